// Copyright (c) 2024, Jay Shah, Ganesh Bikshandi, Ying Zhang, Vijay Thakkar, Pradeep Ramani, Tri Dao.
// Splitting the different template instantiations to different files to speed up compilation.
// This file is auto-generated. See "generate_kernels.py"

#include "flash_fwd_hdim192_128_e4m3_packgqa_sm90.cu"

// ===== COMPILED SASS (sm_90a) =====

	.target	sm_90a

	.elftype	@"ET_EXEC"


//--------------------- .note.nv.tkinfo           --------------------------
	.section	.note.nv.tkinfo,"",@"SHT_NOTE"
	.sectionflags	@"SHF_NOTE_NV_TKINFO"
	.tkinfo
        /*0018*/ 	.word	0x00000002
        /*0030*/ 	.string	""
        /*0030*/ 	.string	"ptxas"
        /*0030*/ 	.string	"Cuda compilation tools, release 13.0, V13.0.88"
        /*0030*/ 	.string	"Build cuda_13.0.r13.0/compiler.36424714_0"
        /*0030*/ 	.string	"-arch sm_90a -m 64 "



//--------------------- .note.nv.cuinfo           --------------------------
	.section	.note.nv.cuinfo,"",@"SHT_NOTE"
	.sectionflags	@"SHF_NOTE_NV_CUINFO"
        /*0018*/ 	.short	0x0002
        /*001a*/ 	.short	0x005a
        /*001c*/ 	.short	0x0082
	.zero		2


//--------------------- .nv.info                  --------------------------
	.section	.nv.info,"",@"SHT_CUDA_INFO"
	.align	4


	//----- nvinfo : EIATTR_REGCOUNT
	.align		4
        /*0000*/ 	.byte	0x04, 0x2f
        /*0002*/ 	.short	(.L_22 - .L_21)
	.align		4
.L_21:
        /*0004*/ 	.word	index@(_ZN7cutlass13device_kernelIN5flash11enable_sm90INS1_16FlashAttnFwdSm90INS1_25CollectiveMainloopFwdSm90ILi2EN4cute5tupleIJNS5_1CILi1EEES8_S8_EEENS6_IJNS7_ILi128EEENS7_ILi160EEENS7_ILi192EEEEEELi128ENS_12float_e4m3_tEfNS_4arch4Sm90ELb1ELb0ELb0ELb1ELb0ELb1ELb0ELb1ELb1ELb1ELb0ELb0EEENS1_21CollectiveEpilogueFwdINS6_IJSA_SA_SB_EEES9_NS_10bfloat16_tESG_Li256ELb1ELb1ELb0ELb1EEENS1_36VarlenDynamicPersistentTileSchedulerILi128ELi160ELi256ELi128ELb0ELb1ELb1ELb1ELb1ELb1EEEEEEEEEvNT_6ParamsE)
        /*0008*/ 	.word	0x000000a8


	//----- nvinfo : EIATTR_FRAME_SIZE
	.align		4
.L_22:
        /*000c*/ 	.byte	0x04, 0x11
        /*000e*/ 	.short	(.L_24 - .L_23)
	.align		4
.L_23:
        /*0010*/ 	.word	index@(_ZN7cutlass13device_kernelIN5flash11enable_sm90INS1_16FlashAttnFwdSm90INS1_25CollectiveMainloopFwdSm90ILi2EN4cute5tupleIJNS5_1CILi1EEES8_S8_EEENS6_IJNS7_ILi128EEENS7_ILi160EEENS7_ILi192EEEEEELi128ENS_12float_e4m3_tEfNS_4arch4Sm90ELb1ELb0ELb0ELb1ELb0ELb1ELb0ELb1ELb1ELb1ELb0ELb0EEENS1_21CollectiveEpilogueFwdINS6_IJSA_SA_SB_EEES9_NS_10bfloat16_tESG_Li256ELb1ELb1ELb0ELb1EEENS1_36VarlenDynamicPersistentTileSchedulerILi128ELi160ELi256ELi128ELb0ELb1ELb1ELb1ELb1ELb1EEEEEEEEEvNT_6ParamsE)
        /*0014*/ 	.word	0x00000060


	//----- nvinfo : EIATTR_REGCOUNT
	.align		4
.L_24:
        /*0018*/ 	.byte	0x04, 0x2f
        /*001a*/ 	.short	(.L_26 - .L_25)
	.align		4
.L_25:
        /*001c*/ 	.word	index@(_ZN7cutlass13device_kernelIN5flash11enable_sm90INS1_16FlashAttnFwdSm90INS1_25CollectiveMainloopFwdSm90ILi2EN4cute5tupleIJNS5_1CILi1EEES8_S8_EEENS6_IJNS7_ILi128EEENS7_ILi160EEENS7_ILi192EEEEEELi128ENS_12float_e4m3_tEfNS_4arch4Sm90ELb1ELb0ELb0ELb1ELb0ELb0ELb0ELb1ELb1ELb1ELb0ELb0EEENS1_21CollectiveEpilogueFwdINS6_IJSA_SA_SB_EEES9_NS_10bfloat16_tESG_Li256ELb1ELb1ELb0ELb1EEENS1_36VarlenDynamicPersistentTileSchedulerILi128ELi160ELi256ELi128ELb0ELb1ELb1ELb1ELb1ELb1EEEEEEEEEvNT_6ParamsE)
        /*0020*/ 	.word	0x000000a8


	//----- nvinfo : EIATTR_FRAME_SIZE
	.align		4
.L_26:
        /*0024*/ 	.byte	0x04, 0x11
        /*0026*/ 	.short	(.L_28 - .L_27)
	.align		4
.L_27:
        /*0028*/ 	.word	index@(_ZN7cutlass13device_kernelIN5flash11enable_sm90INS1_16FlashAttnFwdSm90INS1_25CollectiveMainloopFwdSm90ILi2EN4cute5tupleIJNS5_1CILi1EEES8_S8_EEENS6_IJNS7_ILi128EEENS7_ILi160EEENS7_ILi192EEEEEELi128ENS_12float_e4m3_tEfNS_4arch4Sm90ELb1ELb0ELb0ELb1ELb0ELb0ELb0ELb1ELb1ELb1ELb0ELb0EEENS1_21CollectiveEpilogueFwdINS6_IJSA_SA_SB_EEES9_NS_10bfloat16_tESG_Li256ELb1ELb1ELb0ELb1EEENS1_36VarlenDynamicPersistentTileSchedulerILi128ELi160ELi256ELi128ELb0ELb1ELb1ELb1ELb1ELb1EEEEEEEEEvNT_6ParamsE)
        /*002c*/ 	.word	0x00000038


	//----- nvinfo : EIATTR_REGCOUNT
	.align		4
.L_28:
        /*0030*/ 	.byte	0x04, 0x2f
        /*0032*/ 	.short	(.L_30 - .L_29)
	.align		4
.L_29:
        /*0034*/ 	.word	index@(_ZN7cutlass13device_kernelIN5flash11enable_sm90INS1_16FlashAttnFwdSm90INS1_25CollectiveMainloopFwdSm90ILi2EN4cute5tupleIJNS5_1CILi1EEES8_S8_EEENS6_IJNS7_ILi128EEENS7_ILi160EEENS7_ILi192EEEEEELi128ENS_12float_e4m3_tEfNS_4arch4Sm90ELb1ELb0ELb0ELb0ELb0ELb0ELb0ELb1ELb1ELb1ELb0ELb0EEENS1_21CollectiveEpilogueFwdINS6_IJSA_SA_SB_EEES9_NS_10bfloat16_tESG_Li256ELb0ELb1ELb0ELb1EEENS1_30DynamicPersistentTileSchedulerILi256ELi128ELb0ELb1ELb1EEEEEEEEEvNT_6ParamsE)
        /*0038*/ 	.word	0x000000a8


	//----- nvinfo : EIATTR_FRAME_SIZE
	.align		4
.L_30:
        /*003c*/ 	.byte	0x04, 0x11
        /*003e*/ 	.short	(.L_32 - .L_31)
	.align		4
.L_31:
        /*0040*/ 	.word	index@(_ZN7cutlass13device_kernelIN5flash11enable_sm90INS1_16FlashAttnFwdSm90INS1_25CollectiveMainloopFwdSm90ILi2EN4cute5tupleIJNS5_1CILi1EEES8_S8_EEENS6_IJNS7_ILi128EEENS7_ILi160EEENS7_ILi192EEEEEELi128ENS_12float_e4m3_tEfNS_4arch4Sm90ELb1ELb0ELb0ELb0ELb0ELb0ELb0ELb1ELb1ELb1ELb0ELb0EEENS1_21CollectiveEpilogueFwdINS6_IJSA_SA_SB_EEES9_NS_10bfloat16_tESG_Li256ELb0ELb1ELb0ELb1EEENS1_30DynamicPersistentTileSchedulerILi256ELi128ELb0ELb1ELb1EEEEEEEEEvNT_6ParamsE)
        /*0044*/ 	.word	0x00000028


	//----- nvinfo : EIATTR_REGCOUNT
	.align		4
.L_32:
        /*0048*/ 	.byte	0x04, 0x2f
        /*004a*/ 	.short	(.L_34 - .L_33)
	.align		4
.L_33:
        /*004c*/ 	.word	index@(_ZN7cutlass13device_kernelIN5flash11enable_sm90INS1_16FlashAttnFwdSm90INS1_25CollectiveMainloopFwdSm90ILi2EN4cute5tupleIJNS5_1CILi1EEES8_S8_EEENS6_IJNS7_ILi128EEENS7_ILi160EEENS7_ILi192EEEEEELi128ENS_12float_e4m3_tEfNS_4arch4Sm90ELb0ELb1ELb0ELb1ELb0ELb1ELb0ELb1ELb1ELb1ELb0ELb0EEENS1_21CollectiveEpilogueFwdINS6_IJSA_SA_SB_EEES9_NS_10bfloat16_tESG_Li256ELb1ELb1ELb0ELb1EEENS1_36VarlenDynamicPersistentTileSchedulerILi128ELi160ELi256ELi128ELb0ELb1ELb1ELb1ELb0ELb1EEEEEEEEEvNT_6ParamsE)
        /*0050*/ 	.word	0x000000a8


	//----- nvinfo : EIATTR_FRAME_SIZE
	.align		4
.L_34:
        /*0054*/ 	.byte	0x04, 0x11
        /*0056*/ 	.short	(.L_36 - .L_35)
	.align		4
.L_35:
        /*0058*/ 	.word	index@(_ZN7cutlass13device_kernelIN5flash11enable_sm90INS1_16FlashAttnFwdSm90INS1_25CollectiveMainloopFwdSm90ILi2EN4cute5tupleIJNS5_1CILi1EEES8_S8_EEENS6_IJNS7_ILi128EEENS7_ILi160EEENS7_ILi192EEEEEELi128ENS_12float_e4m3_tEfNS_4arch4Sm90ELb0ELb1ELb0ELb1ELb0ELb1ELb0ELb1ELb1ELb1ELb0ELb0EEENS1_21CollectiveEpilogueFwdINS6_IJSA_SA_SB_EEES9_NS_10bfloat16_tESG_Li256ELb1ELb1ELb0ELb1EEENS1_36VarlenDynamicPersistentTileSchedulerILi128ELi160ELi256ELi128ELb0ELb1ELb1ELb1ELb0ELb1EEEEEEEEEvNT_6ParamsE)
        /*005c*/ 	.word	0x00000058


	//----- nvinfo : EIATTR_REGCOUNT
	.align		4
.L_36:
        /*0060*/ 	.byte	0x04, 0x2f
        /*0062*/ 	.short	(.L_38 - .L_37)
	.align		4
.L_37:
        /*0064*/ 	.word	index@(_ZN7cutlass13device_kernelIN5flash11enable_sm90INS1_16FlashAttnFwdSm90INS1_25CollectiveMainloopFwdSm90ILi2EN4cute5tupleIJNS5_1CILi1EEES8_S8_EEENS6_IJNS7_ILi128EEENS7_ILi160EEENS7_ILi192EEEEEELi128ENS_12float_e4m3_tEfNS_4arch4Sm90ELb0ELb1ELb0ELb1ELb0ELb0ELb0ELb1ELb1ELb1ELb0ELb0EEENS1_21CollectiveEpilogueFwdINS6_IJSA_SA_SB_EEES9_NS_10bfloat16_tESG_Li256ELb1ELb1ELb0ELb1EEENS1_36VarlenDynamicPersistentTileSchedulerILi128ELi160ELi256ELi128ELb0ELb1ELb1ELb1ELb0ELb1EEEEEEEEEvNT_6ParamsE)
        /*0068*/ 	.word	0x000000a8


	//----- nvinfo : EIATTR_FRAME_SIZE
	.align		4
.L_38:
        /*006c*/ 	.byte	0x04, 0x11
        /*006e*/ 	.short	(.L_40 - .L_39)
	.align		4
.L_39:
        /*0070*/ 	.word	index@(_ZN7cutlass13device_kernelIN5flash11enable_sm90INS1_16FlashAttnFwdSm90INS1_25CollectiveMainloopFwdSm90ILi2EN4cute5tupleIJNS5_1CILi1EEES8_S8_EEENS6_IJNS7_ILi128EEENS7_ILi160EEENS7_ILi192EEEEEELi128ENS_12float_e4m3_tEfNS_4arch4Sm90ELb0ELb1ELb0ELb1ELb0ELb0ELb0ELb1ELb1ELb1ELb0ELb0EEENS1_21CollectiveEpilogueFwdINS6_IJSA_SA_SB_EEES9_NS_10bfloat16_tESG_Li256ELb1ELb1ELb0ELb1EEENS1_36VarlenDynamicPersistentTileSchedulerILi128ELi160ELi256ELi128ELb0ELb1ELb1ELb1ELb0ELb1EEEEEEEEEvNT_6ParamsE)
        /*0074*/ 	.word	0x00000030


	//----- nvinfo : EIATTR_REGCOUNT
	.align		4
.L_40:
        /*0078*/ 	.byte	0x04, 0x2f
        /*007a*/ 	.short	(.L_42 - .L_41)
	.align		4
.L_41:
        /*007c*/ 	.word	index@(_ZN7cutlass13device_kernelIN5flash11enable_sm90INS1_16FlashAttnFwdSm90INS1_25CollectiveMainloopFwdSm90ILi2EN4cute5tupleIJNS5_1CILi1EEES8_S8_EEENS6_IJNS7_ILi128EEENS7_ILi160EEENS7_ILi192EEEEEELi128ENS_12float_e4m3_tEfNS_4arch4Sm90ELb0ELb1ELb0ELb0ELb0ELb0ELb0ELb1ELb1ELb1ELb0ELb0EEENS1_21CollectiveEpilogueFwdINS6_IJSA_SA_SB_EEES9_NS_10bfloat16_tESG_Li256ELb0ELb1ELb0ELb1EEENS1_30DynamicPersistentTileSchedulerILi256ELi128ELb0ELb1ELb1EEEEEEEEEvNT_6ParamsE)
        /*0080*/ 	.word	0x000000a8


	//----- nvinfo : EIATTR_FRAME_SIZE
	.align		4
.L_42:
        /*0084*/ 	.byte	0x04, 0x11
        /*0086*/ 	.short	(.L_44 - .L_43)
	.align		4
.L_43:
        /*0088*/ 	.word	index@(_ZN7cutlass13device_kernelIN5flash11enable_sm90INS1_16FlashAttnFwdSm90INS1_25CollectiveMainloopFwdSm90ILi2EN4cute5tupleIJNS5_1CILi1EEES8_S8_EEENS6_IJNS7_ILi128EEENS7_ILi160EEENS7_ILi192EEEEEELi128ENS_12float_e4m3_tEfNS_4arch4Sm90ELb0ELb1ELb0ELb0ELb0ELb0ELb0ELb1ELb1ELb1ELb0ELb0EEENS1_21CollectiveEpilogueFwdINS6_IJSA_SA_SB_EEES9_NS_10bfloat16_tESG_Li256ELb0ELb1ELb0ELb1EEENS1_30DynamicPersistentTileSchedulerILi256ELi128ELb0ELb1ELb1EEEEEEEEEvNT_6ParamsE)
        /*008c*/ 	.word	0x00000028


	//----- nvinfo : EIATTR_REGCOUNT
	.align		4
.L_44:
        /*0090*/ 	.byte	0x04, 0x2f
        /*0092*/ 	.short	(.L_46 - .L_45)
	.align		4
.L_45:
        /*0094*/ 	.word	index@(_ZN7cutlass13device_kernelIN5flash11enable_sm90INS1_16FlashAttnFwdSm90INS1_25CollectiveMainloopFwdSm90ILi2EN4cute5tupleIJNS5_1CILi1EEES8_S8_EEENS6_IJNS7_ILi128EEENS7_ILi160EEENS7_ILi192EEEEEELi128ENS_12float_e4m3_tEfNS_4arch4Sm90ELb0ELb0ELb0ELb1ELb0ELb1ELb0ELb1ELb1ELb1ELb0ELb0EEENS1_21CollectiveEpilogueFwdINS6_IJSA_SA_SB_EEES9_NS_10bfloat16_tESG_Li256ELb1ELb1ELb0ELb1EEENS1_36VarlenDynamicPersistentTileSchedulerILi128ELi160ELi256ELi128ELb0ELb1ELb1ELb0ELb1ELb1EEEEEEEEEvNT_6ParamsE)
        /*0098*/ 	.word	0x000000a8


	//----- nvinfo : EIATTR_FRAME_SIZE
	.align		4
.L_46:
        /*009c*/ 	.byte	0x04, 0x11
        /*009e*/ 	.short	(.L_48 - .L_47)
	.align		4
.L_47:
        /*00a0*/ 	.word	index@(_ZN7cutlass13device_kernelIN5flash11enable_sm90INS1_16FlashAttnFwdSm90INS1_25CollectiveMainloopFwdSm90ILi2EN4cute5tupleIJNS5_1CILi1EEES8_S8_EEENS6_IJNS7_ILi128EEENS7_ILi160EEENS7_ILi192EEEEEELi128ENS_12float_e4m3_tEfNS_4arch4Sm90ELb0ELb0ELb0ELb1ELb0ELb1ELb0ELb1ELb1ELb1ELb0ELb0EEENS1_21CollectiveEpilogueFwdINS6_IJSA_SA_SB_EEES9_NS_10bfloat16_tESG_Li256ELb1ELb1ELb0ELb1EEENS1_36VarlenDynamicPersistentTileSchedulerILi128ELi160ELi256ELi128ELb0ELb1ELb1ELb0ELb1ELb1EEEEEEEEEvNT_6ParamsE)
        /*00a4*/ 	.word	0x00000060


	//----- nvinfo : EIATTR_REGCOUNT
	.align		4
.L_48:
        /*00a8*/ 	.byte	0x04, 0x2f
        /*00aa*/ 	.short	(.L_50 - .L_49)
	.align		4
.L_49:
        /*00ac*/ 	.word	index@(_ZN7cutlass13device_kernelIN5flash11enable_sm90INS1_16FlashAttnFwdSm90INS1_25CollectiveMainloopFwdSm90ILi2EN4cute5tupleIJNS5_1CILi1EEES8_S8_EEENS6_IJNS7_ILi128EEENS7_ILi160EEENS7_ILi192EEEEEELi128ENS_12float_e4m3_tEfNS_4arch4Sm90ELb0ELb0ELb0ELb1ELb0ELb0ELb0ELb1ELb1ELb1ELb0ELb0EEENS1_21CollectiveEpilogueFwdINS6_IJSA_SA_SB_EEES9_NS_10bfloat16_tESG_Li256ELb1ELb1ELb0ELb1EEENS1_36VarlenDynamicPersistentTileSchedulerILi128ELi160ELi256ELi128ELb0ELb1ELb1ELb0ELb1ELb1EEEEEEEEEvNT_6ParamsE)
        /*00b0*/ 	.word	0x000000a8


	//----- nvinfo : EIATTR_FRAME_SIZE
	.align		4
.L_50:
        /*00b4*/ 	.byte	0x04, 0x11
        /*00b6*/ 	.short	(.L_52 - .L_51)
	.align		4
.L_51:
        /*00b8*/ 	.word	index@(_ZN7cutlass13device_kernelIN5flash11enable_sm90INS1_16FlashAttnFwdSm90INS1_25CollectiveMainloopFwdSm90ILi2EN4cute5tupleIJNS5_1CILi1EEES8_S8_EEENS6_IJNS7_ILi128EEENS7_ILi160EEENS7_ILi192EEEEEELi128ENS_12float_e4m3_tEfNS_4arch4Sm90ELb0ELb0ELb0ELb1ELb0ELb0ELb0ELb1ELb1ELb1ELb0ELb0EEENS1_21CollectiveEpilogueFwdINS6_IJSA_SA_SB_EEES9_NS_10bfloat16_tESG_Li256ELb1ELb1ELb0ELb1EEENS1_36VarlenDynamicPersistentTileSchedulerILi128ELi160ELi256ELi128ELb0ELb1ELb1ELb0ELb1ELb1EEEEEEEEEvNT_6ParamsE)
        /*00bc*/ 	.word	0x00000030


	//----- nvinfo : EIATTR_REGCOUNT
	.align		4
.L_52:
        /*00c0*/ 	.byte	0x04, 0x2f
        /*00c2*/ 	.short	(.L_54 - .L_53)
	.align		4
.L_53:
        /*00c4*/ 	.word	index@(_ZN7cutlass13device_kernelIN5flash11enable_sm90INS1_16FlashAttnFwdSm90INS1_25CollectiveMainloopFwdSm90ILi2EN4cute5tupleIJNS5_1CILi2EEENS7_ILi1EEES9_EEENS6_IJNS7_ILi128EEENS7_ILi160EEENS7_ILi192EEEEEELi128ENS_12float_e4m3_tEfNS_4arch4Sm90ELb0ELb0ELb0ELb0ELb0ELb0ELb0ELb1ELb1ELb1ELb0ELb0EEENS1_21CollectiveEpilogueFwdINS6_IJSB_SB_SC_EEESA_NS_10bfloat16_tESH_Li256ELb0ELb1ELb0ELb1EEENS1_29StaticPersistentTileSchedulerILb0EEEEEEEEEvNT_6ParamsE)
        /*00c8*/ 	.word	0x000000a8


	//----- nvinfo : EIATTR_FRAME_SIZE
	.align		4
.L_54:
        /*00cc*/ 	.byte	0x04, 0x11
        /*00ce*/ 	.short	(.L_56 - .L_55)
	.align		4
.L_55:
        /*00d0*/ 	.word	index@(_ZN7cutlass13device_kernelIN5flash11enable_sm90INS1_16FlashAttnFwdSm90INS1_25CollectiveMainloopFwdSm90ILi2EN4cute5tupleIJNS5_1CILi2EEENS7_ILi1EEES9_EEENS6_IJNS7_ILi128EEENS7_ILi160EEENS7_ILi192EEEEEELi128ENS_12float_e4m3_tEfNS_4arch4Sm90ELb0ELb0ELb0ELb0ELb0ELb0ELb0ELb1ELb1ELb1ELb0ELb0EEENS1_21CollectiveEpilogueFwdINS6_IJSB_SB_SC_EEESA_NS_10bfloat16_tESH_Li256ELb0ELb1ELb0ELb1EEENS1_29StaticPersistentTileSchedulerILb0EEEEEEEEEvNT_6ParamsE)
        /*00d4*/ 	.word	0x00000028


	//----- nvinfo : EIATTR_REGCOUNT
	.align		4
.L_56:
        /*00d8*/ 	.byte	0x04, 0x2f
        /*00da*/ 	.short	(.L_58 - .L_57)
	.align		4
.L_57:
        /*00dc*/ 	.word	index@(_ZN7cutlass13device_kernelIN5flash11enable_sm90INS1_16FlashAttnFwdSm90INS1_25CollectiveMainloopFwdSm90ILi2EN4cute5tupleIJNS5_1CILi1EEES8_S8_EEENS6_IJNS7_ILi128EEENS7_ILi160EEENS7_ILi192EEEEEELi128ENS_12float_e4m3_tEfNS_4arch4Sm90ELb0ELb0ELb0ELb0ELb0ELb0ELb0ELb1ELb1ELb1ELb0ELb0EEENS1_21CollectiveEpilogueFwdINS6_IJSA_SA_SB_EEES9_NS_10bfloat16_tESG_Li256ELb0ELb1ELb0ELb1EEENS1_29StaticPersistentTileSchedulerILb0EEEEEEEEEvNT_6ParamsE)
        /*00e0*/ 	.word	0x000000a8


	//----- nvinfo : EIATTR_FRAME_SIZE
	.align		4
.L_58:
        /*00e4*/ 	.byte	0x04, 0x11
        /*00e6*/ 	.short	(.L_60 - .L_59)
	.align		4
.L_59:
        /*00e8*/ 	.word	index@(_ZN7cutlass13device_kernelIN5flash11enable_sm90INS1_16FlashAttnFwdSm90INS1_25CollectiveMainloopFwdSm90ILi2EN4cute5tupleIJNS5_1CILi1EEES8_S8_EEENS6_IJNS7_ILi128EEENS7_ILi160EEENS7_ILi192EEEEEELi128ENS_12float_e4m3_tEfNS_4arch4Sm90ELb0ELb0ELb0ELb0ELb0ELb0ELb0ELb1ELb1ELb1ELb0ELb0EEENS1_21CollectiveEpilogueFwdINS6_IJSA_SA_SB_EEES9_NS_10bfloat16_tESG_Li256ELb0ELb1ELb0ELb1EEENS1_29StaticPersistentTileSchedulerILb0EEEEEEEEEvNT_6ParamsE)
        /*00ec*/ 	.word	0x00000020


	//----- nvinfo : EIATTR_MIN_STACK_SIZE
	.align		4
.L_60:
        /*00f0*/ 	.byte	0x04, 0x12
        /*00f2*/ 	.short	(.L_62 - .L_61)
	.align		4
.L_61:
        /*00f4*/ 	.word	index@(_ZN7cutlass13device_kernelIN5flash11enable_sm90INS1_16FlashAttnFwdSm90INS1_25CollectiveMainloopFwdSm90ILi2EN4cute5tupleIJNS5_1CILi1EEES8_S8_EEENS6_IJNS7_ILi128EEENS7_ILi160EEENS7_ILi192EEEEEELi128ENS_12float_e4m3_tEfNS_4arch4Sm90ELb0ELb0ELb0ELb0ELb0ELb0ELb0ELb1ELb1ELb1ELb0ELb0EEENS1_21CollectiveEpilogueFwdINS6_IJSA_SA_SB_EEES9_NS_10bfloat16_tESG_Li256ELb0ELb1ELb0ELb1EEENS1_29StaticPersistentTileSchedulerILb0EEEEEEEEEvNT_6ParamsE)
        /*00f8*/ 	.word	0x00000020


	//----- nvinfo : EIATTR_MIN_STACK_SIZE
	.align		4
.L_62:
        /*00fc*/ 	.byte	0x04, 0x12
        /*00fe*/ 	.short	(.L_64 - .L_63)
	.align		4
.L_63:
        /*0100*/ 	.word	index@(_ZN7cutlass13device_kernelIN5flash11enable_sm90INS1_16FlashAttnFwdSm90INS1_25CollectiveMainloopFwdSm90ILi2EN4cute5tupleIJNS5_1CILi2EEENS7_ILi1EEES9_EEENS6_IJNS7_ILi128EEENS7_ILi160EEENS7_ILi192EEEEEELi128ENS_12float_e4m3_tEfNS_4arch4Sm90ELb0ELb0ELb0ELb0ELb0ELb0ELb0ELb1ELb1ELb1ELb0ELb0EEENS1_21CollectiveEpilogueFwdINS6_IJSB_SB_SC_EEESA_NS_10bfloat16_tESH_Li256ELb0ELb1ELb0ELb1EEENS1_29StaticPersistentTileSchedulerILb0EEEEEEEEEvNT_6ParamsE)
        /*0104*/ 	.word	0x00000028


	//----- nvinfo : EIATTR_MIN_STACK_SIZE
	.align		4
.L_64:
        /*0108*/ 	.byte	0x04, 0x12
        /*010a*/ 	.short	(.L_66 - .L_65)
	.align		4
.L_65:
        /*010c*/ 	.word	index@(_ZN7cutlass13device_kernelIN5flash11enable_sm90INS1_16FlashAttnFwdSm90INS1_25CollectiveMainloopFwdSm90ILi2EN4cute5tupleIJNS5_1CILi1EEES8_S8_EEENS6_IJNS7_ILi128EEENS7_ILi160EEENS7_ILi192EEEEEELi128ENS_12float_e4m3_tEfNS_4arch4Sm90ELb0ELb0ELb0ELb1ELb0ELb0ELb0ELb1ELb1ELb1ELb0ELb0EEENS1_21CollectiveEpilogueFwdINS6_IJSA_SA_SB_EEES9_NS_10bfloat16_tESG_Li256ELb1ELb1ELb0ELb1EEENS1_36VarlenDynamicPersistentTileSchedulerILi128ELi160ELi256ELi128ELb0ELb1ELb1ELb0ELb1ELb1EEEEEEEEEvNT_6ParamsE)
        /*0110*/ 	.word	0x00000030


	//----- nvinfo : EIATTR_MIN_STACK_SIZE
	.align		4
.L_66:
        /*0114*/ 	.byte	0x04, 0x12
        /*0116*/ 	.short	(.L_68 - .L_67)
	.align		4
.L_67:
        /*0118*/ 	.word	index@(_ZN7cutlass13device_kernelIN5flash11enable_sm90INS1_16FlashAttnFwdSm90INS1_25CollectiveMainloopFwdSm90ILi2EN4cute5tupleIJNS5_1CILi1EEES8_S8_EEENS6_IJNS7_ILi128EEENS7_ILi160EEENS7_ILi192EEEEEELi128ENS_12float_e4m3_tEfNS_4arch4Sm90ELb0ELb0ELb0ELb1ELb0ELb1ELb0ELb1ELb1ELb1ELb0ELb0EEENS1_21CollectiveEpilogueFwdINS6_IJSA_SA_SB_EEES9_NS_10bfloat16_tESG_Li256ELb1ELb1ELb0ELb1EEENS1_36VarlenDynamicPersistentTileSchedulerILi128ELi160ELi256ELi128ELb0ELb1ELb1ELb0ELb1ELb1EEEEEEEEEvNT_6ParamsE)
        /*011c*/ 	.word	0x00000060


	//----- nvinfo : EIATTR_MIN_STACK_SIZE
	.align		4
.L_68:
        /*0120*/ 	.byte	0x04, 0x12
        /*0122*/ 	.short	(.L_70 - .L_69)
	.align		4
.L_69:
        /*0124*/ 	.word	index@(_ZN7cutlass13device_kernelIN5flash11enable_sm90INS1_16FlashAttnFwdSm90INS1_25CollectiveMainloopFwdSm90ILi2EN4cute5tupleIJNS5_1CILi1EEES8_S8_EEENS6_IJNS7_ILi128EEENS7_ILi160EEENS7_ILi192EEEEEELi128ENS_12float_e4m3_tEfNS_4arch4Sm90ELb0ELb1ELb0ELb0ELb0ELb0ELb0ELb1ELb1ELb1ELb0ELb0EEENS1_21CollectiveEpilogueFwdINS6_IJSA_SA_SB_EEES9_NS_10bfloat16_tESG_Li256ELb0ELb1ELb0ELb1EEENS1_30DynamicPersistentTileSchedulerILi256ELi128ELb0ELb1ELb1EEEEEEEEEvNT_6ParamsE)
        /*0128*/ 	.word	0x00000028


	//----- nvinfo : EIATTR_MIN_STACK_SIZE
	.align		4
.L_70:
        /*012c*/ 	.byte	0x04, 0x12
        /*012e*/ 	.short	(.L_72 - .L_71)
	.align		4
.L_71:
        /*0130*/ 	.word	index@(_ZN7cutlass13device_kernelIN5flash11enable_sm90INS1_16FlashAttnFwdSm90INS1_25CollectiveMainloopFwdSm90ILi2EN4cute5tupleIJNS5_1CILi1EEES8_S8_EEENS6_IJNS7_ILi128EEENS7_ILi160EEENS7_ILi192EEEEEELi128ENS_12float_e4m3_tEfNS_4arch4Sm90ELb0ELb1ELb0ELb1ELb0ELb0ELb0ELb1ELb1ELb1ELb0ELb0EEENS1_21CollectiveEpilogueFwdINS6_IJSA_SA_SB_EEES9_NS_10bfloat16_tESG_Li256ELb1ELb1ELb0ELb1EEENS1_36VarlenDynamicPersistentTileSchedulerILi128ELi160ELi256ELi128ELb0ELb1ELb1ELb1ELb0ELb1EEEEEEEEEvNT_6ParamsE)
        /*0134*/ 	.word	0x00000030


	//----- nvinfo : EIATTR_MIN_STACK_SIZE
	.align		4
.L_72:
        /*0138*/ 	.byte	0x04, 0x12
        /*013a*/ 	.short	(.L_74 - .L_73)
	.align		4
.L_73:
        /*013c*/ 	.word	index@(_ZN7cutlass13device_kernelIN5flash11enable_sm90INS1_16FlashAttnFwdSm90INS1_25CollectiveMainloopFwdSm90ILi2EN4cute5tupleIJNS5_1CILi1EEES8_S8_EEENS6_IJNS7_ILi128EEENS7_ILi160EEENS7_ILi192EEEEEELi128ENS_12float_e4m3_tEfNS_4arch4Sm90ELb0ELb1ELb0ELb1ELb0ELb1ELb0ELb1ELb1ELb1ELb0ELb0EEENS1_21CollectiveEpilogueFwdINS6_IJSA_SA_SB_EEES9_NS_10bfloat16_tESG_Li256ELb1ELb1ELb0ELb1EEENS1_36VarlenDynamicPersistentTileSchedulerILi128ELi160ELi256ELi128ELb0ELb1ELb1ELb1ELb0ELb1EEEEEEEEEvNT_6ParamsE)
        /*0140*/ 	.word	0x00000058


	//----- nvinfo : EIATTR_MIN_STACK_SIZE
	.align		4
.L_74:
        /*0144*/ 	.byte	0x04, 0x12
        /*0146*/ 	.short	(.L_76 - .L_75)
	.align		4
.L_75:
        /*0148*/ 	.word	index@(_ZN7cutlass13device_kernelIN5flash11enable_sm90INS1_16FlashAttnFwdSm90INS1_25CollectiveMainloopFwdSm90ILi2EN4cute5tupleIJNS5_1CILi1EEES8_S8_EEENS6_IJNS7_ILi128EEENS7_ILi160EEENS7_ILi192EEEEEELi128ENS_12float_e4m3_tEfNS_4arch4Sm90ELb1ELb0ELb0ELb0ELb0ELb0ELb0ELb1ELb1ELb1ELb0ELb0EEENS1_21CollectiveEpilogueFwdINS6_IJSA_SA_SB_EEES9_NS_10bfloat16_tESG_Li256ELb0ELb1ELb0ELb1EEENS1_30DynamicPersistentTileSchedulerILi256ELi128ELb0ELb1ELb1EEEEEEEEEvNT_6ParamsE)
        /*014c*/ 	.word	0x00000028


	//----- nvinfo : EIATTR_MIN_STACK_SIZE
	.align		4
.L_76:
        /*0150*/ 	.byte	0x04, 0x12
        /*0152*/ 	.short	(.L_78 - .L_77)
	.align		4
.L_77:
        /*0154*/ 	.word	index@(_ZN7cutlass13device_kernelIN5flash11enable_sm90INS1_16FlashAttnFwdSm90INS1_25CollectiveMainloopFwdSm90ILi2EN4cute5tupleIJNS5_1CILi1EEES8_S8_EEENS6_IJNS7_ILi128EEENS7_ILi160EEENS7_ILi192EEEEEELi128ENS_12float_e4m3_tEfNS_4arch4Sm90ELb1ELb0ELb0ELb1ELb0ELb0ELb0ELb1ELb1ELb1ELb0ELb0EEENS1_21CollectiveEpilogueFwdINS6_IJSA_SA_SB_EEES9_NS_10bfloat16_tESG_Li256ELb1ELb1ELb0ELb1EEENS1_36VarlenDynamicPersistentTileSchedulerILi128ELi160ELi256ELi128ELb0ELb1ELb1ELb1ELb1ELb1EEEEEEEEEvNT_6ParamsE)
        /*0158*/ 	.word	0x00000038


	//----- nvinfo : EIATTR_MIN_STACK_SIZE
	.align		4
.L_78:
        /*015c*/ 	.byte	0x04, 0x12
        /*015e*/ 	.short	(.L_80 - .L_79)
	.align		4
.L_79:
        /*0160*/ 	.word	index@(_ZN7cutlass13device_kernelIN5flash11enable_sm90INS1_16FlashAttnFwdSm90INS1_25CollectiveMainloopFwdSm90ILi2EN4cute5tupleIJNS5_1CILi1EEES8_S8_EEENS6_IJNS7_ILi128EEENS7_ILi160EEENS7_ILi192EEEEEELi128ENS_12float_e4m3_tEfNS_4arch4Sm90ELb1ELb0ELb0ELb1ELb0ELb1ELb0ELb1ELb1ELb1ELb0ELb0EEENS1_21CollectiveEpilogueFwdINS6_IJSA_SA_SB_EEES9_NS_10bfloat16_tESG_Li256ELb1ELb1ELb0ELb1EEENS1_36VarlenDynamicPersistentTileSchedulerILi128ELi160ELi256ELi128ELb0ELb1ELb1ELb1ELb1ELb1EEEEEEEEEvNT_6ParamsE)
        /*0164*/ 	.word	0x00000060
.L_80:


//--------------------- .nv.compat                --------------------------
	.section	.nv.compat,"",@"SHT_CUDA_COMPAT_INFO"
	.align	4
        /*0000*/ 	.byte	0x02, 0x09, 0x01, 0x00, 0x02, 0x02, 0x04, 0x00, 0x02, 0x05, 0x05, 0x00, 0x03, 0x07, 0x01, 0x01
        /*0010*/ 	.byte	0x02, 0x03, 0x01, 0x00, 0x02, 0x06, 0x01, 0x00, 0x04, 0x0b, 0x08, 0x00, 0x00, 0x00, 0x00, 0x00
        /*0020*/ 	.byte	0x00, 0x00, 0x00, 0x00


//--------------------- .nv.info._ZN7cutlass13device_kernelIN5flash11enable_sm90INS1_16FlashAttnFwdSm90INS1_25CollectiveMainloopFwdSm90ILi2EN4cute5tupleIJNS5_1CILi1EEES8_S8_EEENS6_IJNS7_ILi128EEENS7_ILi160EEENS7_ILi192EEEEEELi128ENS_12float_e4m3_tEfNS_4arch4Sm90ELb0ELb0ELb0ELb0ELb0ELb0ELb0ELb1ELb1ELb1ELb0ELb0EEENS1_21CollectiveEpilogueFwdINS6_IJSA_SA_SB_EEES9_NS_10bfloat16_tESG_Li256ELb0ELb1ELb0ELb1EEENS1_29StaticPersistentTileSchedulerILb0EEEEEEEEEvNT_6ParamsE --------------------------
	.section	.nv.info._ZN7cutlass13device_kernelIN5flash11enable_sm90INS1_16FlashAttnFwdSm90INS1_25CollectiveMainloopFwdSm90ILi2EN4cute5tupleIJNS5_1CILi1EEES8_S8_EEENS6_IJNS7_ILi128EEENS7_ILi160EEENS7_ILi192EEEEEELi128ENS_12float_e4m3_tEfNS_4arch4Sm90ELb0ELb0ELb0ELb0ELb0ELb0ELb0ELb1ELb1ELb1ELb0ELb0EEENS1_21CollectiveEpilogueFwdINS6_IJSA_SA_SB_EEES9_NS_10bfloat16_tESG_Li256ELb0ELb1ELb0ELb1EEENS1_29StaticPersistentTileSchedulerILb0EEEEEEEEEvNT_6ParamsE,"",@"SHT_CUDA_INFO"
	.sectionflags	@""
	.align	4


	//----- nvinfo : EIATTR_CUDA_API_VERSION
	.align		4
        /*0000*/ 	.byte	0x04, 0x37
        /*0002*/ 	.short	(.L_82 - .L_81)
.L_81:
        /*0004*/ 	.word	0x00000082


	//----- nvinfo : EIATTR_KPARAM_INFO
	.align		4
.L_82:
        /*0008*/ 	.byte	0x04, 0x17
        /*000a*/ 	.short	(.L_84 - .L_83)
.L_83:
        /*000c*/ 	.word	0x00000000
        /*0010*/ 	.short	0x0000
        /*0012*/ 	.short	0x0070
        /*0014*/ 	.byte	0x00, 0xf0, 0x01, 0x28


	//----- nvinfo : EIATTR_SPARSE_MMA_MASK
	.align		4
.L_84:
        /*0018*/ 	.byte	0x03, 0x50
        /*001a*/ 	.short	0x0000


	//----- nvinfo : EIATTR_MAXREG_COUNT
	.align		4
        /*001c*/ 	.byte	0x03, 0x1b
        /*001e*/ 	.short	0x00a8


	//----- nvinfo : EIATTR_NUM_BARRIERS
	.align		4
        /*0020*/ 	.byte	0x02, 0x4c
        /*0022*/ 	.byte	0x10
	.zero		1


	//----- nvinfo : EIATTR_EXTERNS
	.align		4
        /*0024*/ 	.byte	0x04, 0x0f
        /*0026*/ 	.short	(.L_86 - .L_85)


	//   ....[0]....
	.align		4
.L_85:
        /*0028*/ 	.word	index@(__assertfail)


	//----- nvinfo : EIATTR_ANNOTATIONS
	.align		4
.L_86:
        /*002c*/ 	.byte	0x04, 0x55
        /*002e*/ 	.short	(.L_88 - .L_87)


	//   ....[0]....
.L_87:
        /*0030*/ 	.word	0x00000001
        /*0034*/ 	.byte	0xc0, 0x99, 0x00, 0x00, 0x01, 0x00, 0x00, 0x00, 0xc0, 0x9b, 0x00, 0x00, 0x01, 0x00, 0x00, 0x00
        /* <DEDUP_REMOVED lines=14> */
        /*0124*/ 	.byte	0x50, 0xcc, 0x00, 0x00, 0x01, 0x00, 0x00, 0x00, 0xd0, 0xcd, 0x00, 0x00


	//----- nvinfo : EIATTR_MERCURY_ISA_VERSION
	.align		4
.L_88:
        /*0130*/ 	.byte	0x03, 0x5f
        /*0132*/ 	.short	0x0101


	//----- nvinfo : EIATTR_INT_WARP_WIDE_INSTR_OFFSETS
	.align		4
        /*0134*/ 	.byte	0x04, 0x31
        /*0136*/ 	.short	(.L_90 - .L_89)


	//   ....[0]....
.L_89:
        /*0138*/ 	.word	0x00000130


	//   ....[1]....
        /*013c*/ 	.word	0x00000170


	//   ....[2]....
        /*0140*/ 	.word	0x000001e0


	//----- nvinfo : EIATTR_COOP_GROUP_MASK_REGIDS
	.align		4
.L_90:
        /*0144*/ 	.byte	0x04, 0x29
        /*0146*/ 	.short	(.L_92 - .L_91)


	//   ....[0]....
.L_91:
        /*0148*/ 	.word	0xffffffff


	//   ....[1]....
        /*014c*/ 	.word	0xffffffff


	//   ....[2]....
        /*0150*/ 	.word	0xffffffff


	//   ....[3]....
        /*0154*/ 	.word	0xffffffff


	//   ....[4]....
        /*0158*/ 	.word	0xffffffff


	//   ....[5]....
        /*015c*/ 	.word	0xffffffff


	//   ....[6]....
        /*0160*/ 	.word	0xffffffff


	//   ....[7]....
        /*0164*/ 	.word	0xffffffff


	//   ....[8]....
        /*0168*/ 	.word	0xffffffff


	//   ....[9]....
        /*016c*/ 	.word	0xffffffff


	//   ....[10]....
        /*0170*/ 	.word	0xffffffff


	//   ....[11]....
        /*0174*/ 	.word	0xffffffff


	//   ....[12]....
        /*0178*/ 	.word	0xffffffff


	//   ....[13]....
        /*017c*/ 	.word	0xffffffff


	//   ....[14]....
        /*0180*/ 	.word	0xffffffff


	//   ....[15]....
        /*0184*/ 	.word	0xffffffff


	//   ....[16]....
        /*0188*/ 	.word	0xffffffff


	//   ....[17]....
        /*018c*/ 	.word	0xffffffff


	//   ....[18]....
        /*0190*/ 	.word	0xffffffff


	//   ....[19]....
        /*0194*/ 	.word	0xffffffff


	//   ....[20]....
        /*0198*/ 	.word	0xffffffff


	//   ....[21]....
        /*019c*/ 	.word	0xffffffff


	//   ....[22]....
        /*01a0*/ 	.word	0xffffffff


	//   ....[23]....
        /*01a4*/ 	.word	0xffffffff


	//   ....[24]....
        /*01a8*/ 	.word	0xffffffff


	//   ....[25]....
        /*01ac*/ 	.word	0xffffffff


	//   ....[26]....
        /*01b0*/ 	.word	0xffffffff


	//   ....[27]....
        /*01b4*/ 	.word	0xffffffff


	//   ....[28]....
        /*01b8*/ 	.word	0xffffffff


	//   ....[29]....
        /*01bc*/ 	.word	0xffffffff


	//   ....[30]....
        /*01c0*/ 	.word	0xffffffff


	//   ....[31]....
        /*01c4*/ 	.word	0xffffffff


	//   ....[32]....
        /*01c8*/ 	.word	0xffffffff


	//   ....[33]....
        /*01cc*/ 	.word	0xffffffff


	//   ....[34]....
        /*01d0*/ 	.word	0xffffffff


	//   ....[35]....
        /*01d4*/ 	.word	0xffffffff


	//   ....[36]....
        /*01d8*/ 	.word	0xffffffff


	//   ....[37]....
        /*01dc*/ 	.word	0xffffffff


	//   ....[38]....
        /*01e0*/ 	.word	0xffffffff


	//   ....[39]....
        /*01e4*/ 	.word	0xffffffff


	//   ....[40]....
        /*01e8*/ 	.word	0xffffffff


	//   ....[41]....
        /*01ec*/ 	.word	0xffffffff


	//   ....[42]....
        /*01f0*/ 	.word	0xffffffff


	//   ....[43]....
        /*01f4*/ 	.word	0xffffffff


	//   ....[44]....
        /*01f8*/ 	.word	0xffffffff


	//   ....[45]....
        /*01fc*/ 	.word	0xffffffff


	//   ....[46]....
        /*0200*/ 	.word	0xffffffff


	//   ....[47]....
        /*0204*/ 	.word	0xffffffff


	//   ....[48]....
        /*0208*/ 	.word	0xffffffff


	//   ....[49]....
        /*020c*/ 	.word	0xffffffff


	//   ....[50]....
        /*0210*/ 	.word	0xffffffff


	//   ....[51]....
        /*0214*/ 	.word	0xffffffff


	//   ....[52]....
        /*0218*/ 	.word	0xffffffff


	//   ....[53]....
        /*021c*/ 	.word	0xffffffff


	//   ....[54]....
        /*0220*/ 	.word	0xffffffff


	//   ....[55]....
        /*0224*/ 	.word	0xffffffff


	//   ....[56]....
        /*0228*/ 	.word	0xffffffff


	//   ....[57]....
        /*022c*/ 	.word	0xffffffff


	//   ....[58]....
        /*0230*/ 	.word	0xffffffff


	//   ....[59]....
        /*0234*/ 	.word	0xffffffff


	//   ....[60]....
        /*0238*/ 	.word	0xffffffff


	//   ....[61]....
        /*023c*/ 	.word	0xffffffff


	//   ....[62]....
        /*0240*/ 	.word	0xffffffff


	//   ....[63]....
        /*0244*/ 	.word	0xffffffff


	//   ....[64]....
        /*0248*/ 	.word	0xffffffff


	//   ....[65]....
        /*024c*/ 	.word	0xffffffff


	//   ....[66]....
        /*0250*/ 	.word	0xffffffff


	//   ....[67]....
        /*0254*/ 	.word	0xffffffff


	//   ....[68]....
        /*0258*/ 	.word	0xffffffff


	//   ....[69]....
        /*025c*/ 	.word	0xffffffff


	//   ....[70]....
        /*0260*/ 	.word	0xffffffff


	//   ....[71]....
        /*0264*/ 	.word	0xffffffff


	//   ....[72]....
        /*0268*/ 	.word	0xffffffff


	//   ....[73]....
        /*026c*/ 	.word	0xffffffff


	//   ....[74]....
        /*0270*/ 	.word	0x0500000f


	//   ....[75]....
        /*0274*/ 	.word	0x0500000f


	//   ....[76]....
        /*0278*/ 	.word	0x0500000f


	//   ....[77]....
        /*027c*/ 	.word	0x0500000f


	//   ....[78]....
        /*0280*/ 	.word	0x0500000f


	//   ....[79]....
        /*0284*/ 	.word	0x0500000f


	//   ....[80]....
        /*0288*/ 	.word	0x0500000f


	//   ....[81]....
        /*028c*/ 	.word	0x0500000f


	//   ....[82]....
        /*0290*/ 	.word	0x0500000f


	//----- nvinfo : EIATTR_COOP_GROUP_INSTR_OFFSETS
	.align		4
.L_92:
        /*0294*/ 	.byte	0x04, 0x28
        /*0296*/ 	.short	(.L_94 - .L_93)


	//   ....[0]....
.L_93:
        /*0298*/ 	.word	0x00000070


	//   ....[1]....
        /*029c*/ 	.word	0x00000140


	//   ....[2]....
        /*02a0*/ 	.word	0x00000190


	//   ....[3]....
        /*02a4*/ 	.word	0x000003c0


	//   ....[4]....
        /*02a8*/ 	.word	0x00000520


	//   ....[5]....
        /*02ac*/ 	.word	0x00000640


	//   ....[6]....
        /*02b0*/ 	.word	0x000007a0


	//   ....[7]....
        /*02b4*/ 	.word	0x00000f20


	//   ....[8]....
        /*02b8*/ 	.word	0x00002d40


	//   ....[9]....
        /*02bc*/ 	.word	0x00002e10


	//   ....[10]....
        /*02c0*/ 	.word	0x000031a0


	//   ....[11]....
        /*02c4*/ 	.word	0x00003310


	//   ....[12]....
        /*02c8*/ 	.word	0x00005b80


	//   ....[13]....
        /*02cc*/ 	.word	0x00005be0


	//   ....[14]....
        /*02d0*/ 	.word	0x00005c10


	//   ....[15]....
        /*02d4*/ 	.word	0x00005c30


	//   ....[16]....
        /*02d8*/ 	.word	0x00007840


	//   ....[17]....
        /*02dc*/ 	.word	0x00007850


	//   ....[18]....
        /*02e0*/ 	.word	0x000078d0


	//   ....[19]....
        /*02e4*/ 	.word	0x000078e0


	//   ....[20]....
        /*02e8*/ 	.word	0x00008b10


	//   ....[21]....
        /*02ec*/ 	.word	0x00008b50


	//   ....[22]....
        /*02f0*/ 	.word	0x00008b80


	//   ....[23]....
        /*02f4*/ 	.word	0x00008bb0


	//   ....[24]....
        /*02f8*/ 	.word	0x00008be0


	//   ....[25]....
        /*02fc*/ 	.word	0x00008c10


	//   ....[26]....
        /*0300*/ 	.word	0x00008c50


	//   ....[27]....
        /*0304*/ 	.word	0x00008c70


	//   ....[28]....
        /*0308*/ 	.word	0x00008c80


	//   ....[29]....
        /*030c*/ 	.word	0x00008cb0


	//   ....[30]....
        /*0310*/ 	.word	0x00008d00


	//   ....[31]....
        /*0314*/ 	.word	0x00008d30


	//   ....[32]....
        /*0318*/ 	.word	0x00008d60


	//   ....[33]....
        /*031c*/ 	.word	0x00008d70


	//   ....[34]....
        /*0320*/ 	.word	0x00008d80


	//   ....[35]....
        /*0324*/ 	.word	0x00008d90


	//   ....[36]....
        /*0328*/ 	.word	0x00008da0


	//   ....[37]....
        /*032c*/ 	.word	0x00008dd0


	//   ....[38]....
        /*0330*/ 	.word	0x00008e00


	//   ....[39]....
        /*0334*/ 	.word	0x00008e10


	//   ....[40]....
        /*0338*/ 	.word	0x00008e20


	//   ....[41]....
        /*033c*/ 	.word	0x00008e30


	//   ....[42]....
        /*0340*/ 	.word	0x00008e40


	//   ....[43]....
        /*0344*/ 	.word	0x00008e50


	//   ....[44]....
        /*0348*/ 	.word	0x00008e60


	//   ....[45]....
        /*034c*/ 	.word	0x00008e70


	//   ....[46]....
        /*0350*/ 	.word	0x00008e80


	//   ....[47]....
        /*0354*/ 	.word	0x00008e90


	//   ....[48]....
        /*0358*/ 	.word	0x00008ea0


	//   ....[49]....
        /*035c*/ 	.word	0x00008eb0


	//   ....[50]....
        /*0360*/ 	.word	0x00008ec0


	//   ....[51]....
        /*0364*/ 	.word	0x00008ee0


	//   ....[52]....
        /*0368*/ 	.word	0x00009030


	//   ....[53]....
        /*036c*/ 	.word	0x00009060


	//   ....[54]....
        /*0370*/ 	.word	0x00009150


	//   ....[55]....
        /*0374*/ 	.word	0x00009160


	//   ....[56]....
        /*0378*/ 	.word	0x00009560


	//   ....[57]....
        /*037c*/ 	.word	0x000095a0


	//   ....[58]....
        /*0380*/ 	.word	0x00009680


	//   ....[59]....
        /*0384*/ 	.word	0x000096a0


	//   ....[60]....
        /*0388*/ 	.word	0x00009750


	//   ....[61]....
        /*038c*/ 	.word	0x00009770


	//   ....[62]....
        /*0390*/ 	.word	0x00009830


	//   ....[63]....
        /*0394*/ 	.word	0x00009870


	//   ....[64]....
        /*0398*/ 	.word	0x0000a510


	//   ....[65]....
        /*039c*/ 	.word	0x0000b110


	//   ....[66]....
        /*03a0*/ 	.word	0x0000b140


	//   ....[67]....
        /*03a4*/ 	.word	0x0000b210


	//   ....[68]....
        /*03a8*/ 	.word	0x0000b230


	//   ....[69]....
        /*03ac*/ 	.word	0x0000b2d0


	//   ....[70]....
        /*03b0*/ 	.word	0x0000b2f0


	//   ....[71]....
        /*03b4*/ 	.word	0x0000b300


	//   ....[72]....
        /*03b8*/ 	.word	0x0000b390


	//   ....[73]....
        /*03bc*/ 	.word	0x0000cd20


	//   ....[74]....
        /*03c0*/ 	.word	0x0000d220


	//   ....[75]....
        /*03c4*/ 	.word	0x0000d3d0


	//   ....[76]....
        /*03c8*/ 	.word	0x0000d420


	//   ....[77]....
        /*03cc*/ 	.word	0x0000d4c0


	//   ....[78]....
        /*03d0*/ 	.word	0x0000d5d0


	//   ....[79]....
        /*03d4*/ 	.word	0x0000d630


	//   ....[80]....
        /*03d8*/ 	.word	0x0000d750


	//   ....[81]....
        /*03dc*/ 	.word	0x0000d7b0


	//   ....[82]....
        /*03e0*/ 	.word	0x0000d850


	//----- nvinfo : EIATTR_REG_RECONFIG
	.align		4
.L_94:
        /*03e4*/ 	.byte	0x01, 0x54
	.zero		2


	//----- nvinfo : EIATTR_SYSCALL_OFFSETS
	.align		4
        /*03e8*/ 	.byte	0x04, 0x46
        /*03ea*/ 	.short	(.L_96 - .L_95)


	//   ....[0]....
.L_95:
        /*03ec*/ 	.word	0x00001440


	//   ....[1]....
        /*03f0*/ 	.word	0x00009fc0


	//   ....[2]....
        /*03f4*/ 	.word	0x0000a100


	//   ....[3]....
        /*03f8*/ 	.word	0x0000a240


	//   ....[4]....
        /*03fc*/ 	.word	0x0000a360


	//   ....[5]....
        /*0400*/ 	.word	0x0000ad10


	//----- nvinfo : EIATTR_MBARRIER_INSTR_OFFSETS
	.align		4
.L_96:
        /*0404*/ 	.byte	0x04, 0x39
        /*0406*/ 	.short	(.L_98 - .L_97)


	//   ....[0]....
.L_97:
        /*0408*/ 	.word	0x00000270
        /*040c*/ 	.word	0x000000ff
        /*0410*/ 	.word	0x00029800
        /*0414*/ 	.short	0x0100
        /*0416*/ 	.byte	0x08
	.zero		1


	//   ....[1]....
        /*0418*/ 	.word	0x00000280
        /*041c*/ 	.word	0x000000ff
        /*0420*/ 	.word	0x00029820
        /*0424*/ 	.short	0x0100
        /*0426*/ 	.byte	0x08
	.zero		1


	//   ....[2]....
        /*0428*/ 	.word	0x00000370
        /*042c*/ 	.word	0x000000ff
        /*0430*/ 	.word	0x00029830
        /*0434*/ 	.short	0x0100
        /*0436*/ 	.byte	0x08
	.zero		1


	//   ....[3]....
        /*0438*/ 	.word	0x00000380
        /*043c*/ 	.word	0x000000ff
        /*0440*/ 	.word	0x00029840
        /*0444*/ 	.short	0x0100
        /*0446*/ 	.byte	0x08
	.zero		1


	//   ....[4]....
        /*0448*/ 	.word	0x00000390
        /*044c*/ 	.word	0x000000ff
        /*0450*/ 	.word	0x00029838
        /*0454*/ 	.short	0x0100
        /*0456*/ 	.byte	0x08
	.zero		1


	//   ....[5]....
        /*0458*/ 	.word	0x000003a0
        /*045c*/ 	.word	0x000000ff
        /*0460*/ 	.word	0x00029848
        /*0464*/ 	.short	0x0100
        /*0466*/ 	.byte	0x08
	.zero		1


	//   ....[6]....
        /*0468*/ 	.word	0x000004d0
        /*046c*/ 	.word	0x000000ff
        /*0470*/ 	.word	0x00029850
        /*0474*/ 	.short	0x0100
        /*0476*/ 	.byte	0x08
	.zero		1


	//   ....[7]....
        /*0478*/ 	.word	0x000004e0
        /*047c*/ 	.word	0x000000ff
        /*0480*/ 	.word	0x00029860
        /*0484*/ 	.short	0x0100
        /*0486*/ 	.byte	0x08
	.zero		1


	//   ....[8]....
        /*0488*/ 	.word	0x000004f0
        /*048c*/ 	.word	0x000000ff
        /*0490*/ 	.word	0x00029858
        /*0494*/ 	.short	0x0100
        /*0496*/ 	.byte	0x08
	.zero		1


	//   ....[9]....
        /*0498*/ 	.word	0x00000500
        /*049c*/ 	.word	0x000000ff
        /*04a0*/ 	.word	0x00029868
        /*04a4*/ 	.short	0x0100
        /*04a6*/ 	.byte	0x08
	.zero		1


	//   ....[10]....
        /*04a8*/ 	.word	0x000005f0
        /*04ac*/ 	.word	0x000000ff
        /*04b0*/ 	.word	0x00029870
        /*04b4*/ 	.short	0x0100
        /*04b6*/ 	.byte	0x06
	.zero		1


	//   ....[11]....
        /*04b8*/ 	.word	0x00000600
        /*04bc*/ 	.word	0x000000ff
        /*04c0*/ 	.word	0x00029880
        /*04c4*/ 	.short	0x0100
        /*04c6*/ 	.byte	0x06
	.zero		1


	//   ....[12]....
        /*04c8*/ 	.word	0x00000610
        /*04cc*/ 	.word	0x000000ff
        /*04d0*/ 	.word	0x00029878
        /*04d4*/ 	.short	0x0100
        /*04d6*/ 	.byte	0x06
	.zero		1


	//   ....[13]....
        /*04d8*/ 	.word	0x00000620
        /*04dc*/ 	.word	0x000000ff
        /*04e0*/ 	.word	0x00029888
        /*04e4*/ 	.short	0x0100
        /*04e6*/ 	.byte	0x06
	.zero		1


	//   ....[14]....
        /*04e8*/ 	.word	0x00000750
        /*04ec*/ 	.word	0x000000ff
        /*04f0*/ 	.word	0x00029890
        /*04f4*/ 	.short	0x0100
        /*04f6*/ 	.byte	0x08
	.zero		1


	//   ....[15]....
        /*04f8*/ 	.word	0x00000760
        /*04fc*/ 	.word	0x000000ff
        /*0500*/ 	.word	0x000298a0
        /*0504*/ 	.short	0x0100
        /*0506*/ 	.byte	0x08
	.zero		1


	//   ....[16]....
        /*0508*/ 	.word	0x00000770
        /*050c*/ 	.word	0x000000ff
        /*0510*/ 	.word	0x00029898
        /*0514*/ 	.short	0x0100
        /*0516*/ 	.byte	0x08
	.zero		1


	//   ....[17]....
        /*0518*/ 	.word	0x00000780
        /*051c*/ 	.word	0x000000ff
        /*0520*/ 	.word	0x000298a8
        /*0524*/ 	.short	0x0100
        /*0526*/ 	.byte	0x08
	.zero		1


	//   ....[18]....
        /*0528*/ 	.word	0x000008b0
        /*052c*/ 	.word	0x000000ff
        /*0530*/ 	.word	0x000298b0
        /*0534*/ 	.short	0x0100
        /*0536*/ 	.byte	0x08
	.zero		1


	//   ....[19]....
        /*0538*/ 	.word	0x000008c0
        /*053c*/ 	.word	0x000000ff
        /*0540*/ 	.word	0x000298c0
        /*0544*/ 	.short	0x0100
        /*0546*/ 	.byte	0x08
	.zero		1


	//   ....[20]....
        /*0548*/ 	.word	0x000008d0
        /*054c*/ 	.word	0x000000ff
        /*0550*/ 	.word	0x000298b8
        /*0554*/ 	.short	0x0100
        /*0556*/ 	.byte	0x08
	.zero		1


	//   ....[21]....
        /*0558*/ 	.word	0x000008e0
        /*055c*/ 	.word	0x000000ff
        /*0560*/ 	.word	0x000298c8
        /*0564*/ 	.short	0x0100
        /*0566*/ 	.byte	0x08
	.zero		1


	//   ....[22]....
        /*0568*/ 	.word	0x000014a0
        /*056c*/ 	.word	0x000000ff
        /*0570*/ 	.word	0x00029800
        /*0574*/ 	.short	0x010a
        /*0576*/ 	.byte	0x27
	.zero		1


	//   ....[23]....
        /*0578*/ 	.word	0x00001520
        /*057c*/ 	.word	0x00000004
        /*0580*/ 	.word	0x00029830
        /*0584*/ 	.short	0x010a
        /*0586*/ 	.byte	0x3f
	.zero		1


	//   ....[24]....
        /*0588*/ 	.word	0x00001590
        /*058c*/ 	.word	0x00000004
        /*0590*/ 	.word	0x00029830
        /*0594*/ 	.short	0x010a
        /*0596*/ 	.byte	0x3f
	.zero		1


	//   ....[25]....
        /*0598*/ 	.word	0x000032a0
        /*059c*/ 	.word	0x00000004
        /*05a0*/ 	.word	0x00000000
        /*05a4*/ 	.short	0x0101
        /*05a6*/ 	.byte	0x3f
	.zero		1


	//   ....[26]....
        /*05a8*/ 	.word	0x000048f0
        /*05ac*/ 	.word	0x000000ff
        /*05b0*/ 	.word	0x00029830
        /*05b4*/ 	.short	0x010a
        /*05b6*/ 	.byte	0x06
	.zero		1


	//   ....[27]....
        /*05b8*/ 	.word	0x00004930
        /*05bc*/ 	.word	0x000000ff
        /*05c0*/ 	.word	0x00029830
        /*05c4*/ 	.short	0x010a
        /*05c6*/ 	.byte	0x06
	.zero		1


	//   ....[28]....
        /*05c8*/ 	.word	0x00005550
        /*05cc*/ 	.word	0x000000ff
        /*05d0*/ 	.word	0x00029850
        /*05d4*/ 	.short	0x010a
        /*05d6*/ 	.byte	0x06
	.zero		1


	//   ....[29]....
        /*05d8*/ 	.word	0x00005590
        /*05dc*/ 	.word	0x000000ff
        /*05e0*/ 	.word	0x00029850
        /*05e4*/ 	.short	0x010a
        /*05e6*/ 	.byte	0x06
	.zero		1


	//   ....[30]....
        /*05e8*/ 	.word	0x00006c30
        /*05ec*/ 	.word	0x00000004
        /*05f0*/ 	.word	0x00000000
        /*05f4*/ 	.short	0x0101
        /*05f6*/ 	.byte	0x3f
	.zero		1


	//   ....[31]....
        /*05f8*/ 	.word	0x00006e80
        /*05fc*/ 	.word	0x000000ff
        /*0600*/ 	.word	0x00000000
        /*0604*/ 	.short	0x0101
        /*0606*/ 	.byte	0x06
	.zero		1


	//   ....[32]....
        /*0608*/ 	.word	0x00007500
        /*060c*/ 	.word	0x000000ff
        /*0610*/ 	.word	0x00029850
        /*0614*/ 	.short	0x010a
        /*0616*/ 	.byte	0x04
	.zero		1


	//   ....[33]....
        /*0618*/ 	.word	0x00007540
        /*061c*/ 	.word	0x000000ff
        /*0620*/ 	.word	0x00029850
        /*0624*/ 	.short	0x010a
        /*0626*/ 	.byte	0x04
	.zero		1


	//   ....[34]....
        /*0628*/ 	.word	0x00008320
        /*062c*/ 	.word	0x000000ff
        /*0630*/ 	.word	0x00000000
        /*0634*/ 	.short	0x0101
        /*0636*/ 	.byte	0x04
	.zero		1


	//   ....[35]....
        /*0638*/ 	.word	0x00009580
        /*063c*/ 	.word	0x000000ff
        /*0640*/ 	.word	0x00000000
        /*0644*/ 	.short	0x0101
        /*0646*/ 	.byte	0x27
	.zero		1


	//   ....[36]....
        /*0648*/ 	.word	0x0000a780
        /*064c*/ 	.word	0x00000002
        /*0650*/ 	.word	0x00029880
        /*0654*/ 	.short	0x010a
        /*0656*/ 	.byte	0x3f
	.zero		1


	//   ....[37]....
        /*0658*/ 	.word	0x0000a900
        /*065c*/ 	.word	0x00000002
        /*0660*/ 	.word	0x00029840
        /*0664*/ 	.short	0x010a
        /*0666*/ 	.byte	0x3f
	.zero		1


	//   ....[38]....
        /*0668*/ 	.word	0x0000b470
        /*066c*/ 	.word	0x000000ff
        /*0670*/ 	.word	0x00029800
        /*0674*/ 	.short	0x0107
        /*0676*/ 	.byte	0x29
	.zero		1


	//   ....[39]....
        /*0678*/ 	.word	0x0000b4c0
        /*067c*/ 	.word	0x000000ff
        /*0680*/ 	.word	0x00029800
        /*0684*/ 	.short	0x0101
        /*0686*/ 	.byte	0x29
	.zero		1


	//   ....[40]....
        /*0688*/ 	.word	0x0000b4f0
        /*068c*/ 	.word	0x000000ff
        /*0690*/ 	.word	0x00029820
        /*0694*/ 	.short	0x010a
        /*0696*/ 	.byte	0x29
	.zero		1


	//   ....[41]....
        /*0698*/ 	.word	0x0000b7f0
        /*069c*/ 	.word	0x00000006
        /*06a0*/ 	.word	0x00029880
        /*06a4*/ 	.short	0x010a
        /*06a6*/ 	.byte	0x3f
	.zero		1


	//   ....[42]....
        /*06a8*/ 	.word	0x0000ba20
        /*06ac*/ 	.word	0x00000006
        /*06b0*/ 	.word	0x00029840
        /*06b4*/ 	.short	0x010a
        /*06b6*/ 	.byte	0x3f
	.zero		1


	//   ....[43]....
        /*06b8*/ 	.word	0x0000bee0
        /*06bc*/ 	.word	0x00000012
        /*06c0*/ 	.word	0x00029870
        /*06c4*/ 	.short	0x010a
        /*06c6*/ 	.byte	0x3f
	.zero		1


	//   ....[44]....
        /*06c8*/ 	.word	0x0000bf50
        /*06cc*/ 	.word	0x00000012
        /*06d0*/ 	.word	0x00029860
        /*06d4*/ 	.short	0x010a
        /*06d6*/ 	.byte	0x3f
	.zero		1


	//   ....[45]....
        /*06d8*/ 	.word	0x0000c450
        /*06dc*/ 	.word	0x00000012
        /*06e0*/ 	.word	0x00029850
        /*06e4*/ 	.short	0x0101
        /*06e6*/ 	.byte	0x3f
	.zero		1


	//   ....[46]....
        /*06e8*/ 	.word	0x0000c4c0
        /*06ec*/ 	.word	0x00000012
        /*06f0*/ 	.word	0x00000000
        /*06f4*/ 	.short	0x0101
        /*06f6*/ 	.byte	0x3f
	.zero		1


	//   ....[47]....
        /*06f8*/ 	.word	0x0000c5c0
        /*06fc*/ 	.word	0x00000010
        /*0700*/ 	.word	0x00029870
        /*0704*/ 	.short	0x010a
        /*0706*/ 	.byte	0x3f
	.zero		1


	//   ....[48]....
        /*0708*/ 	.word	0x0000c630
        /*070c*/ 	.word	0x00000010
        /*0710*/ 	.word	0x00029860
        /*0714*/ 	.short	0x010a
        /*0716*/ 	.byte	0x3f
	.zero		1


	//   ....[49]....
        /*0718*/ 	.word	0x0000cb40
        /*071c*/ 	.word	0x00000010
        /*0720*/ 	.word	0x00029850
        /*0724*/ 	.short	0x0101
        /*0726*/ 	.byte	0x3f
	.zero		1


	//   ....[50]....
        /*0728*/ 	.word	0x0000cbd0
        /*072c*/ 	.word	0x00000000
        /*0730*/ 	.word	0x00000000
        /*0734*/ 	.short	0x0101
        /*0736*/ 	.byte	0x3f
	.zero		1


	//   ....[51]....
        /*0738*/ 	.word	0x0000ccd0
        /*073c*/ 	.word	0x00000008
        /*0740*/ 	.word	0x00029820
        /*0744*/ 	.short	0x010a
        /*0746*/ 	.byte	0x3f
	.zero		1


	//   ....[52]....
        /*0748*/ 	.word	0x0000ce50
        /*074c*/ 	.word	0x00000005
        /*0750*/ 	.word	0x00000000
        /*0754*/ 	.short	0x010a
        /*0756*/ 	.byte	0x3f
	.zero		1


	//   ....[53]....
        /*0758*/ 	.word	0x0000cea0
        /*075c*/ 	.word	0x00000007
        /*0760*/ 	.word	0x00000000
        /*0764*/ 	.short	0x010a
        /*0766*/ 	.byte	0x3f
	.zero		1


	//   ....[54]....
        /*0768*/ 	.word	0x0000cef0
        /*076c*/ 	.word	0x00000011
        /*0770*/ 	.word	0x00029860
        /*0774*/ 	.short	0x010a
        /*0776*/ 	.byte	0x3f
	.zero		1


	//   ....[55]....
        /*0778*/ 	.word	0x0000cf40
        /*077c*/ 	.word	0x00000003
        /*0780*/ 	.word	0x00029860
        /*0784*/ 	.short	0x010a
        /*0786*/ 	.byte	0x3f
	.zero		1


	//   ....[56]....
        /*0788*/ 	.word	0x0000cf80
        /*078c*/ 	.word	0x00000011
        /*0790*/ 	.word	0x00029880
        /*0794*/ 	.short	0x010a
        /*0796*/ 	.byte	0x3f
	.zero		1


	//   ....[57]....
        /*0798*/ 	.word	0x0000cfa0
        /*079c*/ 	.word	0x00000003
        /*07a0*/ 	.word	0x00029880
        /*07a4*/ 	.short	0x010a
        /*07a6*/ 	.byte	0x3f
	.zero		1


	//   ....[58]....
        /*07a8*/ 	.word	0x0000d010
        /*07ac*/ 	.word	0x00000003
        /*07b0*/ 	.word	0x00029800
        /*07b4*/ 	.short	0x010a
        /*07b6*/ 	.byte	0x3f
	.zero		1


	//   ....[59]....
        /*07b8*/ 	.word	0x0000d060
        /*07bc*/ 	.word	0x00000004
        /*07c0*/ 	.word	0x00029830
        /*07c4*/ 	.short	0x010a
        /*07c6*/ 	.byte	0x3f
	.zero		1


	//   ....[60]....
        /*07c8*/ 	.word	0x0000d0c0
        /*07cc*/ 	.word	0x00000003
        /*07d0*/ 	.word	0x00029830
        /*07d4*/ 	.short	0x010a
        /*07d6*/ 	.byte	0x3f
	.zero		1


	//   ....[61]....
        /*07d8*/ 	.word	0x0000d120
        /*07dc*/ 	.word	0x00000003
        /*07e0*/ 	.word	0x00029850
        /*07e4*/ 	.short	0x010a
        /*07e6*/ 	.byte	0x3f
	.zero		1


	//   ....[62]....
        /*07e8*/ 	.word	0x0000d180
        /*07ec*/ 	.word	0x00000007
        /*07f0*/ 	.word	0x00029850
        /*07f4*/ 	.short	0x010a
        /*07f6*/ 	.byte	0x3f
	.zero		1


	//   ....[63]....
        /*07f8*/ 	.word	0x0000d2d0
        /*07fc*/ 	.word	0x00000002
        /*0800*/ 	.word	0x00029880
        /*0804*/ 	.short	0x010a
        /*0806*/ 	.byte	0x3f
	.zero		1


	//   ....[64]....
        /*0808*/ 	.word	0x0000d320
        /*080c*/ 	.word	0x00000002
        /*0810*/ 	.word	0x00029840
        /*0814*/ 	.short	0x010a
        /*0816*/ 	.byte	0x3f
	.zero		1


	//   ....[65]....
        /*0818*/ 	.word	0x0000d900
        /*081c*/ 	.word	0x00000003
        /*0820*/ 	.word	0x00029820
        /*0824*/ 	.short	0x010a
        /*0826*/ 	.byte	0x3f
	.zero		1


	//   ....[66]....
        /*0828*/ 	.word	0x0000d950
        /*082c*/ 	.word	0x00000006
        /*0830*/ 	.word	0x00029880
        /*0834*/ 	.short	0x010a
        /*0836*/ 	.byte	0x3f
	.zero		1


	//   ....[67]....
        /*0838*/ 	.word	0x0000d9a0
        /*083c*/ 	.word	0x00000006
        /*0840*/ 	.word	0x00029840
        /*0844*/ 	.short	0x010a
        /*0846*/ 	.byte	0x3f
	.zero		1


	//   ....[68]....
        /*0848*/ 	.word	0x0000d9f0
        /*084c*/ 	.word	0x00000012
        /*0850*/ 	.word	0x00029870
        /*0854*/ 	.short	0x010a
        /*0856*/ 	.byte	0x3f
	.zero		1


	//   ....[69]....
        /*0858*/ 	.word	0x0000da40
        /*085c*/ 	.word	0x00000012
        /*0860*/ 	.word	0x00029860
        /*0864*/ 	.short	0x010a
        /*0866*/ 	.byte	0x3f
	.zero		1


	//   ....[70]....
        /*0868*/ 	.word	0x0000da90
        /*086c*/ 	.word	0x00000010
        /*0870*/ 	.word	0x00029870
        /*0874*/ 	.short	0x010a
        /*0876*/ 	.byte	0x3f
	.zero		1


	//   ....[71]....
        /*0878*/ 	.word	0x0000dae0
        /*087c*/ 	.word	0x00000010
        /*0880*/ 	.word	0x00029860
        /*0884*/ 	.short	0x010a
        /*0886*/ 	.byte	0x3f
	.zero		1


	//   ....[72]....
        /*0888*/ 	.word	0x0000db30
        /*088c*/ 	.word	0x00000008
        /*0890*/ 	.word	0x00029820
        /*0894*/ 	.short	0x010a
        /*0896*/ 	.byte	0x3f
	.zero		1


	//   ....[73]....
        /*0898*/ 	.word	0x0000db80
        /*089c*/ 	.word	0x00000005
        /*08a0*/ 	.word	0x00000000
        /*08a4*/ 	.short	0x010a
        /*08a6*/ 	.byte	0x3f
	.zero		1


	//   ....[74]....
        /*08a8*/ 	.word	0x0000dbd0
        /*08ac*/ 	.word	0x00000007
        /*08b0*/ 	.word	0x00000000
        /*08b4*/ 	.short	0x010a
        /*08b6*/ 	.byte	0x3f
	.zero		1


	//   ....[75]....
        /*08b8*/ 	.word	0x0000dc20
        /*08bc*/ 	.word	0x00000011
        /*08c0*/ 	.word	0x00029860
        /*08c4*/ 	.short	0x010a
        /*08c6*/ 	.byte	0x3f
	.zero		1


	//   ....[76]....
        /*08c8*/ 	.word	0x0000dc70
        /*08cc*/ 	.word	0x00000003
        /*08d0*/ 	.word	0x00029860
        /*08d4*/ 	.short	0x010a
        /*08d6*/ 	.byte	0x3f
	.zero		1


	//   ....[77]....
        /*08d8*/ 	.word	0x0000dcc0
        /*08dc*/ 	.word	0x00000011
        /*08e0*/ 	.word	0x00029880
        /*08e4*/ 	.short	0x010a
        /*08e6*/ 	.byte	0x3f
	.zero		1


	//----- nvinfo : EIATTR_NUM_MBARRIERS
	.align		4
.L_98:
        /*08e8*/ 	.byte	0x03, 0x38
        /*08ea*/ 	.short	0x0016


	//----- nvinfo : EIATTR_EXIT_INSTR_OFFSETS
	.align		4
        /*08ec*/ 	.byte	0x04, 0x1c
        /*08ee*/ 	.short	(.L_100 - .L_99)


	//   ....[0]....
.L_99:
        /*08f0*/ 	.word	0x00000a30


	//   ....[1]....
        /*08f4*/ 	.word	0x00009950


	//   ....[2]....
        /*08f8*/ 	.word	0x0000cd40


	//   ....[3]....
        /*08fc*/ 	.word	0x0000cff0


	//----- nvinfo : EIATTR_MAX_THREADS
	.align		4
.L_100:
        /*0900*/ 	.byte	0x04, 0x05
        /*0902*/ 	.short	(.L_102 - .L_101)
.L_101:
        /*0904*/ 	.word	0x00000180
        /*0908*/ 	.word	0x00000001
        /*090c*/ 	.word	0x00000001


	//----- nvinfo : EIATTR_CRS_STACK_SIZE
	.align		4
.L_102:
        /*0910*/ 	.byte	0x04, 0x1e
        /*0912*/ 	.short	(.L_104 - .L_103)
.L_103:
        /*0914*/ 	.word	0x00000000


	//----- nvinfo : EIATTR_CBANK_PARAM_SIZE
	.align		4
.L_104:
        /*0918*/ 	.byte	0x03, 0x19
        /*091a*/ 	.short	0x0a70


	//----- nvinfo : EIATTR_PARAM_CBANK
	.align		4
        /*091c*/ 	.byte	0x04, 0x0a
        /*091e*/ 	.short	(.L_106 - .L_105)
	.align		4
.L_105:
        /*0920*/ 	.word	index@(.nv.constant0._ZN7cutlass13device_kernelIN5flash11enable_sm90INS1_16FlashAttnFwdSm90INS1_25CollectiveMainloopFwdSm90ILi2EN4cute5tupleIJNS5_1CILi1EEES8_S8_EEENS6_IJNS7_ILi128EEENS7_ILi160EEENS7_ILi192EEEEEELi128ENS_12float_e4m3_tEfNS_4arch4Sm90ELb0ELb0ELb0ELb0ELb0ELb0ELb0ELb1ELb1ELb1ELb0ELb0EEENS1_21CollectiveEpilogueFwdINS6_IJSA_SA_SB_EEES9_NS_10bfloat16_tESG_Li256ELb0ELb1ELb0ELb1EEENS1_29StaticPersistentTileSchedulerILb0EEEEEEEEEvNT_6ParamsE)
        /*0924*/ 	.short	0x0210
        /*0926*/ 	.short	0x0a70


	//----- nvinfo : EIATTR_SW_WAR
	.align		4
.L_106:
        /*0928*/ 	.byte	0x04, 0x36
        /*092a*/ 	.short	(.L_108 - .L_107)
.L_107:
        /*092c*/ 	.word	0x00000008
.L_108:


//--------------------- .nv.info._ZN7cutlass13device_kernelIN5flash11enable_sm90INS1_16FlashAttnFwdSm90INS1_25CollectiveMainloopFwdSm90ILi2EN4cute5tupleIJNS5_1CILi2EEENS7_ILi1EEES9_EEENS6_IJNS7_ILi128EEENS7_ILi160EEENS7_ILi192EEEEEELi128ENS_12float_e4m3_tEfNS_4arch4Sm90ELb0ELb0ELb0ELb0ELb0ELb0ELb0ELb1ELb1ELb1ELb0ELb0EEENS1_21CollectiveEpilogueFwdINS6_IJSB_SB_SC_EEESA_NS_10bfloat16_tESH_Li256ELb0ELb1ELb0ELb1EEENS1_29StaticPersistentTileSchedulerILb0EEEEEEEEEvNT_6ParamsE --------------------------
	.section	.nv.info._ZN7cutlass13device_kernelIN5flash11enable_sm90INS1_16FlashAttnFwdSm90INS1_25CollectiveMainloopFwdSm90ILi2EN4cute5tupleIJNS5_1CILi2EEENS7_ILi1EEES9_EEENS6_IJNS7_ILi128EEENS7_ILi160EEENS7_ILi192EEEEEELi128ENS_12float_e4m3_tEfNS_4arch4Sm90ELb0ELb0ELb0ELb0ELb0ELb0ELb0ELb1ELb1ELb1ELb0ELb0EEENS1_21CollectiveEpilogueFwdINS6_IJSB_SB_SC_EEESA_NS_10bfloat16_tESH_Li256ELb0ELb1ELb0ELb1EEENS1_29StaticPersistentTileSchedulerILb0EEEEEEEEEvNT_6ParamsE,"",@"SHT_CUDA_INFO"
	.sectionflags	@""
	.align	4


	//----- nvinfo : EIATTR_CUDA_API_VERSION
	.align		4
        /*0000*/ 	.byte	0x04, 0x37
        /*0002*/ 	.short	(.L_110 - .L_109)
.L_109:
        /*0004*/ 	.word	0x00000082


	//----- nvinfo : EIATTR_KPARAM_INFO
	.align		4
.L_110:
        /*0008*/ 	.byte	0x04, 0x17
        /*000a*/ 	.short	(.L_112 - .L_111)
.L_111:
        /*000c*/ 	.word	0x00000000
        /*0010*/ 	.short	0x0000
        /*0012*/ 	.short	0x0070
        /*0014*/ 	.byte	0x00, 0xf0, 0x01, 0x28


	//----- nvinfo : EIATTR_SPARSE_MMA_MASK
	.align		4
.L_112:
        /*0018*/ 	.byte	0x03, 0x50
        /*001a*/ 	.short	0x0000


	//----- nvinfo : EIATTR_MAXREG_COUNT
	.align		4
        /*001c*/ 	.byte	0x03, 0x1b
        /*001e*/ 	.short	0x00a8


	//----- nvinfo : EIATTR_NUM_BARRIERS
	.align		4
        /*0020*/ 	.byte	0x02, 0x4c
        /*0022*/ 	.byte	0x10
	.zero		1


	//----- nvinfo : EIATTR_EXTERNS
	.align		4
        /*0024*/ 	.byte	0x04, 0x0f
        /*0026*/ 	.short	(.L_114 - .L_113)


	//   ....[0]....
	.align		4
.L_113:
        /*0028*/ 	.word	index@(__assertfail)


	//----- nvinfo : EIATTR_ANNOTATIONS
	.align		4
.L_114:
        /*002c*/ 	.byte	0x04, 0x55
        /*002e*/ 	.short	(.L_116 - .L_115)


	//   ....[0]....
.L_115:
        /* <DEDUP_REMOVED lines=17> */


	//----- nvinfo : EIATTR_MERCURY_ISA_VERSION
	.align		4
.L_116:
        /*0130*/ 	.byte	0x03, 0x5f
        /*0132*/ 	.short	0x0101


	//----- nvinfo : EIATTR_INT_WARP_WIDE_INSTR_OFFSETS
	.align		4
        /*0134*/ 	.byte	0x04, 0x31
        /*0136*/ 	.short	(.L_118 - .L_117)


	//   ....[0]....
.L_117:
        /*0138*/ 	.word	0x00000130


	//   ....[1]....
        /*013c*/ 	.word	0x00000170


	//   ....[2]....
        /*0140*/ 	.word	0x000001e0


	//----- nvinfo : EIATTR_COOP_GROUP_MASK_REGIDS
	.align		4
.L_118:
        /*0144*/ 	.byte	0x04, 0x29
        /*0146*/ 	.short	(.L_120 - .L_119)


	//   ....[0]....
.L_119:
        /*0148*/ 	.word	0xffffffff


	//   ....[1]....
        /*014c*/ 	.word	0xffffffff


	//   ....[2]....
        /*0150*/ 	.word	0xffffffff


	//   ....[3]....
        /*0154*/ 	.word	0xffffffff


	//   ....[4]....
        /*0158*/ 	.word	0xffffffff


	//   ....[5]....
        /*015c*/ 	.word	0xffffffff


	//   ....[6]....
        /*0160*/ 	.word	0xffffffff


	//   ....[7]....
        /*0164*/ 	.word	0xffffffff


	//   ....[8]....
        /*0168*/ 	.word	0xffffffff


	//   ....[9]....
        /*016c*/ 	.word	0xffffffff


	//   ....[10]....
        /*0170*/ 	.word	0xffffffff


	//   ....[11]....
        /*0174*/ 	.word	0xffffffff


	//   ....[12]....
        /*0178*/ 	.word	0xffffffff


	//   ....[13]....
        /*017c*/ 	.word	0xffffffff


	//   ....[14]....
        /*0180*/ 	.word	0xffffffff


	//   ....[15]....
        /*0184*/ 	.word	0xffffffff


	//   ....[16]....
        /*0188*/ 	.word	0xffffffff


	//   ....[17]....
        /*018c*/ 	.word	0xffffffff


	//   ....[18]....
        /*0190*/ 	.word	0xffffffff


	//   ....[19]....
        /*0194*/ 	.word	0xffffffff


	//   ....[20]....
        /*0198*/ 	.word	0xffffffff


	//   ....[21]....
        /*019c*/ 	.word	0xffffffff


	//   ....[22]....
        /*01a0*/ 	.word	0xffffffff


	//   ....[23]....
        /*01a4*/ 	.word	0xffffffff


	//   ....[24]....
        /*01a8*/ 	.word	0xffffffff


	//   ....[25]....
        /*01ac*/ 	.word	0xffffffff


	//   ....[26]....
        /*01b0*/ 	.word	0xffffffff


	//   ....[27]....
        /*01b4*/ 	.word	0xffffffff


	//   ....[28]....
        /*01b8*/ 	.word	0xffffffff


	//   ....[29]....
        /*01bc*/ 	.word	0xffffffff


	//   ....[30]....
        /*01c0*/ 	.word	0xffffffff


	//   ....[31]....
        /*01c4*/ 	.word	0xffffffff


	//   ....[32]....
        /*01c8*/ 	.word	0xffffffff


	//   ....[33]....
        /*01cc*/ 	.word	0xffffffff


	//   ....[34]....
        /*01d0*/ 	.word	0xffffffff


	//   ....[35]....
        /*01d4*/ 	.word	0xffffffff


	//   ....[36]....
        /*01d8*/ 	.word	0xffffffff


	//   ....[37]....
        /*01dc*/ 	.word	0xffffffff


	//   ....[38]....
        /*01e0*/ 	.word	0xffffffff


	//   ....[39]....
        /*01e4*/ 	.word	0xffffffff


	//   ....[40]....
        /*01e8*/ 	.word	0xffffffff


	//   ....[41]....
        /*01ec*/ 	.word	0xffffffff


	//   ....[42]....
        /*01f0*/ 	.word	0xffffffff


	//   ....[43]....
        /*01f4*/ 	.word	0xffffffff


	//   ....[44]....
        /*01f8*/ 	.word	0xffffffff


	//   ....[45]....
        /*01fc*/ 	.word	0xffffffff


	//   ....[46]....
        /*0200*/ 	.word	0xffffffff


	//   ....[47]....
        /*0204*/ 	.word	0xffffffff


	//   ....[48]....
        /*0208*/ 	.word	0xffffffff


	//   ....[49]....
        /*020c*/ 	.word	0xffffffff


	//   ....[50]....
        /*0210*/ 	.word	0xffffffff


	//   ....[51]....
        /*0214*/ 	.word	0xffffffff


	//   ....[52]....
        /*0218*/ 	.word	0xffffffff


	//   ....[53]....
        /*021c*/ 	.word	0xffffffff


	//   ....[54]....
        /*0220*/ 	.word	0xffffffff


	//   ....[55]....
        /*0224*/ 	.word	0xffffffff


	//   ....[56]....
        /*0228*/ 	.word	0xffffffff


	//   ....[57]....
        /*022c*/ 	.word	0xffffffff


	//   ....[58]....
        /*0230*/ 	.word	0xffffffff


	//   ....[59]....
        /*0234*/ 	.word	0xffffffff


	//   ....[60]....
        /*0238*/ 	.word	0xffffffff


	//   ....[61]....
        /*023c*/ 	.word	0xffffffff


	//   ....[62]....
        /*0240*/ 	.word	0xffffffff


	//   ....[63]....
        /*0244*/ 	.word	0xffffffff


	//   ....[64]....
        /*0248*/ 	.word	0xffffffff


	//   ....[65]....
        /*024c*/ 	.word	0xffffffff


	//   ....[66]....
        /*0250*/ 	.word	0xffffffff


	//   ....[67]....
        /*0254*/ 	.word	0xffffffff


	//   ....[68]....
        /*0258*/ 	.word	0xffffffff


	//   ....[69]....
        /*025c*/ 	.word	0xffffffff


	//   ....[70]....
        /*0260*/ 	.word	0xffffffff


	//   ....[71]....
        /*0264*/ 	.word	0xffffffff


	//   ....[72]....
        /*0268*/ 	.word	0xffffffff


	//   ....[73]....
        /*026c*/ 	.word	0xffffffff


	//   ....[74]....
        /*0270*/ 	.word	0xffffffff


	//   ....[75]....
        /*0274*/ 	.word	0x0500000f


	//   ....[76]....
        /*0278*/ 	.word	0x0500000f


	//   ....[77]....
        /*027c*/ 	.word	0x0500000f


	//   ....[78]....
        /*0280*/ 	.word	0x0500000f


	//   ....[79]....
        /*0284*/ 	.word	0x0500000f


	//   ....[80]....
        /*0288*/ 	.word	0x0500000f


	//   ....[81]....
        /*028c*/ 	.word	0x0500000f


	//   ....[82]....
        /*0290*/ 	.word	0x0500000f


	//   ....[83]....
        /*0294*/ 	.word	0x0500000f


	//----- nvinfo : EIATTR_COOP_GROUP_INSTR_OFFSETS
	.align		4
.L_120:
        /*0298*/ 	.byte	0x04, 0x28
        /*029a*/ 	.short	(.L_122 - .L_121)


	//   ....[0]....
.L_121:
        /*029c*/ 	.word	0x00000070


	//   ....[1]....
        /*02a0*/ 	.word	0x00000140


	//   ....[2]....
        /*02a4*/ 	.word	0x00000190


	//   ....[3]....
        /*02a8*/ 	.word	0x000003d0


	//   ....[4]....
        /*02ac*/ 	.word	0x000005f0


	//   ....[5]....
        /*02b0*/ 	.word	0x00000820


	//   ....[6]....
        /*02b4*/ 	.word	0x00000aa0


	//   ....[7]....
        /*02b8*/ 	.word	0x00000de0


	//   ....[8]....
        /*02bc*/ 	.word	0x00001440


	//   ....[9]....
        /*02c0*/ 	.word	0x00003220


	//   ....[10]....
        /*02c4*/ 	.word	0x00003320


	//   ....[11]....
        /*02c8*/ 	.word	0x00003780


	//   ....[12]....
        /*02cc*/ 	.word	0x00003870


	//   ....[13]....
        /*02d0*/ 	.word	0x00005f00


	//   ....[14]....
        /*02d4*/ 	.word	0x00005f10


	//   ....[15]....
        /*02d8*/ 	.word	0x00005f40


	//   ....[16]....
        /*02dc*/ 	.word	0x00005f50


	//   ....[17]....
        /*02e0*/ 	.word	0x00007a60


	//   ....[18]....
        /*02e4*/ 	.word	0x00007a70


	//   ....[19]....
        /*02e8*/ 	.word	0x00007af0


	//   ....[20]....
        /*02ec*/ 	.word	0x00007b00


	//   ....[21]....
        /*02f0*/ 	.word	0x00008e20


	//   ....[22]....
        /*02f4*/ 	.word	0x00008e30


	//   ....[23]....
        /*02f8*/ 	.word	0x00008e40


	//   ....[24]....
        /*02fc*/ 	.word	0x00008e50


	//   ....[25]....
        /*0300*/ 	.word	0x00008e60


	//   ....[26]....
        /*0304*/ 	.word	0x00008e70


	//   ....[27]....
        /*0308*/ 	.word	0x00008e80


	//   ....[28]....
        /*030c*/ 	.word	0x00008e90


	//   ....[29]....
        /*0310*/ 	.word	0x00008ea0


	//   ....[30]....
        /*0314*/ 	.word	0x00008ed0


	//   ....[31]....
        /*0318*/ 	.word	0x00008f20


	//   ....[32]....
        /*031c*/ 	.word	0x00008f50


	//   ....[33]....
        /*0320*/ 	.word	0x00008f80


	//   ....[34]....
        /*0324*/ 	.word	0x00008f90


	//   ....[35]....
        /*0328*/ 	.word	0x00008fa0


	//   ....[36]....
        /*032c*/ 	.word	0x00008fb0


	//   ....[37]....
        /*0330*/ 	.word	0x00008fc0


	//   ....[38]....
        /*0334*/ 	.word	0x00008ff0


	//   ....[39]....
        /*0338*/ 	.word	0x00009020


	//   ....[40]....
        /*033c*/ 	.word	0x00009030


	//   ....[41]....
        /*0340*/ 	.word	0x00009040


	//   ....[42]....
        /*0344*/ 	.word	0x00009050


	//   ....[43]....
        /*0348*/ 	.word	0x00009060


	//   ....[44]....
        /*034c*/ 	.word	0x00009070


	//   ....[45]....
        /*0350*/ 	.word	0x00009080


	//   ....[46]....
        /*0354*/ 	.word	0x00009090


	//   ....[47]....
        /*0358*/ 	.word	0x000090a0


	//   ....[48]....
        /*035c*/ 	.word	0x000090b0


	//   ....[49]....
        /*0360*/ 	.word	0x000090c0


	//   ....[50]....
        /*0364*/ 	.word	0x000090d0


	//   ....[51]....
        /*0368*/ 	.word	0x000090f0


	//   ....[52]....
        /*036c*/ 	.word	0x00009100


	//   ....[53]....
        /*0370*/ 	.word	0x00009220


	//   ....[54]....
        /*0374*/ 	.word	0x00009250


	//   ....[55]....
        /*0378*/ 	.word	0x00009310


	//   ....[56]....
        /*037c*/ 	.word	0x00009360


	//   ....[57]....
        /*0380*/ 	.word	0x000097d0


	//   ....[58]....
        /*0384*/ 	.word	0x00009800


	//   ....[59]....
        /*0388*/ 	.word	0x000098d0


	//   ....[60]....
        /*038c*/ 	.word	0x000098f0


	//   ....[61]....
        /*0390*/ 	.word	0x000099a0


	//   ....[62]....
        /*0394*/ 	.word	0x000099c0


	//   ....[63]....
        /*0398*/ 	.word	0x00009a80


	//   ....[64]....
        /*039c*/ 	.word	0x00009ac0


	//   ....[65]....
        /*03a0*/ 	.word	0x0000a7c0


	//   ....[66]....
        /*03a4*/ 	.word	0x0000b480


	//   ....[67]....
        /*03a8*/ 	.word	0x0000b4b0


	//   ....[68]....
        /*03ac*/ 	.word	0x0000b590


	//   ....[69]....
        /*03b0*/ 	.word	0x0000b5a0


	//   ....[70]....
        /*03b4*/ 	.word	0x0000b630


	//   ....[71]....
        /*03b8*/ 	.word	0x0000b640


	//   ....[72]....
        /*03bc*/ 	.word	0x0000b650


	//   ....[73]....
        /*03c0*/ 	.word	0x0000b660


	//   ....[74]....
        /*03c4*/ 	.word	0x0000d1a0


	//   ....[75]....
        /*03c8*/ 	.word	0x0000d6a0


	//   ....[76]....
        /*03cc*/ 	.word	0x0000d850


	//   ....[77]....
        /*03d0*/ 	.word	0x0000d8b0


	//   ....[78]....
        /*03d4*/ 	.word	0x0000d940


	//   ....[79]....
        /*03d8*/ 	.word	0x0000da50


	//   ....[80]....
        /*03dc*/ 	.word	0x0000dab0


	//   ....[81]....
        /*03e0*/ 	.word	0x0000dbb0


	//   ....[82]....
        /*03e4*/ 	.word	0x0000dc10


	//   ....[83]....
        /*03e8*/ 	.word	0x0000dcf0


	//----- nvinfo : EIATTR_REG_RECONFIG
	.align		4
.L_122:
        /*03ec*/ 	.byte	0x01, 0x54
	.zero		2


	//----- nvinfo : EIATTR_SYSCALL_OFFSETS
	.align		4
        /*03f0*/ 	.byte	0x04, 0x46
        /*03f2*/ 	.short	(.L_124 - .L_123)


	//   ....[0]....
.L_123:
        /*03f4*/ 	.word	0x00001960


	//   ....[1]....
        /*03f8*/ 	.word	0x0000a270


	//   ....[2]....
        /*03fc*/ 	.word	0x0000a3d0


	//   ....[3]....
        /*0400*/ 	.word	0x0000a510


	//   ....[4]....
        /*0404*/ 	.word	0x0000a630


	//   ....[5]....
        /*0408*/ 	.word	0x0000b080


	//----- nvinfo : EIATTR_MBARRIER_INSTR_OFFSETS
	.align		4
.L_124:
        /*040c*/ 	.byte	0x04, 0x39
        /*040e*/ 	.short	(.L_126 - .L_125)


	//   ....[0]....
.L_125:
        /*0410*/ 	.word	0x00000270
        /*0414*/ 	.word	0x000000ff
        /*0418*/ 	.word	0x00029800
        /*041c*/ 	.short	0x0100
        /*041e*/ 	.byte	0x08
	.zero		1


	//   ....[1]....
        /*0420*/ 	.word	0x00000280
        /*0424*/ 	.word	0x000000ff
        /*0428*/ 	.word	0x00029820
        /*042c*/ 	.short	0x0100
        /*042e*/ 	.byte	0x08
	.zero		1


	//   ....[2]....
        /*0430*/ 	.word	0x00000370
        /*0434*/ 	.word	0x000000ff
        /*0438*/ 	.word	0x00029830
        /*043c*/ 	.short	0x0100
        /*043e*/ 	.byte	0x08
	.zero		1


	//   ....[3]....
        /*0440*/ 	.word	0x00000380
        /*0444*/ 	.word	0x000000ff
        /*0448*/ 	.word	0x00029840
        /*044c*/ 	.short	0x0100
        /*044e*/ 	.byte	0x08
	.zero		1


	//   ....[4]....
        /*0450*/ 	.word	0x00000390
        /*0454*/ 	.word	0x000000ff
        /*0458*/ 	.word	0x00029838
        /*045c*/ 	.short	0x0100
        /*045e*/ 	.byte	0x08
	.zero		1


	//   ....[5]....
        /*0460*/ 	.word	0x000003a0
        /*0464*/ 	.word	0x000000ff
        /*0468*/ 	.word	0x00029848
        /*046c*/ 	.short	0x0100
        /*046e*/ 	.byte	0x08
	.zero		1


	//   ....[6]....
        /*0470*/ 	.word	0x000005a0
        /*0474*/ 	.word	0x000000ff
        /*0478*/ 	.word	0x00029850
        /*047c*/ 	.short	0x0100
        /*047e*/ 	.byte	0x08
	.zero		1


	//   ....[7]....
        /*0480*/ 	.word	0x000005b0
        /*0484*/ 	.word	0x000000ff
        /*0488*/ 	.word	0x00029860
        /*048c*/ 	.short	0x0100
        /*048e*/ 	.byte	0x08
	.zero		1


	//   ....[8]....
        /*0490*/ 	.word	0x000005c0
        /*0494*/ 	.word	0x000000ff
        /*0498*/ 	.word	0x00029858
        /*049c*/ 	.short	0x0100
        /*049e*/ 	.byte	0x08
	.zero		1


	//   ....[9]....
        /*04a0*/ 	.word	0x000005d0
        /*04a4*/ 	.word	0x000000ff
        /*04a8*/ 	.word	0x00029868
        /*04ac*/ 	.short	0x0100
        /*04ae*/ 	.byte	0x08
	.zero		1


	//   ....[10]....
        /*04b0*/ 	.word	0x000007d0
        /*04b4*/ 	.word	0x000000ff
        /*04b8*/ 	.word	0x00029870
        /*04bc*/ 	.short	0x0100
        /*04be*/ 	.byte	0x08
	.zero		1


	//   ....[11]....
        /*04c0*/ 	.word	0x000007e0
        /*04c4*/ 	.word	0x000000ff
        /*04c8*/ 	.word	0x00029880
        /*04cc*/ 	.short	0x0100
        /*04ce*/ 	.byte	0x08
	.zero		1


	//   ....[12]....
        /*04d0*/ 	.word	0x000007f0
        /*04d4*/ 	.word	0x000000ff
        /*04d8*/ 	.word	0x00029878
        /*04dc*/ 	.short	0x0100
        /*04de*/ 	.byte	0x08
	.zero		1


	//   ....[13]....
        /*04e0*/ 	.word	0x00000800
        /*04e4*/ 	.word	0x000000ff
        /*04e8*/ 	.word	0x00029888
        /*04ec*/ 	.short	0x0100
        /*04ee*/ 	.byte	0x08
	.zero		1


	//   ....[14]....
        /*04f0*/ 	.word	0x00000a50
        /*04f4*/ 	.word	0x000000ff
        /*04f8*/ 	.word	0x00029890
        /*04fc*/ 	.short	0x0100
        /*04fe*/ 	.byte	0x08
	.zero		1


	//   ....[15]....
        /*0500*/ 	.word	0x00000a60
        /*0504*/ 	.word	0x000000ff
        /*0508*/ 	.word	0x000298a0
        /*050c*/ 	.short	0x0100
        /*050e*/ 	.byte	0x08
	.zero		1


	//   ....[16]....
        /*0510*/ 	.word	0x00000a70
        /*0514*/ 	.word	0x000000ff
        /*0518*/ 	.word	0x00029898
        /*051c*/ 	.short	0x0100
        /*051e*/ 	.byte	0x08
	.zero		1


	//   ....[17]....
        /*0520*/ 	.word	0x00000a80
        /*0524*/ 	.word	0x000000ff
        /*0528*/ 	.word	0x000298a8
        /*052c*/ 	.short	0x0100
        /*052e*/ 	.byte	0x08
	.zero		1


	//   ....[18]....
        /*0530*/ 	.word	0x00000d30
        /*0534*/ 	.word	0x000000ff
        /*0538*/ 	.word	0x000298b0
        /*053c*/ 	.short	0x0100
        /*053e*/ 	.byte	0x08
	.zero		1


	//   ....[19]....
        /*0540*/ 	.word	0x00000d40
        /*0544*/ 	.word	0x000000ff
        /*0548*/ 	.word	0x000298c0
        /*054c*/ 	.short	0x0100
        /*054e*/ 	.byte	0x08
	.zero		1


	//   ....[20]....
        /*0550*/ 	.word	0x00000d50
        /*0554*/ 	.word	0x000000ff
        /*0558*/ 	.word	0x000298b8
        /*055c*/ 	.short	0x0100
        /*055e*/ 	.byte	0x08
	.zero		1


	//   ....[21]....
        /*0560*/ 	.word	0x00000d60
        /*0564*/ 	.word	0x000000ff
        /*0568*/ 	.word	0x000298c8
        /*056c*/ 	.short	0x0100
        /*056e*/ 	.byte	0x08
	.zero		1


	//   ....[22]....
        /*0570*/ 	.word	0x000019c0
        /*0574*/ 	.word	0x000000ff
        /*0578*/ 	.word	0x00029800
        /*057c*/ 	.short	0x010a
        /*057e*/ 	.byte	0x27
	.zero		1


	//   ....[23]....
        /*0580*/ 	.word	0x00001a40
        /*0584*/ 	.word	0x00000004
        /*0588*/ 	.word	0x00029830
        /*058c*/ 	.short	0x010a
        /*058e*/ 	.byte	0x3f
	.zero		1


	//   ....[24]....
        /*0590*/ 	.word	0x00001a80
        /*0594*/ 	.word	0x00000004
        /*0598*/ 	.word	0x00029830
        /*059c*/ 	.short	0x010a
        /*059e*/ 	.byte	0x3f
	.zero		1


	//   ....[25]....
        /*05a0*/ 	.word	0x00003c40
        /*05a4*/ 	.word	0x00000041
        /*05a8*/ 	.word	0x00000000
        /*05ac*/ 	.short	0x0101
        /*05ae*/ 	.byte	0x3f
	.zero		1


	//   ....[26]....
        /*05b0*/ 	.word	0x00004ac0
        /*05b4*/ 	.word	0x000000ff
        /*05b8*/ 	.word	0x00029830
        /*05bc*/ 	.short	0x010a
        /*05be*/ 	.byte	0x06
	.zero		1


	//   ....[27]....
        /*05c0*/ 	.word	0x00004b00
        /*05c4*/ 	.word	0x000000ff
        /*05c8*/ 	.word	0x00029830
        /*05cc*/ 	.short	0x010a
        /*05ce*/ 	.byte	0x06
	.zero		1


	//   ....[28]....
        /*05d0*/ 	.word	0x00005740
        /*05d4*/ 	.word	0x000000ff
        /*05d8*/ 	.word	0x00029850
        /*05dc*/ 	.short	0x010a
        /*05de*/ 	.byte	0x06
	.zero		1


	//   ....[29]....
        /*05e0*/ 	.word	0x00005780
        /*05e4*/ 	.word	0x000000ff
        /*05e8*/ 	.word	0x00029850
        /*05ec*/ 	.short	0x010a
        /*05ee*/ 	.byte	0x06
	.zero		1


	//   ....[30]....
        /*05f0*/ 	.word	0x00006d70
        /*05f4*/ 	.word	0x00000005
        /*05f8*/ 	.word	0x00000000
        /*05fc*/ 	.short	0x0101
        /*05fe*/ 	.byte	0x3f
	.zero		1


	//   ....[31]....
        /*0600*/ 	.word	0x000070a0
        /*0604*/ 	.word	0x000000ff
        /*0608*/ 	.word	0x00000000
        /*060c*/ 	.short	0x0101
        /*060e*/ 	.byte	0x06
	.zero		1


	//   ....[32]....
        /*0610*/ 	.word	0x00007720
        /*0614*/ 	.word	0x000000ff
        /*0618*/ 	.word	0x00029850
        /*061c*/ 	.short	0x010a
        /*061e*/ 	.byte	0x04
	.zero		1


	//   ....[33]....
        /*0620*/ 	.word	0x00007760
        /*0624*/ 	.word	0x000000ff
        /*0628*/ 	.word	0x00029850
        /*062c*/ 	.short	0x010a
        /*062e*/ 	.byte	0x04
	.zero		1


	//   ....[34]....
        /*0630*/ 	.word	0x000084e0
        /*0634*/ 	.word	0x000000ff
        /*0638*/ 	.word	0x00000000
        /*063c*/ 	.short	0x0101
        /*063e*/ 	.byte	0x04
	.zero		1


	//   ....[35]....
        /*0640*/ 	.word	0x000097b0
        /*0644*/ 	.word	0x000000ff
        /*0648*/ 	.word	0x00000000
        /*064c*/ 	.short	0x0101
        /*064e*/ 	.byte	0x04
	.zero		1


	//   ....[36]....
        /*0650*/ 	.word	0x00009810
        /*0654*/ 	.word	0x000000ff
        /*0658*/ 	.word	0x00000000
        /*065c*/ 	.short	0x0101
        /*065e*/ 	.byte	0x27
	.zero		1


	//   ....[37]....
        /*0660*/ 	.word	0x0000a9d0
        /*0664*/ 	.word	0x00000002
        /*0668*/ 	.word	0x00029880
        /*066c*/ 	.short	0x010a
        /*066e*/ 	.byte	0x3f
	.zero		1


	//   ....[38]....
        /*0670*/ 	.word	0x0000ac10
        /*0674*/ 	.word	0x00000002
        /*0678*/ 	.word	0x00029840
        /*067c*/ 	.short	0x010a
        /*067e*/ 	.byte	0x3f
	.zero		1


	//   ....[39]....
        /*0680*/ 	.word	0x0000b7a0
        /*0684*/ 	.word	0x000000ff
        /*0688*/ 	.word	0x00029800
        /*068c*/ 	.short	0x0107
        /*068e*/ 	.byte	0x29
	.zero		1


	//   ....[40]....
        /*0690*/ 	.word	0x0000b7f0
        /*0694*/ 	.word	0x000000ff
        /*0698*/ 	.word	0x00029800
        /*069c*/ 	.short	0x0101
        /*069e*/ 	.byte	0x29
	.zero		1


	//   ....[41]....
        /*06a0*/ 	.word	0x0000b820
        /*06a4*/ 	.word	0x000000ff
        /*06a8*/ 	.word	0x00029820
        /*06ac*/ 	.short	0x010a
        /*06ae*/ 	.byte	0x29
	.zero		1


	//   ....[42]....
        /*06b0*/ 	.word	0x0000bae0
        /*06b4*/ 	.word	0x00000006
        /*06b8*/ 	.word	0x00029880
        /*06bc*/ 	.short	0x010a
        /*06be*/ 	.byte	0x3f
	.zero		1


	//   ....[43]....
        /*06c0*/ 	.word	0x0000bdd0
        /*06c4*/ 	.word	0x00000006
        /*06c8*/ 	.word	0x00029840
        /*06cc*/ 	.short	0x010a
        /*06ce*/ 	.byte	0x3f
	.zero		1


	//   ....[44]....
        /*06d0*/ 	.word	0x0000c300
        /*06d4*/ 	.word	0x00000012
        /*06d8*/ 	.word	0x00029870
        /*06dc*/ 	.short	0x010a
        /*06de*/ 	.byte	0x3f
	.zero		1


	//   ....[45]....
        /*06e0*/ 	.word	0x0000c370
        /*06e4*/ 	.word	0x00000012
        /*06e8*/ 	.word	0x00029860
        /*06ec*/ 	.short	0x010a
        /*06ee*/ 	.byte	0x3f
	.zero		1


	//   ....[46]....
        /*06f0*/ 	.word	0x0000c860
        /*06f4*/ 	.word	0x00000012
        /*06f8*/ 	.word	0x00029850
        /*06fc*/ 	.short	0x0101
        /*06fe*/ 	.byte	0x3f
	.zero		1


	//   ....[47]....
        /*0700*/ 	.word	0x0000c8f0
        /*0704*/ 	.word	0x00000012
        /*0708*/ 	.word	0x00000000
        /*070c*/ 	.short	0x0101
        /*070e*/ 	.byte	0x3f
	.zero		1


	//   ....[48]....
        /*0710*/ 	.word	0x0000ca10
        /*0714*/ 	.word	0x00000010
        /*0718*/ 	.word	0x00029870
        /*071c*/ 	.short	0x010a
        /*071e*/ 	.byte	0x3f
	.zero		1


	//   ....[49]....
        /*0720*/ 	.word	0x0000ca80
        /*0724*/ 	.word	0x00000010
        /*0728*/ 	.word	0x00029860
        /*072c*/ 	.short	0x010a
        /*072e*/ 	.byte	0x3f
	.zero		1


	//   ....[50]....
        /*0730*/ 	.word	0x0000cf80
        /*0734*/ 	.word	0x00000010
        /*0738*/ 	.word	0x00029850
        /*073c*/ 	.short	0x0101
        /*073e*/ 	.byte	0x3f
	.zero		1


	//   ....[51]....
        /*0740*/ 	.word	0x0000d010
        /*0744*/ 	.word	0x00000010
        /*0748*/ 	.word	0x00000000
        /*074c*/ 	.short	0x0101
        /*074e*/ 	.byte	0x3f
	.zero		1


	//   ....[52]....
        /*0750*/ 	.word	0x0000d150
        /*0754*/ 	.word	0x00000008
        /*0758*/ 	.word	0x00029820
        /*075c*/ 	.short	0x010a
        /*075e*/ 	.byte	0x3f
	.zero		1


	//   ....[53]....
        /*0760*/ 	.word	0x0000d2d0
        /*0764*/ 	.word	0x00000005
        /*0768*/ 	.word	0x00000000
        /*076c*/ 	.short	0x010a
        /*076e*/ 	.byte	0x3f
	.zero		1


	//   ....[54]....
        /*0770*/ 	.word	0x0000d320
        /*0774*/ 	.word	0x00000007
        /*0778*/ 	.word	0x00000000
        /*077c*/ 	.short	0x010a
        /*077e*/ 	.byte	0x3f
	.zero		1


	//   ....[55]....
        /*0780*/ 	.word	0x0000d370
        /*0784*/ 	.word	0x00000011
        /*0788*/ 	.word	0x00029860
        /*078c*/ 	.short	0x010a
        /*078e*/ 	.byte	0x3f
	.zero		1


	//   ....[56]....
        /*0790*/ 	.word	0x0000d3c0
        /*0794*/ 	.word	0x00000003
        /*0798*/ 	.word	0x00029860
        /*079c*/ 	.short	0x010a
        /*079e*/ 	.byte	0x3f
	.zero		1


	//   ....[57]....
        /*07a0*/ 	.word	0x0000d400
        /*07a4*/ 	.word	0x00000011
        /*07a8*/ 	.word	0x00029880
        /*07ac*/ 	.short	0x010a
        /*07ae*/ 	.byte	0x3f
	.zero		1


	//   ....[58]....
        /*07b0*/ 	.word	0x0000d420
        /*07b4*/ 	.word	0x00000003
        /*07b8*/ 	.word	0x00029880
        /*07bc*/ 	.short	0x010a
        /*07be*/ 	.byte	0x3f
	.zero		1


	//   ....[59]....
        /*07c0*/ 	.word	0x0000d490
        /*07c4*/ 	.word	0x00000003
        /*07c8*/ 	.word	0x00029800
        /*07cc*/ 	.short	0x010a
        /*07ce*/ 	.byte	0x3f
	.zero		1


	//   ....[60]....
        /*07d0*/ 	.word	0x0000d4e0
        /*07d4*/ 	.word	0x00000004
        /*07d8*/ 	.word	0x00029830
        /*07dc*/ 	.short	0x010a
        /*07de*/ 	.byte	0x3f
	.zero		1


	//   ....[61]....
        /*07e0*/ 	.word	0x0000d540
        /*07e4*/ 	.word	0x00000003
        /*07e8*/ 	.word	0x00029830
        /*07ec*/ 	.short	0x010a
        /*07ee*/ 	.byte	0x3f
	.zero		1


	//   ....[62]....
        /*07f0*/ 	.word	0x0000d5a0
        /*07f4*/ 	.word	0x00000003
        /*07f8*/ 	.word	0x00029850
        /*07fc*/ 	.short	0x010a
        /*07fe*/ 	.byte	0x3f
	.zero		1


	//   ....[63]....
        /*0800*/ 	.word	0x0000d600
        /*0804*/ 	.word	0x00000007
        /*0808*/ 	.word	0x00029850
        /*080c*/ 	.short	0x010a
        /*080e*/ 	.byte	0x3f
	.zero		1


	//   ....[64]....
        /*0810*/ 	.word	0x0000d750
        /*0814*/ 	.word	0x00000002
        /*0818*/ 	.word	0x00029880
        /*081c*/ 	.short	0x010a
        /*081e*/ 	.byte	0x3f
	.zero		1


	//   ....[65]....
        /*0820*/ 	.word	0x0000d7a0
        /*0824*/ 	.word	0x00000002
        /*0828*/ 	.word	0x00029840
        /*082c*/ 	.short	0x010a
        /*082e*/ 	.byte	0x3f
	.zero		1


	//   ....[66]....
        /*0830*/ 	.word	0x0000dd40
        /*0834*/ 	.word	0x00000002
        /*0838*/ 	.word	0x00029820
        /*083c*/ 	.short	0x010a
        /*083e*/ 	.byte	0x3f
	.zero		1


	//   ....[67]....
        /*0840*/ 	.word	0x0000dd90
        /*0844*/ 	.word	0x00000006
        /*0848*/ 	.word	0x00029880
        /*084c*/ 	.short	0x010a
        /*084e*/ 	.byte	0x3f
	.zero		1


	//   ....[68]....
        /*0850*/ 	.word	0x0000dde0
        /*0854*/ 	.word	0x00000006
        /*0858*/ 	.word	0x00029840
        /*085c*/ 	.short	0x010a
        /*085e*/ 	.byte	0x3f
	.zero		1


	//   ....[69]....
        /*0860*/ 	.word	0x0000de30
        /*0864*/ 	.word	0x00000012
        /*0868*/ 	.word	0x00029870
        /*086c*/ 	.short	0x010a
        /*086e*/ 	.byte	0x3f
	.zero		1


	//   ....[70]....
        /*0870*/ 	.word	0x0000de80
        /*0874*/ 	.word	0x00000012
        /*0878*/ 	.word	0x00029860
        /*087c*/ 	.short	0x010a
        /*087e*/ 	.byte	0x3f
	.zero		1


	//   ....[71]....
        /*0880*/ 	.word	0x0000ded0
        /*0884*/ 	.word	0x00000010
        /*0888*/ 	.word	0x00029870
        /*088c*/ 	.short	0x010a
        /*088e*/ 	.byte	0x3f
	.zero		1


	//   ....[72]....
        /*0890*/ 	.word	0x0000df20
        /*0894*/ 	.word	0x00000010
        /*0898*/ 	.word	0x00029860
        /*089c*/ 	.short	0x010a
        /*089e*/ 	.byte	0x3f
	.zero		1


	//   ....[73]....
        /*08a0*/ 	.word	0x0000df70
        /*08a4*/ 	.word	0x00000008
        /*08a8*/ 	.word	0x00029820
        /*08ac*/ 	.short	0x010a
        /*08ae*/ 	.byte	0x3f
	.zero		1


	//   ....[74]....
        /*08b0*/ 	.word	0x0000dfc0
        /*08b4*/ 	.word	0x00000005
        /*08b8*/ 	.word	0x00000000
        /*08bc*/ 	.short	0x010a
        /*08be*/ 	.byte	0x3f
	.zero		1


	//   ....[75]....
        /*08c0*/ 	.word	0x0000e010
        /*08c4*/ 	.word	0x00000007
        /*08c8*/ 	.word	0x00000000
        /*08cc*/ 	.short	0x010a
        /*08ce*/ 	.byte	0x3f
	.zero		1


	//   ....[76]....
        /*08d0*/ 	.word	0x0000e060
        /*08d4*/ 	.word	0x00000011
        /*08d8*/ 	.word	0x00029860
        /*08dc*/ 	.short	0x010a
        /*08de*/ 	.byte	0x3f
	.zero		1


	//   ....[77]....
        /*08e0*/ 	.word	0x0000e0b0
        /*08e4*/ 	.word	0x00000003
        /*08e8*/ 	.word	0x00029860
        /*08ec*/ 	.short	0x010a
        /*08ee*/ 	.byte	0x3f
	.zero		1


	//   ....[78]....
        /*08f0*/ 	.word	0x0000e100
        /*08f4*/ 	.word	0x00000011
        /*08f8*/ 	.word	0x00029880
        /*08fc*/ 	.short	0x010a
        /*08fe*/ 	.byte	0x3f
	.zero		1


	//----- nvinfo : EIATTR_NUM_MBARRIERS
	.align		4
.L_126:
        /*0900*/ 	.byte	0x03, 0x38
        /*0902*/ 	.short	0x0016


	//----- nvinfo : EIATTR_EXIT_INSTR_OFFSETS
	.align		4
        /*0904*/ 	.byte	0x04, 0x1c
        /*0906*/ 	.short	(.L_128 - .L_127)


	//   ....[0]....
.L_127:
        /*0908*/ 	.word	0x00000f50


	//   ....[1]....
        /*090c*/ 	.word	0x00009ba0


	//   ....[2]....
        /*0910*/ 	.word	0x0000d1c0


	//   ....[3]....
        /*0914*/ 	.word	0x0000d470


	//----- nvinfo : EIATTR_MAX_THREADS
	.align		4
.L_128:
        /*0918*/ 	.byte	0x04, 0x05
        /*091a*/ 	.short	(.L_130 - .L_129)
.L_129:
        /*091c*/ 	.word	0x00000180
        /*0920*/ 	.word	0x00000001
        /*0924*/ 	.word	0x00000001


	//----- nvinfo : EIATTR_CRS_STACK_SIZE
	.align		4
.L_130:
        /*0928*/ 	.byte	0x04, 0x1e
        /*092a*/ 	.short	(.L_132 - .L_131)
.L_131:
        /*092c*/ 	.word	0x00000000


	//----- nvinfo : EIATTR_CBANK_PARAM_SIZE
	.align		4
.L_132:
        /*0930*/ 	.byte	0x03, 0x19
        /*0932*/ 	.short	0x0a70


	//----- nvinfo : EIATTR_PARAM_CBANK
	.align		4
        /*0934*/ 	.byte	0x04, 0x0a
        /*0936*/ 	.short	(.L_134 - .L_133)
	.align		4
.L_133:
        /*0938*/ 	.word	index@(.nv.constant0._ZN7cutlass13device_kernelIN5flash11enable_sm90INS1_16FlashAttnFwdSm90INS1_25CollectiveMainloopFwdSm90ILi2EN4cute5tupleIJNS5_1CILi2EEENS7_ILi1EEES9_EEENS6_IJNS7_ILi128EEENS7_ILi160EEENS7_ILi192EEEEEELi128ENS_12float_e4m3_tEfNS_4arch4Sm90ELb0ELb0ELb0ELb0ELb0ELb0ELb0ELb1ELb1ELb1ELb0ELb0EEENS1_21CollectiveEpilogueFwdINS6_IJSB_SB_SC_EEESA_NS_10bfloat16_tESH_Li256ELb0ELb1ELb0ELb1EEENS1_29StaticPersistentTileSchedulerILb0EEEEEEEEEvNT_6ParamsE)
        /*093c*/ 	.short	0x0210
        /*093e*/ 	.short	0x0a70


	//----- nvinfo : EIATTR_SW_WAR
	.align		4
.L_134:
        /*0940*/ 	.byte	0x04, 0x36
        /*0942*/ 	.short	(.L_136 - .L_135)
.L_135:
        /*0944*/ 	.word	0x00000008
.L_136:


//--------------------- .nv.info._ZN7cutlass13device_kernelIN5flash11enable_sm90INS1_16FlashAttnFwdSm90INS1_25CollectiveMainloopFwdSm90ILi2EN4cute5tupleIJNS5_1CILi1EEES8_S8_EEENS6_IJNS7_ILi128EEENS7_ILi160EEENS7_ILi192EEEEEELi128ENS_12float_e4m3_tEfNS_4arch4Sm90ELb0ELb0ELb0ELb1ELb0ELb0ELb0ELb1ELb1ELb1ELb0ELb0EEENS1_21CollectiveEpilogueFwdINS6_IJSA_SA_SB_EEES9_NS_10bfloat16_tESG_Li256ELb1ELb1ELb0ELb1EEENS1_36VarlenDynamicPersistentTileSchedulerILi128ELi160ELi256ELi128ELb0ELb1ELb1ELb0ELb1ELb1EEEEEEEEEvNT_6ParamsE --------------------------
	.section	.nv.info._ZN7cutlass13device_kernelIN5flash11enable_sm90INS1_16FlashAttnFwdSm90INS1_25CollectiveMainloopFwdSm90ILi2EN4cute5tupleIJNS5_1CILi1EEES8_S8_EEENS6_IJNS7_ILi128EEENS7_ILi160EEENS7_ILi192EEEEEELi128ENS_12float_e4m3_tEfNS_4arch4Sm90ELb0ELb0ELb0ELb1ELb0ELb0ELb0ELb1ELb1ELb1ELb0ELb0EEENS1_21CollectiveEpilogueFwdINS6_IJSA_SA_SB_EEES9_NS_10bfloat16_tESG_Li256ELb1ELb1ELb0ELb1EEENS1_36VarlenDynamicPersistentTileSchedulerILi128ELi160ELi256ELi128ELb0ELb1ELb1ELb0ELb1ELb1EEEEEEEEEvNT_6ParamsE,"",@"SHT_CUDA_INFO"
	.sectionflags	@""
	.align	4


	//----- nvinfo : EIATTR_CUDA_API_VERSION
	.align		4
        /*0000*/ 	.byte	0x04, 0x37
        /*0002*/ 	.short	(.L_138 - .L_137)
.L_137:
        /*0004*/ 	.word	0x00000082


	//----- nvinfo : EIATTR_KPARAM_INFO
	.align		4
.L_138:
        /*0008*/ 	.byte	0x04, 0x17
        /*000a*/ 	.short	(.L_140 - .L_139)
.L_139:
        /*000c*/ 	.word	0x00000000
        /*0010*/ 	.short	0x0000
        /*0012*/ 	.short	0x0070
        /*0014*/ 	.byte	0x00, 0xf0, 0x01, 0x2a


	//----- nvinfo : EIATTR_SPARSE_MMA_MASK
	.align		4
.L_140:
        /*0018*/ 	.byte	0x03, 0x50
        /*001a*/ 	.short	0x0000


	//----- nvinfo : EIATTR_MAXREG_COUNT
	.align		4
        /*001c*/ 	.byte	0x03, 0x1b
        /*001e*/ 	.short	0x00a8


	//----- nvinfo : EIATTR_NUM_BARRIERS
	.align		4
        /*0020*/ 	.byte	0x02, 0x4c
        /*0022*/ 	.byte	0x10
	.zero		1


	//----- nvinfo : EIATTR_EXTERNS
	.align		4
        /*0024*/ 	.byte	0x04, 0x0f
        /*0026*/ 	.short	(.L_142 - .L_141)


	//   ....[0]....
	.align		4
.L_141:
        /*0028*/ 	.word	index@(__assertfail)


	//----- nvinfo : EIATTR_ANNOTATIONS
	.align		4
.L_142:
        /*002c*/ 	.byte	0x04, 0x55
        /*002e*/ 	.short	(.L_144 - .L_143)


	//   ....[0]....
.L_143:
        /* <DEDUP_REMOVED lines=32> */


	//----- nvinfo : EIATTR_MERCURY_ISA_VERSION
	.align		4
.L_144:
        /*0220*/ 	.byte	0x03, 0x5f
        /*0222*/ 	.short	0x0101


	//----- nvinfo : EIATTR_UNUSED_LOAD_BYTE_OFFSET
	.align		4
        /*0224*/ 	.byte	0x04, 0x44
        /*0226*/ 	.short	(.L_146 - .L_145)


	//   ....[0]....
.L_145:
        /*0228*/ 	.word	0x00000a40
        /*022c*/ 	.word	0x0000fff0


	//   ....[1]....
        /*0230*/ 	.word	0x00008620
        /*0234*/ 	.word	0x0000fff0


	//----- nvinfo : EIATTR_INT_WARP_WIDE_INSTR_OFFSETS
	.align		4
.L_146:
        /*0238*/ 	.byte	0x04, 0x31
        /*023a*/ 	.short	(.L_148 - .L_147)


	//   ....[0]....
.L_147:
        /*023c*/ 	.word	0x00000130


	//   ....[1]....
        /*0240*/ 	.word	0x00000170


	//   ....[2]....
        /*0244*/ 	.word	0x000001e0


	//   ....[3]....
        /*0248*/ 	.word	0x0000c180


	//   ....[4]....
        /*024c*/ 	.word	0x0000c210


	//   ....[5]....
        /*0250*/ 	.word	0x0000ead0


	//   ....[6]....
        /*0254*/ 	.word	0x0000eb60


	//----- nvinfo : EIATTR_COOP_GROUP_MASK_REGIDS
	.align		4
.L_148:
        /*0258*/ 	.byte	0x04, 0x29
        /*025a*/ 	.short	(.L_150 - .L_149)


	//   ....[0]....
.L_149:
        /*025c*/ 	.word	0xffffffff


	//   ....[1]....
        /*0260*/ 	.word	0xffffffff


	//   ....[2]....
        /*0264*/ 	.word	0xffffffff


	//   ....[3]....
        /*0268*/ 	.word	0xffffffff


	//   ....[4]....
        /*026c*/ 	.word	0xffffffff


	//   ....[5]....
        /*0270*/ 	.word	0xffffffff


	//   ....[6]....
        /*0274*/ 	.word	0xffffffff


	//   ....[7]....
        /*0278*/ 	.word	0xffffffff


	//   ....[8]....
        /*027c*/ 	.word	0xffffffff


	//   ....[9]....
        /*0280*/ 	.word	0xffffffff


	//   ....[10]....
        /*0284*/ 	.word	0xffffffff


	//   ....[11]....
        /*0288*/ 	.word	0xffffffff


	//   ....[12]....
        /*028c*/ 	.word	0xffffffff


	//   ....[13]....
        /*0290*/ 	.word	0xffffffff


	//   ....[14]....
        /*0294*/ 	.word	0xffffffff


	//   ....[15]....
        /*0298*/ 	.word	0xffffffff


	//   ....[16]....
        /*029c*/ 	.word	0xffffffff


	//   ....[17]....
        /*02a0*/ 	.word	0xffffffff


	//   ....[18]....
        /*02a4*/ 	.word	0xffffffff


	//   ....[19]....
        /*02a8*/ 	.word	0xffffffff


	//   ....[20]....
        /*02ac*/ 	.word	0xffffffff


	//   ....[21]....
        /*02b0*/ 	.word	0xffffffff


	//   ....[22]....
        /*02b4*/ 	.word	0xffffffff


	//   ....[23]....
        /*02b8*/ 	.word	0xffffffff


	//   ....[24]....
        /*02bc*/ 	.word	0xffffffff


	//   ....[25]....
        /*02c0*/ 	.word	0xffffffff


	//   ....[26]....
        /*02c4*/ 	.word	0xffffffff


	//   ....[27]....
        /*02c8*/ 	.word	0xffffffff


	//   ....[28]....
        /*02cc*/ 	.word	0xffffffff


	//   ....[29]....
        /*02d0*/ 	.word	0xffffffff


	//   ....[30]....
        /*02d4*/ 	.word	0xffffffff


	//   ....[31]....
        /*02d8*/ 	.word	0xffffffff


	//   ....[32]....
        /*02dc*/ 	.word	0xffffffff


	//   ....[33]....
        /*02e0*/ 	.word	0xffffffff


	//   ....[34]....
        /*02e4*/ 	.word	0xffffffff


	//   ....[35]....
        /*02e8*/ 	.word	0xffffffff


	//   ....[36]....
        /*02ec*/ 	.word	0xffffffff


	//   ....[37]....
        /*02f0*/ 	.word	0xffffffff


	//   ....[38]....
        /*02f4*/ 	.word	0xffffffff


	//   ....[39]....
        /*02f8*/ 	.word	0xffffffff


	//   ....[40]....
        /*02fc*/ 	.word	0xffffffff


	//   ....[41]....
        /*0300*/ 	.word	0xffffffff


	//   ....[42]....
        /*0304*/ 	.word	0xffffffff


	//   ....[43]....
        /*0308*/ 	.word	0xffffffff


	//   ....[44]....
        /*030c*/ 	.word	0xffffffff


	//   ....[45]....
        /*0310*/ 	.word	0xffffffff


	//   ....[46]....
        /*0314*/ 	.word	0xffffffff


	//   ....[47]....
        /*0318*/ 	.word	0xffffffff


	//   ....[48]....
        /*031c*/ 	.word	0xffffffff


	//   ....[49]....
        /*0320*/ 	.word	0xffffffff


	//   ....[50]....
        /*0324*/ 	.word	0xffffffff


	//   ....[51]....
        /*0328*/ 	.word	0xffffffff


	//   ....[52]....
        /*032c*/ 	.word	0xffffffff


	//   ....[53]....
        /*0330*/ 	.word	0xffffffff


	//   ....[54]....
        /*0334*/ 	.word	0xffffffff


	//   ....[55]....
        /*0338*/ 	.word	0xffffffff


	//   ....[56]....
        /*033c*/ 	.word	0xffffffff


	//   ....[57]....
        /*0340*/ 	.word	0xffffffff


	//   ....[58]....
        /*0344*/ 	.word	0xffffffff


	//   ....[59]....
        /*0348*/ 	.word	0xffffffff


	//   ....[60]....
        /*034c*/ 	.word	0xffffffff


	//   ....[61]....
        /*0350*/ 	.word	0xffffffff


	//   ....[62]....
        /*0354*/ 	.word	0xffffffff


	//   ....[63]....
        /*0358*/ 	.word	0xffffffff


	//   ....[64]....
        /*035c*/ 	.word	0xffffffff


	//   ....[65]....
        /*0360*/ 	.word	0xffffffff


	//   ....[66]....
        /*0364*/ 	.word	0xffffffff


	//   ....[67]....
        /*0368*/ 	.word	0xffffffff


	//   ....[68]....
        /*036c*/ 	.word	0xffffffff


	//   ....[69]....
        /*0370*/ 	.word	0xffffffff


	//   ....[70]....
        /*0374*/ 	.word	0xffffffff


	//   ....[71]....
        /*0378*/ 	.word	0xffffffff


	//   ....[72]....
        /*037c*/ 	.word	0xffffffff


	//   ....[73]....
        /*0380*/ 	.word	0xffffffff


	//   ....[74]....
        /*0384*/ 	.word	0xffffffff


	//   ....[75]....
        /*0388*/ 	.word	0xffffffff


	//   ....[76]....
        /*038c*/ 	.word	0xffffffff


	//   ....[77]....
        /*0390*/ 	.word	0xffffffff


	//   ....[78]....
        /*0394*/ 	.word	0xffffffff


	//   ....[79]....
        /*0398*/ 	.word	0xffffffff


	//   ....[80]....
        /*039c*/ 	.word	0xffffffff


	//   ....[81]....
        /*03a0*/ 	.word	0xffffffff


	//   ....[82]....
        /*03a4*/ 	.word	0xffffffff


	//   ....[83]....
        /*03a8*/ 	.word	0xffffffff


	//   ....[84]....
        /*03ac*/ 	.word	0xffffffff


	//   ....[85]....
        /*03b0*/ 	.word	0xffffffff


	//   ....[86]....
        /*03b4*/ 	.word	0xffffffff


	//   ....[87]....
        /*03b8*/ 	.word	0xffffffff


	//   ....[88]....
        /*03bc*/ 	.word	0xffffffff


	//   ....[89]....
        /*03c0*/ 	.word	0xffffffff


	//   ....[90]....
        /*03c4*/ 	.word	0xffffffff


	//   ....[91]....
        /*03c8*/ 	.word	0xffffffff


	//   ....[92]....
        /*03cc*/ 	.word	0xffffffff


	//   ....[93]....
        /*03d0*/ 	.word	0xffffffff


	//   ....[94]....
        /*03d4*/ 	.word	0xffffffff


	//   ....[95]....
        /*03d8*/ 	.word	0xffffffff


	//   ....[96]....
        /*03dc*/ 	.word	0xffffffff


	//   ....[97]....
        /*03e0*/ 	.word	0xffffffff


	//   ....[98]....
        /*03e4*/ 	.word	0xffffffff


	//   ....[99]....
        /*03e8*/ 	.word	0xffffffff


	//   ....[100]....
        /*03ec*/ 	.word	0xffffffff


	//   ....[101]....
        /*03f0*/ 	.word	0xffffffff


	//   ....[102]....
        /*03f4*/ 	.word	0xffffffff


	//   ....[103]....
        /*03f8*/ 	.word	0xffffffff


	//   ....[104]....
        /*03fc*/ 	.word	0xffffffff


	//   ....[105]....
        /*0400*/ 	.word	0xffffffff


	//   ....[106]....
        /*0404*/ 	.word	0xffffffff


	//   ....[107]....
        /*0408*/ 	.word	0xffffffff


	//   ....[108]....
        /*040c*/ 	.word	0xffffffff


	//   ....[109]....
        /*0410*/ 	.word	0xffffffff


	//   ....[110]....
        /*0414*/ 	.word	0xffffffff


	//   ....[111]....
        /*0418*/ 	.word	0xffffffff


	//   ....[112]....
        /*041c*/ 	.word	0xffffffff


	//   ....[113]....
        /*0420*/ 	.word	0xffffffff


	//   ....[114]....
        /*0424*/ 	.word	0xffffffff


	//   ....[115]....
        /*0428*/ 	.word	0x0500000f


	//   ....[116]....
        /*042c*/ 	.word	0x0500000f


	//   ....[117]....
        /*0430*/ 	.word	0x0500000f


	//   ....[118]....
        /*0434*/ 	.word	0x0500000f


	//   ....[119]....
        /*0438*/ 	.word	0x0500000f


	//   ....[120]....
        /*043c*/ 	.word	0x0500000f


	//   ....[121]....
        /*0440*/ 	.word	0x0500000f


	//   ....[122]....
        /*0444*/ 	.word	0x0500000f


	//   ....[123]....
        /*0448*/ 	.word	0x0500000f


	//   ....[124]....
        /*044c*/ 	.word	0x0500000f


	//----- nvinfo : EIATTR_COOP_GROUP_INSTR_OFFSETS
	.align		4
.L_150:
        /*0450*/ 	.byte	0x04, 0x28
        /*0452*/ 	.short	(.L_152 - .L_151)


	//   ....[0]....
.L_151:
        /*0454*/ 	.word	0x00000070


	//   ....[1]....
        /*0458*/ 	.word	0x00000140


	//   ....[2]....
        /*045c*/ 	.word	0x00000190


	//   ....[3]....
        /*0460*/ 	.word	0x000003c0


	//   ....[4]....
        /*0464*/ 	.word	0x00000520


	//   ....[5]....
        /*0468*/ 	.word	0x00000640


	//   ....[6]....
        /*046c*/ 	.word	0x000007a0


	//   ....[7]....
        /*0470*/ 	.word	0x000016e0


	//   ....[8]....
        /*0474*/ 	.word	0x00003170


	//   ....[9]....
        /*0478*/ 	.word	0x00003250


	//   ....[10]....
        /*047c*/ 	.word	0x000037f0


	//   ....[11]....
        /*0480*/ 	.word	0x000038a0


	//   ....[12]....
        /*0484*/ 	.word	0x00006060


	//   ....[13]....
        /*0488*/ 	.word	0x00006080


	//   ....[14]....
        /*048c*/ 	.word	0x000060b0


	//   ....[15]....
        /*0490*/ 	.word	0x000060e0


	//   ....[16]....
        /*0494*/ 	.word	0x00007e80


	//   ....[17]....
        /*0498*/ 	.word	0x00007e90


	//   ....[18]....
        /*049c*/ 	.word	0x00007f10


	//   ....[19]....
        /*04a0*/ 	.word	0x00007f20


	//   ....[20]....
        /*04a4*/ 	.word	0x00008eb0


	//   ....[21]....
        /*04a8*/ 	.word	0x00008ec0


	//   ....[22]....
        /*04ac*/ 	.word	0x00008ed0


	//   ....[23]....
        /*04b0*/ 	.word	0x00008ee0


	//   ....[24]....
        /*04b4*/ 	.word	0x00008ef0


	//   ....[25]....
        /*04b8*/ 	.word	0x00008f00


	//   ....[26]....
        /*04bc*/ 	.word	0x00008f10


	//   ....[27]....
        /*04c0*/ 	.word	0x00008f20


	//   ....[28]....
        /*04c4*/ 	.word	0x00008f50


	//   ....[29]....
        /*04c8*/ 	.word	0x00008f60


	//   ....[30]....
        /*04cc*/ 	.word	0x00008f90


	//   ....[31]....
        /*04d0*/ 	.word	0x00008fa0


	//   ....[32]....
        /*04d4*/ 	.word	0x00008fb0


	//   ....[33]....
        /*04d8*/ 	.word	0x00008fc0


	//   ....[34]....
        /*04dc*/ 	.word	0x00008ff0


	//   ....[35]....
        /*04e0*/ 	.word	0x00009020


	//   ....[36]....
        /*04e4*/ 	.word	0x00009030


	//   ....[37]....
        /*04e8*/ 	.word	0x00009040


	//   ....[38]....
        /*04ec*/ 	.word	0x00009060


	//   ....[39]....
        /*04f0*/ 	.word	0x00009070


	//   ....[40]....
        /*04f4*/ 	.word	0x000090a0


	//   ....[41]....
        /*04f8*/ 	.word	0x000090d0


	//   ....[42]....
        /*04fc*/ 	.word	0x000090e0


	//   ....[43]....
        /*0500*/ 	.word	0x000090f0


	//   ....[44]....
        /*0504*/ 	.word	0x00009100


	//   ....[45]....
        /*0508*/ 	.word	0x00009110


	//   ....[46]....
        /*050c*/ 	.word	0x00009120


	//   ....[47]....
        /*0510*/ 	.word	0x00009130


	//   ....[48]....
        /*0514*/ 	.word	0x00009140


	//   ....[49]....
        /*0518*/ 	.word	0x00009190


	//   ....[50]....
        /*051c*/ 	.word	0x000091c0


	//   ....[51]....
        /*0520*/ 	.word	0x000091f0


	//   ....[52]....
        /*0524*/ 	.word	0x00009810


	//   ....[53]....
        /*0528*/ 	.word	0x00009840


	//   ....[54]....
        /*052c*/ 	.word	0x00009870


	//   ....[55]....
        /*0530*/ 	.word	0x000098a0


	//   ....[56]....
        /*0534*/ 	.word	0x00009e70


	//   ....[57]....
        /*0538*/ 	.word	0x00009ea0


	//   ....[58]....
        /*053c*/ 	.word	0x00009f60


	//   ....[59]....
        /*0540*/ 	.word	0x00009f80


	//   ....[60]....
        /*0544*/ 	.word	0x0000a040


	//   ....[61]....
        /*0548*/ 	.word	0x0000a060


	//   ....[62]....
        /*054c*/ 	.word	0x0000a130


	//   ....[63]....
        /*0550*/ 	.word	0x0000a150


	//   ....[64]....
        /*0554*/ 	.word	0x0000aa20


	//   ....[65]....
        /*0558*/ 	.word	0x0000aa50


	//   ....[66]....
        /*055c*/ 	.word	0x0000ab20


	//   ....[67]....
        /*0560*/ 	.word	0x0000ab40


	//   ....[68]....
        /*0564*/ 	.word	0x0000ac00


	//   ....[69]....
        /*0568*/ 	.word	0x0000ac20


	//   ....[70]....
        /*056c*/ 	.word	0x0000acf0


	//   ....[71]....
        /*0570*/ 	.word	0x0000ad10


	//   ....[72]....
        /*0574*/ 	.word	0x0000ae50


	//   ....[73]....
        /*0578*/ 	.word	0x0000b060


	//   ....[74]....
        /*057c*/ 	.word	0x0000b090


	//   ....[75]....
        /*0580*/ 	.word	0x0000b0c0


	//   ....[76]....
        /*0584*/ 	.word	0x0000b100


	//   ....[77]....
        /*0588*/ 	.word	0x0000b130


	//   ....[78]....
        /*058c*/ 	.word	0x0000b160


	//   ....[79]....
        /*0590*/ 	.word	0x0000b2f0


	//   ....[80]....
        /*0594*/ 	.word	0x0000b320


	//   ....[81]....
        /*0598*/ 	.word	0x0000b350


	//   ....[82]....
        /*059c*/ 	.word	0x0000b380


	//   ....[83]....
        /*05a0*/ 	.word	0x0000b3b0


	//   ....[84]....
        /*05a4*/ 	.word	0x0000b3f0


	//   ....[85]....
        /*05a8*/ 	.word	0x0000b480


	//   ....[86]....
        /*05ac*/ 	.word	0x0000b4c0


	//   ....[87]....
        /*05b0*/ 	.word	0x0000b550


	//   ....[88]....
        /*05b4*/ 	.word	0x0000c930


	//   ....[89]....
        /*05b8*/ 	.word	0x0000d600


	//   ....[90]....
        /*05bc*/ 	.word	0x0000d630


	//   ....[91]....
        /*05c0*/ 	.word	0x0000d6f0


	//   ....[92]....
        /*05c4*/ 	.word	0x0000d700


	//   ....[93]....
        /*05c8*/ 	.word	0x0000d790


	//   ....[94]....
        /*05cc*/ 	.word	0x0000d7a0


	//   ....[95]....
        /*05d0*/ 	.word	0x0000d7b0


	//   ....[96]....
        /*05d4*/ 	.word	0x0000d7f0


	//   ....[97]....
        /*05d8*/ 	.word	0x0000f4b0


	//   ....[98]....
        /*05dc*/ 	.word	0x0000f4e0


	//   ....[99]....
        /*05e0*/ 	.word	0x0000f510


	//   ....[100]....
        /*05e4*/ 	.word	0x0000f540


	//   ....[101]....
        /*05e8*/ 	.word	0x0000f570


	//   ....[102]....
        /*05ec*/ 	.word	0x0000f580


	//   ....[103]....
        /*05f0*/ 	.word	0x0000f5c0


	//   ....[104]....
        /*05f4*/ 	.word	0x0000f5d0


	//   ....[105]....
        /*05f8*/ 	.word	0x0000f710


	//   ....[106]....
        /*05fc*/ 	.word	0x0000f740


	//   ....[107]....
        /*0600*/ 	.word	0x0000f770


	//   ....[108]....
        /*0604*/ 	.word	0x0000f7a0


	//   ....[109]....
        /*0608*/ 	.word	0x0000f7d0


	//   ....[110]....
        /*060c*/ 	.word	0x0000f810


	//   ....[111]....
        /*0610*/ 	.word	0x0000f890


	//   ....[112]....
        /*0614*/ 	.word	0x0000f8d0


	//   ....[113]....
        /*0618*/ 	.word	0x0000f920


	//   ....[114]....
        /*061c*/ 	.word	0x0000fdd0


	//   ....[115]....
        /*0620*/ 	.word	0x000102d0


	//   ....[116]....
        /*0624*/ 	.word	0x000104b0


	//   ....[117]....
        /*0628*/ 	.word	0x00010510


	//   ....[118]....
        /*062c*/ 	.word	0x00010570


	//   ....[119]....
        /*0630*/ 	.word	0x00010670


	//   ....[120]....
        /*0634*/ 	.word	0x000106d0


	//   ....[121]....
        /*0638*/ 	.word	0x000107d0


	//   ....[122]....
        /*063c*/ 	.word	0x00010830


	//   ....[123]....
        /*0640*/ 	.word	0x00010910


	//   ....[124]....
        /*0644*/ 	.word	0x00010c60


	//----- nvinfo : EIATTR_REG_RECONFIG
	.align		4
.L_152:
        /*0648*/ 	.byte	0x01, 0x54
	.zero		2


	//----- nvinfo : EIATTR_SYSCALL_OFFSETS
	.align		4
        /*064c*/ 	.byte	0x04, 0x46
        /*064e*/ 	.short	(.L_154 - .L_153)


	//   ....[0]....
.L_153:
        /*0650*/ 	.word	0x000018c0


	//   ....[1]....
        /*0654*/ 	.word	0x0000c380


	//   ....[2]....
        /*0658*/ 	.word	0x0000c510


	//   ....[3]....
        /*065c*/ 	.word	0x0000c660


	//   ....[4]....
        /*0660*/ 	.word	0x0000c7a0


	//   ....[5]....
        /*0664*/ 	.word	0x0000d210


	//----- nvinfo : EIATTR_MBARRIER_INSTR_OFFSETS
	.align		4
.L_154:
        /*0668*/ 	.byte	0x04, 0x39
        /*066a*/ 	.short	(.L_156 - .L_155)


	//   ....[0]....
.L_155:
        /*066c*/ 	.word	0x00000270
        /*0670*/ 	.word	0x000000ff
        /*0674*/ 	.word	0x00029800
        /*0678*/ 	.short	0x0100
        /*067a*/ 	.byte	0x08
	.zero		1


	//   ....[1]....
        /*067c*/ 	.word	0x00000280
        /*0680*/ 	.word	0x000000ff
        /*0684*/ 	.word	0x00029820
        /*0688*/ 	.short	0x0100
        /*068a*/ 	.byte	0x08
	.zero		1


	//   ....[2]....
        /*068c*/ 	.word	0x00000370
        /*0690*/ 	.word	0x000000ff
        /*0694*/ 	.word	0x00029830
        /*0698*/ 	.short	0x0100
        /*069a*/ 	.byte	0x08
	.zero		1


	//   ....[3]....
        /*069c*/ 	.word	0x00000380
        /*06a0*/ 	.word	0x000000ff
        /*06a4*/ 	.word	0x00029840
        /*06a8*/ 	.short	0x0100
        /*06aa*/ 	.byte	0x08
	.zero		1


	//   ....[4]....
        /*06ac*/ 	.word	0x00000390
        /*06b0*/ 	.word	0x000000ff
        /*06b4*/ 	.word	0x00029838
        /*06b8*/ 	.short	0x0100
        /*06ba*/ 	.byte	0x08
	.zero		1


	//   ....[5]....
        /*06bc*/ 	.word	0x000003a0
        /*06c0*/ 	.word	0x000000ff
        /*06c4*/ 	.word	0x00029848
        /*06c8*/ 	.short	0x0100
        /*06ca*/ 	.byte	0x08
	.zero		1


	//   ....[6]....
        /*06cc*/ 	.word	0x000004d0
        /*06d0*/ 	.word	0x000000ff
        /*06d4*/ 	.word	0x00029850
        /*06d8*/ 	.short	0x0100
        /*06da*/ 	.byte	0x08
	.zero		1


	//   ....[7]....
        /*06dc*/ 	.word	0x000004e0
        /*06e0*/ 	.word	0x000000ff
        /*06e4*/ 	.word	0x00029860
        /*06e8*/ 	.short	0x0100
        /*06ea*/ 	.byte	0x08
	.zero		1


	//   ....[8]....
        /*06ec*/ 	.word	0x000004f0
        /*06f0*/ 	.word	0x000000ff
        /*06f4*/ 	.word	0x00029858
        /*06f8*/ 	.short	0x0100
        /*06fa*/ 	.byte	0x08
	.zero		1


	//   ....[9]....
        /*06fc*/ 	.word	0x00000500
        /*0700*/ 	.word	0x000000ff
        /*0704*/ 	.word	0x00029868
        /*0708*/ 	.short	0x0100
        /*070a*/ 	.byte	0x08
	.zero		1


	//   ....[10]....
        /*070c*/ 	.word	0x000005f0
        /*0710*/ 	.word	0x000000ff
        /*0714*/ 	.word	0x00029870
        /*0718*/ 	.short	0x0100
        /*071a*/ 	.byte	0x06
	.zero		1


	//   ....[11]....
        /*071c*/ 	.word	0x00000600
        /*0720*/ 	.word	0x000000ff
        /*0724*/ 	.word	0x00029880
        /*0728*/ 	.short	0x0100
        /*072a*/ 	.byte	0x06
	.zero		1


	//   ....[12]....
        /*072c*/ 	.word	0x00000610
        /*0730*/ 	.word	0x000000ff
        /*0734*/ 	.word	0x00029878
        /*0738*/ 	.short	0x0100
        /*073a*/ 	.byte	0x06
	.zero		1


	//   ....[13]....
        /*073c*/ 	.word	0x00000620
        /*0740*/ 	.word	0x000000ff
        /*0744*/ 	.word	0x00029888
        /*0748*/ 	.short	0x0100
        /*074a*/ 	.byte	0x06
	.zero		1


	//   ....[14]....
        /*074c*/ 	.word	0x00000750
        /*0750*/ 	.word	0x000000ff
        /*0754*/ 	.word	0x00029890
        /*0758*/ 	.short	0x0100
        /*075a*/ 	.byte	0x08
	.zero		1


	//   ....[15]....
        /*075c*/ 	.word	0x00000760
        /*0760*/ 	.word	0x000000ff
        /*0764*/ 	.word	0x000298a0
        /*0768*/ 	.short	0x0100
        /*076a*/ 	.byte	0x08
	.zero		1


	//   ....[16]....
        /*076c*/ 	.word	0x00000770
        /*0770*/ 	.word	0x000000ff
        /*0774*/ 	.word	0x00029898
        /*0778*/ 	.short	0x0100
        /*077a*/ 	.byte	0x08
	.zero		1


	//   ....[17]....
        /*077c*/ 	.word	0x00000780
        /*0780*/ 	.word	0x000000ff
        /*0784*/ 	.word	0x000298a8
        /*0788*/ 	.short	0x0100
        /*078a*/ 	.byte	0x08
	.zero		1


	//   ....[18]....
        /*078c*/ 	.word	0x000008b0
        /*0790*/ 	.word	0x000000ff
        /*0794*/ 	.word	0x000298b0
        /*0798*/ 	.short	0x0100
        /*079a*/ 	.byte	0x08
	.zero		1


	//   ....[19]....
        /*079c*/ 	.word	0x000008c0
        /*07a0*/ 	.word	0x000000ff
        /*07a4*/ 	.word	0x000298c0
        /*07a8*/ 	.short	0x0100
        /*07aa*/ 	.byte	0x08
	.zero		1


	//   ....[20]....
        /*07ac*/ 	.word	0x000008d0
        /*07b0*/ 	.word	0x000000ff
        /*07b4*/ 	.word	0x000298b8
        /*07b8*/ 	.short	0x0100
        /*07ba*/ 	.byte	0x08
	.zero		1


	//   ....[21]....
        /*07bc*/ 	.word	0x000008e0
        /*07c0*/ 	.word	0x000000ff
        /*07c4*/ 	.word	0x000298c8
        /*07c8*/ 	.short	0x0100
        /*07ca*/ 	.byte	0x08
	.zero		1


	//   ....[22]....
        /*07cc*/ 	.word	0x00001980
        /*07d0*/ 	.word	0x00000000
        /*07d4*/ 	.word	0x00029800
        /*07d8*/ 	.short	0x010a
        /*07da*/ 	.byte	0x3f
	.zero		1


	//   ....[23]....
        /*07dc*/ 	.word	0x00001a00
        /*07e0*/ 	.word	0x00000006
        /*07e4*/ 	.word	0x00029830
        /*07e8*/ 	.short	0x010a
        /*07ea*/ 	.byte	0x3f
	.zero		1


	//   ....[24]....
        /*07ec*/ 	.word	0x00001a70
        /*07f0*/ 	.word	0x00000006
        /*07f4*/ 	.word	0x00029830
        /*07f8*/ 	.short	0x010a
        /*07fa*/ 	.byte	0x3f
	.zero		1


	//   ....[25]....
        /*07fc*/ 	.word	0x00003830
        /*0800*/ 	.word	0x00000006
        /*0804*/ 	.word	0x00000000
        /*0808*/ 	.short	0x0101
        /*080a*/ 	.byte	0x3f
	.zero		1


	//   ....[26]....
        /*080c*/ 	.word	0x00004e10
        /*0810*/ 	.word	0x000000ff
        /*0814*/ 	.word	0x00029830
        /*0818*/ 	.short	0x010a
        /*081a*/ 	.byte	0x06
	.zero		1


	//   ....[27]....
        /*081c*/ 	.word	0x00004e50
        /*0820*/ 	.word	0x000000ff
        /*0824*/ 	.word	0x00029830
        /*0828*/ 	.short	0x010a
        /*082a*/ 	.byte	0x06
	.zero		1


	//   ....[28]....
        /*082c*/ 	.word	0x00005aa0
        /*0830*/ 	.word	0x000000ff
        /*0834*/ 	.word	0x00029850
        /*0838*/ 	.short	0x010a
        /*083a*/ 	.byte	0x06
	.zero		1


	//   ....[29]....
        /*083c*/ 	.word	0x00005ae0
        /*0840*/ 	.word	0x000000ff
        /*0844*/ 	.word	0x00029850
        /*0848*/ 	.short	0x010a
        /*084a*/ 	.byte	0x06
	.zero		1


	//   ....[30]....
        /*084c*/ 	.word	0x00007280
        /*0850*/ 	.word	0x00000006
        /*0854*/ 	.word	0x00000000
        /*0858*/ 	.short	0x0101
        /*085a*/ 	.byte	0x3f
	.zero		1


	//   ....[31]....
        /*085c*/ 	.word	0x00007470
        /*0860*/ 	.word	0x0000000a
        /*0864*/ 	.word	0x00000000
        /*0868*/ 	.short	0x0101
        /*086a*/ 	.byte	0x3f
	.zero		1


	//   ....[32]....
        /*086c*/ 	.word	0x00007ac0
        /*0870*/ 	.word	0x0000000f
        /*0874*/ 	.word	0x00029850
        /*0878*/ 	.short	0x010a
        /*087a*/ 	.byte	0x3f
	.zero		1


	//   ....[33]....
        /*087c*/ 	.word	0x00007b50
        /*0880*/ 	.word	0x0000000f
        /*0884*/ 	.word	0x00029850
        /*0888*/ 	.short	0x010a
        /*088a*/ 	.byte	0x3f
	.zero		1


	//   ....[34]....
        /*088c*/ 	.word	0x000081c0
        /*0890*/ 	.word	0x00000004
        /*0894*/ 	.word	0x00000000
        /*0898*/ 	.short	0x0101
        /*089a*/ 	.byte	0x3f
	.zero		1


	//   ....[35]....
        /*089c*/ 	.word	0x00009e60
        /*08a0*/ 	.word	0x00000003
        /*08a4*/ 	.word	0x00000000
        /*08a8*/ 	.short	0x0101
        /*08aa*/ 	.byte	0x3f
	.zero		1


	//   ....[36]....
        /*08ac*/ 	.word	0x0000cbb0
        /*08b0*/ 	.word	0x00000002
        /*08b4*/ 	.word	0x00029880
        /*08b8*/ 	.short	0x010a
        /*08ba*/ 	.byte	0x3f
	.zero		1


	//   ....[37]....
        /*08bc*/ 	.word	0x0000cd40
        /*08c0*/ 	.word	0x00000002
        /*08c4*/ 	.word	0x00029840
        /*08c8*/ 	.short	0x010a
        /*08ca*/ 	.byte	0x3f
	.zero		1


	//   ....[38]....
        /*08cc*/ 	.word	0x0000d900
        /*08d0*/ 	.word	0x00000011
        /*08d4*/ 	.word	0x00029800
        /*08d8*/ 	.short	0x0107
        /*08da*/ 	.byte	0x3f
	.zero		1


	//   ....[39]....
        /*08dc*/ 	.word	0x0000da00
        /*08e0*/ 	.word	0x00000011
        /*08e4*/ 	.word	0x00029800
        /*08e8*/ 	.short	0x0101
        /*08ea*/ 	.byte	0x3f
	.zero		1


	//   ....[40]....
        /*08ec*/ 	.word	0x0000da20
        /*08f0*/ 	.word	0x00000011
        /*08f4*/ 	.word	0x00029820
        /*08f8*/ 	.short	0x010a
        /*08fa*/ 	.byte	0x3f
	.zero		1


	//   ....[41]....
        /*08fc*/ 	.word	0x0000dd50
        /*0900*/ 	.word	0x00000005
        /*0904*/ 	.word	0x00029880
        /*0908*/ 	.short	0x010a
        /*090a*/ 	.byte	0x3f
	.zero		1


	//   ....[42]....
        /*090c*/ 	.word	0x0000df80
        /*0910*/ 	.word	0x00000005
        /*0914*/ 	.word	0x00029840
        /*0918*/ 	.short	0x010a
        /*091a*/ 	.byte	0x3f
	.zero		1


	//   ....[43]....
        /*091c*/ 	.word	0x0000e440
        /*0920*/ 	.word	0x00000013
        /*0924*/ 	.word	0x00029870
        /*0928*/ 	.short	0x010a
        /*092a*/ 	.byte	0x3f
	.zero		1


	//   ....[44]....
        /*092c*/ 	.word	0x0000e4b0
        /*0930*/ 	.word	0x00000013
        /*0934*/ 	.word	0x00029860
        /*0938*/ 	.short	0x010a
        /*093a*/ 	.byte	0x3f
	.zero		1


	//   ....[45]....
        /*093c*/ 	.word	0x0000e9b0
        /*0940*/ 	.word	0x00000013
        /*0944*/ 	.word	0x00029850
        /*0948*/ 	.short	0x0101
        /*094a*/ 	.byte	0x3f
	.zero		1


	//   ....[46]....
        /*094c*/ 	.word	0x0000ea20
        /*0950*/ 	.word	0x00000013
        /*0954*/ 	.word	0x00000000
        /*0958*/ 	.short	0x0101
        /*095a*/ 	.byte	0x3f
	.zero		1


	//   ....[47]....
        /*095c*/ 	.word	0x0000ec50
        /*0960*/ 	.word	0x00000010
        /*0964*/ 	.word	0x00029870
        /*0968*/ 	.short	0x010a
        /*096a*/ 	.byte	0x3f
	.zero		1


	//   ....[48]....
        /*096c*/ 	.word	0x0000ecc0
        /*0970*/ 	.word	0x00000010
        /*0974*/ 	.word	0x00029860
        /*0978*/ 	.short	0x010a
        /*097a*/ 	.byte	0x3f
	.zero		1


	//   ....[49]....
        /*097c*/ 	.word	0x0000f1d0
        /*0980*/ 	.word	0x00000010
        /*0984*/ 	.word	0x00029850
        /*0988*/ 	.short	0x0101
        /*098a*/ 	.byte	0x3f
	.zero		1


	//   ....[50]....
        /*098c*/ 	.word	0x0000f220
        /*0990*/ 	.word	0x00000010
        /*0994*/ 	.word	0x00000000
        /*0998*/ 	.short	0x0101
        /*099a*/ 	.byte	0x3f
	.zero		1


	//   ....[51]....
        /*099c*/ 	.word	0x0000fd50
        /*09a0*/ 	.word	0x00000003
        /*09a4*/ 	.word	0x00029820
        /*09a8*/ 	.short	0x010a
        /*09aa*/ 	.byte	0x3f
	.zero		1


	//   ....[52]....
        /*09ac*/ 	.word	0x0000ff20
        /*09b0*/ 	.word	0x00000007
        /*09b4*/ 	.word	0x00000000
        /*09b8*/ 	.short	0x010a
        /*09ba*/ 	.byte	0x3f
	.zero		1


	//   ....[53]....
        /*09bc*/ 	.word	0x0000ff70
        /*09c0*/ 	.word	0x00000005
        /*09c4*/ 	.word	0x00000000
        /*09c8*/ 	.short	0x010a
        /*09ca*/ 	.byte	0x3f
	.zero		1


	//   ....[54]....
        /*09cc*/ 	.word	0x0000ffc0
        /*09d0*/ 	.word	0x00000005
        /*09d4*/ 	.word	0x00029860
        /*09d8*/ 	.short	0x010a
        /*09da*/ 	.byte	0x3f
	.zero		1


	//   ....[55]....
        /*09dc*/ 	.word	0x00010010
        /*09e0*/ 	.word	0x00000003
        /*09e4*/ 	.word	0x00029860
        /*09e8*/ 	.short	0x010a
        /*09ea*/ 	.byte	0x3f
	.zero		1


	//   ....[56]....
        /*09ec*/ 	.word	0x00010050
        /*09f0*/ 	.word	0x00000005
        /*09f4*/ 	.word	0x00029880
        /*09f8*/ 	.short	0x010a
        /*09fa*/ 	.byte	0x3f
	.zero		1


	//   ....[57]....
        /*09fc*/ 	.word	0x00010070
        /*0a00*/ 	.word	0x00000003
        /*0a04*/ 	.word	0x00029880
        /*0a08*/ 	.short	0x010a
        /*0a0a*/ 	.byte	0x3f
	.zero		1


	//   ....[58]....
        /*0a0c*/ 	.word	0x000100d0
        /*0a10*/ 	.word	0x00000000
        /*0a14*/ 	.word	0x00029800
        /*0a18*/ 	.short	0x010a
        /*0a1a*/ 	.byte	0x3f
	.zero		1


	//   ....[59]....
        /*0a1c*/ 	.word	0x00010120
        /*0a20*/ 	.word	0x00000006
        /*0a24*/ 	.word	0x00029830
        /*0a28*/ 	.short	0x010a
        /*0a2a*/ 	.byte	0x3f
	.zero		1


	//   ....[60]....
        /*0a2c*/ 	.word	0x00010180
        /*0a30*/ 	.word	0x00000003
        /*0a34*/ 	.word	0x00029830
        /*0a38*/ 	.short	0x010a
        /*0a3a*/ 	.byte	0x3f
	.zero		1


	//   ....[61]....
        /*0a3c*/ 	.word	0x000101e0
        /*0a40*/ 	.word	0x00000003
        /*0a44*/ 	.word	0x00029850
        /*0a48*/ 	.short	0x010a
        /*0a4a*/ 	.byte	0x3f
	.zero		1


	//   ....[62]....
        /*0a4c*/ 	.word	0x00010230
        /*0a50*/ 	.word	0x0000000f
        /*0a54*/ 	.word	0x00029850
        /*0a58*/ 	.short	0x010a
        /*0a5a*/ 	.byte	0x3f
	.zero		1


	//   ....[63]....
        /*0a5c*/ 	.word	0x00010380
        /*0a60*/ 	.word	0x00000002
        /*0a64*/ 	.word	0x00029880
        /*0a68*/ 	.short	0x010a
        /*0a6a*/ 	.byte	0x3f
	.zero		1


	//   ....[64]....
        /*0a6c*/ 	.word	0x000103d0
        /*0a70*/ 	.word	0x00000002
        /*0a74*/ 	.word	0x00029840
        /*0a78*/ 	.short	0x010a
        /*0a7a*/ 	.byte	0x3f
	.zero		1


	//   ....[65]....
        /*0a7c*/ 	.word	0x00010950
        /*0a80*/ 	.word	0x00000011
        /*0a84*/ 	.word	0x00029820
        /*0a88*/ 	.short	0x010a
        /*0a8a*/ 	.byte	0x3f
	.zero		1


	//   ....[66]....
        /*0a8c*/ 	.word	0x000109a0
        /*0a90*/ 	.word	0x00000005
        /*0a94*/ 	.word	0x00029880
        /*0a98*/ 	.short	0x010a
        /*0a9a*/ 	.byte	0x3f
	.zero		1


	//   ....[67]....
        /*0a9c*/ 	.word	0x000109f0
        /*0aa0*/ 	.word	0x00000005
        /*0aa4*/ 	.word	0x00029840
        /*0aa8*/ 	.short	0x010a
        /*0aaa*/ 	.byte	0x3f
	.zero		1


	//   ....[68]....
        /*0aac*/ 	.word	0x00010a40
        /*0ab0*/ 	.word	0x00000013
        /*0ab4*/ 	.word	0x00029870
        /*0ab8*/ 	.short	0x010a
        /*0aba*/ 	.byte	0x3f
	.zero		1


	//   ....[69]....
        /*0abc*/ 	.word	0x00010a90
        /*0ac0*/ 	.word	0x00000013
        /*0ac4*/ 	.word	0x00029860
        /*0ac8*/ 	.short	0x010a
        /*0aca*/ 	.byte	0x3f
	.zero		1


	//   ....[70]....
        /*0acc*/ 	.word	0x00010ae0
        /*0ad0*/ 	.word	0x00000010
        /*0ad4*/ 	.word	0x00029870
        /*0ad8*/ 	.short	0x010a
        /*0ada*/ 	.byte	0x3f
	.zero		1


	//   ....[71]....
        /*0adc*/ 	.word	0x00010b30
        /*0ae0*/ 	.word	0x00000010
        /*0ae4*/ 	.word	0x00029860
        /*0ae8*/ 	.short	0x010a
        /*0aea*/ 	.byte	0x3f
	.zero		1


	//   ....[72]....
        /*0aec*/ 	.word	0x00010b80
        /*0af0*/ 	.word	0x00000003
        /*0af4*/ 	.word	0x00029820
        /*0af8*/ 	.short	0x010a
        /*0afa*/ 	.byte	0x3f
	.zero		1


	//   ....[73]....
        /*0afc*/ 	.word	0x00010d20
        /*0b00*/ 	.word	0x00000007
        /*0b04*/ 	.word	0x00000000
        /*0b08*/ 	.short	0x010a
        /*0b0a*/ 	.byte	0x3f
	.zero		1


	//   ....[74]....
        /*0b0c*/ 	.word	0x00010d70
        /*0b10*/ 	.word	0x00000005
        /*0b14*/ 	.word	0x00000000
        /*0b18*/ 	.short	0x010a
        /*0b1a*/ 	.byte	0x3f
	.zero		1


	//   ....[75]....
        /*0b1c*/ 	.word	0x00010dc0
        /*0b20*/ 	.word	0x00000005
        /*0b24*/ 	.word	0x00029860
        /*0b28*/ 	.short	0x010a
        /*0b2a*/ 	.byte	0x3f
	.zero		1


	//   ....[76]....
        /*0b2c*/ 	.word	0x00010e10
        /*0b30*/ 	.word	0x00000003
        /*0b34*/ 	.word	0x00029860
        /*0b38*/ 	.short	0x010a
        /*0b3a*/ 	.byte	0x3f
	.zero		1


	//   ....[77]....
        /*0b3c*/ 	.word	0x00010e60
        /*0b40*/ 	.word	0x00000005
        /*0b44*/ 	.word	0x00029880
        /*0b48*/ 	.short	0x010a
        /*0b4a*/ 	.byte	0x3f
	.zero		1


	//----- nvinfo : EIATTR_NUM_MBARRIERS
	.align		4
.L_156:
        /*0b4c*/ 	.byte	0x03, 0x38
        /*0b4e*/ 	.short	0x0016


	//----- nvinfo : EIATTR_EXIT_INSTR_OFFSETS
	.align		4
        /*0b50*/ 	.byte	0x04, 0x1c
        /*0b52*/ 	.short	(.L_158 - .L_157)


	//   ....[0]....
.L_157:
        /*0b54*/ 	.word	0x00000a80


	//   ....[1]....
        /*0b58*/ 	.word	0x0000ae00


	//   ....[2]....
        /*0b5c*/ 	.word	0x000100c0


	//----- nvinfo : EIATTR_MAX_THREADS
	.align		4
.L_158:
        /*0b60*/ 	.byte	0x04, 0x05
        /*0b62*/ 	.short	(.L_160 - .L_159)
.L_159:
        /*0b64*/ 	.word	0x00000180
        /*0b68*/ 	.word	0x00000001
        /*0b6c*/ 	.word	0x00000001


	//----- nvinfo : EIATTR_CRS_STACK_SIZE
	.align		4
.L_160:
        /*0b70*/ 	.byte	0x04, 0x1e
        /*0b72*/ 	.short	(.L_162 - .L_161)
.L_161:
        /*0b74*/ 	.word	0x00000000


	//----- nvinfo : EIATTR_CBANK_PARAM_SIZE
	.align		4
.L_162:
        /*0b78*/ 	.byte	0x03, 0x19
        /*0b7a*/ 	.short	0x0af0


	//----- nvinfo : EIATTR_PARAM_CBANK
	.align		4
        /*0b7c*/ 	.byte	0x04, 0x0a
        /*0b7e*/ 	.short	(.L_164 - .L_163)
	.align		4
.L_163:
        /*0b80*/ 	.word	index@(.nv.constant0._ZN7cutlass13device_kernelIN5flash11enable_sm90INS1_16FlashAttnFwdSm90INS1_25CollectiveMainloopFwdSm90ILi2EN4cute5tupleIJNS5_1CILi1EEES8_S8_EEENS6_IJNS7_ILi128EEENS7_ILi160EEENS7_ILi192EEEEEELi128ENS_12float_e4m3_tEfNS_4arch4Sm90ELb0ELb0ELb0ELb1ELb0ELb0ELb0ELb1ELb1ELb1ELb0ELb0EEENS1_21CollectiveEpilogueFwdINS6_IJSA_SA_SB_EEES9_NS_10bfloat16_tESG_Li256ELb1ELb1ELb0ELb1EEENS1_36VarlenDynamicPersistentTileSchedulerILi128ELi160ELi256ELi128ELb0ELb1ELb1ELb0ELb1ELb1EEEEEEEEEvNT_6ParamsE)
        /*0b84*/ 	.short	0x0210
        /*0b86*/ 	.short	0x0af0


	//----- nvinfo : EIATTR_SW_WAR
	.align		4
.L_164:
        /*0b88*/ 	.byte	0x04, 0x36
        /*0b8a*/ 	.short	(.L_166 - .L_165)
.L_165:
        /*0b8c*/ 	.word	0x00000008
.L_166:


//--------------------- .nv.info._ZN7cutlass13device_kernelIN5flash11enable_sm90INS1_16FlashAttnFwdSm90INS1_25CollectiveMainloopFwdSm90ILi2EN4cute5tupleIJNS5_1CILi1EEES8_S8_EEENS6_IJNS7_ILi128EEENS7_ILi160EEENS7_ILi192EEEEEELi128ENS_12float_e4m3_tEfNS_4arch4Sm90ELb0ELb0ELb0ELb1ELb0ELb1ELb0ELb1ELb1ELb1ELb0ELb0EEENS1_21CollectiveEpilogueFwdINS6_IJSA_SA_SB_EEES9_NS_10bfloat16_tESG_Li256ELb1ELb1ELb0ELb1EEENS1_36VarlenDynamicPersistentTileSchedulerILi128ELi160ELi256ELi128ELb0ELb1ELb1ELb0ELb1ELb1EEEEEEEEEvNT_6ParamsE --------------------------
	.section	.nv.info._ZN7cutlass13device_kernelIN5flash11enable_sm90INS1_16FlashAttnFwdSm90INS1_25CollectiveMainloopFwdSm90ILi2EN4cute5tupleIJNS5_1CILi1EEES8_S8_EEENS6_IJNS7_ILi128EEENS7_ILi160EEENS7_ILi192EEEEEELi128ENS_12float_e4m3_tEfNS_4arch4Sm90ELb0ELb0ELb0ELb1ELb0ELb1ELb0ELb1ELb1ELb1ELb0ELb0EEENS1_21CollectiveEpilogueFwdINS6_IJSA_SA_SB_EEES9_NS_10bfloat16_tESG_Li256ELb1ELb1ELb0ELb1EEENS1_36VarlenDynamicPersistentTileSchedulerILi128ELi160ELi256ELi128ELb0ELb1ELb1ELb0ELb1ELb1EEEEEEEEEvNT_6ParamsE,"",@"SHT_CUDA_INFO"
	.sectionflags	@""
	.align	4


	//----- nvinfo : EIATTR_CUDA_API_VERSION
	.align		4
        /*0000*/ 	.byte	0x04, 0x37
        /*0002*/ 	.short	(.L_168 - .L_167)
.L_167:
        /*0004*/ 	.word	0x00000082


	//----- nvinfo : EIATTR_KPARAM_INFO
	.align		4
.L_168:
        /*0008*/ 	.byte	0x04, 0x17
        /*000a*/ 	.short	(.L_170 - .L_169)
.L_169:
        /*000c*/ 	.word	0x00000000
        /*0010*/ 	.short	0x0000
        /*0012*/ 	.short	0x0070
        /*0014*/ 	.byte	0x00, 0xf0, 0x01, 0x2a


	//----- nvinfo : EIATTR_SPARSE_MMA_MASK
	.align		4
.L_170:
        /*0018*/ 	.byte	0x03, 0x50
        /*001a*/ 	.short	0x0000


	//----- nvinfo : EIATTR_MAXREG_COUNT
	.align		4
        /*001c*/ 	.byte	0x03, 0x1b
        /*001e*/ 	.short	0x00a8


	//----- nvinfo : EIATTR_NUM_BARRIERS
	.align		4
        /*0020*/ 	.byte	0x02, 0x4c
        /*0022*/ 	.byte	0x10
	.zero		1


	//----- nvinfo : EIATTR_EXTERNS
	.align		4
        /*0024*/ 	.byte	0x04, 0x0f
        /*0026*/ 	.short	(.L_172 - .L_171)


	//   ....[0]....
	.align		4
.L_171:
        /*0028*/ 	.word	index@(__assertfail)


	//----- nvinfo : EIATTR_ANNOTATIONS
	.align		4
.L_172:
        /*002c*/ 	.byte	0x04, 0x55
        /*002e*/ 	.short	(.L_174 - .L_173)


	//   ....[0]....
.L_173:
        /* <DEDUP_REMOVED lines=82> */


	//----- nvinfo : EIATTR_MERCURY_ISA_VERSION
	.align		4
.L_174:
        /*0540*/ 	.byte	0x03, 0x5f
        /*0542*/ 	.short	0x0101


	//----- nvinfo : EIATTR_UNUSED_LOAD_BYTE_OFFSET
	.align		4
        /*0544*/ 	.byte	0x04, 0x44
        /*0546*/ 	.short	(.L_176 - .L_175)


	//   ....[0]....
.L_175:
        /*0548*/ 	.word	0x00000ae0
        /*054c*/ 	.word	0x0000fff0


	//   ....[1]....
        /*0550*/ 	.word	0x0001e2f0
        /*0554*/ 	.word	0x0000fff0


	//----- nvinfo : EIATTR_INT_WARP_WIDE_INSTR_OFFSETS
	.align		4
.L_176:
        /*0558*/ 	.byte	0x04, 0x31
        /*055a*/ 	.short	(.L_178 - .L_177)


	//   ....[0]....
.L_177:
        /*055c*/ 	.word	0x00000190


	//   ....[1]....
        /*0560*/ 	.word	0x000001d0


	//   ....[2]....
        /*0564*/ 	.word	0x00000240


	//   ....[3]....
        /*0568*/ 	.word	0x00023040


	//   ....[4]....
        /*056c*/ 	.word	0x000230a0


	//   ....[5]....
        /*0570*/ 	.word	0x00025c00


	//   ....[6]....
        /*0574*/ 	.word	0x00025c60


	//----- nvinfo : EIATTR_COOP_GROUP_MASK_REGIDS
	.align		4
.L_178:
        /*0578*/ 	.byte	0x04, 0x29
        /*057a*/ 	.short	(.L_180 - .L_179)


	//   ....[0]....
.L_179:
        /*057c*/ 	.word	0xffffffff


	//   ....[1]....
        /*0580*/ 	.word	0xffffffff


	//   ....[2]....
        /*0584*/ 	.word	0xffffffff


	//   ....[3]....
        /*0588*/ 	.word	0xffffffff


	//   ....[4]....
        /*058c*/ 	.word	0xffffffff


	//   ....[5]....
        /*0590*/ 	.word	0xffffffff


	//   ....[6]....
        /*0594*/ 	.word	0xffffffff


	//   ....[7]....
        /*0598*/ 	.word	0xffffffff


	//   ....[8]....
        /*059c*/ 	.word	0xffffffff


	//   ....[9]....
        /*05a0*/ 	.word	0xffffffff


	//   ....[10]....
        /*05a4*/ 	.word	0xffffffff


	//   ....[11]....
        /*05a8*/ 	.word	0xffffffff


	//   ....[12]....
        /*05ac*/ 	.word	0xffffffff


	//   ....[13]....
        /*05b0*/ 	.word	0xffffffff


	//   ....[14]....
        /*05b4*/ 	.word	0xffffffff


	//   ....[15]....
        /*05b8*/ 	.word	0xffffffff


	//   ....[16]....
        /*05bc*/ 	.word	0xffffffff


	//   ....[17]....
        /*05c0*/ 	.word	0xffffffff


	//   ....[18]....
        /*05c4*/ 	.word	0xffffffff


	//   ....[19]....
        /*05c8*/ 	.word	0xffffffff


	//   ....[20]....
        /*05cc*/ 	.word	0xffffffff


	//   ....[21]....
        /*05d0*/ 	.word	0xffffffff


	//   ....[22]....
        /*05d4*/ 	.word	0xffffffff


	//   ....[23]....
        /*05d8*/ 	.word	0xffffffff


	//   ....[24]....
        /*05dc*/ 	.word	0xffffffff


	//   ....[25]....
        /*05e0*/ 	.word	0xffffffff


	//   ....[26]....
        /*05e4*/ 	.word	0xffffffff


	//   ....[27]....
        /*05e8*/ 	.word	0xffffffff


	//   ....[28]....
        /*05ec*/ 	.word	0xffffffff


	//   ....[29]....
        /*05f0*/ 	.word	0xffffffff


	//   ....[30]....
        /*05f4*/ 	.word	0xffffffff


	//   ....[31]....
        /*05f8*/ 	.word	0xffffffff


	//   ....[32]....
        /*05fc*/ 	.word	0xffffffff


	//   ....[33]....
        /*0600*/ 	.word	0xffffffff


	//   ....[34]....
        /*0604*/ 	.word	0xffffffff


	//   ....[35]....
        /*0608*/ 	.word	0xffffffff


	//   ....[36]....
        /*060c*/ 	.word	0xffffffff


	//   ....[37]....
        /*0610*/ 	.word	0xffffffff


	//   ....[38]....
        /*0614*/ 	.word	0xffffffff


	//   ....[39]....
        /*0618*/ 	.word	0xffffffff


	//   ....[40]....
        /*061c*/ 	.word	0xffffffff


	//   ....[41]....
        /*0620*/ 	.word	0xffffffff


	//   ....[42]....
        /*0624*/ 	.word	0xffffffff


	//   ....[43]....
        /*0628*/ 	.word	0xffffffff


	//   ....[44]....
        /*062c*/ 	.word	0xffffffff


	//   ....[45]....
        /*0630*/ 	.word	0xffffffff


	//   ....[46]....
        /*0634*/ 	.word	0xffffffff


	//   ....[47]....
        /*0638*/ 	.word	0xffffffff


	//   ....[48]....
        /*063c*/ 	.word	0xffffffff


	//   ....[49]....
        /*0640*/ 	.word	0xffffffff


	//   ....[50]....
        /*0644*/ 	.word	0xffffffff


	//   ....[51]....
        /*0648*/ 	.word	0xffffffff


	//   ....[52]....
        /*064c*/ 	.word	0xffffffff


	//   ....[53]....
        /*0650*/ 	.word	0xffffffff


	//   ....[54]....
        /*0654*/ 	.word	0xffffffff


	//   ....[55]....
        /*0658*/ 	.word	0xffffffff


	//   ....[56]....
        /*065c*/ 	.word	0xffffffff


	//   ....[57]....
        /*0660*/ 	.word	0xffffffff


	//   ....[58]....
        /*0664*/ 	.word	0xffffffff


	//   ....[59]....
        /*0668*/ 	.word	0xffffffff


	//   ....[60]....
        /*066c*/ 	.word	0xffffffff


	//   ....[61]....
        /*0670*/ 	.word	0xffffffff


	//   ....[62]....
        /*0674*/ 	.word	0xffffffff


	//   ....[63]....
        /*0678*/ 	.word	0xffffffff


	//   ....[64]....
        /*067c*/ 	.word	0xffffffff


	//   ....[65]....
        /*0680*/ 	.word	0xffffffff


	//   ....[66]....
        /*0684*/ 	.word	0xffffffff


	//   ....[67]....
        /*0688*/ 	.word	0xffffffff


	//   ....[68]....
        /*068c*/ 	.word	0xffffffff


	//   ....[69]....
        /*0690*/ 	.word	0xffffffff


	//   ....[70]....
        /*0694*/ 	.word	0xffffffff


	//   ....[71]....
        /*0698*/ 	.word	0xffffffff


	//   ....[72]....
        /*069c*/ 	.word	0xffffffff


	//   ....[73]....
        /*06a0*/ 	.word	0xffffffff


	//   ....[74]....
        /*06a4*/ 	.word	0xffffffff


	//   ....[75]....
        /*06a8*/ 	.word	0xffffffff


	//   ....[76]....
        /*06ac*/ 	.word	0xffffffff


	//   ....[77]....
        /*06b0*/ 	.word	0xffffffff


	//   ....[78]....
        /*06b4*/ 	.word	0xffffffff


	//   ....[79]....
        /*06b8*/ 	.word	0xffffffff


	//   ....[80]....
        /*06bc*/ 	.word	0xffffffff


	//   ....[81]....
        /*06c0*/ 	.word	0xffffffff


	//   ....[82]....
        /*06c4*/ 	.word	0xffffffff


	//   ....[83]....
        /*06c8*/ 	.word	0xffffffff


	//   ....[84]....
        /*06cc*/ 	.word	0xffffffff


	//   ....[85]....
        /*06d0*/ 	.word	0xffffffff


	//   ....[86]....
        /*06d4*/ 	.word	0xffffffff


	//   ....[87]....
        /*06d8*/ 	.word	0xffffffff


	//   ....[88]....
        /*06dc*/ 	.word	0xffffffff


	//   ....[89]....
        /*06e0*/ 	.word	0xffffffff


	//   ....[90]....
        /*06e4*/ 	.word	0xffffffff


	//   ....[91]....
        /*06e8*/ 	.word	0xffffffff


	//   ....[92]....
        /*06ec*/ 	.word	0xffffffff


	//   ....[93]....
        /*06f0*/ 	.word	0xffffffff


	//   ....[94]....
        /*06f4*/ 	.word	0xffffffff


	//   ....[95]....
        /*06f8*/ 	.word	0xffffffff


	//   ....[96]....
        /*06fc*/ 	.word	0xffffffff


	//   ....[97]....
        /*0700*/ 	.word	0xffffffff


	//   ....[98]....
        /*0704*/ 	.word	0xffffffff


	//   ....[99]....
        /*0708*/ 	.word	0xffffffff


	//   ....[100]....
        /*070c*/ 	.word	0xffffffff


	//   ....[101]....
        /*0710*/ 	.word	0xffffffff


	//   ....[102]....
        /*0714*/ 	.word	0xffffffff


	//   ....[103]....
        /*0718*/ 	.word	0xffffffff


	//   ....[104]....
        /*071c*/ 	.word	0xffffffff


	//   ....[105]....
        /*0720*/ 	.word	0xffffffff


	//   ....[106]....
        /*0724*/ 	.word	0xffffffff


	//   ....[107]....
        /*0728*/ 	.word	0xffffffff


	//   ....[108]....
        /*072c*/ 	.word	0xffffffff


	//   ....[109]....
        /*0730*/ 	.word	0xffffffff


	//   ....[110]....
        /*0734*/ 	.word	0xffffffff


	//   ....[111]....
        /*0738*/ 	.word	0xffffffff


	//   ....[112]....
        /*073c*/ 	.word	0xffffffff


	//   ....[113]....
        /*0740*/ 	.word	0xffffffff


	//   ....[114]....
        /*0744*/ 	.word	0xffffffff


	//   ....[115]....
        /*0748*/ 	.word	0xffffffff


	//   ....[116]....
        /*074c*/ 	.word	0xffffffff


	//   ....[117]....
        /*0750*/ 	.word	0xffffffff


	//   ....[118]....
        /*0754*/ 	.word	0xffffffff


	//   ....[119]....
        /*0758*/ 	.word	0xffffffff


	//   ....[120]....
        /*075c*/ 	.word	0xffffffff


	//   ....[121]....
        /*0760*/ 	.word	0xffffffff


	//   ....[122]....
        /*0764*/ 	.word	0xffffffff


	//   ....[123]....
        /*0768*/ 	.word	0xffffffff


	//   ....[124]....
        /*076c*/ 	.word	0x0500000f


	//   ....[125]....
        /*0770*/ 	.word	0x0500000f


	//   ....[126]....
        /*0774*/ 	.word	0x0500000f


	//   ....[127]....
        /*0778*/ 	.word	0x0500000f


	//   ....[128]....
        /*077c*/ 	.word	0x0500000f


	//   ....[129]....
        /*0780*/ 	.word	0x0500000f


	//   ....[130]....
        /*0784*/ 	.word	0x0500000f


	//   ....[131]....
        /*0788*/ 	.word	0x0500000f


	//   ....[132]....
        /*078c*/ 	.word	0x0500000f


	//   ....[133]....
        /*0790*/ 	.word	0x0500000f


	//   ....[134]....
        /*0794*/ 	.word	0x0500000f


	//   ....[135]....
        /*0798*/ 	.word	0x0500000f


	//   ....[136]....
        /*079c*/ 	.word	0x0500000f


	//   ....[137]....
        /*07a0*/ 	.word	0x0500000f


	//   ....[138]....
        /*07a4*/ 	.word	0x0500000f


	//   ....[139]....
        /*07a8*/ 	.word	0x0500000f


	//   ....[140]....
        /*07ac*/ 	.word	0x0500000f


	//   ....[141]....
        /*07b0*/ 	.word	0x0500000f


	//   ....[142]....
        /*07b4*/ 	.word	0x0500000f


	//   ....[143]....
        /*07b8*/ 	.word	0x0500000f


	//   ....[144]....
        /*07bc*/ 	.word	0x0500000f


	//   ....[145]....
        /*07c0*/ 	.word	0x0500000f


	//   ....[146]....
        /*07c4*/ 	.word	0x0500000f


	//   ....[147]....
        /*07c8*/ 	.word	0x0500000f


	//   ....[148]....
        /*07cc*/ 	.word	0x0500000f


	//   ....[149]....
        /*07d0*/ 	.word	0x0500000f


	//   ....[150]....
        /*07d4*/ 	.word	0x0500000f


	//   ....[151]....
        /*07d8*/ 	.word	0x0500000f


	//   ....[152]....
        /*07dc*/ 	.word	0x0500000f


	//   ....[153]....
        /*07e0*/ 	.word	0x0500000f


	//   ....[154]....
        /*07e4*/ 	.word	0x0500000f


	//   ....[155]....
        /*07e8*/ 	.word	0x0500000f


	//   ....[156]....
        /*07ec*/ 	.word	0x0500000f


	//   ....[157]....
        /*07f0*/ 	.word	0x0500000f


	//   ....[158]....
        /*07f4*/ 	.word	0x0500000f


	//   ....[159]....
        /*07f8*/ 	.word	0x0500000f


	//   ....[160]....
        /*07fc*/ 	.word	0x0500000f


	//   ....[161]....
        /*0800*/ 	.word	0x0500000f


	//   ....[162]....
        /*0804*/ 	.word	0x0500000f


	//   ....[163]....
        /*0808*/ 	.word	0x0500000f


	//   ....[164]....
        /*080c*/ 	.word	0x0500000f


	//   ....[165]....
        /*0810*/ 	.word	0x0500000f


	//   ....[166]....
        /*0814*/ 	.word	0x0500000f


	//   ....[167]....
        /*0818*/ 	.word	0x0500000f


	//   ....[168]....
        /*081c*/ 	.word	0x0500000f


	//   ....[169]....
        /*0820*/ 	.word	0x0500000f


	//   ....[170]....
        /*0824*/ 	.word	0x0500000f


	//   ....[171]....
        /*0828*/ 	.word	0x0500000f


	//   ....[172]....
        /*082c*/ 	.word	0x0500000f


	//   ....[173]....
        /*0830*/ 	.word	0x0500000f


	//   ....[174]....
        /*0834*/ 	.word	0x0500000f


	//   ....[175]....
        /*0838*/ 	.word	0x0500000f


	//   ....[176]....
        /*083c*/ 	.word	0x0500000f


	//   ....[177]....
        /*0840*/ 	.word	0x0500000f


	//   ....[178]....
        /*0844*/ 	.word	0x0500000f


	//   ....[179]....
        /*0848*/ 	.word	0x0500000f


	//   ....[180]....
        /*084c*/ 	.word	0x0500000f


	//   ....[181]....
        /*0850*/ 	.word	0x0500000f


	//   ....[182]....
        /*0854*/ 	.word	0x0500000f


	//   ....[183]....
        /*0858*/ 	.word	0x0500000f


	//   ....[184]....
        /*085c*/ 	.word	0x0500000f


	//   ....[185]....
        /*0860*/ 	.word	0x0500000f


	//   ....[186]....
        /*0864*/ 	.word	0x0500000f


	//   ....[187]....
        /*0868*/ 	.word	0x0500000f


	//   ....[188]....
        /*086c*/ 	.word	0x0500000f


	//   ....[189]....
        /*0870*/ 	.word	0x0500000f


	//   ....[190]....
        /*0874*/ 	.word	0x0500000f


	//   ....[191]....
        /*0878*/ 	.word	0x0500000f


	//   ....[192]....
        /*087c*/ 	.word	0x0500000f


	//   ....[193]....
        /*0880*/ 	.word	0x0500000f


	//   ....[194]....
        /*0884*/ 	.word	0x0500000f


	//   ....[195]....
        /*0888*/ 	.word	0x0500000f


	//   ....[196]....
        /*088c*/ 	.word	0x0500000f


	//   ....[197]....
        /*0890*/ 	.word	0x0500000f


	//   ....[198]....
        /*0894*/ 	.word	0x0500000f


	//   ....[199]....
        /*0898*/ 	.word	0x0500000f


	//   ....[200]....
        /*089c*/ 	.word	0x0500000f


	//----- nvinfo : EIATTR_COOP_GROUP_INSTR_OFFSETS
	.align		4
.L_180:
        /*08a0*/ 	.byte	0x04, 0x28
        /*08a2*/ 	.short	(.L_182 - .L_181)


	//   ....[0]....
.L_181:
        /*08a4*/ 	.word	0x00000070


	//   ....[1]....
        /*08a8*/ 	.word	0x000001a0


	//   ....[2]....
        /*08ac*/ 	.word	0x000001f0


	//   ....[3]....
        /*08b0*/ 	.word	0x00000420


	//   ....[4]....
        /*08b4*/ 	.word	0x00000580


	//   ....[5]....
        /*08b8*/ 	.word	0x000006a0


	//   ....[6]....
        /*08bc*/ 	.word	0x00000800


	//   ....[7]....
        /*08c0*/ 	.word	0x0000ffb0


	//   ....[8]....
        /*08c4*/ 	.word	0x000104f0


	//   ....[9]....
        /*08c8*/ 	.word	0x00010500


	//   ....[10]....
        /*08cc*/ 	.word	0x00010510


	//   ....[11]....
        /*08d0*/ 	.word	0x00010520


	//   ....[12]....
        /*08d4*/ 	.word	0x00013950


	//   ....[13]....
        /*08d8*/ 	.word	0x00013960


	//   ....[14]....
        /*08dc*/ 	.word	0x00013970


	//   ....[15]....
        /*08e0*/ 	.word	0x00013980


	//   ....[16]....
        /*08e4*/ 	.word	0x00018960


	//   ....[17]....
        /*08e8*/ 	.word	0x00018a00


	//   ....[18]....
        /*08ec*/ 	.word	0x00018fe0


	//   ....[19]....
        /*08f0*/ 	.word	0x00019060


	//   ....[20]....
        /*08f4*/ 	.word	0x0001beb0


	//   ....[21]....
        /*08f8*/ 	.word	0x0001bee0


	//   ....[22]....
        /*08fc*/ 	.word	0x0001bf50


	//   ....[23]....
        /*0900*/ 	.word	0x0001bf60


	//   ....[24]....
        /*0904*/ 	.word	0x0001db40


	//   ....[25]....
        /*0908*/ 	.word	0x0001dba0


	//   ....[26]....
        /*090c*/ 	.word	0x0001dbc0


	//   ....[27]....
        /*0910*/ 	.word	0x0001dbe0


	//   ....[28]....
        /*0914*/ 	.word	0x0001e940


	//   ....[29]....
        /*0918*/ 	.word	0x0001e970


	//   ....[30]....
        /*091c*/ 	.word	0x0001e9a0


	//   ....[31]....
        /*0920*/ 	.word	0x0001e9d0


	//   ....[32]....
        /*0924*/ 	.word	0x0001ea00


	//   ....[33]....
        /*0928*/ 	.word	0x0001ea30


	//   ....[34]....
        /*092c*/ 	.word	0x0001ea60


	//   ....[35]....
        /*0930*/ 	.word	0x0001ea90


	//   ....[36]....
        /*0934*/ 	.word	0x0001eac0


	//   ....[37]....
        /*0938*/ 	.word	0x0001eaf0


	//   ....[38]....
        /*093c*/ 	.word	0x0001eb20


	//   ....[39]....
        /*0940*/ 	.word	0x0001eb50


	//   ....[40]....
        /*0944*/ 	.word	0x0001eb80


	//   ....[41]....
        /*0948*/ 	.word	0x0001ebb0


	//   ....[42]....
        /*094c*/ 	.word	0x0001ebe0


	//   ....[43]....
        /*0950*/ 	.word	0x0001ec10


	//   ....[44]....
        /*0954*/ 	.word	0x0001ec40


	//   ....[45]....
        /*0958*/ 	.word	0x0001ec70


	//   ....[46]....
        /*095c*/ 	.word	0x0001eca0


	//   ....[47]....
        /*0960*/ 	.word	0x0001ecd0


	//   ....[48]....
        /*0964*/ 	.word	0x0001ed00


	//   ....[49]....
        /*0968*/ 	.word	0x0001ed30


	//   ....[50]....
        /*096c*/ 	.word	0x0001ed60


	//   ....[51]....
        /*0970*/ 	.word	0x0001ed80


	//   ....[52]....
        /*0974*/ 	.word	0x0001ed90


	//   ....[53]....
        /*0978*/ 	.word	0x0001eda0


	//   ....[54]....
        /*097c*/ 	.word	0x0001edc0


	//   ....[55]....
        /*0980*/ 	.word	0x0001edd0


	//   ....[56]....
        /*0984*/ 	.word	0x0001ede0


	//   ....[57]....
        /*0988*/ 	.word	0x0001edf0


	//   ....[58]....
        /*098c*/ 	.word	0x0001ee20


	//   ....[59]....
        /*0990*/ 	.word	0x0001ee50


	//   ....[60]....
        /*0994*/ 	.word	0x0001f420


	//   ....[61]....
        /*0998*/ 	.word	0x0001f460


	//   ....[62]....
        /*099c*/ 	.word	0x0001f490


	//   ....[63]....
        /*09a0*/ 	.word	0x0001f4d0


	//   ....[64]....
        /*09a4*/ 	.word	0x0001fa80


	//   ....[65]....
        /*09a8*/ 	.word	0x0001fab0


	//   ....[66]....
        /*09ac*/ 	.word	0x0001fb70


	//   ....[67]....
        /*09b0*/ 	.word	0x0001fb90


	//   ....[68]....
        /*09b4*/ 	.word	0x0001fc50


	//   ....[69]....
        /*09b8*/ 	.word	0x0001fc70


	//   ....[70]....
        /*09bc*/ 	.word	0x0001fd40


	//   ....[71]....
        /*09c0*/ 	.word	0x0001fd60


	//   ....[72]....
        /*09c4*/ 	.word	0x00020540


	//   ....[73]....
        /*09c8*/ 	.word	0x00020550


	//   ....[74]....
        /*09cc*/ 	.word	0x00020690


	//   ....[75]....
        /*09d0*/ 	.word	0x000206a0


	//   ....[76]....
        /*09d4*/ 	.word	0x000207d0


	//   ....[77]....
        /*09d8*/ 	.word	0x000207e0


	//   ....[78]....
        /*09dc*/ 	.word	0x00020910


	//   ....[79]....
        /*09e0*/ 	.word	0x00020920


	//   ....[80]....
        /*09e4*/ 	.word	0x00020aa0


	//   ....[81]....
        /*09e8*/ 	.word	0x00020c90


	//   ....[82]....
        /*09ec*/ 	.word	0x00020cc0


	//   ....[83]....
        /*09f0*/ 	.word	0x00020cf0


	//   ....[84]....
        /*09f4*/ 	.word	0x00020d20


	//   ....[85]....
        /*09f8*/ 	.word	0x00020d50


	//   ....[86]....
        /*09fc*/ 	.word	0x00020d80


	//   ....[87]....
        /*0a00*/ 	.word	0x00020ef0


	//   ....[88]....
        /*0a04*/ 	.word	0x00020f20


	//   ....[89]....
        /*0a08*/ 	.word	0x00020f50


	//   ....[90]....
        /*0a0c*/ 	.word	0x00020f80


	//   ....[91]....
        /*0a10*/ 	.word	0x00020fb0


	//   ....[92]....
        /*0a14*/ 	.word	0x00020fe0


	//   ....[93]....
        /*0a18*/ 	.word	0x00021080


	//   ....[94]....
        /*0a1c*/ 	.word	0x000210b0


	//   ....[95]....
        /*0a20*/ 	.word	0x00021140


	//   ....[96]....
        /*0a24*/ 	.word	0x00021e50


	//   ....[97]....
        /*0a28*/ 	.word	0x00023810


	//   ....[98]....
        /*0a2c*/ 	.word	0x00024650


	//   ....[99]....
        /*0a30*/ 	.word	0x00024670


	//   ....[100]....
        /*0a34*/ 	.word	0x000246b0


	//   ....[101]....
        /*0a38*/ 	.word	0x00024730


	//   ....[102]....
        /*0a3c*/ 	.word	0x000247c0


	//   ....[103]....
        /*0a40*/ 	.word	0x000247d0


	//   ....[104]....
        /*0a44*/ 	.word	0x00024820


	//   ....[105]....
        /*0a48*/ 	.word	0x00024860


	//   ....[106]....
        /*0a4c*/ 	.word	0x00026590


	//   ....[107]....
        /*0a50*/ 	.word	0x000265c0


	//   ....[108]....
        /*0a54*/ 	.word	0x00026600


	//   ....[109]....
        /*0a58*/ 	.word	0x00026630


	//   ....[110]....
        /*0a5c*/ 	.word	0x00026660


	//   ....[111]....
        /*0a60*/ 	.word	0x00026690


	//   ....[112]....
        /*0a64*/ 	.word	0x000266c0


	//   ....[113]....
        /*0a68*/ 	.word	0x000266f0


	//   ....[114]....
        /*0a6c*/ 	.word	0x00026870


	//   ....[115]....
        /*0a70*/ 	.word	0x000268a0


	//   ....[116]....
        /*0a74*/ 	.word	0x000268d0


	//   ....[117]....
        /*0a78*/ 	.word	0x00026900


	//   ....[118]....
        /*0a7c*/ 	.word	0x00026930


	//   ....[119]....
        /*0a80*/ 	.word	0x00026960


	//   ....[120]....
        /*0a84*/ 	.word	0x00026a20


	//   ....[121]....
        /*0a88*/ 	.word	0x00026a40


	//   ....[122]....
        /*0a8c*/ 	.word	0x00026ab0


	//   ....[123]....
        /*0a90*/ 	.word	0x00026f40


	//   ....[124]....
        /*0a94*/ 	.word	0x000273f0


	//   ....[125]....
        /*0a98*/ 	.word	0x000274a0


	//   ....[126]....
        /*0a9c*/ 	.word	0x00027530


	//   ....[127]....
        /*0aa0*/ 	.word	0x00027580


	//   ....[128]....
        /*0aa4*/ 	.word	0x000275d0


	//   ....[129]....
        /*0aa8*/ 	.word	0x000276b0


	//   ....[130]....
        /*0aac*/ 	.word	0x00027740


	//   ....[131]....
        /*0ab0*/ 	.word	0x00027790


	//   ....[132]....
        /*0ab4*/ 	.word	0x000277e0


	//   ....[133]....
        /*0ab8*/ 	.word	0x00027a30


	//   ....[134]....
        /*0abc*/ 	.word	0x00027b50


	//   ....[135]....
        /*0ac0*/ 	.word	0x00027c70


	//   ....[136]....
        /*0ac4*/ 	.word	0x00027d10


	//   ....[137]....
        /*0ac8*/ 	.word	0x00027d70


	//   ....[138]....
        /*0acc*/ 	.word	0x00027df0


	//   ....[139]....
        /*0ad0*/ 	.word	0x00027e50


	//   ....[140]....
        /*0ad4*/ 	.word	0x00027eb0


	//   ....[141]....
        /*0ad8*/ 	.word	0x00027f10


	//   ....[142]....
        /*0adc*/ 	.word	0x00027f90


	//   ....[143]....
        /*0ae0*/ 	.word	0x00027ff0


	//   ....[144]....
        /*0ae4*/ 	.word	0x00028070


	//   ....[145]....
        /*0ae8*/ 	.word	0x000280d0


	//   ....[146]....
        /*0aec*/ 	.word	0x00028150


	//   ....[147]....
        /*0af0*/ 	.word	0x000281b0


	//   ....[148]....
        /*0af4*/ 	.word	0x00028230


	//   ....[149]....
        /*0af8*/ 	.word	0x00028290


	//   ....[150]....
        /*0afc*/ 	.word	0x00028320


	//   ....[151]....
        /*0b00*/ 	.word	0x00028380


	//   ....[152]....
        /*0b04*/ 	.word	0x00028400


	//   ....[153]....
        /*0b08*/ 	.word	0x00028460


	//   ....[154]....
        /*0b0c*/ 	.word	0x000284c0


	//   ....[155]....
        /*0b10*/ 	.word	0x00028520


	//   ....[156]....
        /*0b14*/ 	.word	0x00028580


	//   ....[157]....
        /*0b18*/ 	.word	0x000285e0


	//   ....[158]....
        /*0b1c*/ 	.word	0x00028660


	//   ....[159]....
        /*0b20*/ 	.word	0x000286c0


	//   ....[160]....
        /*0b24*/ 	.word	0x00028740


	//   ....[161]....
        /*0b28*/ 	.word	0x000287a0


	//   ....[162]....
        /*0b2c*/ 	.word	0x00028820


	//   ....[163]....
        /*0b30*/ 	.word	0x00028880


	//   ....[164]....
        /*0b34*/ 	.word	0x00028900


	//   ....[165]....
        /*0b38*/ 	.word	0x000289f0


	//   ....[166]....
        /*0b3c*/ 	.word	0x00028a40


	//   ....[167]....
        /*0b40*/ 	.word	0x00028ad0


	//   ....[168]....
        /*0b44*/ 	.word	0x00028b60


	//   ....[169]....
        /*0b48*/ 	.word	0x00028bf0


	//   ....[170]....
        /*0b4c*/ 	.word	0x00028c80


	//   ....[171]....
        /*0b50*/ 	.word	0x00028d10


	//   ....[172]....
        /*0b54*/ 	.word	0x00028da0


	//   ....[173]....
        /*0b58*/ 	.word	0x00028e60


	//   ....[174]....
        /*0b5c*/ 	.word	0x00029150


	//   ....[175]....
        /*0b60*/ 	.word	0x00029350


	//   ....[176]....
        /*0b64*/ 	.word	0x000293a0


	//   ....[177]....
        /*0b68*/ 	.word	0x00029400


	//   ....[178]....
        /*0b6c*/ 	.word	0x00029510


	//   ....[179]....
        /*0b70*/ 	.word	0x00029570


	//   ....[180]....
        /*0b74*/ 	.word	0x00029680


	//   ....[181]....
        /*0b78*/ 	.word	0x000296e0


	//   ....[182]....
        /*0b7c*/ 	.word	0x000297c0


	//   ....[183]....
        /*0b80*/ 	.word	0x00029ae0


	//   ....[184]....
        /*0b84*/ 	.word	0x00029b80


	//   ....[185]....
        /*0b88*/ 	.word	0x00029ca0


	//   ....[186]....
        /*0b8c*/ 	.word	0x00029d20


	//   ....[187]....
        /*0b90*/ 	.word	0x00029da0


	//   ....[188]....
        /*0b94*/ 	.word	0x00029e20


	//   ....[189]....
        /*0b98*/ 	.word	0x00029ea0


	//   ....[190]....
        /*0b9c*/ 	.word	0x00029f30


	//   ....[191]....
        /*0ba0*/ 	.word	0x00029fd0


	//   ....[192]....
        /*0ba4*/ 	.word	0x0002a080


	//   ....[193]....
        /*0ba8*/ 	.word	0x0002a100


	//   ....[194]....
        /*0bac*/ 	.word	0x0002a180


	//   ....[195]....
        /*0bb0*/ 	.word	0x0002a200


	//   ....[196]....
        /*0bb4*/ 	.word	0x0002a290


	//   ....[197]....
        /*0bb8*/ 	.word	0x0002a310


	//   ....[198]....
        /*0bbc*/ 	.word	0x0002a3b0


	//   ....[199]....
        /*0bc0*/ 	.word	0x0002a440


	//   ....[200]....
        /*0bc4*/ 	.word	0x0002a570


	//----- nvinfo : EIATTR_REG_RECONFIG
	.align		4
.L_182:
        /*0bc8*/ 	.byte	0x01, 0x54
	.zero		2


	//----- nvinfo : EIATTR_SYSCALL_OFFSETS
	.align		4
        /*0bcc*/ 	.byte	0x04, 0x46
        /*0bce*/ 	.short	(.L_184 - .L_183)


	//   ....[0]....
.L_183:
        /*0bd0*/ 	.word	0x00001bf0


	//   ....[1]....
        /*0bd4*/ 	.word	0x00001d40


	//   ....[2]....
        /*0bd8*/ 	.word	0x00010140


	//   ....[3]....
        /*0bdc*/ 	.word	0x00010470


	//   ....[4]....
        /*0be0*/ 	.word	0x00023240


	//   ....[5]....
        /*0be4*/ 	.word	0x000233e0


	//   ....[6]....
        /*0be8*/ 	.word	0x00023540


	//   ....[7]....
        /*0bec*/ 	.word	0x00023690


	//   ....[8]....
        /*0bf0*/ 	.word	0x00024200


	//----- nvinfo : EIATTR_MBARRIER_INSTR_OFFSETS
	.align		4
.L_184:
        /*0bf4*/ 	.byte	0x04, 0x39
        /*0bf6*/ 	.short	(.L_186 - .L_185)


	//   ....[0]....
.L_185:
        /*0bf8*/ 	.word	0x000002d0
        /*0bfc*/ 	.word	0x000000ff
        /*0c00*/ 	.word	0x00029800
        /*0c04*/ 	.short	0x0100
        /*0c06*/ 	.byte	0x08
	.zero		1


	//   ....[1]....
        /*0c08*/ 	.word	0x000002e0
        /*0c0c*/ 	.word	0x000000ff
        /*0c10*/ 	.word	0x00029820
        /*0c14*/ 	.short	0x0100
        /*0c16*/ 	.byte	0x08
	.zero		1


	//   ....[2]....
        /*0c18*/ 	.word	0x000003d0
        /*0c1c*/ 	.word	0x000000ff
        /*0c20*/ 	.word	0x00029830
        /*0c24*/ 	.short	0x0100
        /*0c26*/ 	.byte	0x08
	.zero		1


	//   ....[3]....
        /*0c28*/ 	.word	0x000003e0
        /*0c2c*/ 	.word	0x000000ff
        /*0c30*/ 	.word	0x00029840
        /*0c34*/ 	.short	0x0100
        /*0c36*/ 	.byte	0x08
	.zero		1


	//   ....[4]....
        /*0c38*/ 	.word	0x000003f0
        /*0c3c*/ 	.word	0x000000ff
        /*0c40*/ 	.word	0x00029838
        /*0c44*/ 	.short	0x0100
        /*0c46*/ 	.byte	0x08
	.zero		1


	//   ....[5]....
        /*0c48*/ 	.word	0x00000400
        /*0c4c*/ 	.word	0x000000ff
        /*0c50*/ 	.word	0x00029848
        /*0c54*/ 	.short	0x0100
        /*0c56*/ 	.byte	0x08
	.zero		1


	//   ....[6]....
        /*0c58*/ 	.word	0x00000530
        /*0c5c*/ 	.word	0x000000ff
        /*0c60*/ 	.word	0x00029850
        /*0c64*/ 	.short	0x0100
        /*0c66*/ 	.byte	0x08
	.zero		1


	//   ....[7]....
        /*0c68*/ 	.word	0x00000540
        /*0c6c*/ 	.word	0x000000ff
        /*0c70*/ 	.word	0x00029860
        /*0c74*/ 	.short	0x0100
        /*0c76*/ 	.byte	0x08
	.zero		1


	//   ....[8]....
        /*0c78*/ 	.word	0x00000550
        /*0c7c*/ 	.word	0x000000ff
        /*0c80*/ 	.word	0x00029858
        /*0c84*/ 	.short	0x0100
        /*0c86*/ 	.byte	0x08
	.zero		1


	//   ....[9]....
        /*0c88*/ 	.word	0x00000560
        /*0c8c*/ 	.word	0x000000ff
        /*0c90*/ 	.word	0x00029868
        /*0c94*/ 	.short	0x0100
        /*0c96*/ 	.byte	0x08
	.zero		1


	//   ....[10]....
        /*0c98*/ 	.word	0x00000650
        /*0c9c*/ 	.word	0x000000ff
        /*0ca0*/ 	.word	0x00029870
        /*0ca4*/ 	.short	0x0100
        /*0ca6*/ 	.byte	0x06
	.zero		1


	//   ....[11]....
        /*0ca8*/ 	.word	0x00000660
        /*0cac*/ 	.word	0x000000ff
        /*0cb0*/ 	.word	0x00029880
        /*0cb4*/ 	.short	0x0100
        /*0cb6*/ 	.byte	0x06
	.zero		1


	//   ....[12]....
        /*0cb8*/ 	.word	0x00000670
        /*0cbc*/ 	.word	0x000000ff
        /*0cc0*/ 	.word	0x00029878
        /*0cc4*/ 	.short	0x0100
        /*0cc6*/ 	.byte	0x06
	.zero		1


	//   ....[13]....
        /*0cc8*/ 	.word	0x00000680
        /*0ccc*/ 	.word	0x000000ff
        /*0cd0*/ 	.word	0x00029888
        /*0cd4*/ 	.short	0x0100
        /*0cd6*/ 	.byte	0x06
	.zero		1


	//   ....[14]....
        /*0cd8*/ 	.word	0x000007b0
        /*0cdc*/ 	.word	0x000000ff
        /*0ce0*/ 	.word	0x00029890
        /*0ce4*/ 	.short	0x0100
        /*0ce6*/ 	.byte	0x08
	.zero		1


	//   ....[15]....
        /*0ce8*/ 	.word	0x000007c0
        /*0cec*/ 	.word	0x000000ff
        /*0cf0*/ 	.word	0x000298a0
        /*0cf4*/ 	.short	0x0100
        /*0cf6*/ 	.byte	0x08
	.zero		1


	//   ....[16]....
        /*0cf8*/ 	.word	0x000007d0
        /*0cfc*/ 	.word	0x000000ff
        /*0d00*/ 	.word	0x00029898
        /*0d04*/ 	.short	0x0100
        /*0d06*/ 	.byte	0x08
	.zero		1


	//   ....[17]....
        /*0d08*/ 	.word	0x000007e0
        /*0d0c*/ 	.word	0x000000ff
        /*0d10*/ 	.word	0x000298a8
        /*0d14*/ 	.short	0x0100
        /*0d16*/ 	.byte	0x08
	.zero		1


	//   ....[18]....
        /*0d18*/ 	.word	0x00000910
        /*0d1c*/ 	.word	0x000000ff
        /*0d20*/ 	.word	0x000298b0
        /*0d24*/ 	.short	0x0100
        /*0d26*/ 	.byte	0x08
	.zero		1


	//   ....[19]....
        /*0d28*/ 	.word	0x00000920
        /*0d2c*/ 	.word	0x000000ff
        /*0d30*/ 	.word	0x000298c0
        /*0d34*/ 	.short	0x0100
        /*0d36*/ 	.byte	0x08
	.zero		1


	//   ....[20]....
        /*0d38*/ 	.word	0x00000930
        /*0d3c*/ 	.word	0x000000ff
        /*0d40*/ 	.word	0x000298b8
        /*0d44*/ 	.short	0x0100
        /*0d46*/ 	.byte	0x08
	.zero		1


	//   ....[21]....
        /*0d48*/ 	.word	0x00000940
        /*0d4c*/ 	.word	0x000000ff
        /*0d50*/ 	.word	0x000298c8
        /*0d54*/ 	.short	0x0100
        /*0d56*/ 	.byte	0x08
	.zero		1


	//   ....[22]....
        /*0d58*/ 	.word	0x000034d0
        /*0d5c*/ 	.word	0x00000061
        /*0d60*/ 	.word	0x00029890
        /*0d64*/ 	.short	0x010a
        /*0d66*/ 	.byte	0x3f
	.zero		1


	//   ....[23]....
        /*0d68*/ 	.word	0x00009220
        /*0d6c*/ 	.word	0x00000061
        /*0d70*/ 	.word	0x00029890
        /*0d74*/ 	.short	0x010a
        /*0d76*/ 	.byte	0x3f
	.zero		1


	//   ....[24]....
        /*0d78*/ 	.word	0x0000f130
        /*0d7c*/ 	.word	0x00000061
        /*0d80*/ 	.word	0x00029890
        /*0d84*/ 	.short	0x010a
        /*0d86*/ 	.byte	0x3f
	.zero		1


	//   ....[25]....
        /*0d88*/ 	.word	0x0000f500
        /*0d8c*/ 	.word	0x00000028
        /*0d90*/ 	.word	0x00000000
        /*0d94*/ 	.short	0x0101
        /*0d96*/ 	.byte	0x3f
	.zero		1


	//   ....[26]....
        /*0d98*/ 	.word	0x0000f540
        /*0d9c*/ 	.word	0x00000061
        /*0da0*/ 	.word	0x000298b0
        /*0da4*/ 	.short	0x010a
        /*0da6*/ 	.byte	0x3f
	.zero		1


	//   ....[27]....
        /*0da8*/ 	.word	0x0000f9e0
        /*0dac*/ 	.word	0x00000061
        /*0db0*/ 	.word	0x00000000
        /*0db4*/ 	.short	0x0101
        /*0db6*/ 	.byte	0x3f
	.zero		1


	//   ....[28]....
        /*0db8*/ 	.word	0x000101d0
        /*0dbc*/ 	.word	0x00000010
        /*0dc0*/ 	.word	0x00029800
        /*0dc4*/ 	.short	0x010a
        /*0dc6*/ 	.byte	0x3f
	.zero		1


	//   ....[29]....
        /*0dc8*/ 	.word	0x00010220
        /*0dcc*/ 	.word	0x00000010
        /*0dd0*/ 	.word	0x00029800
        /*0dd4*/ 	.short	0x010a
        /*0dd6*/ 	.byte	0x3f
	.zero		1


	//   ....[30]....
        /*0dd8*/ 	.word	0x00010a60
        /*0ddc*/ 	.word	0x00000010
        /*0de0*/ 	.word	0x00029800
        /*0de4*/ 	.short	0x010a
        /*0de6*/ 	.byte	0x3f
	.zero		1


	//   ....[31]....
        /*0de8*/ 	.word	0x00013dd0
        /*0dec*/ 	.word	0x00000010
        /*0df0*/ 	.word	0x00029800
        /*0df4*/ 	.short	0x010a
        /*0df6*/ 	.byte	0x3f
	.zero		1


	//   ....[32]....
        /*0df8*/ 	.word	0x00016e70
        /*0dfc*/ 	.word	0x00000003
        /*0e00*/ 	.word	0x00029830
        /*0e04*/ 	.short	0x010a
        /*0e06*/ 	.byte	0x3f
	.zero		1


	//   ....[33]....
        /*0e08*/ 	.word	0x00016ef0
        /*0e0c*/ 	.word	0x00000003
        /*0e10*/ 	.word	0x00029830
        /*0e14*/ 	.short	0x010a
        /*0e16*/ 	.byte	0x3f
	.zero		1


	//   ....[34]....
        /*0e18*/ 	.word	0x00019660
        /*0e1c*/ 	.word	0x00000029
        /*0e20*/ 	.word	0x00000000
        /*0e24*/ 	.short	0x0101
        /*0e26*/ 	.byte	0x3f
	.zero		1


	//   ....[35]....
        /*0e28*/ 	.word	0x0001a620
        /*0e2c*/ 	.word	0x0000000b
        /*0e30*/ 	.word	0x00029830
        /*0e34*/ 	.short	0x010a
        /*0e36*/ 	.byte	0x3f
	.zero		1


	//   ....[36]....
        /*0e38*/ 	.word	0x0001a670
        /*0e3c*/ 	.word	0x0000000b
        /*0e40*/ 	.word	0x00029830
        /*0e44*/ 	.short	0x010a
        /*0e46*/ 	.byte	0x3f
	.zero		1


	//   ....[37]....
        /*0e48*/ 	.word	0x0001b770
        /*0e4c*/ 	.word	0x0000000b
        /*0e50*/ 	.word	0x00029850
        /*0e54*/ 	.short	0x010a
        /*0e56*/ 	.byte	0x3f
	.zero		1


	//   ....[38]....
        /*0e58*/ 	.word	0x0001b7b0
        /*0e5c*/ 	.word	0x0000000b
        /*0e60*/ 	.word	0x00029850
        /*0e64*/ 	.short	0x010a
        /*0e66*/ 	.byte	0x3f
	.zero		1


	//   ....[39]....
        /*0e68*/ 	.word	0x0001ce30
        /*0e6c*/ 	.word	0x00000004
        /*0e70*/ 	.word	0x00000000
        /*0e74*/ 	.short	0x0101
        /*0e76*/ 	.byte	0x3f
	.zero		1


	//   ....[40]....
        /*0e78*/ 	.word	0x0001d150
        /*0e7c*/ 	.word	0x00000008
        /*0e80*/ 	.word	0x00000000
        /*0e84*/ 	.short	0x0101
        /*0e86*/ 	.byte	0x3f
	.zero		1


	//   ....[41]....
        /*0e88*/ 	.word	0x0001d7d0
        /*0e8c*/ 	.word	0x0000000f
        /*0e90*/ 	.word	0x00029850
        /*0e94*/ 	.short	0x010a
        /*0e96*/ 	.byte	0x3f
	.zero		1


	//   ....[42]....
        /*0e98*/ 	.word	0x0001d850
        /*0e9c*/ 	.word	0x0000000f
        /*0ea0*/ 	.word	0x00029850
        /*0ea4*/ 	.short	0x010a
        /*0ea6*/ 	.byte	0x3f
	.zero		1


	//   ....[43]....
        /*0ea8*/ 	.word	0x0001de80
        /*0eac*/ 	.word	0x00000000
        /*0eb0*/ 	.word	0x00000000
        /*0eb4*/ 	.short	0x0101
        /*0eb6*/ 	.byte	0x3f
	.zero		1


	//   ....[44]....
        /*0eb8*/ 	.word	0x0001fa70
        /*0ebc*/ 	.word	0x00000000
        /*0ec0*/ 	.word	0x00000000
        /*0ec4*/ 	.short	0x0101
        /*0ec6*/ 	.byte	0x3f
	.zero		1


	//   ....[45]....
        /*0ec8*/ 	.word	0x00021f40
        /*0ecc*/ 	.word	0x00000006
        /*0ed0*/ 	.word	0x00029820
        /*0ed4*/ 	.short	0x010a
        /*0ed6*/ 	.byte	0x3f
	.zero		1


	//   ....[46]....
        /*0ed8*/ 	.word	0x00022030
        /*0edc*/ 	.word	0x00000007
        /*0ee0*/ 	.word	0x000298a0
        /*0ee4*/ 	.short	0x010a
        /*0ee6*/ 	.byte	0x3f
	.zero		1


	//   ....[47]....
        /*0ee8*/ 	.word	0x00022460
        /*0eec*/ 	.word	0x00000007
        /*0ef0*/ 	.word	0x000298c0
        /*0ef4*/ 	.short	0x010a
        /*0ef6*/ 	.byte	0x3f
	.zero		1


	//   ....[48]....
        /*0ef8*/ 	.word	0x00022850
        /*0efc*/ 	.word	0x00000008
        /*0f00*/ 	.word	0x000298a0
        /*0f04*/ 	.short	0x010a
        /*0f06*/ 	.byte	0x3f
	.zero		1


	//   ....[49]....
        /*0f08*/ 	.word	0x00022c70
        /*0f0c*/ 	.word	0x00000008
        /*0f10*/ 	.word	0x000298c0
        /*0f14*/ 	.short	0x010a
        /*0f16*/ 	.byte	0x3f
	.zero		1


	//   ....[50]....
        /*0f18*/ 	.word	0x00023ad0
        /*0f1c*/ 	.word	0x00000002
        /*0f20*/ 	.word	0x00029880
        /*0f24*/ 	.short	0x010a
        /*0f26*/ 	.byte	0x3f
	.zero		1


	//   ....[51]....
        /*0f28*/ 	.word	0x00023ca0
        /*0f2c*/ 	.word	0x00000002
        /*0f30*/ 	.word	0x00029840
        /*0f34*/ 	.short	0x010a
        /*0f36*/ 	.byte	0x3f
	.zero		1


	//   ....[52]....
        /*0f38*/ 	.word	0x00024960
        /*0f3c*/ 	.word	0x00000008
        /*0f40*/ 	.word	0x00029800
        /*0f44*/ 	.short	0x0107
        /*0f46*/ 	.byte	0x3f
	.zero		1


	//   ....[53]....
        /*0f48*/ 	.word	0x00024a60
        /*0f4c*/ 	.word	0x00000002
        /*0f50*/ 	.word	0x00029800
        /*0f54*/ 	.short	0x0101
        /*0f56*/ 	.byte	0x3f
	.zero		1


	//   ....[54]....
        /*0f58*/ 	.word	0x00024a80
        /*0f5c*/ 	.word	0x00000002
        /*0f60*/ 	.word	0x00029820
        /*0f64*/ 	.short	0x010a
        /*0f66*/ 	.byte	0x3f
	.zero		1


	//   ....[55]....
        /*0f68*/ 	.word	0x00024de0
        /*0f6c*/ 	.word	0x00000005
        /*0f70*/ 	.word	0x00029880
        /*0f74*/ 	.short	0x010a
        /*0f76*/ 	.byte	0x3f
	.zero		1


	//   ....[56]....
        /*0f78*/ 	.word	0x00025040
        /*0f7c*/ 	.word	0x00000005
        /*0f80*/ 	.word	0x00029840
        /*0f84*/ 	.short	0x010a
        /*0f86*/ 	.byte	0x3f
	.zero		1


	//   ....[57]....
        /*0f88*/ 	.word	0x00025560
        /*0f8c*/ 	.word	0x00000011
        /*0f90*/ 	.word	0x00029870
        /*0f94*/ 	.short	0x010a
        /*0f96*/ 	.byte	0x3f
	.zero		1


	//   ....[58]....
        /*0f98*/ 	.word	0x000255d0
        /*0f9c*/ 	.word	0x00000011
        /*0fa0*/ 	.word	0x00029860
        /*0fa4*/ 	.short	0x010a
        /*0fa6*/ 	.byte	0x3f
	.zero		1


	//   ....[59]....
        /*0fa8*/ 	.word	0x00025ae0
        /*0fac*/ 	.word	0x00000011
        /*0fb0*/ 	.word	0x00029850
        /*0fb4*/ 	.short	0x0101
        /*0fb6*/ 	.byte	0x3f
	.zero		1


	//   ....[60]....
        /*0fb8*/ 	.word	0x00025b60
        /*0fbc*/ 	.word	0x00000011
        /*0fc0*/ 	.word	0x00000000
        /*0fc4*/ 	.short	0x0101
        /*0fc6*/ 	.byte	0x3f
	.zero		1


	//   ....[61]....
        /*0fc8*/ 	.word	0x00025d90
        /*0fcc*/ 	.word	0x00000011
        /*0fd0*/ 	.word	0x00029870
        /*0fd4*/ 	.short	0x010a
        /*0fd6*/ 	.byte	0x3f
	.zero		1


	//   ....[62]....
        /*0fd8*/ 	.word	0x00025e00
        /*0fdc*/ 	.word	0x00000011
        /*0fe0*/ 	.word	0x00029860
        /*0fe4*/ 	.short	0x010a
        /*0fe6*/ 	.byte	0x3f
	.zero		1


	//   ....[63]....
        /*0fe8*/ 	.word	0x00026330
        /*0fec*/ 	.word	0x00000011
        /*0ff0*/ 	.word	0x00029850
        /*0ff4*/ 	.short	0x0101
        /*0ff6*/ 	.byte	0x3f
	.zero		1


	//   ....[64]....
        /*0ff8*/ 	.word	0x00026380
        /*0ffc*/ 	.word	0x00000011
        /*1000*/ 	.word	0x00000000
        /*1004*/ 	.short	0x0101
        /*1006*/ 	.byte	0x3f
	.zero		1


	//   ....[65]....
        /*1008*/ 	.word	0x00026ec0
        /*100c*/ 	.word	0x00000000
        /*1010*/ 	.word	0x00029820
        /*1014*/ 	.short	0x010a
        /*1016*/ 	.byte	0x3f
	.zero		1


	//   ....[66]....
        /*1018*/ 	.word	0x00027070
        /*101c*/ 	.word	0x00000006
        /*1020*/ 	.word	0x00000000
        /*1024*/ 	.short	0x010a
        /*1026*/ 	.byte	0x3f
	.zero		1


	//   ....[67]....
        /*1028*/ 	.word	0x000270e0
        /*102c*/ 	.word	0x00000007
        /*1030*/ 	.word	0x00000000
        /*1034*/ 	.short	0x010a
        /*1036*/ 	.byte	0x3f
	.zero		1


	//   ....[68]....
        /*1038*/ 	.word	0x00027140
        /*103c*/ 	.word	0x00000004
        /*1040*/ 	.word	0x00029860
        /*1044*/ 	.short	0x010a
        /*1046*/ 	.byte	0x3f
	.zero		1


	//   ....[69]....
        /*1048*/ 	.word	0x00027190
        /*104c*/ 	.word	0x00000003
        /*1050*/ 	.word	0x00029860
        /*1054*/ 	.short	0x010a
        /*1056*/ 	.byte	0x3f
	.zero		1


	//   ....[70]....
        /*1058*/ 	.word	0x000271d0
        /*105c*/ 	.word	0x00000004
        /*1060*/ 	.word	0x00029880
        /*1064*/ 	.short	0x010a
        /*1066*/ 	.byte	0x3f
	.zero		1


	//   ....[71]....
        /*1068*/ 	.word	0x000271f0
        /*106c*/ 	.word	0x00000003
        /*1070*/ 	.word	0x00029880
        /*1074*/ 	.short	0x010a
        /*1076*/ 	.byte	0x3f
	.zero		1


	//   ....[72]....
        /*1078*/ 	.word	0x00027250
        /*107c*/ 	.word	0x00000061
        /*1080*/ 	.word	0x00029890
        /*1084*/ 	.short	0x010a
        /*1086*/ 	.byte	0x3f
	.zero		1


	//   ....[73]....
        /*1088*/ 	.word	0x000272a0
        /*108c*/ 	.word	0x00000061
        /*1090*/ 	.word	0x00029890
        /*1094*/ 	.short	0x010a
        /*1096*/ 	.byte	0x3f
	.zero		1


	//   ....[74]....
        /*1098*/ 	.word	0x000272f0
        /*109c*/ 	.word	0x00000061
        /*10a0*/ 	.word	0x00029890
        /*10a4*/ 	.short	0x010a
        /*10a6*/ 	.byte	0x3f
	.zero		1


	//   ....[75]....
        /*10a8*/ 	.word	0x00027340
        /*10ac*/ 	.word	0x00000061
        /*10b0*/ 	.word	0x000298b0
        /*10b4*/ 	.short	0x010a
        /*10b6*/ 	.byte	0x3f
	.zero		1


	//   ....[76]....
        /*10b8*/ 	.word	0x00027600
        /*10bc*/ 	.word	0x00000010
        /*10c0*/ 	.word	0x00029800
        /*10c4*/ 	.short	0x010a
        /*10c6*/ 	.byte	0x3f
	.zero		1


	//   ....[77]....
        /*10c8*/ 	.word	0x00027820
        /*10cc*/ 	.word	0x00000010
        /*10d0*/ 	.word	0x00029800
        /*10d4*/ 	.short	0x010a
        /*10d6*/ 	.byte	0x3f
	.zero		1


	//   ....[78]....
        /*10d8*/ 	.word	0x00027870
        /*10dc*/ 	.word	0x00000003
        /*10e0*/ 	.word	0x00029830
        /*10e4*/ 	.short	0x010a
        /*10e6*/ 	.byte	0x3f
	.zero		1


	//   ....[79]....
        /*10e8*/ 	.word	0x000278c0
        /*10ec*/ 	.word	0x0000000b
        /*10f0*/ 	.word	0x00029830
        /*10f4*/ 	.short	0x010a
        /*10f6*/ 	.byte	0x3f
	.zero		1


	//   ....[80]....
        /*10f8*/ 	.word	0x00027910
        /*10fc*/ 	.word	0x0000000b
        /*1100*/ 	.word	0x00029850
        /*1104*/ 	.short	0x010a
        /*1106*/ 	.byte	0x3f
	.zero		1


	//   ....[81]....
        /*1108*/ 	.word	0x00027960
        /*110c*/ 	.word	0x0000000f
        /*1110*/ 	.word	0x00029850
        /*1114*/ 	.short	0x010a
        /*1116*/ 	.byte	0x3f
	.zero		1


	//   ....[82]....
        /*1118*/ 	.word	0x00028f30
        /*111c*/ 	.word	0x00000005
        /*1120*/ 	.word	0x00029820
        /*1124*/ 	.short	0x010a
        /*1126*/ 	.byte	0x3f
	.zero		1


	//   ....[83]....
        /*1128*/ 	.word	0x00028f80
        /*112c*/ 	.word	0x00000007
        /*1130*/ 	.word	0x000298a0
        /*1134*/ 	.short	0x010a
        /*1136*/ 	.byte	0x3f
	.zero		1


	//   ....[84]....
        /*1138*/ 	.word	0x00028fd0
        /*113c*/ 	.word	0x00000007
        /*1140*/ 	.word	0x000298c0
        /*1144*/ 	.short	0x010a
        /*1146*/ 	.byte	0x3f
	.zero		1


	//   ....[85]....
        /*1148*/ 	.word	0x00029020
        /*114c*/ 	.word	0x00000008
        /*1150*/ 	.word	0x000298a0
        /*1154*/ 	.short	0x010a
        /*1156*/ 	.byte	0x3f
	.zero		1


	//   ....[86]....
        /*1158*/ 	.word	0x00029070
        /*115c*/ 	.word	0x00000008
        /*1160*/ 	.word	0x000298c0
        /*1164*/ 	.short	0x010a
        /*1166*/ 	.byte	0x3f
	.zero		1


	//   ....[87]....
        /*1168*/ 	.word	0x00029210
        /*116c*/ 	.word	0x00000002
        /*1170*/ 	.word	0x00029880
        /*1174*/ 	.short	0x010a
        /*1176*/ 	.byte	0x3f
	.zero		1


	//   ....[88]....
        /*1178*/ 	.word	0x00029260
        /*117c*/ 	.word	0x00000002
        /*1180*/ 	.word	0x00029840
        /*1184*/ 	.short	0x010a
        /*1186*/ 	.byte	0x3f
	.zero		1


	//   ....[89]....
        /*1188*/ 	.word	0x00029850
        /*118c*/ 	.word	0x00000002
        /*1190*/ 	.word	0x00029820
        /*1194*/ 	.short	0x010a
        /*1196*/ 	.byte	0x3f
	.zero		1


	//   ....[90]....
        /*1198*/ 	.word	0x000298a0
        /*119c*/ 	.word	0x00000005
        /*11a0*/ 	.word	0x00029880
        /*11a4*/ 	.short	0x010a
        /*11a6*/ 	.byte	0x3f
	.zero		1


	//   ....[91]....
        /*11a8*/ 	.word	0x000298f0
        /*11ac*/ 	.word	0x00000005
        /*11b0*/ 	.word	0x00029840
        /*11b4*/ 	.short	0x010a
        /*11b6*/ 	.byte	0x3f
	.zero		1


	//   ....[92]....
        /*11b8*/ 	.word	0x00029940
        /*11bc*/ 	.word	0x00000011
        /*11c0*/ 	.word	0x00029870
        /*11c4*/ 	.short	0x010a
        /*11c6*/ 	.byte	0x3f
	.zero		1


	//   ....[93]....
        /*11c8*/ 	.word	0x00029990
        /*11cc*/ 	.word	0x00000011
        /*11d0*/ 	.word	0x00029860
        /*11d4*/ 	.short	0x010a
        /*11d6*/ 	.byte	0x3f
	.zero		1


	//   ....[94]....
        /*11d8*/ 	.word	0x000299e0
        /*11dc*/ 	.word	0x00000011
        /*11e0*/ 	.word	0x00029870
        /*11e4*/ 	.short	0x010a
        /*11e6*/ 	.byte	0x3f
	.zero		1


	//   ....[95]....
        /*11e8*/ 	.word	0x00029a30
        /*11ec*/ 	.word	0x00000011
        /*11f0*/ 	.word	0x00029860
        /*11f4*/ 	.short	0x010a
        /*11f6*/ 	.byte	0x3f
	.zero		1


	//   ....[96]....
        /*11f8*/ 	.word	0x0002a490
        /*11fc*/ 	.word	0x00000000
        /*1200*/ 	.word	0x00029820
        /*1204*/ 	.short	0x010a
        /*1206*/ 	.byte	0x3f
	.zero		1


	//   ....[97]....
        /*1208*/ 	.word	0x0002a630
        /*120c*/ 	.word	0x00000006
        /*1210*/ 	.word	0x00000000
        /*1214*/ 	.short	0x010a
        /*1216*/ 	.byte	0x3f
	.zero		1


	//   ....[98]....
        /*1218*/ 	.word	0x0002a680
        /*121c*/ 	.word	0x00000007
        /*1220*/ 	.word	0x00000000
        /*1224*/ 	.short	0x010a
        /*1226*/ 	.byte	0x3f
	.zero		1


	//   ....[99]....
        /*1228*/ 	.word	0x0002a6d0
        /*122c*/ 	.word	0x00000004
        /*1230*/ 	.word	0x00029860
        /*1234*/ 	.short	0x010a
        /*1236*/ 	.byte	0x3f
	.zero		1


	//   ....[100]....
        /*1238*/ 	.word	0x0002a720
        /*123c*/ 	.word	0x00000003
        /*1240*/ 	.word	0x00029860
        /*1244*/ 	.short	0x010a
        /*1246*/ 	.byte	0x3f
	.zero		1


	//   ....[101]....
        /*1248*/ 	.word	0x0002a770
        /*124c*/ 	.word	0x00000004
        /*1250*/ 	.word	0x00029880
        /*1254*/ 	.short	0x010a
        /*1256*/ 	.byte	0x3f
	.zero		1


	//----- nvinfo : EIATTR_NUM_MBARRIERS
	.align		4
.L_186:
        /*1258*/ 	.byte	0x03, 0x38
        /*125a*/ 	.short	0x0016


	//----- nvinfo : EIATTR_EXIT_INSTR_OFFSETS
	.align		4
        /*125c*/ 	.byte	0x04, 0x1c
        /*125e*/ 	.short	(.L_188 - .L_187)


	//   ....[0]....
.L_187:
        /*1260*/ 	.word	0x00027240


	//----- nvinfo : EIATTR_MAX_THREADS
	.align		4
.L_188:
        /*1264*/ 	.byte	0x04, 0x05
        /*1266*/ 	.short	(.L_190 - .L_189)
.L_189:
        /*1268*/ 	.word	0x00000180
        /*126c*/ 	.word	0x00000001
        /*1270*/ 	.word	0x00000001


	//----- nvinfo : EIATTR_CRS_STACK_SIZE
	.align		4
.L_190:
        /*1274*/ 	.byte	0x04, 0x1e
        /*1276*/ 	.short	(.L_192 - .L_191)
.L_191:
        /*1278*/ 	.word	0x00000000


	//----- nvinfo : EIATTR_CBANK_PARAM_SIZE
	.align		4
.L_192:
        /*127c*/ 	.byte	0x03, 0x19
        /*127e*/ 	.short	0x0af0


	//----- nvinfo : EIATTR_PARAM_CBANK
	.align		4
        /*1280*/ 	.byte	0x04, 0x0a
        /*1282*/ 	.short	(.L_194 - .L_193)
	.align		4
.L_193:
        /*1284*/ 	.word	index@(.nv.constant0._ZN7cutlass13device_kernelIN5flash11enable_sm90INS1_16FlashAttnFwdSm90INS1_25CollectiveMainloopFwdSm90ILi2EN4cute5tupleIJNS5_1CILi1EEES8_S8_EEENS6_IJNS7_ILi128EEENS7_ILi160EEENS7_ILi192EEEEEELi128ENS_12float_e4m3_tEfNS_4arch4Sm90ELb0ELb0ELb0ELb1ELb0ELb1ELb0ELb1ELb1ELb1ELb0ELb0EEENS1_21CollectiveEpilogueFwdINS6_IJSA_SA_SB_EEES9_NS_10bfloat16_tESG_Li256ELb1ELb1ELb0ELb1EEENS1_36VarlenDynamicPersistentTileSchedulerILi128ELi160ELi256ELi128ELb0ELb1ELb1ELb0ELb1ELb1EEEEEEEEEvNT_6ParamsE)
        /*1288*/ 	.short	0x0210
        /*128a*/ 	.short	0x0af0


	//----- nvinfo : EIATTR_SW_WAR
	.align		4
.L_194:
        /*128c*/ 	.byte	0x04, 0x36
        /*128e*/ 	.short	(.L_196 - .L_195)
.L_195:
        /*1290*/ 	.word	0x00000008
.L_196:


//--------------------- .nv.info._ZN7cutlass13device_kernelIN5flash11enable_sm90INS1_16FlashAttnFwdSm90INS1_25CollectiveMainloopFwdSm90ILi2EN4cute5tupleIJNS5_1CILi1EEES8_S8_EEENS6_IJNS7_ILi128EEENS7_ILi160EEENS7_ILi192EEEEEELi128ENS_12float_e4m3_tEfNS_4arch4Sm90ELb0ELb1ELb0ELb0ELb0ELb0ELb0ELb1ELb1ELb1ELb0ELb0EEENS1_21CollectiveEpilogueFwdINS6_IJSA_SA_SB_EEES9_NS_10bfloat16_tESG_Li256ELb0ELb1ELb0ELb1EEENS1_30DynamicPersistentTileSchedulerILi256ELi128ELb0ELb1ELb1EEEEEEEEEvNT_6ParamsE --------------------------
	.section	.nv.info._ZN7cutlass13device_kernelIN5flash11enable_sm90INS1_16FlashAttnFwdSm90INS1_25CollectiveMainloopFwdSm90ILi2EN4cute5tupleIJNS5_1CILi1EEES8_S8_EEENS6_IJNS7_ILi128EEENS7_ILi160EEENS7_ILi192EEEEEELi128ENS_12float_e4m3_tEfNS_4arch4Sm90ELb0ELb1ELb0ELb0ELb0ELb0ELb0ELb1ELb1ELb1ELb0ELb0EEENS1_21CollectiveEpilogueFwdINS6_IJSA_SA_SB_EEES9_NS_10bfloat16_tESG_Li256ELb0ELb1ELb0ELb1EEENS1_30DynamicPersistentTileSchedulerILi256ELi128ELb0ELb1ELb1EEEEEEEEEvNT_6ParamsE,"",@"SHT_CUDA_INFO"
	.sectionflags	@""
	.align	4


	//----- nvinfo : EIATTR_CUDA_API_VERSION
	.align		4
        /*0000*/ 	.byte	0x04, 0x37
        /*0002*/ 	.short	(.L_198 - .L_197)
.L_197:
        /*0004*/ 	.word	0x00000082


	//----- nvinfo : EIATTR_KPARAM_INFO
	.align		4
.L_198:
        /*0008*/ 	.byte	0x04, 0x17
        /*000a*/ 	.short	(.L_200 - .L_199)
.L_199:
        /*000c*/ 	.word	0x00000000
        /*0010*/ 	.short	0x0000
        /*0012*/ 	.short	0x0070
        /*0014*/ 	.byte	0x00, 0xf0, 0x01, 0x2a


	//----- nvinfo : EIATTR_SPARSE_MMA_MASK
	.align		4
.L_200:
        /*0018*/ 	.byte	0x03, 0x50
        /*001a*/ 	.short	0x0000


	//----- nvinfo : EIATTR_MAXREG_COUNT
	.align		4
        /*001c*/ 	.byte	0x03, 0x1b
        /*001e*/ 	.short	0x00a8


	//----- nvinfo : EIATTR_NUM_BARRIERS
	.align		4
        /*0020*/ 	.byte	0x02, 0x4c
        /*0022*/ 	.byte	0x10
	.zero		1


	//----- nvinfo : EIATTR_EXTERNS
	.align		4
        /*0024*/ 	.byte	0x04, 0x0f
        /*0026*/ 	.short	(.L_202 - .L_201)


	//   ....[0]....
	.align		4
.L_201:
        /*0028*/ 	.word	index@(__assertfail)


	//----- nvinfo : EIATTR_ANNOTATIONS
	.align		4
.L_202:
        /*002c*/ 	.byte	0x04, 0x55
        /*002e*/ 	.short	(.L_204 - .L_203)


	//   ....[0]....
.L_203:
        /* <DEDUP_REMOVED lines=24> */


	//----- nvinfo : EIATTR_MERCURY_ISA_VERSION
	.align		4
.L_204:
        /*01a0*/ 	.byte	0x03, 0x5f
        /*01a2*/ 	.short	0x0101


	//----- nvinfo : EIATTR_INT_WARP_WIDE_INSTR_OFFSETS
	.align		4
        /*01a4*/ 	.byte	0x04, 0x31
        /*01a6*/ 	.short	(.L_206 - .L_205)


	//   ....[0]....
.L_205:
        /*01a8*/ 	.word	0x00000130


	//   ....[1]....
        /*01ac*/ 	.word	0x00000170


	//   ....[2]....
        /*01b0*/ 	.word	0x000001e0


	//   ....[3]....
        /*01b4*/ 	.word	0x00015aa0


	//   ....[4]....
        /*01b8*/ 	.word	0x00015b30


	//   ....[5]....
        /*01bc*/ 	.word	0x00018360


	//   ....[6]....
        /*01c0*/ 	.word	0x000183f0


	//----- nvinfo : EIATTR_COOP_GROUP_MASK_REGIDS
	.align		4
.L_206:
        /*01c4*/ 	.byte	0x04, 0x29
        /*01c6*/ 	.short	(.L_208 - .L_207)


	//   ....[0]....
.L_207:
        /*01c8*/ 	.word	0xffffffff


	//   ....[1]....
        /*01cc*/ 	.word	0xffffffff


	//   ....[2]....
        /*01d0*/ 	.word	0xffffffff


	//   ....[3]....
        /*01d4*/ 	.word	0xffffffff


	//   ....[4]....
        /*01d8*/ 	.word	0xffffffff


	//   ....[5]....
        /*01dc*/ 	.word	0xffffffff


	//   ....[6]....
        /*01e0*/ 	.word	0xffffffff


	//   ....[7]....
        /*01e4*/ 	.word	0xffffffff


	//   ....[8]....
        /*01e8*/ 	.word	0xffffffff


	//   ....[9]....
        /*01ec*/ 	.word	0xffffffff


	//   ....[10]....
        /*01f0*/ 	.word	0xffffffff


	//   ....[11]....
        /*01f4*/ 	.word	0xffffffff


	//   ....[12]....
        /*01f8*/ 	.word	0xffffffff


	//   ....[13]....
        /*01fc*/ 	.word	0xffffffff


	//   ....[14]....
        /*0200*/ 	.word	0xffffffff


	//   ....[15]....
        /*0204*/ 	.word	0xffffffff


	//   ....[16]....
        /*0208*/ 	.word	0xffffffff


	//   ....[17]....
        /*020c*/ 	.word	0xffffffff


	//   ....[18]....
        /*0210*/ 	.word	0xffffffff


	//   ....[19]....
        /*0214*/ 	.word	0xffffffff


	//   ....[20]....
        /*0218*/ 	.word	0xffffffff


	//   ....[21]....
        /*021c*/ 	.word	0xffffffff


	//   ....[22]....
        /*0220*/ 	.word	0xffffffff


	//   ....[23]....
        /*0224*/ 	.word	0xffffffff


	//   ....[24]....
        /*0228*/ 	.word	0xffffffff


	//   ....[25]....
        /*022c*/ 	.word	0xffffffff


	//   ....[26]....
        /*0230*/ 	.word	0xffffffff


	//   ....[27]....
        /*0234*/ 	.word	0xffffffff


	//   ....[28]....
        /*0238*/ 	.word	0xffffffff


	//   ....[29]....
        /*023c*/ 	.word	0xffffffff


	//   ....[30]....
        /*0240*/ 	.word	0xffffffff


	//   ....[31]....
        /*0244*/ 	.word	0xffffffff


	//   ....[32]....
        /*0248*/ 	.word	0xffffffff


	//   ....[33]....
        /*024c*/ 	.word	0xffffffff


	//   ....[34]....
        /*0250*/ 	.word	0xffffffff


	//   ....[35]....
        /*0254*/ 	.word	0xffffffff


	//   ....[36]....
        /*0258*/ 	.word	0xffffffff


	//   ....[37]....
        /*025c*/ 	.word	0xffffffff


	//   ....[38]....
        /*0260*/ 	.word	0xffffffff


	//   ....[39]....
        /*0264*/ 	.word	0xffffffff


	//   ....[40]....
        /*0268*/ 	.word	0xffffffff


	//   ....[41]....
        /*026c*/ 	.word	0xffffffff


	//   ....[42]....
        /*0270*/ 	.word	0xffffffff


	//   ....[43]....
        /*0274*/ 	.word	0xffffffff


	//   ....[44]....
        /*0278*/ 	.word	0xffffffff


	//   ....[45]....
        /*027c*/ 	.word	0xffffffff


	//   ....[46]....
        /*0280*/ 	.word	0xffffffff


	//   ....[47]....
        /*0284*/ 	.word	0xffffffff


	//   ....[48]....
        /*0288*/ 	.word	0xffffffff


	//   ....[49]....
        /*028c*/ 	.word	0xffffffff


	//   ....[50]....
        /*0290*/ 	.word	0xffffffff


	//   ....[51]....
        /*0294*/ 	.word	0xffffffff


	//   ....[52]....
        /*0298*/ 	.word	0xffffffff


	//   ....[53]....
        /*029c*/ 	.word	0xffffffff


	//   ....[54]....
        /*02a0*/ 	.word	0xffffffff


	//   ....[55]....
        /*02a4*/ 	.word	0xffffffff


	//   ....[56]....
        /*02a8*/ 	.word	0xffffffff


	//   ....[57]....
        /*02ac*/ 	.word	0xffffffff


	//   ....[58]....
        /*02b0*/ 	.word	0xffffffff


	//   ....[59]....
        /*02b4*/ 	.word	0xffffffff


	//   ....[60]....
        /*02b8*/ 	.word	0xffffffff


	//   ....[61]....
        /*02bc*/ 	.word	0xffffffff


	//   ....[62]....
        /*02c0*/ 	.word	0xffffffff


	//   ....[63]....
        /*02c4*/ 	.word	0xffffffff


	//   ....[64]....
        /*02c8*/ 	.word	0xffffffff


	//   ....[65]....
        /*02cc*/ 	.word	0xffffffff


	//   ....[66]....
        /*02d0*/ 	.word	0xffffffff


	//   ....[67]....
        /*02d4*/ 	.word	0xffffffff


	//   ....[68]....
        /*02d8*/ 	.word	0xffffffff


	//   ....[69]....
        /*02dc*/ 	.word	0xffffffff


	//   ....[70]....
        /*02e0*/ 	.word	0xffffffff


	//   ....[71]....
        /*02e4*/ 	.word	0xffffffff


	//   ....[72]....
        /*02e8*/ 	.word	0xffffffff


	//   ....[73]....
        /*02ec*/ 	.word	0xffffffff


	//   ....[74]....
        /*02f0*/ 	.word	0xffffffff


	//   ....[75]....
        /*02f4*/ 	.word	0xffffffff


	//   ....[76]....
        /*02f8*/ 	.word	0xffffffff


	//   ....[77]....
        /*02fc*/ 	.word	0xffffffff


	//   ....[78]....
        /*0300*/ 	.word	0xffffffff


	//   ....[79]....
        /*0304*/ 	.word	0xffffffff


	//   ....[80]....
        /*0308*/ 	.word	0xffffffff


	//   ....[81]....
        /*030c*/ 	.word	0xffffffff


	//   ....[82]....
        /*0310*/ 	.word	0xffffffff


	//   ....[83]....
        /*0314*/ 	.word	0xffffffff


	//   ....[84]....
        /*0318*/ 	.word	0xffffffff


	//   ....[85]....
        /*031c*/ 	.word	0xffffffff


	//   ....[86]....
        /*0320*/ 	.word	0xffffffff


	//   ....[87]....
        /*0324*/ 	.word	0xffffffff


	//   ....[88]....
        /*0328*/ 	.word	0xffffffff


	//   ....[89]....
        /*032c*/ 	.word	0xffffffff


	//   ....[90]....
        /*0330*/ 	.word	0xffffffff


	//   ....[91]....
        /*0334*/ 	.word	0xffffffff


	//   ....[92]....
        /*0338*/ 	.word	0xffffffff


	//   ....[93]....
        /*033c*/ 	.word	0xffffffff


	//   ....[94]....
        /*0340*/ 	.word	0xffffffff


	//   ....[95]....
        /*0344*/ 	.word	0xffffffff


	//   ....[96]....
        /*0348*/ 	.word	0xffffffff


	//   ....[97]....
        /*034c*/ 	.word	0xffffffff


	//   ....[98]....
        /*0350*/ 	.word	0x0500000f


	//   ....[99]....
        /*0354*/ 	.word	0x0500000f


	//   ....[100]....
        /*0358*/ 	.word	0x0500000f


	//   ....[101]....
        /*035c*/ 	.word	0x0500000f


	//   ....[102]....
        /*0360*/ 	.word	0x0500000f


	//   ....[103]....
        /*0364*/ 	.word	0x0500000f


	//   ....[104]....
        /*0368*/ 	.word	0x0500000f


	//   ....[105]....
        /*036c*/ 	.word	0x0500000f


	//   ....[106]....
        /*0370*/ 	.word	0x0500000f


	//   ....[107]....
        /*0374*/ 	.word	0x0500000f


	//----- nvinfo : EIATTR_COOP_GROUP_INSTR_OFFSETS
	.align		4
.L_208:
        /*0378*/ 	.byte	0x04, 0x28
        /*037a*/ 	.short	(.L_210 - .L_209)


	//   ....[0]....
.L_209:
        /*037c*/ 	.word	0x00000070


	//   ....[1]....
        /*0380*/ 	.word	0x00000140


	//   ....[2]....
        /*0384*/ 	.word	0x00000190


	//   ....[3]....
        /*0388*/ 	.word	0x000003c0


	//   ....[4]....
        /*038c*/ 	.word	0x00000520


	//   ....[5]....
        /*0390*/ 	.word	0x00000640


	//   ....[6]....
        /*0394*/ 	.word	0x000007a0


	//   ....[7]....
        /*0398*/ 	.word	0x00001ac0


	//   ....[8]....
        /*039c*/ 	.word	0x00002ad0


	//   ....[9]....
        /*03a0*/ 	.word	0x000039b0


	//   ....[10]....
        /*03a4*/ 	.word	0x00004710


	//   ....[11]....
        /*03a8*/ 	.word	0x000047d0


	//   ....[12]....
        /*03ac*/ 	.word	0x00004ef0


	//   ....[13]....
        /*03b0*/ 	.word	0x00004f50


	//   ....[14]....
        /*03b4*/ 	.word	0x00007190


	//   ....[15]....
        /*03b8*/ 	.word	0x000073b0


	//   ....[16]....
        /*03bc*/ 	.word	0x000087b0


	//   ....[17]....
        /*03c0*/ 	.word	0x000088c0


	//   ....[18]....
        /*03c4*/ 	.word	0x00009400


	//   ....[19]....
        /*03c8*/ 	.word	0x00009480


	//   ....[20]....
        /*03cc*/ 	.word	0x0000be60


	//   ....[21]....
        /*03d0*/ 	.word	0x0000bec0


	//   ....[22]....
        /*03d4*/ 	.word	0x0000bef0


	//   ....[23]....
        /*03d8*/ 	.word	0x0000bf10


	//   ....[24]....
        /*03dc*/ 	.word	0x0000e8f0


	//   ....[25]....
        /*03e0*/ 	.word	0x0000f6f0


	//   ....[26]....
        /*03e4*/ 	.word	0x0000ff10


	//   ....[27]....
        /*03e8*/ 	.word	0x00010020


	//   ....[28]....
        /*03ec*/ 	.word	0x00010b70


	//   ....[29]....
        /*03f0*/ 	.word	0x00010be0


	//   ....[30]....
        /*03f4*/ 	.word	0x00012310


	//   ....[31]....
        /*03f8*/ 	.word	0x00012320


	//   ....[32]....
        /*03fc*/ 	.word	0x000123a0


	//   ....[33]....
        /*0400*/ 	.word	0x000123b0


	//   ....[34]....
        /*0404*/ 	.word	0x00013740


	//   ....[35]....
        /*0408*/ 	.word	0x00013750


	//   ....[36]....
        /*040c*/ 	.word	0x00013760


	//   ....[37]....
        /*0410*/ 	.word	0x00013770


	//   ....[38]....
        /*0414*/ 	.word	0x00013780


	//   ....[39]....
        /*0418*/ 	.word	0x00013790


	//   ....[40]....
        /*041c*/ 	.word	0x000137a0


	//   ....[41]....
        /*0420*/ 	.word	0x000137b0


	//   ....[42]....
        /*0424*/ 	.word	0x000137e0


	//   ....[43]....
        /*0428*/ 	.word	0x00013800


	//   ....[44]....
        /*042c*/ 	.word	0x00013840


	//   ....[45]....
        /*0430*/ 	.word	0x00013870


	//   ....[46]....
        /*0434*/ 	.word	0x000138a0


	//   ....[47]....
        /*0438*/ 	.word	0x000138c0


	//   ....[48]....
        /*043c*/ 	.word	0x000138f0


	//   ....[49]....
        /*0440*/ 	.word	0x00013900


	//   ....[50]....
        /*0444*/ 	.word	0x00013930


	//   ....[51]....
        /*0448*/ 	.word	0x00013940


	//   ....[52]....
        /*044c*/ 	.word	0x00013950


	//   ....[53]....
        /*0450*/ 	.word	0x00013960


	//   ....[54]....
        /*0454*/ 	.word	0x00013970


	//   ....[55]....
        /*0458*/ 	.word	0x00013980


	//   ....[56]....
        /*045c*/ 	.word	0x00013990


	//   ....[57]....
        /*0460*/ 	.word	0x000139a0


	//   ....[58]....
        /*0464*/ 	.word	0x000139b0


	//   ....[59]....
        /*0468*/ 	.word	0x000139c0


	//   ....[60]....
        /*046c*/ 	.word	0x000139d0


	//   ....[61]....
        /*0470*/ 	.word	0x000139e0


	//   ....[62]....
        /*0474*/ 	.word	0x00013a10


	//   ....[63]....
        /*0478*/ 	.word	0x00013a20


	//   ....[64]....
        /*047c*/ 	.word	0x00013a30


	//   ....[65]....
        /*0480*/ 	.word	0x00013a40


	//   ....[66]....
        /*0484*/ 	.word	0x00013b60


	//   ....[67]....
        /*0488*/ 	.word	0x00013b90


	//   ....[68]....
        /*048c*/ 	.word	0x00013bc0


	//   ....[69]....
        /*0490*/ 	.word	0x00013c20


	//   ....[70]....
        /*0494*/ 	.word	0x00014080


	//   ....[71]....
        /*0498*/ 	.word	0x000140b0


	//   ....[72]....
        /*049c*/ 	.word	0x00014170


	//   ....[73]....
        /*04a0*/ 	.word	0x00014190


	//   ....[74]....
        /*04a4*/ 	.word	0x00014250


	//   ....[75]....
        /*04a8*/ 	.word	0x00014270


	//   ....[76]....
        /*04ac*/ 	.word	0x00014340


	//   ....[77]....
        /*04b0*/ 	.word	0x00014360


	//   ....[78]....
        /*04b4*/ 	.word	0x00014a00


	//   ....[79]....
        /*04b8*/ 	.word	0x00014a20


	//   ....[80]....
        /*04bc*/ 	.word	0x00014ae0


	//   ....[81]....
        /*04c0*/ 	.word	0x00014b00


	//   ....[82]....
        /*04c4*/ 	.word	0x00014bc0


	//   ....[83]....
        /*04c8*/ 	.word	0x00014be0


	//   ....[84]....
        /*04cc*/ 	.word	0x00014cb0


	//   ....[85]....
        /*04d0*/ 	.word	0x00014cd0


	//   ....[86]....
        /*04d4*/ 	.word	0x00014e40


	//   ....[87]....
        /*04d8*/ 	.word	0x00016280


	//   ....[88]....
        /*04dc*/ 	.word	0x00016e80


	//   ....[89]....
        /*04e0*/ 	.word	0x00016eb0


	//   ....[90]....
        /*04e4*/ 	.word	0x00016f70


	//   ....[91]....
        /*04e8*/ 	.word	0x00016f80


	//   ....[92]....
        /*04ec*/ 	.word	0x00017010


	//   ....[93]....
        /*04f0*/ 	.word	0x00017020


	//   ....[94]....
        /*04f4*/ 	.word	0x00017030


	//   ....[95]....
        /*04f8*/ 	.word	0x00017040


	//   ....[96]....
        /*04fc*/ 	.word	0x00018c60


	//   ....[97]....
        /*0500*/ 	.word	0x00018e00


	//   ....[98]....
        /*0504*/ 	.word	0x000194a0


	//   ....[99]....
        /*0508*/ 	.word	0x00019650


	//   ....[100]....
        /*050c*/ 	.word	0x000196a0


	//   ....[101]....
        /*0510*/ 	.word	0x00019730


	//   ....[102]....
        /*0514*/ 	.word	0x00019830


	//   ....[103]....
        /*0518*/ 	.word	0x00019890


	//   ....[104]....
        /*051c*/ 	.word	0x00019990


	//   ....[105]....
        /*0520*/ 	.word	0x000199f0


	//   ....[106]....
        /*0524*/ 	.word	0x00019ad0


	//   ....[107]....
        /*0528*/ 	.word	0x00019e20


	//----- nvinfo : EIATTR_REG_RECONFIG
	.align		4
.L_210:
        /*052c*/ 	.byte	0x01, 0x54
	.zero		2


	//----- nvinfo : EIATTR_SYSCALL_OFFSETS
	.align		4
        /*0530*/ 	.byte	0x04, 0x46
        /*0532*/ 	.short	(.L_212 - .L_211)


	//   ....[0]....
.L_211:
        /*0534*/ 	.word	0x00001ca0


	//   ....[1]....
        /*0538*/ 	.word	0x00015ca0


	//   ....[2]....
        /*053c*/ 	.word	0x00015e30


	//   ....[3]....
        /*0540*/ 	.word	0x00015f80


	//   ....[4]....
        /*0544*/ 	.word	0x000160d0


	//   ....[5]....
        /*0548*/ 	.word	0x00016a80


	//----- nvinfo : EIATTR_MBARRIER_INSTR_OFFSETS
	.align		4
.L_212:
        /*054c*/ 	.byte	0x04, 0x39
        /*054e*/ 	.short	(.L_214 - .L_213)


	//   ....[0]....
.L_213:
        /*0550*/ 	.word	0x00000270
        /*0554*/ 	.word	0x000000ff
        /*0558*/ 	.word	0x00029800
        /*055c*/ 	.short	0x0100
        /*055e*/ 	.byte	0x08
	.zero		1


	//   ....[1]....
        /*0560*/ 	.word	0x00000280
        /*0564*/ 	.word	0x000000ff
        /*0568*/ 	.word	0x00029820
        /*056c*/ 	.short	0x0100
        /*056e*/ 	.byte	0x08
	.zero		1


	//   ....[2]....
        /*0570*/ 	.word	0x00000370
        /*0574*/ 	.word	0x000000ff
        /*0578*/ 	.word	0x00029830
        /*057c*/ 	.short	0x0100
        /*057e*/ 	.byte	0x08
	.zero		1


	//   ....[3]....
        /*0580*/ 	.word	0x00000380
        /*0584*/ 	.word	0x000000ff
        /*0588*/ 	.word	0x00029840
        /*058c*/ 	.short	0x0100
        /*058e*/ 	.byte	0x08
	.zero		1


	//   ....[4]....
        /*0590*/ 	.word	0x00000390
        /*0594*/ 	.word	0x000000ff
        /*0598*/ 	.word	0x00029838
        /*059c*/ 	.short	0x0100
        /*059e*/ 	.byte	0x08
	.zero		1


	//   ....[5]....
        /*05a0*/ 	.word	0x000003a0
        /*05a4*/ 	.word	0x000000ff
        /*05a8*/ 	.word	0x00029848
        /*05ac*/ 	.short	0x0100
        /*05ae*/ 	.byte	0x08
	.zero		1


	//   ....[6]....
        /*05b0*/ 	.word	0x000004d0
        /*05b4*/ 	.word	0x000000ff
        /*05b8*/ 	.word	0x00029850
        /*05bc*/ 	.short	0x0100
        /*05be*/ 	.byte	0x08
	.zero		1


	//   ....[7]....
        /*05c0*/ 	.word	0x000004e0
        /*05c4*/ 	.word	0x000000ff
        /*05c8*/ 	.word	0x00029860
        /*05cc*/ 	.short	0x0100
        /*05ce*/ 	.byte	0x08
	.zero		1


	//   ....[8]....
        /*05d0*/ 	.word	0x000004f0
        /*05d4*/ 	.word	0x000000ff
        /*05d8*/ 	.word	0x00029858
        /*05dc*/ 	.short	0x0100
        /*05de*/ 	.byte	0x08
	.zero		1


	//   ....[9]....
        /*05e0*/ 	.word	0x00000500
        /*05e4*/ 	.word	0x000000ff
        /*05e8*/ 	.word	0x00029868
        /*05ec*/ 	.short	0x0100
        /*05ee*/ 	.byte	0x08
	.zero		1


	//   ....[10]....
        /*05f0*/ 	.word	0x000005f0
        /*05f4*/ 	.word	0x000000ff
        /*05f8*/ 	.word	0x00029870
        /*05fc*/ 	.short	0x0100
        /*05fe*/ 	.byte	0x06
	.zero		1


	//   ....[11]....
        /*0600*/ 	.word	0x00000600
        /*0604*/ 	.word	0x000000ff
        /*0608*/ 	.word	0x00029880
        /*060c*/ 	.short	0x0100
        /*060e*/ 	.byte	0x06
	.zero		1


	//   ....[12]....
        /*0610*/ 	.word	0x00000610
        /*0614*/ 	.word	0x000000ff
        /*0618*/ 	.word	0x00029878
        /*061c*/ 	.short	0x0100
        /*061e*/ 	.byte	0x06
	.zero		1


	//   ....[13]....
        /*0620*/ 	.word	0x00000620
        /*0624*/ 	.word	0x000000ff
        /*0628*/ 	.word	0x00029888
        /*062c*/ 	.short	0x0100
        /*062e*/ 	.byte	0x06
	.zero		1


	//   ....[14]....
        /*0630*/ 	.word	0x00000750
        /*0634*/ 	.word	0x000000ff
        /*0638*/ 	.word	0x00029890
        /*063c*/ 	.short	0x0100
        /*063e*/ 	.byte	0x08
	.zero		1


	//   ....[15]....
        /*0640*/ 	.word	0x00000760
        /*0644*/ 	.word	0x000000ff
        /*0648*/ 	.word	0x000298a0
        /*064c*/ 	.short	0x0100
        /*064e*/ 	.byte	0x08
	.zero		1


	//   ....[16]....
        /*0650*/ 	.word	0x00000770
        /*0654*/ 	.word	0x000000ff
        /*0658*/ 	.word	0x00029898
        /*065c*/ 	.short	0x0100
        /*065e*/ 	.byte	0x08
	.zero		1


	//   ....[17]....
        /*0660*/ 	.word	0x00000780
        /*0664*/ 	.word	0x000000ff
        /*0668*/ 	.word	0x000298a8
        /*066c*/ 	.short	0x0100
        /*066e*/ 	.byte	0x08
	.zero		1


	//   ....[18]....
        /*0670*/ 	.word	0x000008b0
        /*0674*/ 	.word	0x000000ff
        /*0678*/ 	.word	0x000298b0
        /*067c*/ 	.short	0x0100
        /*067e*/ 	.byte	0x08
	.zero		1


	//   ....[19]....
        /*0680*/ 	.word	0x000008c0
        /*0684*/ 	.word	0x000000ff
        /*0688*/ 	.word	0x000298c0
        /*068c*/ 	.short	0x0100
        /*068e*/ 	.byte	0x08
	.zero		1


	//   ....[20]....
        /*0690*/ 	.word	0x000008d0
        /*0694*/ 	.word	0x000000ff
        /*0698*/ 	.word	0x000298b8
        /*069c*/ 	.short	0x0100
        /*069e*/ 	.byte	0x08
	.zero		1


	//   ....[21]....
        /*06a0*/ 	.word	0x000008e0
        /*06a4*/ 	.word	0x000000ff
        /*06a8*/ 	.word	0x000298c8
        /*06ac*/ 	.short	0x0100
        /*06ae*/ 	.byte	0x08
	.zero		1


	//   ....[22]....
        /*06b0*/ 	.word	0x00001d20
        /*06b4*/ 	.word	0x000000ff
        /*06b8*/ 	.word	0x00029800
        /*06bc*/ 	.short	0x010a
        /*06be*/ 	.byte	0x29
	.zero		1


	//   ....[23]....
        /*06c0*/ 	.word	0x00001da0
        /*06c4*/ 	.word	0x00000003
        /*06c8*/ 	.word	0x00029830
        /*06cc*/ 	.short	0x010a
        /*06ce*/ 	.byte	0x3f
	.zero		1


	//   ....[24]....
        /*06d0*/ 	.word	0x00001e00
        /*06d4*/ 	.word	0x00000003
        /*06d8*/ 	.word	0x00029830
        /*06dc*/ 	.short	0x010a
        /*06de*/ 	.byte	0x3f
	.zero		1


	//   ....[25]....
        /*06e0*/ 	.word	0x00002c10
        /*06e4*/ 	.word	0x00000000
        /*06e8*/ 	.word	0x00000000
        /*06ec*/ 	.short	0x0101
        /*06ee*/ 	.byte	0x3f
	.zero		1


	//   ....[26]....
        /*06f0*/ 	.word	0x000061d0
        /*06f4*/ 	.word	0x000000ff
        /*06f8*/ 	.word	0x00029830
        /*06fc*/ 	.short	0x010a
        /*06fe*/ 	.byte	0x06
	.zero		1


	//   ....[27]....
        /*0700*/ 	.word	0x00006210
        /*0704*/ 	.word	0x000000ff
        /*0708*/ 	.word	0x00029830
        /*070c*/ 	.short	0x010a
        /*070e*/ 	.byte	0x06
	.zero		1


	//   ....[28]....
        /*0710*/ 	.word	0x00006e20
        /*0714*/ 	.word	0x000000ff
        /*0718*/ 	.word	0x00029850
        /*071c*/ 	.short	0x010a
        /*071e*/ 	.byte	0x06
	.zero		1


	//   ....[29]....
        /*0720*/ 	.word	0x00006e60
        /*0724*/ 	.word	0x000000ff
        /*0728*/ 	.word	0x00029850
        /*072c*/ 	.short	0x010a
        /*072e*/ 	.byte	0x06
	.zero		1


	//   ....[30]....
        /*0730*/ 	.word	0x000071c0
        /*0734*/ 	.word	0x00000007
        /*0738*/ 	.word	0x00000000
        /*073c*/ 	.short	0x0101
        /*073e*/ 	.byte	0x3f
	.zero		1


	//   ....[31]....
        /*0740*/ 	.word	0x0000a1e0
        /*0744*/ 	.word	0x000000ff
        /*0748*/ 	.word	0x00000000
        /*074c*/ 	.short	0x0101
        /*074e*/ 	.byte	0x06
	.zero		1


	//   ....[32]....
        /*0750*/ 	.word	0x0000abc0
        /*0754*/ 	.word	0x000000ff
        /*0758*/ 	.word	0x00029830
        /*075c*/ 	.short	0x010a
        /*075e*/ 	.byte	0x06
	.zero		1


	//   ....[33]....
        /*0760*/ 	.word	0x0000ac00
        /*0764*/ 	.word	0x000000ff
        /*0768*/ 	.word	0x00029830
        /*076c*/ 	.short	0x010a
        /*076e*/ 	.byte	0x06
	.zero		1


	//   ....[34]....
        /*0770*/ 	.word	0x0000b840
        /*0774*/ 	.word	0x000000ff
        /*0778*/ 	.word	0x00029850
        /*077c*/ 	.short	0x010a
        /*077e*/ 	.byte	0x06
	.zero		1


	//   ....[35]....
        /*0780*/ 	.word	0x0000b880
        /*0784*/ 	.word	0x000000ff
        /*0788*/ 	.word	0x00029850
        /*078c*/ 	.short	0x010a
        /*078e*/ 	.byte	0x06
	.zero		1


	//   ....[36]....
        /*0790*/ 	.word	0x0000ce60
        /*0794*/ 	.word	0x00000004
        /*0798*/ 	.word	0x00000000
        /*079c*/ 	.short	0x0101
        /*079e*/ 	.byte	0x3f
	.zero		1


	//   ....[37]....
        /*07a0*/ 	.word	0x0000d190
        /*07a4*/ 	.word	0x000000ff
        /*07a8*/ 	.word	0x00000000
        /*07ac*/ 	.short	0x0101
        /*07ae*/ 	.byte	0x06
	.zero		1


	//   ....[38]....
        /*07b0*/ 	.word	0x0000d910
        /*07b4*/ 	.word	0x000000ff
        /*07b8*/ 	.word	0x00029830
        /*07bc*/ 	.short	0x010a
        /*07be*/ 	.byte	0x06
	.zero		1


	//   ....[39]....
        /*07c0*/ 	.word	0x0000d950
        /*07c4*/ 	.word	0x000000ff
        /*07c8*/ 	.word	0x00029830
        /*07cc*/ 	.short	0x010a
        /*07ce*/ 	.byte	0x06
	.zero		1


	//   ....[40]....
        /*07d0*/ 	.word	0x0000e590
        /*07d4*/ 	.word	0x000000ff
        /*07d8*/ 	.word	0x00029850
        /*07dc*/ 	.short	0x010a
        /*07de*/ 	.byte	0x06
	.zero		1


	//   ....[41]....
        /*07e0*/ 	.word	0x0000e5d0
        /*07e4*/ 	.word	0x000000ff
        /*07e8*/ 	.word	0x00029850
        /*07ec*/ 	.short	0x010a
        /*07ee*/ 	.byte	0x06
	.zero		1


	//   ....[42]....
        /*07f0*/ 	.word	0x0000e970
        /*07f4*/ 	.word	0x00000000
        /*07f8*/ 	.word	0x00000000
        /*07fc*/ 	.short	0x0101
        /*07fe*/ 	.byte	0x3f
	.zero		1


	//   ....[43]....
        /*0800*/ 	.word	0x00011940
        /*0804*/ 	.word	0x000000ff
        /*0808*/ 	.word	0x00000000
        /*080c*/ 	.short	0x0101
        /*080e*/ 	.byte	0x06
	.zero		1


	//   ....[44]....
        /*0810*/ 	.word	0x00011fc0
        /*0814*/ 	.word	0x000000ff
        /*0818*/ 	.word	0x00029850
        /*081c*/ 	.short	0x010a
        /*081e*/ 	.byte	0x09
	.zero		1


	//   ....[45]....
        /*0820*/ 	.word	0x00012000
        /*0824*/ 	.word	0x000000ff
        /*0828*/ 	.word	0x00029850
        /*082c*/ 	.short	0x010a
        /*082e*/ 	.byte	0x09
	.zero		1


	//   ....[46]....
        /*0830*/ 	.word	0x000126c0
        /*0834*/ 	.word	0x000000ff
        /*0838*/ 	.word	0x00000000
        /*083c*/ 	.short	0x0101
        /*083e*/ 	.byte	0x04
	.zero		1


	//   ....[47]....
        /*0840*/ 	.word	0x00014070
        /*0844*/ 	.word	0x00000000
        /*0848*/ 	.word	0x00000000
        /*084c*/ 	.short	0x0101
        /*084e*/ 	.byte	0x3f
	.zero		1


	//   ....[48]....
        /*0850*/ 	.word	0x000164f0
        /*0854*/ 	.word	0x00000002
        /*0858*/ 	.word	0x00029880
        /*085c*/ 	.short	0x010a
        /*085e*/ 	.byte	0x3f
	.zero		1


	//   ....[49]....
        /*0860*/ 	.word	0x00016670
        /*0864*/ 	.word	0x00000002
        /*0868*/ 	.word	0x00029840
        /*086c*/ 	.short	0x010a
        /*086e*/ 	.byte	0x3f
	.zero		1


	//   ....[50]....
        /*0870*/ 	.word	0x00017180
        /*0874*/ 	.word	0x00000011
        /*0878*/ 	.word	0x00029800
        /*087c*/ 	.short	0x0107
        /*087e*/ 	.byte	0x3f
	.zero		1


	//   ....[51]....
        /*0880*/ 	.word	0x00017280
        /*0884*/ 	.word	0x00000011
        /*0888*/ 	.word	0x00029800
        /*088c*/ 	.short	0x0101
        /*088e*/ 	.byte	0x3f
	.zero		1


	//   ....[52]....
        /*0890*/ 	.word	0x000172a0
        /*0894*/ 	.word	0x00000011
        /*0898*/ 	.word	0x00029820
        /*089c*/ 	.short	0x010a
        /*089e*/ 	.byte	0x3f
	.zero		1


	//   ....[53]....
        /*08a0*/ 	.word	0x000175c0
        /*08a4*/ 	.word	0x00000004
        /*08a8*/ 	.word	0x00029880
        /*08ac*/ 	.short	0x010a
        /*08ae*/ 	.byte	0x3f
	.zero		1


	//   ....[54]....
        /*08b0*/ 	.word	0x000177e0
        /*08b4*/ 	.word	0x00000004
        /*08b8*/ 	.word	0x00029840
        /*08bc*/ 	.short	0x010a
        /*08be*/ 	.byte	0x3f
	.zero		1


	//   ....[55]....
        /*08c0*/ 	.word	0x00017ca0
        /*08c4*/ 	.word	0x00000013
        /*08c8*/ 	.word	0x00029870
        /*08cc*/ 	.short	0x010a
        /*08ce*/ 	.byte	0x3f
	.zero		1


	//   ....[56]....
        /*08d0*/ 	.word	0x00017d10
        /*08d4*/ 	.word	0x00000013
        /*08d8*/ 	.word	0x00029860
        /*08dc*/ 	.short	0x010a
        /*08de*/ 	.byte	0x3f
	.zero		1


	//   ....[57]....
        /*08e0*/ 	.word	0x00018240
        /*08e4*/ 	.word	0x00000013
        /*08e8*/ 	.word	0x00029850
        /*08ec*/ 	.short	0x0101
        /*08ee*/ 	.byte	0x3f
	.zero		1


	//   ....[58]....
        /*08f0*/ 	.word	0x000182c0
        /*08f4*/ 	.word	0x00000013
        /*08f8*/ 	.word	0x00000000
        /*08fc*/ 	.short	0x0101
        /*08fe*/ 	.byte	0x3f
	.zero		1


	//   ....[59]....
        /*0900*/ 	.word	0x000184e0
        /*0904*/ 	.word	0x00000010
        /*0908*/ 	.word	0x00029870
        /*090c*/ 	.short	0x010a
        /*090e*/ 	.byte	0x3f
	.zero		1


	//   ....[60]....
        /*0910*/ 	.word	0x00018550
        /*0914*/ 	.word	0x00000010
        /*0918*/ 	.word	0x00029860
        /*091c*/ 	.short	0x010a
        /*091e*/ 	.byte	0x3f
	.zero		1


	//   ....[61]....
        /*0920*/ 	.word	0x00018a90
        /*0924*/ 	.word	0x00000010
        /*0928*/ 	.word	0x00029850
        /*092c*/ 	.short	0x0101
        /*092e*/ 	.byte	0x3f
	.zero		1


	//   ....[62]....
        /*0930*/ 	.word	0x00018b10
        /*0934*/ 	.word	0x00000010
        /*0938*/ 	.word	0x00000000
        /*093c*/ 	.short	0x0101
        /*093e*/ 	.byte	0x3f
	.zero		1


	//   ....[63]....
        /*0940*/ 	.word	0x00018d80
        /*0944*/ 	.word	0x00000003
        /*0948*/ 	.word	0x00029820
        /*094c*/ 	.short	0x010a
        /*094e*/ 	.byte	0x3f
	.zero		1


	//   ....[64]....
        /*0950*/ 	.word	0x00018f50
        /*0954*/ 	.word	0x00000007
        /*0958*/ 	.word	0x00000000
        /*095c*/ 	.short	0x010a
        /*095e*/ 	.byte	0x3f
	.zero		1


	//   ....[65]....
        /*0960*/ 	.word	0x00018fa0
        /*0964*/ 	.word	0x00000005
        /*0968*/ 	.word	0x00000000
        /*096c*/ 	.short	0x010a
        /*096e*/ 	.byte	0x3f
	.zero		1


	//   ....[66]....
        /*0970*/ 	.word	0x00018ff0
        /*0974*/ 	.word	0x00000005
        /*0978*/ 	.word	0x00029860
        /*097c*/ 	.short	0x010a
        /*097e*/ 	.byte	0x3f
	.zero		1


	//   ....[67]....
        /*0980*/ 	.word	0x00019040
        /*0984*/ 	.word	0x00000003
        /*0988*/ 	.word	0x00029860
        /*098c*/ 	.short	0x010a
        /*098e*/ 	.byte	0x3f
	.zero		1


	//   ....[68]....
        /*0990*/ 	.word	0x00019080
        /*0994*/ 	.word	0x00000005
        /*0998*/ 	.word	0x00029880
        /*099c*/ 	.short	0x010a
        /*099e*/ 	.byte	0x3f
	.zero		1


	//   ....[69]....
        /*09a0*/ 	.word	0x000190a0
        /*09a4*/ 	.word	0x00000003
        /*09a8*/ 	.word	0x00029880
        /*09ac*/ 	.short	0x010a
        /*09ae*/ 	.byte	0x3f
	.zero		1


	//   ....[70]....
        /*09b0*/ 	.word	0x00019110
        /*09b4*/ 	.word	0x00000003
        /*09b8*/ 	.word	0x00029800
        /*09bc*/ 	.short	0x010a
        /*09be*/ 	.byte	0x3f
	.zero		1


	//   ....[71]....
        /*09c0*/ 	.word	0x00019160
        /*09c4*/ 	.word	0x00000003
        /*09c8*/ 	.word	0x00029830
        /*09cc*/ 	.short	0x010a
        /*09ce*/ 	.byte	0x3f
	.zero		1


	//   ....[72]....
        /*09d0*/ 	.word	0x000191c0
        /*09d4*/ 	.word	0x00000007
        /*09d8*/ 	.word	0x00029830
        /*09dc*/ 	.short	0x010a
        /*09de*/ 	.byte	0x3f
	.zero		1


	//   ....[73]....
        /*09e0*/ 	.word	0x00019220
        /*09e4*/ 	.word	0x00000007
        /*09e8*/ 	.word	0x00029850
        /*09ec*/ 	.short	0x010a
        /*09ee*/ 	.byte	0x3f
	.zero		1


	//   ....[74]....
        /*09f0*/ 	.word	0x00019280
        /*09f4*/ 	.word	0x0000000b
        /*09f8*/ 	.word	0x00029830
        /*09fc*/ 	.short	0x010a
        /*09fe*/ 	.byte	0x3f
	.zero		1


	//   ....[75]....
        /*0a00*/ 	.word	0x000192e0
        /*0a04*/ 	.word	0x0000000b
        /*0a08*/ 	.word	0x00029850
        /*0a0c*/ 	.short	0x010a
        /*0a0e*/ 	.byte	0x3f
	.zero		1


	//   ....[76]....
        /*0a10*/ 	.word	0x00019340
        /*0a14*/ 	.word	0x00000009
        /*0a18*/ 	.word	0x00029830
        /*0a1c*/ 	.short	0x010a
        /*0a1e*/ 	.byte	0x3f
	.zero		1


	//   ....[77]....
        /*0a20*/ 	.word	0x000193a0
        /*0a24*/ 	.word	0x00000009
        /*0a28*/ 	.word	0x00029850
        /*0a2c*/ 	.short	0x010a
        /*0a2e*/ 	.byte	0x3f
	.zero		1


	//   ....[78]....
        /*0a30*/ 	.word	0x00019400
        /*0a34*/ 	.word	0x00000006
        /*0a38*/ 	.word	0x00029850
        /*0a3c*/ 	.short	0x010a
        /*0a3e*/ 	.byte	0x3f
	.zero		1


	//   ....[79]....
        /*0a40*/ 	.word	0x00019550
        /*0a44*/ 	.word	0x00000002
        /*0a48*/ 	.word	0x00029880
        /*0a4c*/ 	.short	0x010a
        /*0a4e*/ 	.byte	0x3f
	.zero		1


	//   ....[80]....
        /*0a50*/ 	.word	0x000195a0
        /*0a54*/ 	.word	0x00000002
        /*0a58*/ 	.word	0x00029840
        /*0a5c*/ 	.short	0x010a
        /*0a5e*/ 	.byte	0x3f
	.zero		1


	//   ....[81]....
        /*0a60*/ 	.word	0x00019b10
        /*0a64*/ 	.word	0x00000011
        /*0a68*/ 	.word	0x00029820
        /*0a6c*/ 	.short	0x010a
        /*0a6e*/ 	.byte	0x3f
	.zero		1


	//   ....[82]....
        /*0a70*/ 	.word	0x00019b60
        /*0a74*/ 	.word	0x00000004
        /*0a78*/ 	.word	0x00029880
        /*0a7c*/ 	.short	0x010a
        /*0a7e*/ 	.byte	0x3f
	.zero		1


	//   ....[83]....
        /*0a80*/ 	.word	0x00019bb0
        /*0a84*/ 	.word	0x00000004
        /*0a88*/ 	.word	0x00029840
        /*0a8c*/ 	.short	0x010a
        /*0a8e*/ 	.byte	0x3f
	.zero		1


	//   ....[84]....
        /*0a90*/ 	.word	0x00019c00
        /*0a94*/ 	.word	0x00000013
        /*0a98*/ 	.word	0x00029870
        /*0a9c*/ 	.short	0x010a
        /*0a9e*/ 	.byte	0x3f
	.zero		1


	//   ....[85]....
        /*0aa0*/ 	.word	0x00019c50
        /*0aa4*/ 	.word	0x00000013
        /*0aa8*/ 	.word	0x00029860
        /*0aac*/ 	.short	0x010a
        /*0aae*/ 	.byte	0x3f
	.zero		1


	//   ....[86]....
        /*0ab0*/ 	.word	0x00019ca0
        /*0ab4*/ 	.word	0x00000010
        /*0ab8*/ 	.word	0x00029870
        /*0abc*/ 	.short	0x010a
        /*0abe*/ 	.byte	0x3f
	.zero		1


	//   ....[87]....
        /*0ac0*/ 	.word	0x00019cf0
        /*0ac4*/ 	.word	0x00000010
        /*0ac8*/ 	.word	0x00029860
        /*0acc*/ 	.short	0x010a
        /*0ace*/ 	.byte	0x3f
	.zero		1


	//   ....[88]....
        /*0ad0*/ 	.word	0x00019d40
        /*0ad4*/ 	.word	0x00000003
        /*0ad8*/ 	.word	0x00029820
        /*0adc*/ 	.short	0x010a
        /*0ade*/ 	.byte	0x3f
	.zero		1


	//   ....[89]....
        /*0ae0*/ 	.word	0x00019ee0
        /*0ae4*/ 	.word	0x00000007
        /*0ae8*/ 	.word	0x00000000
        /*0aec*/ 	.short	0x010a
        /*0aee*/ 	.byte	0x3f
	.zero		1


	//   ....[90]....
        /*0af0*/ 	.word	0x00019f30
        /*0af4*/ 	.word	0x00000005
        /*0af8*/ 	.word	0x00000000
        /*0afc*/ 	.short	0x010a
        /*0afe*/ 	.byte	0x3f
	.zero		1


	//   ....[91]....
        /*0b00*/ 	.word	0x00019f80
        /*0b04*/ 	.word	0x00000005
        /*0b08*/ 	.word	0x00029860
        /*0b0c*/ 	.short	0x010a
        /*0b0e*/ 	.byte	0x3f
	.zero		1


	//   ....[92]....
        /*0b10*/ 	.word	0x00019fd0
        /*0b14*/ 	.word	0x00000003
        /*0b18*/ 	.word	0x00029860
        /*0b1c*/ 	.short	0x010a
        /*0b1e*/ 	.byte	0x3f
	.zero		1


	//   ....[93]....
        /*0b20*/ 	.word	0x0001a020
        /*0b24*/ 	.word	0x00000005
        /*0b28*/ 	.word	0x00029880
        /*0b2c*/ 	.short	0x010a
        /*0b2e*/ 	.byte	0x3f
	.zero		1


	//----- nvinfo : EIATTR_NUM_MBARRIERS
	.align		4
.L_214:
        /*0b30*/ 	.byte	0x03, 0x38
        /*0b32*/ 	.short	0x0016


	//----- nvinfo : EIATTR_EXIT_INSTR_OFFSETS
	.align		4
        /*0b34*/ 	.byte	0x04, 0x1c
        /*0b36*/ 	.short	(.L_216 - .L_215)


	//   ....[0]....
.L_215:
        /*0b38*/ 	.word	0x00000a40


	//   ....[1]....
        /*0b3c*/ 	.word	0x00014dd0


	//   ....[2]....
        /*0b40*/ 	.word	0x000190f0


	//----- nvinfo : EIATTR_MAX_THREADS
	.align		4
.L_216:
        /*0b44*/ 	.byte	0x04, 0x05
        /*0b46*/ 	.short	(.L_218 - .L_217)
.L_217:
        /*0b48*/ 	.word	0x00000180
        /*0b4c*/ 	.word	0x00000001
        /*0b50*/ 	.word	0x00000001


	//----- nvinfo : EIATTR_CRS_STACK_SIZE
	.align		4
.L_218:
        /*0b54*/ 	.byte	0x04, 0x1e
        /*0b56*/ 	.short	(.L_220 - .L_219)
.L_219:
        /*0b58*/ 	.word	0x00000000


	//----- nvinfo : EIATTR_CBANK_PARAM_SIZE
	.align		4
.L_220:
        /*0b5c*/ 	.byte	0x03, 0x19
        /*0b5e*/ 	.short	0x0af0


	//----- nvinfo : EIATTR_PARAM_CBANK
	.align		4
        /*0b60*/ 	.byte	0x04, 0x0a
        /*0b62*/ 	.short	(.L_222 - .L_221)
	.align		4
.L_221:
        /*0b64*/ 	.word	index@(.nv.constant0._ZN7cutlass13device_kernelIN5flash11enable_sm90INS1_16FlashAttnFwdSm90INS1_25CollectiveMainloopFwdSm90ILi2EN4cute5tupleIJNS5_1CILi1EEES8_S8_EEENS6_IJNS7_ILi128EEENS7_ILi160EEENS7_ILi192EEEEEELi128ENS_12float_e4m3_tEfNS_4arch4Sm90ELb0ELb1ELb0ELb0ELb0ELb0ELb0ELb1ELb1ELb1ELb0ELb0EEENS1_21CollectiveEpilogueFwdINS6_IJSA_SA_SB_EEES9_NS_10bfloat16_tESG_Li256ELb0ELb1ELb0ELb1EEENS1_30DynamicPersistentTileSchedulerILi256ELi128ELb0ELb1ELb1EEEEEEEEEvNT_6ParamsE)
        /*0b68*/ 	.short	0x0210
        /*0b6a*/ 	.short	0x0af0


	//----- nvinfo : EIATTR_SW_WAR
	.align		4
.L_222:
        /*0b6c*/ 	.byte	0x04, 0x36
        /*0b6e*/ 	.short	(.L_224 - .L_223)
.L_223:
        /*0b70*/ 	.word	0x00000008
.L_224:


//--------------------- .nv.info._ZN7cutlass13device_kernelIN5flash11enable_sm90INS1_16FlashAttnFwdSm90INS1_25CollectiveMainloopFwdSm90ILi2EN4cute5tupleIJNS5_1CILi1EEES8_S8_EEENS6_IJNS7_ILi128EEENS7_ILi160EEENS7_ILi192EEEEEELi128ENS_12float_e4m3_tEfNS_4arch4Sm90ELb0ELb1ELb0ELb1ELb0ELb0ELb0ELb1ELb1ELb1ELb0ELb0EEENS1_21CollectiveEpilogueFwdINS6_IJSA_SA_SB_EEES9_NS_10bfloat16_tESG_Li256ELb1ELb1ELb0ELb1EEENS1_36VarlenDynamicPersistentTileSchedulerILi128ELi160ELi256ELi128ELb0ELb1ELb1ELb1ELb0ELb1EEEEEEEEEvNT_6ParamsE --------------------------
	.section	.nv.info._ZN7cutlass13device_kernelIN5flash11enable_sm90INS1_16FlashAttnFwdSm90INS1_25CollectiveMainloopFwdSm90ILi2EN4cute5tupleIJNS5_1CILi1EEES8_S8_EEENS6_IJNS7_ILi128EEENS7_ILi160EEENS7_ILi192EEEEEELi128ENS_12float_e4m3_tEfNS_4arch4Sm90ELb0ELb1ELb0ELb1ELb0ELb0ELb0ELb1ELb1ELb1ELb0ELb0EEENS1_21CollectiveEpilogueFwdINS6_IJSA_SA_SB_EEES9_NS_10bfloat16_tESG_Li256ELb1ELb1ELb0ELb1EEENS1_36VarlenDynamicPersistentTileSchedulerILi128ELi160ELi256ELi128ELb0ELb1ELb1ELb1ELb0ELb1EEEEEEEEEvNT_6ParamsE,"",@"SHT_CUDA_INFO"
	.sectionflags	@""
	.align	4


	//----- nvinfo : EIATTR_CUDA_API_VERSION
	.align		4
        /*0000*/ 	.byte	0x04, 0x37
        /*0002*/ 	.short	(.L_226 - .L_225)
.L_225:
        /*0004*/ 	.word	0x00000082


	//----- nvinfo : EIATTR_KPARAM_INFO
	.align		4
.L_226:
        /*0008*/ 	.byte	0x04, 0x17
        /*000a*/ 	.short	(.L_228 - .L_227)
.L_227:
        /*000c*/ 	.word	0x00000000
        /*0010*/ 	.short	0x0000
        /*0012*/ 	.short	0x0070
        /*0014*/ 	.byte	0x00, 0xf0, 0x01, 0x2a


	//----- nvinfo : EIATTR_SPARSE_MMA_MASK
	.align		4
.L_228:
        /*0018*/ 	.byte	0x03, 0x50
        /*001a*/ 	.short	0x0000


	//----- nvinfo : EIATTR_MAXREG_COUNT
	.align		4
        /*001c*/ 	.byte	0x03, 0x1b
        /*001e*/ 	.short	0x00a8


	//----- nvinfo : EIATTR_NUM_BARRIERS
	.align		4
        /*0020*/ 	.byte	0x02, 0x4c
        /*0022*/ 	.byte	0x10
	.zero		1


	//----- nvinfo : EIATTR_EXTERNS
	.align		4
        /*0024*/ 	.byte	0x04, 0x0f
        /*0026*/ 	.short	(.L_230 - .L_229)


	//   ....[0]....
	.align		4
.L_229:
        /*0028*/ 	.word	index@(__assertfail)


	//----- nvinfo : EIATTR_ANNOTATIONS
	.align		4
.L_230:
        /*002c*/ 	.byte	0x04, 0x55
        /*002e*/ 	.short	(.L_232 - .L_231)


	//   ....[0]....
.L_231:
        /* <DEDUP_REMOVED lines=32> */
        /*0224*/ 	.byte	0x90, 0xad, 0x01, 0x00


	//----- nvinfo : EIATTR_MERCURY_ISA_VERSION
	.align		4
.L_232:
        /*0228*/ 	.byte	0x03, 0x5f
        /*022a*/ 	.short	0x0101


	//----- nvinfo : EIATTR_UNUSED_LOAD_BYTE_OFFSET
	.align		4
        /*022c*/ 	.byte	0x04, 0x44
        /*022e*/ 	.short	(.L_234 - .L_233)


	//   ....[0]....
.L_233:
        /*0230*/ 	.word	0x00000a40
        /*0234*/ 	.word	0x0000fff0


	//   ....[1]....
        /*0238*/ 	.word	0x00012bb0
        /*023c*/ 	.word	0x0000fff0


	//----- nvinfo : EIATTR_INT_WARP_WIDE_INSTR_OFFSETS
	.align		4
.L_234:
        /*0240*/ 	.byte	0x04, 0x31
        /*0242*/ 	.short	(.L_236 - .L_235)


	//   ....[0]....
.L_235:
        /*0244*/ 	.word	0x00000130


	//   ....[1]....
        /*0248*/ 	.word	0x00000170


	//   ....[2]....
        /*024c*/ 	.word	0x000001e0


	//   ....[3]....
        /*0250*/ 	.word	0x00016d80


	//   ....[4]....
        /*0254*/ 	.word	0x00016e10


	//   ....[5]....
        /*0258*/ 	.word	0x00019730


	//   ....[6]....
        /*025c*/ 	.word	0x000197c0


	//----- nvinfo : EIATTR_COOP_GROUP_MASK_REGIDS
	.align		4
.L_236:
        /*0260*/ 	.byte	0x04, 0x29
        /*0262*/ 	.short	(.L_238 - .L_237)


	//   ....[0]....
.L_237:
        /*0264*/ 	.word	0xffffffff


	//   ....[1]....
        /*0268*/ 	.word	0xffffffff


	//   ....[2]....
        /*026c*/ 	.word	0xffffffff


	//   ....[3]....
        /*0270*/ 	.word	0xffffffff


	//   ....[4]....
        /*0274*/ 	.word	0xffffffff


	//   ....[5]....
        /*0278*/ 	.word	0xffffffff


	//   ....[6]....
        /*027c*/ 	.word	0xffffffff


	//   ....[7]....
        /*0280*/ 	.word	0xffffffff


	//   ....[8]....
        /*0284*/ 	.word	0xffffffff


	//   ....[9]....
        /*0288*/ 	.word	0xffffffff


	//   ....[10]....
        /*028c*/ 	.word	0xffffffff


	//   ....[11]....
        /*0290*/ 	.word	0xffffffff


	//   ....[12]....
        /*0294*/ 	.word	0xffffffff


	//   ....[13]....
        /*0298*/ 	.word	0xffffffff


	//   ....[14]....
        /*029c*/ 	.word	0xffffffff


	//   ....[15]....
        /*02a0*/ 	.word	0xffffffff


	//   ....[16]....
        /*02a4*/ 	.word	0xffffffff


	//   ....[17]....
        /*02a8*/ 	.word	0xffffffff


	//   ....[18]....
        /*02ac*/ 	.word	0xffffffff


	//   ....[19]....
        /*02b0*/ 	.word	0xffffffff


	//   ....[20]....
        /*02b4*/ 	.word	0xffffffff


	//   ....[21]....
        /*02b8*/ 	.word	0xffffffff


	//   ....[22]....
        /*02bc*/ 	.word	0xffffffff


	//   ....[23]....
        /*02c0*/ 	.word	0xffffffff


	//   ....[24]....
        /*02c4*/ 	.word	0xffffffff


	//   ....[25]....
        /*02c8*/ 	.word	0xffffffff


	//   ....[26]....
        /*02cc*/ 	.word	0xffffffff


	//   ....[27]....
        /*02d0*/ 	.word	0xffffffff


	//   ....[28]....
        /*02d4*/ 	.word	0xffffffff


	//   ....[29]....
        /*02d8*/ 	.word	0xffffffff


	//   ....[30]....
        /*02dc*/ 	.word	0xffffffff


	//   ....[31]....
        /*02e0*/ 	.word	0xffffffff


	//   ....[32]....
        /*02e4*/ 	.word	0xffffffff


	//   ....[33]....
        /*02e8*/ 	.word	0xffffffff


	//   ....[34]....
        /*02ec*/ 	.word	0xffffffff


	//   ....[35]....
        /*02f0*/ 	.word	0xffffffff


	//   ....[36]....
        /*02f4*/ 	.word	0xffffffff


	//   ....[37]....
        /*02f8*/ 	.word	0xffffffff


	//   ....[38]....
        /*02fc*/ 	.word	0xffffffff


	//   ....[39]....
        /*0300*/ 	.word	0xffffffff


	//   ....[40]....
        /*0304*/ 	.word	0xffffffff


	//   ....[41]....
        /*0308*/ 	.word	0xffffffff


	//   ....[42]....
        /*030c*/ 	.word	0xffffffff


	//   ....[43]....
        /*0310*/ 	.word	0xffffffff


	//   ....[44]....
        /*0314*/ 	.word	0xffffffff


	//   ....[45]....
        /*0318*/ 	.word	0xffffffff


	//   ....[46]....
        /*031c*/ 	.word	0xffffffff


	//   ....[47]....
        /*0320*/ 	.word	0xffffffff


	//   ....[48]....
        /*0324*/ 	.word	0xffffffff


	//   ....[49]....
        /*0328*/ 	.word	0xffffffff


	//   ....[50]....
        /*032c*/ 	.word	0xffffffff


	//   ....[51]....
        /*0330*/ 	.word	0xffffffff


	//   ....[52]....
        /*0334*/ 	.word	0xffffffff


	//   ....[53]....
        /*0338*/ 	.word	0xffffffff


	//   ....[54]....
        /*033c*/ 	.word	0xffffffff


	//   ....[55]....
        /*0340*/ 	.word	0xffffffff


	//   ....[56]....
        /*0344*/ 	.word	0xffffffff


	//   ....[57]....
        /*0348*/ 	.word	0xffffffff


	//   ....[58]....
        /*034c*/ 	.word	0xffffffff


	//   ....[59]....
        /*0350*/ 	.word	0xffffffff


	//   ....[60]....
        /*0354*/ 	.word	0xffffffff


	//   ....[61]....
        /*0358*/ 	.word	0xffffffff


	//   ....[62]....
        /*035c*/ 	.word	0xffffffff


	//   ....[63]....
        /*0360*/ 	.word	0xffffffff


	//   ....[64]....
        /*0364*/ 	.word	0xffffffff


	//   ....[65]....
        /*0368*/ 	.word	0xffffffff


	//   ....[66]....
        /*036c*/ 	.word	0xffffffff


	//   ....[67]....
        /*0370*/ 	.word	0xffffffff


	//   ....[68]....
        /*0374*/ 	.word	0xffffffff


	//   ....[69]....
        /*0378*/ 	.word	0xffffffff


	//   ....[70]....
        /*037c*/ 	.word	0xffffffff


	//   ....[71]....
        /*0380*/ 	.word	0xffffffff


	//   ....[72]....
        /*0384*/ 	.word	0xffffffff


	//   ....[73]....
        /*0388*/ 	.word	0xffffffff


	//   ....[74]....
        /*038c*/ 	.word	0xffffffff


	//   ....[75]....
        /*0390*/ 	.word	0xffffffff


	//   ....[76]....
        /*0394*/ 	.word	0xffffffff


	//   ....[77]....
        /*0398*/ 	.word	0xffffffff


	//   ....[78]....
        /*039c*/ 	.word	0xffffffff


	//   ....[79]....
        /*03a0*/ 	.word	0xffffffff


	//   ....[80]....
        /*03a4*/ 	.word	0xffffffff


	//   ....[81]....
        /*03a8*/ 	.word	0xffffffff


	//   ....[82]....
        /*03ac*/ 	.word	0xffffffff


	//   ....[83]....
        /*03b0*/ 	.word	0xffffffff


	//   ....[84]....
        /*03b4*/ 	.word	0xffffffff


	//   ....[85]....
        /*03b8*/ 	.word	0xffffffff


	//   ....[86]....
        /*03bc*/ 	.word	0xffffffff


	//   ....[87]....
        /*03c0*/ 	.word	0xffffffff


	//   ....[88]....
        /*03c4*/ 	.word	0xffffffff


	//   ....[89]....
        /*03c8*/ 	.word	0xffffffff


	//   ....[90]....
        /*03cc*/ 	.word	0xffffffff


	//   ....[91]....
        /*03d0*/ 	.word	0xffffffff


	//   ....[92]....
        /*03d4*/ 	.word	0xffffffff


	//   ....[93]....
        /*03d8*/ 	.word	0xffffffff


	//   ....[94]....
        /*03dc*/ 	.word	0xffffffff


	//   ....[95]....
        /*03e0*/ 	.word	0xffffffff


	//   ....[96]....
        /*03e4*/ 	.word	0xffffffff


	//   ....[97]....
        /*03e8*/ 	.word	0xffffffff


	//   ....[98]....
        /*03ec*/ 	.word	0xffffffff


	//   ....[99]....
        /*03f0*/ 	.word	0xffffffff


	//   ....[100]....
        /*03f4*/ 	.word	0xffffffff


	//   ....[101]....
        /*03f8*/ 	.word	0xffffffff


	//   ....[102]....
        /*03fc*/ 	.word	0xffffffff


	//   ....[103]....
        /*0400*/ 	.word	0xffffffff


	//   ....[104]....
        /*0404*/ 	.word	0xffffffff


	//   ....[105]....
        /*0408*/ 	.word	0xffffffff


	//   ....[106]....
        /*040c*/ 	.word	0xffffffff


	//   ....[107]....
        /*0410*/ 	.word	0xffffffff


	//   ....[108]....
        /*0414*/ 	.word	0xffffffff


	//   ....[109]....
        /*0418*/ 	.word	0xffffffff


	//   ....[110]....
        /*041c*/ 	.word	0xffffffff


	//   ....[111]....
        /*0420*/ 	.word	0xffffffff


	//   ....[112]....
        /*0424*/ 	.word	0xffffffff


	//   ....[113]....
        /*0428*/ 	.word	0xffffffff


	//   ....[114]....
        /*042c*/ 	.word	0xffffffff


	//   ....[115]....
        /*0430*/ 	.word	0xffffffff


	//   ....[116]....
        /*0434*/ 	.word	0xffffffff


	//   ....[117]....
        /*0438*/ 	.word	0xffffffff


	//   ....[118]....
        /*043c*/ 	.word	0xffffffff


	//   ....[119]....
        /*0440*/ 	.word	0xffffffff


	//   ....[120]....
        /*0444*/ 	.word	0xffffffff


	//   ....[121]....
        /*0448*/ 	.word	0xffffffff


	//   ....[122]....
        /*044c*/ 	.word	0xffffffff


	//   ....[123]....
        /*0450*/ 	.word	0xffffffff


	//   ....[124]....
        /*0454*/ 	.word	0xffffffff


	//   ....[125]....
        /*0458*/ 	.word	0xffffffff


	//   ....[126]....
        /*045c*/ 	.word	0xffffffff


	//   ....[127]....
        /*0460*/ 	.word	0xffffffff


	//   ....[128]....
        /*0464*/ 	.word	0xffffffff


	//   ....[129]....
        /*0468*/ 	.word	0x0500000f


	//   ....[130]....
        /*046c*/ 	.word	0x0500000f


	//   ....[131]....
        /*0470*/ 	.word	0x0500000f


	//   ....[132]....
        /*0474*/ 	.word	0x0500000f


	//   ....[133]....
        /*0478*/ 	.word	0x0500000f


	//   ....[134]....
        /*047c*/ 	.word	0x0500000f


	//   ....[135]....
        /*0480*/ 	.word	0x0500000f


	//   ....[136]....
        /*0484*/ 	.word	0x0500000f


	//   ....[137]....
        /*0488*/ 	.word	0x0500000f


	//   ....[138]....
        /*048c*/ 	.word	0x0500000f


	//----- nvinfo : EIATTR_COOP_GROUP_INSTR_OFFSETS
	.align		4
.L_238:
        /*0490*/ 	.byte	0x04, 0x28
        /*0492*/ 	.short	(.L_240 - .L_239)


	//   ....[0]....
.L_239:
        /*0494*/ 	.word	0x00000070


	//   ....[1]....
        /*0498*/ 	.word	0x00000140


	//   ....[2]....
        /*049c*/ 	.word	0x00000190


	//   ....[3]....
        /*04a0*/ 	.word	0x000003c0


	//   ....[4]....
        /*04a4*/ 	.word	0x00000520


	//   ....[5]....
        /*04a8*/ 	.word	0x00000640


	//   ....[6]....
        /*04ac*/ 	.word	0x000007a0


	//   ....[7]....
        /*04b0*/ 	.word	0x00001c00


	//   ....[8]....
        /*04b4*/ 	.word	0x00002c00


	//   ....[9]....
        /*04b8*/ 	.word	0x00003ae0


	//   ....[10]....
        /*04bc*/ 	.word	0x00004840


	//   ....[11]....
        /*04c0*/ 	.word	0x00004930


	//   ....[12]....
        /*04c4*/ 	.word	0x00004fe0


	//   ....[13]....
        /*04c8*/ 	.word	0x00005040


	//   ....[14]....
        /*04cc*/ 	.word	0x000072c0


	//   ....[15]....
        /*04d0*/ 	.word	0x000074d0


	//   ....[16]....
        /*04d4*/ 	.word	0x000088d0


	//   ....[17]....
        /*04d8*/ 	.word	0x000089e0


	//   ....[18]....
        /*04dc*/ 	.word	0x00009570


	//   ....[19]....
        /*04e0*/ 	.word	0x000095e0


	//   ....[20]....
        /*04e4*/ 	.word	0x0000bf90


	//   ....[21]....
        /*04e8*/ 	.word	0x0000bff0


	//   ....[22]....
        /*04ec*/ 	.word	0x0000c020


	//   ....[23]....
        /*04f0*/ 	.word	0x0000c040


	//   ....[24]....
        /*04f4*/ 	.word	0x0000ea00


	//   ....[25]....
        /*04f8*/ 	.word	0x0000ec20


	//   ....[26]....
        /*04fc*/ 	.word	0x00010020


	//   ....[27]....
        /*0500*/ 	.word	0x00010130


	//   ....[28]....
        /*0504*/ 	.word	0x00010c80


	//   ....[29]....
        /*0508*/ 	.word	0x00010cf0


	//   ....[30]....
        /*050c*/ 	.word	0x00012410


	//   ....[31]....
        /*0510*/ 	.word	0x00012420


	//   ....[32]....
        /*0514*/ 	.word	0x000124a0


	//   ....[33]....
        /*0518*/ 	.word	0x000124b0


	//   ....[34]....
        /*051c*/ 	.word	0x00013430


	//   ....[35]....
        /*0520*/ 	.word	0x00013440


	//   ....[36]....
        /*0524*/ 	.word	0x00013450


	//   ....[37]....
        /*0528*/ 	.word	0x00013460


	//   ....[38]....
        /*052c*/ 	.word	0x00013470


	//   ....[39]....
        /*0530*/ 	.word	0x00013480


	//   ....[40]....
        /*0534*/ 	.word	0x00013490


	//   ....[41]....
        /*0538*/ 	.word	0x000134a0


	//   ....[42]....
        /*053c*/ 	.word	0x000134d0


	//   ....[43]....
        /*0540*/ 	.word	0x000134e0


	//   ....[44]....
        /*0544*/ 	.word	0x000134f0


	//   ....[45]....
        /*0548*/ 	.word	0x00013520


	//   ....[46]....
        /*054c*/ 	.word	0x00013550


	//   ....[47]....
        /*0550*/ 	.word	0x00013560


	//   ....[48]....
        /*0554*/ 	.word	0x00013570


	//   ....[49]....
        /*0558*/ 	.word	0x000135a0


	//   ....[50]....
        /*055c*/ 	.word	0x000135d0


	//   ....[51]....
        /*0560*/ 	.word	0x000135e0


	//   ....[52]....
        /*0564*/ 	.word	0x00013610


	//   ....[53]....
        /*0568*/ 	.word	0x00013620


	//   ....[54]....
        /*056c*/ 	.word	0x00013650


	//   ....[55]....
        /*0570*/ 	.word	0x00013660


	//   ....[56]....
        /*0574*/ 	.word	0x00013690


	//   ....[57]....
        /*0578*/ 	.word	0x000136a0


	//   ....[58]....
        /*057c*/ 	.word	0x000136b0


	//   ....[59]....
        /*0580*/ 	.word	0x000136c0


	//   ....[60]....
        /*0584*/ 	.word	0x00013720


	//   ....[61]....
        /*0588*/ 	.word	0x00013730


	//   ....[62]....
        /*058c*/ 	.word	0x00013740


	//   ....[63]....
        /*0590*/ 	.word	0x00013770


	//   ....[64]....
        /*0594*/ 	.word	0x000137a0


	//   ....[65]....
        /*0598*/ 	.word	0x000137b0


	//   ....[66]....
        /*059c*/ 	.word	0x00013d60


	//   ....[67]....
        /*05a0*/ 	.word	0x00013da0


	//   ....[68]....
        /*05a4*/ 	.word	0x00013dd0


	//   ....[69]....
        /*05a8*/ 	.word	0x00013e00


	//   ....[70]....
        /*05ac*/ 	.word	0x000143e0


	//   ....[71]....
        /*05b0*/ 	.word	0x000143f0


	//   ....[72]....
        /*05b4*/ 	.word	0x000144b0


	//   ....[73]....
        /*05b8*/ 	.word	0x000144d0


	//   ....[74]....
        /*05bc*/ 	.word	0x00014590


	//   ....[75]....
        /*05c0*/ 	.word	0x000145b0


	//   ....[76]....
        /*05c4*/ 	.word	0x00014680


	//   ....[77]....
        /*05c8*/ 	.word	0x000146a0


	//   ....[78]....
        /*05cc*/ 	.word	0x00014f70


	//   ....[79]....
        /*05d0*/ 	.word	0x00014f90


	//   ....[80]....
        /*05d4*/ 	.word	0x00015050


	//   ....[81]....
        /*05d8*/ 	.word	0x00015070


	//   ....[82]....
        /*05dc*/ 	.word	0x00015130


	//   ....[83]....
        /*05e0*/ 	.word	0x00015150


	//   ....[84]....
        /*05e4*/ 	.word	0x00015220


	//   ....[85]....
        /*05e8*/ 	.word	0x00015240


	//   ....[86]....
        /*05ec*/ 	.word	0x000153a0


	//   ....[87]....
        /*05f0*/ 	.word	0x00015590


	//   ....[88]....
        /*05f4*/ 	.word	0x000155c0


	//   ....[89]....
        /*05f8*/ 	.word	0x000155f0


	//   ....[90]....
        /*05fc*/ 	.word	0x00015630


	//   ....[91]....
        /*0600*/ 	.word	0x00015660


	//   ....[92]....
        /*0604*/ 	.word	0x000156a0


	//   ....[93]....
        /*0608*/ 	.word	0x00015830


	//   ....[94]....
        /*060c*/ 	.word	0x00015860


	//   ....[95]....
        /*0610*/ 	.word	0x00015890


	//   ....[96]....
        /*0614*/ 	.word	0x000158c0


	//   ....[97]....
        /*0618*/ 	.word	0x000158f0


	//   ....[98]....
        /*061c*/ 	.word	0x00015930


	//   ....[99]....
        /*0620*/ 	.word	0x000159d0


	//   ....[100]....
        /*0624*/ 	.word	0x00015a60


	//   ....[101]....
        /*0628*/ 	.word	0x00015b10


	//   ....[102]....
        /*062c*/ 	.word	0x00017530


	//   ....[103]....
        /*0630*/ 	.word	0x00018220


	//   ....[104]....
        /*0634*/ 	.word	0x00018250


	//   ....[105]....
        /*0638*/ 	.word	0x00018310


	//   ....[106]....
        /*063c*/ 	.word	0x00018320


	//   ....[107]....
        /*0640*/ 	.word	0x000183b0


	//   ....[108]....
        /*0644*/ 	.word	0x000183c0


	//   ....[109]....
        /*0648*/ 	.word	0x000183d0


	//   ....[110]....
        /*064c*/ 	.word	0x000183e0


	//   ....[111]....
        /*0650*/ 	.word	0x0001a150


	//   ....[112]....
        /*0654*/ 	.word	0x0001a180


	//   ....[113]....
        /*0658*/ 	.word	0x0001a1b0


	//   ....[114]....
        /*065c*/ 	.word	0x0001a1e0


	//   ....[115]....
        /*0660*/ 	.word	0x0001a210


	//   ....[116]....
        /*0664*/ 	.word	0x0001a220


	//   ....[117]....
        /*0668*/ 	.word	0x0001a250


	//   ....[118]....
        /*066c*/ 	.word	0x0001a260


	//   ....[119]....
        /*0670*/ 	.word	0x0001a3a0


	//   ....[120]....
        /*0674*/ 	.word	0x0001a3e0


	//   ....[121]....
        /*0678*/ 	.word	0x0001a410


	//   ....[122]....
        /*067c*/ 	.word	0x0001a440


	//   ....[123]....
        /*0680*/ 	.word	0x0001a470


	//   ....[124]....
        /*0684*/ 	.word	0x0001a4a0


	//   ....[125]....
        /*0688*/ 	.word	0x0001a530


	//   ....[126]....
        /*068c*/ 	.word	0x0001a5c0


	//   ....[127]....
        /*0690*/ 	.word	0x0001a630


	//   ....[128]....
        /*0694*/ 	.word	0x0001acc0


	//   ....[129]....
        /*0698*/ 	.word	0x0001b360


	//   ....[130]....
        /*069c*/ 	.word	0x0001b540


	//   ....[131]....
        /*06a0*/ 	.word	0x0001b5a0


	//   ....[132]....
        /*06a4*/ 	.word	0x0001b600


	//   ....[133]....
        /*06a8*/ 	.word	0x0001b700


	//   ....[134]....
        /*06ac*/ 	.word	0x0001b760


	//   ....[135]....
        /*06b0*/ 	.word	0x0001b860


	//   ....[136]....
        /*06b4*/ 	.word	0x0001b8c0


	//   ....[137]....
        /*06b8*/ 	.word	0x0001b9a0


	//   ....[138]....
        /*06bc*/ 	.word	0x0001bcf0


	//----- nvinfo : EIATTR_REG_RECONFIG
	.align		4
.L_240:
        /*06c0*/ 	.byte	0x01, 0x54
	.zero		2


	//----- nvinfo : EIATTR_SYSCALL_OFFSETS
	.align		4
        /*06c4*/ 	.byte	0x04, 0x46
        /*06c6*/ 	.short	(.L_242 - .L_241)


	//   ....[0]....
.L_241:
        /*06c8*/ 	.word	0x00001de0


	//   ....[1]....
        /*06cc*/ 	.word	0x00016f80


	//   ....[2]....
        /*06d0*/ 	.word	0x00017110


	//   ....[3]....
        /*06d4*/ 	.word	0x00017260


	//   ....[4]....
        /*06d8*/ 	.word	0x000173a0


	//   ....[5]....
        /*06dc*/ 	.word	0x00017db0


	//----- nvinfo : EIATTR_MBARRIER_INSTR_OFFSETS
	.align		4
.L_242:
        /*06e0*/ 	.byte	0x04, 0x39
        /*06e2*/ 	.short	(.L_244 - .L_243)


	//   ....[0]....
.L_243:
        /*06e4*/ 	.word	0x00000270
        /*06e8*/ 	.word	0x000000ff
        /*06ec*/ 	.word	0x00029800
        /*06f0*/ 	.short	0x0100
        /*06f2*/ 	.byte	0x08
	.zero		1


	//   ....[1]....
        /*06f4*/ 	.word	0x00000280
        /*06f8*/ 	.word	0x000000ff
        /*06fc*/ 	.word	0x00029820
        /*0700*/ 	.short	0x0100
        /*0702*/ 	.byte	0x08
	.zero		1


	//   ....[2]....
        /*0704*/ 	.word	0x00000370
        /*0708*/ 	.word	0x000000ff
        /*070c*/ 	.word	0x00029830
        /*0710*/ 	.short	0x0100
        /*0712*/ 	.byte	0x08
	.zero		1


	//   ....[3]....
        /*0714*/ 	.word	0x00000380
        /*0718*/ 	.word	0x000000ff
        /*071c*/ 	.word	0x00029840
        /*0720*/ 	.short	0x0100
        /*0722*/ 	.byte	0x08
	.zero		1


	//   ....[4]....
        /*0724*/ 	.word	0x00000390
        /*0728*/ 	.word	0x000000ff
        /*072c*/ 	.word	0x00029838
        /*0730*/ 	.short	0x0100
        /*0732*/ 	.byte	0x08
	.zero		1


	//   ....[5]....
        /*0734*/ 	.word	0x000003a0
        /*0738*/ 	.word	0x000000ff
        /*073c*/ 	.word	0x00029848
        /*0740*/ 	.short	0x0100
        /*0742*/ 	.byte	0x08
	.zero		1


	//   ....[6]....
        /*0744*/ 	.word	0x000004d0
        /*0748*/ 	.word	0x000000ff
        /*074c*/ 	.word	0x00029850
        /*0750*/ 	.short	0x0100
        /*0752*/ 	.byte	0x08
	.zero		1


	//   ....[7]....
        /*0754*/ 	.word	0x000004e0
        /*0758*/ 	.word	0x000000ff
        /*075c*/ 	.word	0x00029860
        /*0760*/ 	.short	0x0100
        /*0762*/ 	.byte	0x08
	.zero		1


	//   ....[8]....
        /*0764*/ 	.word	0x000004f0
        /*0768*/ 	.word	0x000000ff
        /*076c*/ 	.word	0x00029858
        /*0770*/ 	.short	0x0100
        /*0772*/ 	.byte	0x08
	.zero		1


	//   ....[9]....
        /*0774*/ 	.word	0x00000500
        /*0778*/ 	.word	0x000000ff
        /*077c*/ 	.word	0x00029868
        /*0780*/ 	.short	0x0100
        /*0782*/ 	.byte	0x08
	.zero		1


	//   ....[10]....
        /*0784*/ 	.word	0x000005f0
        /*0788*/ 	.word	0x000000ff
        /*078c*/ 	.word	0x00029870
        /*0790*/ 	.short	0x0100
        /*0792*/ 	.byte	0x06
	.zero		1


	//   ....[11]....
        /*0794*/ 	.word	0x00000600
        /*0798*/ 	.word	0x000000ff
        /*079c*/ 	.word	0x00029880
        /*07a0*/ 	.short	0x0100
        /*07a2*/ 	.byte	0x06
	.zero		1


	//   ....[12]....
        /*07a4*/ 	.word	0x00000610
        /*07a8*/ 	.word	0x000000ff
        /*07ac*/ 	.word	0x00029878
        /*07b0*/ 	.short	0x0100
        /*07b2*/ 	.byte	0x06
	.zero		1


	//   ....[13]....
        /*07b4*/ 	.word	0x00000620
        /*07b8*/ 	.word	0x000000ff
        /*07bc*/ 	.word	0x00029888
        /*07c0*/ 	.short	0x0100
        /*07c2*/ 	.byte	0x06
	.zero		1


	//   ....[14]....
        /*07c4*/ 	.word	0x00000750
        /*07c8*/ 	.word	0x000000ff
        /*07cc*/ 	.word	0x00029890
        /*07d0*/ 	.short	0x0100
        /*07d2*/ 	.byte	0x08
	.zero		1


	//   ....[15]....
        /*07d4*/ 	.word	0x00000760
        /*07d8*/ 	.word	0x000000ff
        /*07dc*/ 	.word	0x000298a0
        /*07e0*/ 	.short	0x0100
        /*07e2*/ 	.byte	0x08
	.zero		1


	//   ....[16]....
        /*07e4*/ 	.word	0x00000770
        /*07e8*/ 	.word	0x000000ff
        /*07ec*/ 	.word	0x00029898
        /*07f0*/ 	.short	0x0100
        /*07f2*/ 	.byte	0x08
	.zero		1


	//   ....[17]....
        /*07f4*/ 	.word	0x00000780
        /*07f8*/ 	.word	0x000000ff
        /*07fc*/ 	.word	0x000298a8
        /*0800*/ 	.short	0x0100
        /*0802*/ 	.byte	0x08
	.zero		1


	//   ....[18]....
        /*0804*/ 	.word	0x000008b0
        /*0808*/ 	.word	0x000000ff
        /*080c*/ 	.word	0x000298b0
        /*0810*/ 	.short	0x0100
        /*0812*/ 	.byte	0x08
	.zero		1


	//   ....[19]....
        /*0814*/ 	.word	0x000008c0
        /*0818*/ 	.word	0x000000ff
        /*081c*/ 	.word	0x000298c0
        /*0820*/ 	.short	0x0100
        /*0822*/ 	.byte	0x08
	.zero		1


	//   ....[20]....
        /*0824*/ 	.word	0x000008d0
        /*0828*/ 	.word	0x000000ff
        /*082c*/ 	.word	0x000298b8
        /*0830*/ 	.short	0x0100
        /*0832*/ 	.byte	0x08
	.zero		1


	//   ....[21]....
        /*0834*/ 	.word	0x000008e0
        /*0838*/ 	.word	0x000000ff
        /*083c*/ 	.word	0x000298c8
        /*0840*/ 	.short	0x0100
        /*0842*/ 	.byte	0x08
	.zero		1


	//   ....[22]....
        /*0844*/ 	.word	0x00001e60
        /*0848*/ 	.word	0x000000ff
        /*084c*/ 	.word	0x00029800
        /*0850*/ 	.short	0x010a
        /*0852*/ 	.byte	0x29
	.zero		1


	//   ....[23]....
        /*0854*/ 	.word	0x00001ee0
        /*0858*/ 	.word	0x00000003
        /*085c*/ 	.word	0x00029830
        /*0860*/ 	.short	0x010a
        /*0862*/ 	.byte	0x3f
	.zero		1


	//   ....[24]....
        /*0864*/ 	.word	0x00001f40
        /*0868*/ 	.word	0x00000003
        /*086c*/ 	.word	0x00029830
        /*0870*/ 	.short	0x010a
        /*0872*/ 	.byte	0x3f
	.zero		1


	//   ....[25]....
        /*0874*/ 	.word	0x00002d00
        /*0878*/ 	.word	0x00000000
        /*087c*/ 	.word	0x00000000
        /*0880*/ 	.short	0x0101
        /*0882*/ 	.byte	0x3f
	.zero		1


	//   ....[26]....
        /*0884*/ 	.word	0x00006300
        /*0888*/ 	.word	0x000000ff
        /*088c*/ 	.word	0x00029830
        /*0890*/ 	.short	0x010a
        /*0892*/ 	.byte	0x06
	.zero		1


	//   ....[27]....
        /*0894*/ 	.word	0x00006340
        /*0898*/ 	.word	0x000000ff
        /*089c*/ 	.word	0x00029830
        /*08a0*/ 	.short	0x010a
        /*08a2*/ 	.byte	0x06
	.zero		1


	//   ....[28]....
        /*08a4*/ 	.word	0x00006f50
        /*08a8*/ 	.word	0x000000ff
        /*08ac*/ 	.word	0x00029850
        /*08b0*/ 	.short	0x010a
        /*08b2*/ 	.byte	0x06
	.zero		1


	//   ....[29]....
        /*08b4*/ 	.word	0x00006f90
        /*08b8*/ 	.word	0x000000ff
        /*08bc*/ 	.word	0x00029850
        /*08c0*/ 	.short	0x010a
        /*08c2*/ 	.byte	0x06
	.zero		1


	//   ....[30]....
        /*08c4*/ 	.word	0x000072f0
        /*08c8*/ 	.word	0x00000006
        /*08cc*/ 	.word	0x00000000
        /*08d0*/ 	.short	0x0101
        /*08d2*/ 	.byte	0x3f
	.zero		1


	//   ....[31]....
        /*08d4*/ 	.word	0x0000a300
        /*08d8*/ 	.word	0x000000ff
        /*08dc*/ 	.word	0x00000000
        /*08e0*/ 	.short	0x0101
        /*08e2*/ 	.byte	0x06
	.zero		1


	//   ....[32]....
        /*08e4*/ 	.word	0x0000ace0
        /*08e8*/ 	.word	0x000000ff
        /*08ec*/ 	.word	0x00029830
        /*08f0*/ 	.short	0x010a
        /*08f2*/ 	.byte	0x06
	.zero		1


	//   ....[33]....
        /*08f4*/ 	.word	0x0000ad20
        /*08f8*/ 	.word	0x000000ff
        /*08fc*/ 	.word	0x00029830
        /*0900*/ 	.short	0x010a
        /*0902*/ 	.byte	0x06
	.zero		1


	//   ....[34]....
        /*0904*/ 	.word	0x0000b960
        /*0908*/ 	.word	0x000000ff
        /*090c*/ 	.word	0x00029850
        /*0910*/ 	.short	0x010a
        /*0912*/ 	.byte	0x06
	.zero		1


	//   ....[35]....
        /*0914*/ 	.word	0x0000b9a0
        /*0918*/ 	.word	0x000000ff
        /*091c*/ 	.word	0x00029850
        /*0920*/ 	.short	0x010a
        /*0922*/ 	.byte	0x06
	.zero		1


	//   ....[36]....
        /*0924*/ 	.word	0x0000cf80
        /*0928*/ 	.word	0x00000004
        /*092c*/ 	.word	0x00000000
        /*0930*/ 	.short	0x0101
        /*0932*/ 	.byte	0x3f
	.zero		1


	//   ....[37]....
        /*0934*/ 	.word	0x0000d2b0
        /*0938*/ 	.word	0x000000ff
        /*093c*/ 	.word	0x00000000
        /*0940*/ 	.short	0x0101
        /*0942*/ 	.byte	0x06
	.zero		1


	//   ....[38]....
        /*0944*/ 	.word	0x0000da20
        /*0948*/ 	.word	0x000000ff
        /*094c*/ 	.word	0x00029830
        /*0950*/ 	.short	0x010a
        /*0952*/ 	.byte	0x06
	.zero		1


	//   ....[39]....
        /*0954*/ 	.word	0x0000da60
        /*0958*/ 	.word	0x000000ff
        /*095c*/ 	.word	0x00029830
        /*0960*/ 	.short	0x010a
        /*0962*/ 	.byte	0x06
	.zero		1


	//   ....[40]....
        /*0964*/ 	.word	0x0000e6a0
        /*0968*/ 	.word	0x000000ff
        /*096c*/ 	.word	0x00029850
        /*0970*/ 	.short	0x010a
        /*0972*/ 	.byte	0x06
	.zero		1


	//   ....[41]....
        /*0974*/ 	.word	0x0000e6e0
        /*0978*/ 	.word	0x000000ff
        /*097c*/ 	.word	0x00029850
        /*0980*/ 	.short	0x010a
        /*0982*/ 	.byte	0x06
	.zero		1


	//   ....[42]....
        /*0984*/ 	.word	0x0000ea30
        /*0988*/ 	.word	0x00000000
        /*098c*/ 	.word	0x00000000
        /*0990*/ 	.short	0x0101
        /*0992*/ 	.byte	0x3f
	.zero		1


	//   ....[43]....
        /*0994*/ 	.word	0x00011a50
        /*0998*/ 	.word	0x000000ff
        /*099c*/ 	.word	0x00000000
        /*09a0*/ 	.short	0x0101
        /*09a2*/ 	.byte	0x06
	.zero		1


	//   ....[44]....
        /*09a4*/ 	.word	0x000120d0
        /*09a8*/ 	.word	0x000000ff
        /*09ac*/ 	.word	0x00029850
        /*09b0*/ 	.short	0x010a
        /*09b2*/ 	.byte	0x09
	.zero		1


	//   ....[45]....
        /*09b4*/ 	.word	0x00012110
        /*09b8*/ 	.word	0x000000ff
        /*09bc*/ 	.word	0x00029850
        /*09c0*/ 	.short	0x010a
        /*09c2*/ 	.byte	0x09
	.zero		1


	//   ....[46]....
        /*09c4*/ 	.word	0x000127a0
        /*09c8*/ 	.word	0x000000ff
        /*09cc*/ 	.word	0x00000000
        /*09d0*/ 	.short	0x0101
        /*09d2*/ 	.byte	0x04
	.zero		1


	//   ....[47]....
        /*09d4*/ 	.word	0x000143d0
        /*09d8*/ 	.word	0x00000000
        /*09dc*/ 	.word	0x00000000
        /*09e0*/ 	.short	0x0101
        /*09e2*/ 	.byte	0x3f
	.zero		1


	//   ....[48]....
        /*09e4*/ 	.word	0x000177b0
        /*09e8*/ 	.word	0x00000002
        /*09ec*/ 	.word	0x00029880
        /*09f0*/ 	.short	0x010a
        /*09f2*/ 	.byte	0x3f
	.zero		1


	//   ....[49]....
        /*09f4*/ 	.word	0x00017940
        /*09f8*/ 	.word	0x00000002
        /*09fc*/ 	.word	0x00029840
        /*0a00*/ 	.short	0x010a
        /*0a02*/ 	.byte	0x3f
	.zero		1


	//   ....[50]....
        /*0a04*/ 	.word	0x00018520
        /*0a08*/ 	.word	0x00000011
        /*0a0c*/ 	.word	0x00029800
        /*0a10*/ 	.short	0x0107
        /*0a12*/ 	.byte	0x3f
	.zero		1


	//   ....[51]....
        /*0a14*/ 	.word	0x00018620
        /*0a18*/ 	.word	0x00000011
        /*0a1c*/ 	.word	0x00029800
        /*0a20*/ 	.short	0x0101
        /*0a22*/ 	.byte	0x3f
	.zero		1


	//   ....[52]....
        /*0a24*/ 	.word	0x00018640
        /*0a28*/ 	.word	0x00000011
        /*0a2c*/ 	.word	0x00029820
        /*0a30*/ 	.short	0x010a
        /*0a32*/ 	.byte	0x3f
	.zero		1


	//   ....[53]....
        /*0a34*/ 	.word	0x00018970
        /*0a38*/ 	.word	0x00000005
        /*0a3c*/ 	.word	0x00029880
        /*0a40*/ 	.short	0x010a
        /*0a42*/ 	.byte	0x3f
	.zero		1


	//   ....[54]....
        /*0a44*/ 	.word	0x00018ba0
        /*0a48*/ 	.word	0x00000005
        /*0a4c*/ 	.word	0x00029840
        /*0a50*/ 	.short	0x010a
        /*0a52*/ 	.byte	0x3f
	.zero		1


	//   ....[55]....
        /*0a54*/ 	.word	0x00019060
        /*0a58*/ 	.word	0x00000013
        /*0a5c*/ 	.word	0x00029870
        /*0a60*/ 	.short	0x010a
        /*0a62*/ 	.byte	0x3f
	.zero		1


	//   ....[56]....
        /*0a64*/ 	.word	0x000190d0
        /*0a68*/ 	.word	0x00000013
        /*0a6c*/ 	.word	0x00029860
        /*0a70*/ 	.short	0x010a
        /*0a72*/ 	.byte	0x3f
	.zero		1


	//   ....[57]....
        /*0a74*/ 	.word	0x00019600
        /*0a78*/ 	.word	0x00000013
        /*0a7c*/ 	.word	0x00029850
        /*0a80*/ 	.short	0x0101
        /*0a82*/ 	.byte	0x3f
	.zero		1


	//   ....[58]....
        /*0a84*/ 	.word	0x00019680
        /*0a88*/ 	.word	0x00000013
        /*0a8c*/ 	.word	0x00000000
        /*0a90*/ 	.short	0x0101
        /*0a92*/ 	.byte	0x3f
	.zero		1


	//   ....[59]....
        /*0a94*/ 	.word	0x000198b0
        /*0a98*/ 	.word	0x00000010
        /*0a9c*/ 	.word	0x00029870
        /*0aa0*/ 	.short	0x010a
        /*0aa2*/ 	.byte	0x3f
	.zero		1


	//   ....[60]....
        /*0aa4*/ 	.word	0x00019920
        /*0aa8*/ 	.word	0x00000010
        /*0aac*/ 	.word	0x00029860
        /*0ab0*/ 	.short	0x010a
        /*0ab2*/ 	.byte	0x3f
	.zero		1


	//   ....[61]....
        /*0ab4*/ 	.word	0x00019e60
        /*0ab8*/ 	.word	0x00000010
        /*0abc*/ 	.word	0x00029850
        /*0ac0*/ 	.short	0x0101
        /*0ac2*/ 	.byte	0x3f
	.zero		1


	//   ....[62]....
        /*0ac4*/ 	.word	0x00019eb0
        /*0ac8*/ 	.word	0x00000010
        /*0acc*/ 	.word	0x00000000
        /*0ad0*/ 	.short	0x0101
        /*0ad2*/ 	.byte	0x3f
	.zero		1


	//   ....[63]....
        /*0ad4*/ 	.word	0x0001ac40
        /*0ad8*/ 	.word	0x00000003
        /*0adc*/ 	.word	0x00029820
        /*0ae0*/ 	.short	0x010a
        /*0ae2*/ 	.byte	0x3f
	.zero		1


	//   ....[64]....
        /*0ae4*/ 	.word	0x0001ae10
        /*0ae8*/ 	.word	0x00000007
        /*0aec*/ 	.word	0x00000000
        /*0af0*/ 	.short	0x010a
        /*0af2*/ 	.byte	0x3f
	.zero		1


	//   ....[65]....
        /*0af4*/ 	.word	0x0001ae60
        /*0af8*/ 	.word	0x00000005
        /*0afc*/ 	.word	0x00000000
        /*0b00*/ 	.short	0x010a
        /*0b02*/ 	.byte	0x3f
	.zero		1


	//   ....[66]....
        /*0b04*/ 	.word	0x0001aeb0
        /*0b08*/ 	.word	0x00000005
        /*0b0c*/ 	.word	0x00029860
        /*0b10*/ 	.short	0x010a
        /*0b12*/ 	.byte	0x3f
	.zero		1


	//   ....[67]....
        /*0b14*/ 	.word	0x0001af00
        /*0b18*/ 	.word	0x00000003
        /*0b1c*/ 	.word	0x00029860
        /*0b20*/ 	.short	0x010a
        /*0b22*/ 	.byte	0x3f
	.zero		1


	//   ....[68]....
        /*0b24*/ 	.word	0x0001af40
        /*0b28*/ 	.word	0x00000005
        /*0b2c*/ 	.word	0x00029880
        /*0b30*/ 	.short	0x010a
        /*0b32*/ 	.byte	0x3f
	.zero		1


	//   ....[69]....
        /*0b34*/ 	.word	0x0001af60
        /*0b38*/ 	.word	0x00000003
        /*0b3c*/ 	.word	0x00029880
        /*0b40*/ 	.short	0x010a
        /*0b42*/ 	.byte	0x3f
	.zero		1


	//   ....[70]....
        /*0b44*/ 	.word	0x0001afd0
        /*0b48*/ 	.word	0x00000003
        /*0b4c*/ 	.word	0x00029800
        /*0b50*/ 	.short	0x010a
        /*0b52*/ 	.byte	0x3f
	.zero		1


	//   ....[71]....
        /*0b54*/ 	.word	0x0001b020
        /*0b58*/ 	.word	0x00000003
        /*0b5c*/ 	.word	0x00029830
        /*0b60*/ 	.short	0x010a
        /*0b62*/ 	.byte	0x3f
	.zero		1


	//   ....[72]....
        /*0b64*/ 	.word	0x0001b080
        /*0b68*/ 	.word	0x00000007
        /*0b6c*/ 	.word	0x00029830
        /*0b70*/ 	.short	0x010a
        /*0b72*/ 	.byte	0x3f
	.zero		1


	//   ....[73]....
        /*0b74*/ 	.word	0x0001b0e0
        /*0b78*/ 	.word	0x00000007
        /*0b7c*/ 	.word	0x00029850
        /*0b80*/ 	.short	0x010a
        /*0b82*/ 	.byte	0x3f
	.zero		1


	//   ....[74]....
        /*0b84*/ 	.word	0x0001b140
        /*0b88*/ 	.word	0x0000000b
        /*0b8c*/ 	.word	0x00029830
        /*0b90*/ 	.short	0x010a
        /*0b92*/ 	.byte	0x3f
	.zero		1


	//   ....[75]....
        /*0b94*/ 	.word	0x0001b1a0
        /*0b98*/ 	.word	0x0000000b
        /*0b9c*/ 	.word	0x00029850
        /*0ba0*/ 	.short	0x010a
        /*0ba2*/ 	.byte	0x3f
	.zero		1


	//   ....[76]....
        /*0ba4*/ 	.word	0x0001b200
        /*0ba8*/ 	.word	0x00000009
        /*0bac*/ 	.word	0x00029830
        /*0bb0*/ 	.short	0x010a
        /*0bb2*/ 	.byte	0x3f
	.zero		1


	//   ....[77]....
        /*0bb4*/ 	.word	0x0001b260
        /*0bb8*/ 	.word	0x00000009
        /*0bbc*/ 	.word	0x00029850
        /*0bc0*/ 	.short	0x010a
        /*0bc2*/ 	.byte	0x3f
	.zero		1


	//   ....[78]....
        /*0bc4*/ 	.word	0x0001b2c0
        /*0bc8*/ 	.word	0x00000006
        /*0bcc*/ 	.word	0x00029850
        /*0bd0*/ 	.short	0x010a
        /*0bd2*/ 	.byte	0x3f
	.zero		1


	//   ....[79]....
        /*0bd4*/ 	.word	0x0001b410
        /*0bd8*/ 	.word	0x00000002
        /*0bdc*/ 	.word	0x00029880
        /*0be0*/ 	.short	0x010a
        /*0be2*/ 	.byte	0x3f
	.zero		1


	//   ....[80]....
        /*0be4*/ 	.word	0x0001b460
        /*0be8*/ 	.word	0x00000002
        /*0bec*/ 	.word	0x00029840
        /*0bf0*/ 	.short	0x010a
        /*0bf2*/ 	.byte	0x3f
	.zero		1


	//   ....[81]....
        /*0bf4*/ 	.word	0x0001b9e0
        /*0bf8*/ 	.word	0x00000011
        /*0bfc*/ 	.word	0x00029820
        /*0c00*/ 	.short	0x010a
        /*0c02*/ 	.byte	0x3f
	.zero		1


	//   ....[82]....
        /*0c04*/ 	.word	0x0001ba30
        /*0c08*/ 	.word	0x00000005
        /*0c0c*/ 	.word	0x00029880
        /*0c10*/ 	.short	0x010a
        /*0c12*/ 	.byte	0x3f
	.zero		1


	//   ....[83]....
        /*0c14*/ 	.word	0x0001ba80
        /*0c18*/ 	.word	0x00000005
        /*0c1c*/ 	.word	0x00029840
        /*0c20*/ 	.short	0x010a
        /*0c22*/ 	.byte	0x3f
	.zero		1


	//   ....[84]....
        /*0c24*/ 	.word	0x0001bad0
        /*0c28*/ 	.word	0x00000013
        /*0c2c*/ 	.word	0x00029870
        /*0c30*/ 	.short	0x010a
        /*0c32*/ 	.byte	0x3f
	.zero		1


	//   ....[85]....
        /*0c34*/ 	.word	0x0001bb20
        /*0c38*/ 	.word	0x00000013
        /*0c3c*/ 	.word	0x00029860
        /*0c40*/ 	.short	0x010a
        /*0c42*/ 	.byte	0x3f
	.zero		1


	//   ....[86]....
        /*0c44*/ 	.word	0x0001bb70
        /*0c48*/ 	.word	0x00000010
        /*0c4c*/ 	.word	0x00029870
        /*0c50*/ 	.short	0x010a
        /*0c52*/ 	.byte	0x3f
	.zero		1


	//   ....[87]....
        /*0c54*/ 	.word	0x0001bbc0
        /*0c58*/ 	.word	0x00000010
        /*0c5c*/ 	.word	0x00029860
        /*0c60*/ 	.short	0x010a
        /*0c62*/ 	.byte	0x3f
	.zero		1


	//   ....[88]....
        /*0c64*/ 	.word	0x0001bc10
        /*0c68*/ 	.word	0x00000003
        /*0c6c*/ 	.word	0x00029820
        /*0c70*/ 	.short	0x010a
        /*0c72*/ 	.byte	0x3f
	.zero		1


	//   ....[89]....
        /*0c74*/ 	.word	0x0001bdb0
        /*0c78*/ 	.word	0x00000007
        /*0c7c*/ 	.word	0x00000000
        /*0c80*/ 	.short	0x010a
        /*0c82*/ 	.byte	0x3f
	.zero		1


	//   ....[90]....
        /*0c84*/ 	.word	0x0001be00
        /*0c88*/ 	.word	0x00000005
        /*0c8c*/ 	.word	0x00000000
        /*0c90*/ 	.short	0x010a
        /*0c92*/ 	.byte	0x3f
	.zero		1


	//   ....[91]....
        /*0c94*/ 	.word	0x0001be50
        /*0c98*/ 	.word	0x00000005
        /*0c9c*/ 	.word	0x00029860
        /*0ca0*/ 	.short	0x010a
        /*0ca2*/ 	.byte	0x3f
	.zero		1


	//   ....[92]....
        /*0ca4*/ 	.word	0x0001bea0
        /*0ca8*/ 	.word	0x00000003
        /*0cac*/ 	.word	0x00029860
        /*0cb0*/ 	.short	0x010a
        /*0cb2*/ 	.byte	0x3f
	.zero		1


	//   ....[93]....
        /*0cb4*/ 	.word	0x0001bef0
        /*0cb8*/ 	.word	0x00000005
        /*0cbc*/ 	.word	0x00029880
        /*0cc0*/ 	.short	0x010a
        /*0cc2*/ 	.byte	0x3f
	.zero		1


	//----- nvinfo : EIATTR_NUM_MBARRIERS
	.align		4
.L_244:
        /*0cc4*/ 	.byte	0x03, 0x38
        /*0cc6*/ 	.short	0x0016


	//----- nvinfo : EIATTR_EXIT_INSTR_OFFSETS
	.align		4
        /*0cc8*/ 	.byte	0x04, 0x1c
        /*0cca*/ 	.short	(.L_246 - .L_245)


	//   ....[0]....
.L_245:
        /*0ccc*/ 	.word	0x00000a80


	//   ....[1]....
        /*0cd0*/ 	.word	0x00015340


	//   ....[2]....
        /*0cd4*/ 	.word	0x0001afb0


	//----- nvinfo : EIATTR_MAX_THREADS
	.align		4
.L_246:
        /*0cd8*/ 	.byte	0x04, 0x05
        /*0cda*/ 	.short	(.L_248 - .L_247)
.L_247:
        /*0cdc*/ 	.word	0x00000180
        /*0ce0*/ 	.word	0x00000001
        /*0ce4*/ 	.word	0x00000001


	//----- nvinfo : EIATTR_CRS_STACK_SIZE
	.align		4
.L_248:
        /*0ce8*/ 	.byte	0x04, 0x1e
        /*0cea*/ 	.short	(.L_250 - .L_249)
.L_249:
        /*0cec*/ 	.word	0x00000000


	//----- nvinfo : EIATTR_CBANK_PARAM_SIZE
	.align		4
.L_250:
        /*0cf0*/ 	.byte	0x03, 0x19
        /*0cf2*/ 	.short	0x0af0


	//----- nvinfo : EIATTR_PARAM_CBANK
	.align		4
        /*0cf4*/ 	.byte	0x04, 0x0a
        /*0cf6*/ 	.short	(.L_252 - .L_251)
	.align		4
.L_251:
        /*0cf8*/ 	.word	index@(.nv.constant0._ZN7cutlass13device_kernelIN5flash11enable_sm90INS1_16FlashAttnFwdSm90INS1_25CollectiveMainloopFwdSm90ILi2EN4cute5tupleIJNS5_1CILi1EEES8_S8_EEENS6_IJNS7_ILi128EEENS7_ILi160EEENS7_ILi192EEEEEELi128ENS_12float_e4m3_tEfNS_4arch4Sm90ELb0ELb1ELb0ELb1ELb0ELb0ELb0ELb1ELb1ELb1ELb0ELb0EEENS1_21CollectiveEpilogueFwdINS6_IJSA_SA_SB_EEES9_NS_10bfloat16_tESG_Li256ELb1ELb1ELb0ELb1EEENS1_36VarlenDynamicPersistentTileSchedulerILi128ELi160ELi256ELi128ELb0ELb1ELb1ELb1ELb0ELb1EEEEEEEEEvNT_6ParamsE)
        /*0cfc*/ 	.short	0x0210
        /*0cfe*/ 	.short	0x0af0


	//----- nvinfo : EIATTR_SW_WAR
	.align		4
.L_252:
        /*0d00*/ 	.byte	0x04, 0x36
        /*0d02*/ 	.short	(.L_254 - .L_253)
.L_253:
        /*0d04*/ 	.word	0x00000008
.L_254:


//--------------------- .nv.info._ZN7cutlass13device_kernelIN5flash11enable_sm90INS1_16FlashAttnFwdSm90INS1_25CollectiveMainloopFwdSm90ILi2EN4cute5tupleIJNS5_1CILi1EEES8_S8_EEENS6_IJNS7_ILi128EEENS7_ILi160EEENS7_ILi192EEEEEELi128ENS_12float_e4m3_tEfNS_4arch4Sm90ELb0ELb1ELb0ELb1ELb0ELb1ELb0ELb1ELb1ELb1ELb0ELb0EEENS1_21CollectiveEpilogueFwdINS6_IJSA_SA_SB_EEES9_NS_10bfloat16_tESG_Li256ELb1ELb1ELb0ELb1EEENS1_36VarlenDynamicPersistentTileSchedulerILi128ELi160ELi256ELi128ELb0ELb1ELb1ELb1ELb0ELb1EEEEEEEEEvNT_6ParamsE --------------------------
	.section	.nv.info._ZN7cutlass13device_kernelIN5flash11enable_sm90INS1_16FlashAttnFwdSm90INS1_25CollectiveMainloopFwdSm90ILi2EN4cute5tupleIJNS5_1CILi1EEES8_S8_EEENS6_IJNS7_ILi128EEENS7_ILi160EEENS7_ILi192EEEEEELi128ENS_12float_e4m3_tEfNS_4arch4Sm90ELb0ELb1ELb0ELb1ELb0ELb1ELb0ELb1ELb1ELb1ELb0ELb0EEENS1_21CollectiveEpilogueFwdINS6_IJSA_SA_SB_EEES9_NS_10bfloat16_tESG_Li256ELb1ELb1ELb0ELb1EEENS1_36VarlenDynamicPersistentTileSchedulerILi128ELi160ELi256ELi128ELb0ELb1ELb1ELb1ELb0ELb1EEEEEEEEEvNT_6ParamsE,"",@"SHT_CUDA_INFO"
	.sectionflags	@""
	.align	4


	//----- nvinfo : EIATTR_CUDA_API_VERSION
	.align		4
        /*0000*/ 	.byte	0x04, 0x37
        /*0002*/ 	.short	(.L_256 - .L_255)
.L_255:
        /*0004*/ 	.word	0x00000082


	//----- nvinfo : EIATTR_KPARAM_INFO
	.align		4
.L_256:
        /*0008*/ 	.byte	0x04, 0x17
        /*000a*/ 	.short	(.L_258 - .L_257)
.L_257:
        /*000c*/ 	.word	0x00000000
        /*0010*/ 	.short	0x0000
        /*0012*/ 	.short	0x0070
        /*0014*/ 	.byte	0x00, 0xf0, 0x01, 0x2a


	//----- nvinfo : EIATTR_SPARSE_MMA_MASK
	.align		4
.L_258:
        /*0018*/ 	.byte	0x03, 0x50
        /*001a*/ 	.short	0x0000


	//----- nvinfo : EIATTR_MAXREG_COUNT
	.align		4
        /*001c*/ 	.byte	0x03, 0x1b
        /*001e*/ 	.short	0x00a8


	//----- nvinfo : EIATTR_NUM_BARRIERS
	.align		4
        /*0020*/ 	.byte	0x02, 0x4c
        /*0022*/ 	.byte	0x10
	.zero		1


	//----- nvinfo : EIATTR_EXTERNS
	.align		4
        /*0024*/ 	.byte	0x04, 0x0f
        /*0026*/ 	.short	(.L_260 - .L_259)


	//   ....[0]....
	.align		4
.L_259:
        /*0028*/ 	.word	index@(__assertfail)


	//----- nvinfo : EIATTR_ANNOTATIONS
	.align		4
.L_260:
        /*002c*/ 	.byte	0x04, 0x55
        /*002e*/ 	.short	(.L_262 - .L_261)


	//   ....[0]....
.L_261:
        /* <DEDUP_REMOVED lines=71> */


	//----- nvinfo : EIATTR_MERCURY_ISA_VERSION
	.align		4
.L_262:
        /*0490*/ 	.byte	0x03, 0x5f
        /*0492*/ 	.short	0x0101


	//----- nvinfo : EIATTR_UNUSED_LOAD_BYTE_OFFSET
	.align		4
        /*0494*/ 	.byte	0x04, 0x44
        /*0496*/ 	.short	(.L_264 - .L_263)


	//   ....[0]....
.L_263:
        /*0498*/ 	.word	0x00000af0
        /*049c*/ 	.word	0x0000fff0


	//   ....[1]....
        /*04a0*/ 	.word	0x00029fb0
        /*04a4*/ 	.word	0x0000fff0


	//----- nvinfo : EIATTR_INT_WARP_WIDE_INSTR_OFFSETS
	.align		4
.L_264:
        /*04a8*/ 	.byte	0x04, 0x31
        /*04aa*/ 	.short	(.L_266 - .L_265)


	//   ....[0]....
.L_265:
        /*04ac*/ 	.word	0x00000190


	//   ....[1]....
        /*04b0*/ 	.word	0x000001d0


	//   ....[2]....
        /*04b4*/ 	.word	0x00000240


	//   ....[3]....
        /*04b8*/ 	.word	0x0002f6b0


	//   ....[4]....
        /*04bc*/ 	.word	0x0002f710


	//   ....[5]....
        /*04c0*/ 	.word	0x000321a0


	//   ....[6]....
        /*04c4*/ 	.word	0x00032200


	//----- nvinfo : EIATTR_COOP_GROUP_MASK_REGIDS
	.align		4
.L_266:
        /*04c8*/ 	.byte	0x04, 0x29
        /*04ca*/ 	.short	(.L_268 - .L_267)


	//   ....[0]....
.L_267:
        /*04cc*/ 	.word	0xffffffff


	//   ....[1]....
        /*04d0*/ 	.word	0xffffffff


	//   ....[2]....
        /*04d4*/ 	.word	0xffffffff


	//   ....[3]....
        /*04d8*/ 	.word	0xffffffff


	//   ....[4]....
        /*04dc*/ 	.word	0xffffffff


	//   ....[5]....
        /*04e0*/ 	.word	0xffffffff


	//   ....[6]....
        /*04e4*/ 	.word	0xffffffff


	//   ....[7]....
        /*04e8*/ 	.word	0xffffffff


	//   ....[8]....
        /*04ec*/ 	.word	0xffffffff


	//   ....[9]....
        /*04f0*/ 	.word	0xffffffff


	//   ....[10]....
        /*04f4*/ 	.word	0xffffffff


	//   ....[11]....
        /*04f8*/ 	.word	0xffffffff


	//   ....[12]....
        /*04fc*/ 	.word	0xffffffff


	//   ....[13]....
        /*0500*/ 	.word	0xffffffff


	//   ....[14]....
        /*0504*/ 	.word	0xffffffff


	//   ....[15]....
        /*0508*/ 	.word	0xffffffff


	//   ....[16]....
        /*050c*/ 	.word	0xffffffff


	//   ....[17]....
        /*0510*/ 	.word	0xffffffff


	//   ....[18]....
        /*0514*/ 	.word	0xffffffff


	//   ....[19]....
        /*0518*/ 	.word	0xffffffff


	//   ....[20]....
        /*051c*/ 	.word	0xffffffff


	//   ....[21]....
        /*0520*/ 	.word	0xffffffff


	//   ....[22]....
        /*0524*/ 	.word	0xffffffff


	//   ....[23]....
        /*0528*/ 	.word	0xffffffff


	//   ....[24]....
        /*052c*/ 	.word	0xffffffff


	//   ....[25]....
        /*0530*/ 	.word	0xffffffff


	//   ....[26]....
        /*0534*/ 	.word	0xffffffff


	//   ....[27]....
        /*0538*/ 	.word	0xffffffff


	//   ....[28]....
        /*053c*/ 	.word	0xffffffff


	//   ....[29]....
        /*0540*/ 	.word	0xffffffff


	//   ....[30]....
        /*0544*/ 	.word	0xffffffff


	//   ....[31]....
        /*0548*/ 	.word	0xffffffff


	//   ....[32]....
        /*054c*/ 	.word	0xffffffff


	//   ....[33]....
        /*0550*/ 	.word	0xffffffff


	//   ....[34]....
        /*0554*/ 	.word	0xffffffff


	//   ....[35]....
        /*0558*/ 	.word	0xffffffff


	//   ....[36]....
        /*055c*/ 	.word	0xffffffff


	//   ....[37]....
        /*0560*/ 	.word	0xffffffff


	//   ....[38]....
        /*0564*/ 	.word	0xffffffff


	//   ....[39]....
        /*0568*/ 	.word	0xffffffff


	//   ....[40]....
        /*056c*/ 	.word	0xffffffff


	//   ....[41]....
        /*0570*/ 	.word	0xffffffff


	//   ....[42]....
        /*0574*/ 	.word	0xffffffff


	//   ....[43]....
        /*0578*/ 	.word	0xffffffff


	//   ....[44]....
        /*057c*/ 	.word	0xffffffff


	//   ....[45]....
        /*0580*/ 	.word	0xffffffff


	//   ....[46]....
        /*0584*/ 	.word	0xffffffff


	//   ....[47]....
        /*0588*/ 	.word	0xffffffff


	//   ....[48]....
        /*058c*/ 	.word	0xffffffff


	//   ....[49]....
        /*0590*/ 	.word	0xffffffff


	//   ....[50]....
        /*0594*/ 	.word	0xffffffff


	//   ....[51]....
        /*0598*/ 	.word	0xffffffff


	//   ....[52]....
        /*059c*/ 	.word	0xffffffff


	//   ....[53]....
        /*05a0*/ 	.word	0xffffffff


	//   ....[54]....
        /*05a4*/ 	.word	0xffffffff


	//   ....[55]....
        /*05a8*/ 	.word	0xffffffff


	//   ....[56]....
        /*05ac*/ 	.word	0xffffffff


	//   ....[57]....
        /*05b0*/ 	.word	0xffffffff


	//   ....[58]....
        /*05b4*/ 	.word	0xffffffff


	//   ....[59]....
        /*05b8*/ 	.word	0xffffffff


	//   ....[60]....
        /*05bc*/ 	.word	0xffffffff


	//   ....[61]....
        /*05c0*/ 	.word	0xffffffff


	//   ....[62]....
        /*05c4*/ 	.word	0xffffffff


	//   ....[63]....
        /*05c8*/ 	.word	0xffffffff


	//   ....[64]....
        /*05cc*/ 	.word	0xffffffff


	//   ....[65]....
        /*05d0*/ 	.word	0xffffffff


	//   ....[66]....
        /*05d4*/ 	.word	0xffffffff


	//   ....[67]....
        /*05d8*/ 	.word	0xffffffff


	//   ....[68]....
        /*05dc*/ 	.word	0xffffffff


	//   ....[69]....
        /*05e0*/ 	.word	0xffffffff


	//   ....[70]....
        /*05e4*/ 	.word	0xffffffff


	//   ....[71]....
        /*05e8*/ 	.word	0xffffffff


	//   ....[72]....
        /*05ec*/ 	.word	0xffffffff


	//   ....[73]....
        /*05f0*/ 	.word	0xffffffff


	//   ....[74]....
        /*05f4*/ 	.word	0xffffffff


	//   ....[75]....
        /*05f8*/ 	.word	0xffffffff


	//   ....[76]....
        /*05fc*/ 	.word	0xffffffff


	//   ....[77]....
        /*0600*/ 	.word	0xffffffff


	//   ....[78]....
        /*0604*/ 	.word	0xffffffff


	//   ....[79]....
        /*0608*/ 	.word	0xffffffff


	//   ....[80]....
        /*060c*/ 	.word	0xffffffff


	//   ....[81]....
        /*0610*/ 	.word	0xffffffff


	//   ....[82]....
        /*0614*/ 	.word	0xffffffff


	//   ....[83]....
        /*0618*/ 	.word	0xffffffff


	//   ....[84]....
        /*061c*/ 	.word	0xffffffff


	//   ....[85]....
        /*0620*/ 	.word	0xffffffff


	//   ....[86]....
        /*0624*/ 	.word	0xffffffff


	//   ....[87]....
        /*0628*/ 	.word	0xffffffff


	//   ....[88]....
        /*062c*/ 	.word	0xffffffff


	//   ....[89]....
        /*0630*/ 	.word	0xffffffff


	//   ....[90]....
        /*0634*/ 	.word	0xffffffff


	//   ....[91]....
        /*0638*/ 	.word	0xffffffff


	//   ....[92]....
        /*063c*/ 	.word	0xffffffff


	//   ....[93]....
        /*0640*/ 	.word	0xffffffff


	//   ....[94]....
        /*0644*/ 	.word	0xffffffff


	//   ....[95]....
        /*0648*/ 	.word	0xffffffff


	//   ....[96]....
        /*064c*/ 	.word	0xffffffff


	//   ....[97]....
        /*0650*/ 	.word	0xffffffff


	//   ....[98]....
        /*0654*/ 	.word	0xffffffff


	//   ....[99]....
        /*0658*/ 	.word	0xffffffff


	//   ....[100]....
        /*065c*/ 	.word	0xffffffff


	//   ....[101]....
        /*0660*/ 	.word	0xffffffff


	//   ....[102]....
        /*0664*/ 	.word	0xffffffff


	//   ....[103]....
        /*0668*/ 	.word	0xffffffff


	//   ....[104]....
        /*066c*/ 	.word	0xffffffff


	//   ....[105]....
        /*0670*/ 	.word	0xffffffff


	//   ....[106]....
        /*0674*/ 	.word	0xffffffff


	//   ....[107]....
        /*0678*/ 	.word	0xffffffff


	//   ....[108]....
        /*067c*/ 	.word	0xffffffff


	//   ....[109]....
        /*0680*/ 	.word	0xffffffff


	//   ....[110]....
        /*0684*/ 	.word	0xffffffff


	//   ....[111]....
        /*0688*/ 	.word	0xffffffff


	//   ....[112]....
        /*068c*/ 	.word	0xffffffff


	//   ....[113]....
        /*0690*/ 	.word	0xffffffff


	//   ....[114]....
        /*0694*/ 	.word	0xffffffff


	//   ....[115]....
        /*0698*/ 	.word	0xffffffff


	//   ....[116]....
        /*069c*/ 	.word	0xffffffff


	//   ....[117]....
        /*06a0*/ 	.word	0xffffffff


	//   ....[118]....
        /*06a4*/ 	.word	0xffffffff


	//   ....[119]....
        /*06a8*/ 	.word	0xffffffff


	//   ....[120]....
        /*06ac*/ 	.word	0xffffffff


	//   ....[121]....
        /*06b0*/ 	.word	0xffffffff


	//   ....[122]....
        /*06b4*/ 	.word	0xffffffff


	//   ....[123]....
        /*06b8*/ 	.word	0xffffffff


	//   ....[124]....
        /*06bc*/ 	.word	0xffffffff


	//   ....[125]....
        /*06c0*/ 	.word	0xffffffff


	//   ....[126]....
        /*06c4*/ 	.word	0xffffffff


	//   ....[127]....
        /*06c8*/ 	.word	0xffffffff


	//   ....[128]....
        /*06cc*/ 	.word	0xffffffff


	//   ....[129]....
        /*06d0*/ 	.word	0xffffffff


	//   ....[130]....
        /*06d4*/ 	.word	0xffffffff


	//   ....[131]....
        /*06d8*/ 	.word	0xffffffff


	//   ....[132]....
        /*06dc*/ 	.word	0xffffffff


	//   ....[133]....
        /*06e0*/ 	.word	0xffffffff


	//   ....[134]....
        /*06e4*/ 	.word	0xffffffff


	//   ....[135]....
        /*06e8*/ 	.word	0xffffffff


	//   ....[136]....
        /*06ec*/ 	.word	0xffffffff


	//   ....[137]....
        /*06f0*/ 	.word	0xffffffff


	//   ....[138]....
        /*06f4*/ 	.word	0x0500000f


	//   ....[139]....
        /*06f8*/ 	.word	0x0500000f


	//   ....[140]....
        /*06fc*/ 	.word	0x0500000f


	//   ....[141]....
        /*0700*/ 	.word	0x0500000f


	//   ....[142]....
        /*0704*/ 	.word	0x0500000f


	//   ....[143]....
        /*0708*/ 	.word	0x0500000f


	//   ....[144]....
        /*070c*/ 	.word	0x0500000f


	//   ....[145]....
        /*0710*/ 	.word	0x0500000f


	//   ....[146]....
        /*0714*/ 	.word	0x0500000f


	//   ....[147]....
        /*0718*/ 	.word	0x0500000f


	//   ....[148]....
        /*071c*/ 	.word	0x0500000f


	//   ....[149]....
        /*0720*/ 	.word	0x0500000f


	//   ....[150]....
        /*0724*/ 	.word	0x0500000f


	//   ....[151]....
        /*0728*/ 	.word	0x0500000f


	//   ....[152]....
        /*072c*/ 	.word	0x0500000f


	//   ....[153]....
        /*0730*/ 	.word	0x0500000f


	//   ....[154]....
        /*0734*/ 	.word	0x0500000f


	//   ....[155]....
        /*0738*/ 	.word	0x0500000f


	//   ....[156]....
        /*073c*/ 	.word	0x0500000f


	//   ....[157]....
        /*0740*/ 	.word	0x0500000f


	//   ....[158]....
        /*0744*/ 	.word	0x0500000f


	//   ....[159]....
        /*0748*/ 	.word	0x0500000f


	//   ....[160]....
        /*074c*/ 	.word	0x0500000f


	//   ....[161]....
        /*0750*/ 	.word	0x0500000f


	//   ....[162]....
        /*0754*/ 	.word	0x0500000f


	//   ....[163]....
        /*0758*/ 	.word	0x0500000f


	//   ....[164]....
        /*075c*/ 	.word	0x0500000f


	//   ....[165]....
        /*0760*/ 	.word	0x0500000f


	//   ....[166]....
        /*0764*/ 	.word	0x0500000f


	//   ....[167]....
        /*0768*/ 	.word	0x0500000f


	//   ....[168]....
        /*076c*/ 	.word	0x0500000f


	//   ....[169]....
        /*0770*/ 	.word	0x0500000f


	//   ....[170]....
        /*0774*/ 	.word	0x0500000f


	//   ....[171]....
        /*0778*/ 	.word	0x0500000f


	//   ....[172]....
        /*077c*/ 	.word	0x0500000f


	//   ....[173]....
        /*0780*/ 	.word	0x0500000f


	//   ....[174]....
        /*0784*/ 	.word	0x0500000f


	//   ....[175]....
        /*0788*/ 	.word	0x0500000f


	//   ....[176]....
        /*078c*/ 	.word	0x0500000f


	//   ....[177]....
        /*0790*/ 	.word	0x0500000f


	//   ....[178]....
        /*0794*/ 	.word	0x0500000f


	//   ....[179]....
        /*0798*/ 	.word	0x0500000f


	//   ....[180]....
        /*079c*/ 	.word	0x0500000f


	//   ....[181]....
        /*07a0*/ 	.word	0x0500000f


	//   ....[182]....
        /*07a4*/ 	.word	0x0500000f


	//   ....[183]....
        /*07a8*/ 	.word	0x0500000f


	//   ....[184]....
        /*07ac*/ 	.word	0x0500000f


	//   ....[185]....
        /*07b0*/ 	.word	0x0500000f


	//   ....[186]....
        /*07b4*/ 	.word	0x0500000f


	//   ....[187]....
        /*07b8*/ 	.word	0x0500000f


	//   ....[188]....
        /*07bc*/ 	.word	0x0500000f


	//   ....[189]....
        /*07c0*/ 	.word	0x0500000f


	//   ....[190]....
        /*07c4*/ 	.word	0x0500000f


	//   ....[191]....
        /*07c8*/ 	.word	0x0500000f


	//   ....[192]....
        /*07cc*/ 	.word	0x0500000f


	//   ....[193]....
        /*07d0*/ 	.word	0x0500000f


	//   ....[194]....
        /*07d4*/ 	.word	0x0500000f


	//   ....[195]....
        /*07d8*/ 	.word	0x0500000f


	//   ....[196]....
        /*07dc*/ 	.word	0x0500000f


	//   ....[197]....
        /*07e0*/ 	.word	0x0500000f


	//   ....[198]....
        /*07e4*/ 	.word	0x0500000f


	//   ....[199]....
        /*07e8*/ 	.word	0x0500000f


	//   ....[200]....
        /*07ec*/ 	.word	0x0500000f


	//   ....[201]....
        /*07f0*/ 	.word	0x0500000f


	//   ....[202]....
        /*07f4*/ 	.word	0x0500000f


	//   ....[203]....
        /*07f8*/ 	.word	0x0500000f


	//   ....[204]....
        /*07fc*/ 	.word	0x0500000f


	//   ....[205]....
        /*0800*/ 	.word	0x0500000f


	//   ....[206]....
        /*0804*/ 	.word	0x0500000f


	//   ....[207]....
        /*0808*/ 	.word	0x0500000f


	//   ....[208]....
        /*080c*/ 	.word	0x0500000f


	//   ....[209]....
        /*0810*/ 	.word	0x0500000f


	//   ....[210]....
        /*0814*/ 	.word	0x0500000f


	//   ....[211]....
        /*0818*/ 	.word	0x0500000f


	//   ....[212]....
        /*081c*/ 	.word	0x0500000f


	//   ....[213]....
        /*0820*/ 	.word	0x0500000f


	//   ....[214]....
        /*0824*/ 	.word	0x0500000f


	//----- nvinfo : EIATTR_COOP_GROUP_INSTR_OFFSETS
	.align		4
.L_268:
        /*0828*/ 	.byte	0x04, 0x28
        /*082a*/ 	.short	(.L_270 - .L_269)


	//   ....[0]....
.L_269:
        /*082c*/ 	.word	0x00000070


	//   ....[1]....
        /*0830*/ 	.word	0x000001a0


	//   ....[2]....
        /*0834*/ 	.word	0x000001f0


	//   ....[3]....
        /*0838*/ 	.word	0x00000420


	//   ....[4]....
        /*083c*/ 	.word	0x00000580


	//   ....[5]....
        /*0840*/ 	.word	0x000006a0


	//   ....[6]....
        /*0844*/ 	.word	0x00000800


	//   ....[7]....
        /*0848*/ 	.word	0x000107e0


	//   ....[8]....
        /*084c*/ 	.word	0x00010ea0


	//   ....[9]....
        /*0850*/ 	.word	0x00010eb0


	//   ....[10]....
        /*0854*/ 	.word	0x00010ec0


	//   ....[11]....
        /*0858*/ 	.word	0x00010ed0


	//   ....[12]....
        /*085c*/ 	.word	0x00014480


	//   ....[13]....
        /*0860*/ 	.word	0x00014490


	//   ....[14]....
        /*0864*/ 	.word	0x000144a0


	//   ....[15]....
        /*0868*/ 	.word	0x000144b0


	//   ....[16]....
        /*086c*/ 	.word	0x00018b30


	//   ....[17]....
        /*0870*/ 	.word	0x00018e10


	//   ....[18]....
        /*0874*/ 	.word	0x0001a2e0


	//   ....[19]....
        /*0878*/ 	.word	0x0001a3f0


	//   ....[20]....
        /*087c*/ 	.word	0x0001aec0


	//   ....[21]....
        /*0880*/ 	.word	0x0001af40


	//   ....[22]....
        /*0884*/ 	.word	0x0001d6e0


	//   ....[23]....
        /*0888*/ 	.word	0x0001e760


	//   ....[24]....
        /*088c*/ 	.word	0x0001f570


	//   ....[25]....
        /*0890*/ 	.word	0x0001f590


	//   ....[26]....
        /*0894*/ 	.word	0x0001fc10


	//   ....[27]....
        /*0898*/ 	.word	0x0001fc60


	//   ....[28]....
        /*089c*/ 	.word	0x00022c10


	//   ....[29]....
        /*08a0*/ 	.word	0x00022c40


	//   ....[30]....
        /*08a4*/ 	.word	0x00022ca0


	//   ....[31]....
        /*08a8*/ 	.word	0x00022cb0


	//   ....[32]....
        /*08ac*/ 	.word	0x000259d0


	//   ....[33]....
        /*08b0*/ 	.word	0x00026ba0


	//   ....[34]....
        /*08b4*/ 	.word	0x000273b0


	//   ....[35]....
        /*08b8*/ 	.word	0x000274c0


	//   ....[36]....
        /*08bc*/ 	.word	0x00028010


	//   ....[37]....
        /*08c0*/ 	.word	0x00028080


	//   ....[38]....
        /*08c4*/ 	.word	0x000297f0


	//   ....[39]....
        /*08c8*/ 	.word	0x00029800


	//   ....[40]....
        /*08cc*/ 	.word	0x00029880


	//   ....[41]....
        /*08d0*/ 	.word	0x00029890


	//   ....[42]....
        /*08d4*/ 	.word	0x0002a600


	//   ....[43]....
        /*08d8*/ 	.word	0x0002a630


	//   ....[44]....
        /*08dc*/ 	.word	0x0002a660


	//   ....[45]....
        /*08e0*/ 	.word	0x0002a690


	//   ....[46]....
        /*08e4*/ 	.word	0x0002a6c0


	//   ....[47]....
        /*08e8*/ 	.word	0x0002a6f0


	//   ....[48]....
        /*08ec*/ 	.word	0x0002a720


	//   ....[49]....
        /*08f0*/ 	.word	0x0002a750


	//   ....[50]....
        /*08f4*/ 	.word	0x0002a780


	//   ....[51]....
        /*08f8*/ 	.word	0x0002a7b0


	//   ....[52]....
        /*08fc*/ 	.word	0x0002a7e0


	//   ....[53]....
        /*0900*/ 	.word	0x0002a810


	//   ....[54]....
        /*0904*/ 	.word	0x0002a840


	//   ....[55]....
        /*0908*/ 	.word	0x0002a870


	//   ....[56]....
        /*090c*/ 	.word	0x0002a8a0


	//   ....[57]....
        /*0910*/ 	.word	0x0002a8d0


	//   ....[58]....
        /*0914*/ 	.word	0x0002a900


	//   ....[59]....
        /*0918*/ 	.word	0x0002a930


	//   ....[60]....
        /*091c*/ 	.word	0x0002a960


	//   ....[61]....
        /*0920*/ 	.word	0x0002a990


	//   ....[62]....
        /*0924*/ 	.word	0x0002a9c0


	//   ....[63]....
        /*0928*/ 	.word	0x0002a9f0


	//   ....[64]....
        /*092c*/ 	.word	0x0002aa20


	//   ....[65]....
        /*0930*/ 	.word	0x0002aa40


	//   ....[66]....
        /*0934*/ 	.word	0x0002aa50


	//   ....[67]....
        /*0938*/ 	.word	0x0002aa60


	//   ....[68]....
        /*093c*/ 	.word	0x0002aa70


	//   ....[69]....
        /*0940*/ 	.word	0x0002aa80


	//   ....[70]....
        /*0944*/ 	.word	0x0002aa90


	//   ....[71]....
        /*0948*/ 	.word	0x0002aaa0


	//   ....[72]....
        /*094c*/ 	.word	0x0002aad0


	//   ....[73]....
        /*0950*/ 	.word	0x0002ab00


	//   ....[74]....
        /*0954*/ 	.word	0x0002b0c0


	//   ....[75]....
        /*0958*/ 	.word	0x0002b100


	//   ....[76]....
        /*095c*/ 	.word	0x0002b130


	//   ....[77]....
        /*0960*/ 	.word	0x0002b170


	//   ....[78]....
        /*0964*/ 	.word	0x0002b760


	//   ....[79]....
        /*0968*/ 	.word	0x0002b770


	//   ....[80]....
        /*096c*/ 	.word	0x0002b830


	//   ....[81]....
        /*0970*/ 	.word	0x0002b850


	//   ....[82]....
        /*0974*/ 	.word	0x0002b910


	//   ....[83]....
        /*0978*/ 	.word	0x0002b930


	//   ....[84]....
        /*097c*/ 	.word	0x0002ba00


	//   ....[85]....
        /*0980*/ 	.word	0x0002ba20


	//   ....[86]....
        /*0984*/ 	.word	0x0002c1f0


	//   ....[87]....
        /*0988*/ 	.word	0x0002c200


	//   ....[88]....
        /*098c*/ 	.word	0x0002c340


	//   ....[89]....
        /*0990*/ 	.word	0x0002c350


	//   ....[90]....
        /*0994*/ 	.word	0x0002c480


	//   ....[91]....
        /*0998*/ 	.word	0x0002c490


	//   ....[92]....
        /*099c*/ 	.word	0x0002c5c0


	//   ....[93]....
        /*09a0*/ 	.word	0x0002c5d0


	//   ....[94]....
        /*09a4*/ 	.word	0x0002c760


	//   ....[95]....
        /*09a8*/ 	.word	0x0002c940


	//   ....[96]....
        /*09ac*/ 	.word	0x0002c970


	//   ....[97]....
        /*09b0*/ 	.word	0x0002c9a0


	//   ....[98]....
        /*09b4*/ 	.word	0x0002c9d0


	//   ....[99]....
        /*09b8*/ 	.word	0x0002ca00


	//   ....[100]....
        /*09bc*/ 	.word	0x0002ca30


	//   ....[101]....
        /*09c0*/ 	.word	0x0002cba0


	//   ....[102]....
        /*09c4*/ 	.word	0x0002cbd0


	//   ....[103]....
        /*09c8*/ 	.word	0x0002cc00


	//   ....[104]....
        /*09cc*/ 	.word	0x0002cc30


	//   ....[105]....
        /*09d0*/ 	.word	0x0002cc60


	//   ....[106]....
        /*09d4*/ 	.word	0x0002cc90


	//   ....[107]....
        /*09d8*/ 	.word	0x0002cd30


	//   ....[108]....
        /*09dc*/ 	.word	0x0002cd90


	//   ....[109]....
        /*09e0*/ 	.word	0x0002ce20


	//   ....[110]....
        /*09e4*/ 	.word	0x0002e090


	//   ....[111]....
        /*09e8*/ 	.word	0x0002fe50


	//   ....[112]....
        /*09ec*/ 	.word	0x00030be0


	//   ....[113]....
        /*09f0*/ 	.word	0x00030c00


	//   ....[114]....
        /*09f4*/ 	.word	0x00030c60


	//   ....[115]....
        /*09f8*/ 	.word	0x00030ce0


	//   ....[116]....
        /*09fc*/ 	.word	0x00030d70


	//   ....[117]....
        /*0a00*/ 	.word	0x00030d80


	//   ....[118]....
        /*0a04*/ 	.word	0x00030dd0


	//   ....[119]....
        /*0a08*/ 	.word	0x00030e10


	//   ....[120]....
        /*0a0c*/ 	.word	0x00032b60


	//   ....[121]....
        /*0a10*/ 	.word	0x00032b90


	//   ....[122]....
        /*0a14*/ 	.word	0x00032bd0


	//   ....[123]....
        /*0a18*/ 	.word	0x00032c00


	//   ....[124]....
        /*0a1c*/ 	.word	0x00032c30


	//   ....[125]....
        /*0a20*/ 	.word	0x00032c60


	//   ....[126]....
        /*0a24*/ 	.word	0x00032c90


	//   ....[127]....
        /*0a28*/ 	.word	0x00032cc0


	//   ....[128]....
        /*0a2c*/ 	.word	0x00032e40


	//   ....[129]....
        /*0a30*/ 	.word	0x00032e70


	//   ....[130]....
        /*0a34*/ 	.word	0x00032ea0


	//   ....[131]....
        /*0a38*/ 	.word	0x00032ed0


	//   ....[132]....
        /*0a3c*/ 	.word	0x00032f00


	//   ....[133]....
        /*0a40*/ 	.word	0x00032f30


	//   ....[134]....
        /*0a44*/ 	.word	0x00032ff0


	//   ....[135]....
        /*0a48*/ 	.word	0x00033010


	//   ....[136]....
        /*0a4c*/ 	.word	0x00033080


	//   ....[137]....
        /*0a50*/ 	.word	0x00033760


	//   ....[138]....
        /*0a54*/ 	.word	0x00033c70


	//   ....[139]....
        /*0a58*/ 	.word	0x00033d10


	//   ....[140]....
        /*0a5c*/ 	.word	0x00033da0


	//   ....[141]....
        /*0a60*/ 	.word	0x00033df0


	//   ....[142]....
        /*0a64*/ 	.word	0x00033e40


	//   ....[143]....
        /*0a68*/ 	.word	0x00033f10


	//   ....[144]....
        /*0a6c*/ 	.word	0x00033fa0


	//   ....[145]....
        /*0a70*/ 	.word	0x00033ff0


	//   ....[146]....
        /*0a74*/ 	.word	0x00034040


	//   ....[147]....
        /*0a78*/ 	.word	0x000343d0


	//   ....[148]....
        /*0a7c*/ 	.word	0x00034500


	//   ....[149]....
        /*0a80*/ 	.word	0x00034630


	//   ....[150]....
        /*0a84*/ 	.word	0x000346b0


	//   ....[151]....
        /*0a88*/ 	.word	0x00034710


	//   ....[152]....
        /*0a8c*/ 	.word	0x00034790


	//   ....[153]....
        /*0a90*/ 	.word	0x000347f0


	//   ....[154]....
        /*0a94*/ 	.word	0x00034850


	//   ....[155]....
        /*0a98*/ 	.word	0x000348b0


	//   ....[156]....
        /*0a9c*/ 	.word	0x00034930


	//   ....[157]....
        /*0aa0*/ 	.word	0x00034990


	//   ....[158]....
        /*0aa4*/ 	.word	0x00034a10


	//   ....[159]....
        /*0aa8*/ 	.word	0x00034a70


	//   ....[160]....
        /*0aac*/ 	.word	0x00034af0


	//   ....[161]....
        /*0ab0*/ 	.word	0x00034b50


	//   ....[162]....
        /*0ab4*/ 	.word	0x00034bd0


	//   ....[163]....
        /*0ab8*/ 	.word	0x00034c30


	//   ....[164]....
        /*0abc*/ 	.word	0x00034cb0


	//   ....[165]....
        /*0ac0*/ 	.word	0x00034d10


	//   ....[166]....
        /*0ac4*/ 	.word	0x00034d90


	//   ....[167]....
        /*0ac8*/ 	.word	0x00034df0


	//   ....[168]....
        /*0acc*/ 	.word	0x00034e50


	//   ....[169]....
        /*0ad0*/ 	.word	0x00034eb0


	//   ....[170]....
        /*0ad4*/ 	.word	0x00034f10


	//   ....[171]....
        /*0ad8*/ 	.word	0x00034f70


	//   ....[172]....
        /*0adc*/ 	.word	0x00034ff0


	//   ....[173]....
        /*0ae0*/ 	.word	0x00035050


	//   ....[174]....
        /*0ae4*/ 	.word	0x000350d0


	//   ....[175]....
        /*0ae8*/ 	.word	0x00035130


	//   ....[176]....
        /*0aec*/ 	.word	0x000351b0


	//   ....[177]....
        /*0af0*/ 	.word	0x00035210


	//   ....[178]....
        /*0af4*/ 	.word	0x000352a0


	//   ....[179]....
        /*0af8*/ 	.word	0x00035390


	//   ....[180]....
        /*0afc*/ 	.word	0x000353e0


	//   ....[181]....
        /*0b00*/ 	.word	0x00035470


	//   ....[182]....
        /*0b04*/ 	.word	0x00035500


	//   ....[183]....
        /*0b08*/ 	.word	0x00035590


	//   ....[184]....
        /*0b0c*/ 	.word	0x00035620


	//   ....[185]....
        /*0b10*/ 	.word	0x000356b0


	//   ....[186]....
        /*0b14*/ 	.word	0x00035740


	//   ....[187]....
        /*0b18*/ 	.word	0x00035800


	//   ....[188]....
        /*0b1c*/ 	.word	0x00035af0


	//   ....[189]....
        /*0b20*/ 	.word	0x00035d00


	//   ....[190]....
        /*0b24*/ 	.word	0x00035d50


	//   ....[191]....
        /*0b28*/ 	.word	0x00035db0


	//   ....[192]....
        /*0b2c*/ 	.word	0x00035ec0


	//   ....[193]....
        /*0b30*/ 	.word	0x00035f20


	//   ....[194]....
        /*0b34*/ 	.word	0x00036030


	//   ....[195]....
        /*0b38*/ 	.word	0x00036090


	//   ....[196]....
        /*0b3c*/ 	.word	0x00036170


	//   ....[197]....
        /*0b40*/ 	.word	0x00036490


	//   ....[198]....
        /*0b44*/ 	.word	0x00036530


	//   ....[199]....
        /*0b48*/ 	.word	0x00036650


	//   ....[200]....
        /*0b4c*/ 	.word	0x000366d0


	//   ....[201]....
        /*0b50*/ 	.word	0x00036750


	//   ....[202]....
        /*0b54*/ 	.word	0x000367d0


	//   ....[203]....
        /*0b58*/ 	.word	0x00036850


	//   ....[204]....
        /*0b5c*/ 	.word	0x000368e0


	//   ....[205]....
        /*0b60*/ 	.word	0x00036980


	//   ....[206]....
        /*0b64*/ 	.word	0x00036a30


	//   ....[207]....
        /*0b68*/ 	.word	0x00036ab0


	//   ....[208]....
        /*0b6c*/ 	.word	0x00036b30


	//   ....[209]....
        /*0b70*/ 	.word	0x00036bb0


	//   ....[210]....
        /*0b74*/ 	.word	0x00036c40


	//   ....[211]....
        /*0b78*/ 	.word	0x00036cc0


	//   ....[212]....
        /*0b7c*/ 	.word	0x00036d60


	//   ....[213]....
        /*0b80*/ 	.word	0x00036df0


	//   ....[214]....
        /*0b84*/ 	.word	0x00036f20


	//----- nvinfo : EIATTR_REG_RECONFIG
	.align		4
.L_270:
        /*0b88*/ 	.byte	0x01, 0x54
	.zero		2


	//----- nvinfo : EIATTR_SYSCALL_OFFSETS
	.align		4
        /*0b8c*/ 	.byte	0x04, 0x46
        /*0b8e*/ 	.short	(.L_272 - .L_271)


	//   ....[0]....
.L_271:
        /*0b90*/ 	.word	0x00001f80


	//   ....[1]....
        /*0b94*/ 	.word	0x000020d0


	//   ....[2]....
        /*0b98*/ 	.word	0x00010970


	//   ....[3]....
        /*0b9c*/ 	.word	0x00010c80


	//   ....[4]....
        /*0ba0*/ 	.word	0x0002f8b0


	//   ....[5]....
        /*0ba4*/ 	.word	0x0002fa50


	//   ....[6]....
        /*0ba8*/ 	.word	0x0002fbb0


	//   ....[7]....
        /*0bac*/ 	.word	0x0002fcf0


	//   ....[8]....
        /*0bb0*/ 	.word	0x00030750


	//----- nvinfo : EIATTR_MBARRIER_INSTR_OFFSETS
	.align		4
.L_272:
        /*0bb4*/ 	.byte	0x04, 0x39
        /*0bb6*/ 	.short	(.L_274 - .L_273)


	//   ....[0]....
.L_273:
        /*0bb8*/ 	.word	0x000002d0
        /*0bbc*/ 	.word	0x000000ff
        /*0bc0*/ 	.word	0x00029800
        /*0bc4*/ 	.short	0x0100
        /*0bc6*/ 	.byte	0x08
	.zero		1


	//   ....[1]....
        /*0bc8*/ 	.word	0x000002e0
        /*0bcc*/ 	.word	0x000000ff
        /*0bd0*/ 	.word	0x00029820
        /*0bd4*/ 	.short	0x0100
        /*0bd6*/ 	.byte	0x08
	.zero		1


	//   ....[2]....
        /*0bd8*/ 	.word	0x000003d0
        /*0bdc*/ 	.word	0x000000ff
        /*0be0*/ 	.word	0x00029830
        /*0be4*/ 	.short	0x0100
        /*0be6*/ 	.byte	0x08
	.zero		1


	//   ....[3]....
        /*0be8*/ 	.word	0x000003e0
        /*0bec*/ 	.word	0x000000ff
        /*0bf0*/ 	.word	0x00029840
        /*0bf4*/ 	.short	0x0100
        /*0bf6*/ 	.byte	0x08
	.zero		1


	//   ....[4]....
        /*0bf8*/ 	.word	0x000003f0
        /*0bfc*/ 	.word	0x000000ff
        /*0c00*/ 	.word	0x00029838
        /*0c04*/ 	.short	0x0100
        /*0c06*/ 	.byte	0x08
	.zero		1


	//   ....[5]....
        /*0c08*/ 	.word	0x00000400
        /*0c0c*/ 	.word	0x000000ff
        /*0c10*/ 	.word	0x00029848
        /*0c14*/ 	.short	0x0100
        /*0c16*/ 	.byte	0x08
	.zero		1


	//   ....[6]....
        /*0c18*/ 	.word	0x00000530
        /*0c1c*/ 	.word	0x000000ff
        /*0c20*/ 	.word	0x00029850
        /*0c24*/ 	.short	0x0100
        /*0c26*/ 	.byte	0x08
	.zero		1


	//   ....[7]....
        /*0c28*/ 	.word	0x00000540
        /*0c2c*/ 	.word	0x000000ff
        /*0c30*/ 	.word	0x00029860
        /*0c34*/ 	.short	0x0100
        /*0c36*/ 	.byte	0x08
	.zero		1


	//   ....[8]....
        /*0c38*/ 	.word	0x00000550
        /*0c3c*/ 	.word	0x000000ff
        /*0c40*/ 	.word	0x00029858
        /*0c44*/ 	.short	0x0100
        /*0c46*/ 	.byte	0x08
	.zero		1


	//   ....[9]....
        /*0c48*/ 	.word	0x00000560
        /*0c4c*/ 	.word	0x000000ff
        /*0c50*/ 	.word	0x00029868
        /*0c54*/ 	.short	0x0100
        /*0c56*/ 	.byte	0x08
	.zero		1


	//   ....[10]....
        /*0c58*/ 	.word	0x00000650
        /*0c5c*/ 	.word	0x000000ff
        /*0c60*/ 	.word	0x00029870
        /*0c64*/ 	.short	0x0100
        /*0c66*/ 	.byte	0x06
	.zero		1


	//   ....[11]....
        /*0c68*/ 	.word	0x00000660
        /*0c6c*/ 	.word	0x000000ff
        /*0c70*/ 	.word	0x00029880
        /*0c74*/ 	.short	0x0100
        /*0c76*/ 	.byte	0x06
	.zero		1


	//   ....[12]....
        /*0c78*/ 	.word	0x00000670
        /*0c7c*/ 	.word	0x000000ff
        /*0c80*/ 	.word	0x00029878
        /*0c84*/ 	.short	0x0100
        /*0c86*/ 	.byte	0x06
	.zero		1


	//   ....[13]....
        /*0c88*/ 	.word	0x00000680
        /*0c8c*/ 	.word	0x000000ff
        /*0c90*/ 	.word	0x00029888
        /*0c94*/ 	.short	0x0100
        /*0c96*/ 	.byte	0x06
	.zero		1


	//   ....[14]....
        /*0c98*/ 	.word	0x000007b0
        /*0c9c*/ 	.word	0x000000ff
        /*0ca0*/ 	.word	0x00029890
        /*0ca4*/ 	.short	0x0100
        /*0ca6*/ 	.byte	0x08
	.zero		1


	//   ....[15]....
        /*0ca8*/ 	.word	0x000007c0
        /*0cac*/ 	.word	0x000000ff
        /*0cb0*/ 	.word	0x000298a0
        /*0cb4*/ 	.short	0x0100
        /*0cb6*/ 	.byte	0x08
	.zero		1


	//   ....[16]....
        /*0cb8*/ 	.word	0x000007d0
        /*0cbc*/ 	.word	0x000000ff
        /*0cc0*/ 	.word	0x00029898
        /*0cc4*/ 	.short	0x0100
        /*0cc6*/ 	.byte	0x08
	.zero		1


	//   ....[17]....
        /*0cc8*/ 	.word	0x000007e0
        /*0ccc*/ 	.word	0x000000ff
        /*0cd0*/ 	.word	0x000298a8
        /*0cd4*/ 	.short	0x0100
        /*0cd6*/ 	.byte	0x08
	.zero		1


	//   ....[18]....
        /*0cd8*/ 	.word	0x00000910
        /*0cdc*/ 	.word	0x000000ff
        /*0ce0*/ 	.word	0x000298b0
        /*0ce4*/ 	.short	0x0100
        /*0ce6*/ 	.byte	0x08
	.zero		1


	//   ....[19]....
        /*0ce8*/ 	.word	0x00000920
        /*0cec*/ 	.word	0x000000ff
        /*0cf0*/ 	.word	0x000298c0
        /*0cf4*/ 	.short	0x0100
        /*0cf6*/ 	.byte	0x08
	.zero		1


	//   ....[20]....
        /*0cf8*/ 	.word	0x00000930
        /*0cfc*/ 	.word	0x000000ff
        /*0d00*/ 	.word	0x000298b8
        /*0d04*/ 	.short	0x0100
        /*0d06*/ 	.byte	0x08
	.zero		1


	//   ....[21]....
        /*0d08*/ 	.word	0x00000940
        /*0d0c*/ 	.word	0x000000ff
        /*0d10*/ 	.word	0x000298c8
        /*0d14*/ 	.short	0x0100
        /*0d16*/ 	.byte	0x08
	.zero		1


	//   ....[22]....
        /*0d18*/ 	.word	0x00003880
        /*0d1c*/ 	.word	0x00000061
        /*0d20*/ 	.word	0x00029890
        /*0d24*/ 	.short	0x010a
        /*0d26*/ 	.byte	0x3f
	.zero		1


	//   ....[23]....
        /*0d28*/ 	.word	0x000095c0
        /*0d2c*/ 	.word	0x00000061
        /*0d30*/ 	.word	0x00029890
        /*0d34*/ 	.short	0x010a
        /*0d36*/ 	.byte	0x3f
	.zero		1


	//   ....[24]....
        /*0d38*/ 	.word	0x0000f4e0
        /*0d3c*/ 	.word	0x00000061
        /*0d40*/ 	.word	0x00029890
        /*0d44*/ 	.short	0x010a
        /*0d46*/ 	.byte	0x3f
	.zero		1


	//   ....[25]....
        /*0d48*/ 	.word	0x0000f8b0
        /*0d4c*/ 	.word	0x00000028
        /*0d50*/ 	.word	0x00000000
        /*0d54*/ 	.short	0x0101
        /*0d56*/ 	.byte	0x3f
	.zero		1


	//   ....[26]....
        /*0d58*/ 	.word	0x0000f8f0
        /*0d5c*/ 	.word	0x00000061
        /*0d60*/ 	.word	0x000298b0
        /*0d64*/ 	.short	0x010a
        /*0d66*/ 	.byte	0x3f
	.zero		1


	//   ....[27]....
        /*0d68*/ 	.word	0x0000fd90
        /*0d6c*/ 	.word	0x00000061
        /*0d70*/ 	.word	0x00000000
        /*0d74*/ 	.short	0x0101
        /*0d76*/ 	.byte	0x3f
	.zero		1


	//   ....[28]....
        /*0d78*/ 	.word	0x00010a00
        /*0d7c*/ 	.word	0x00000010
        /*0d80*/ 	.word	0x00029800
        /*0d84*/ 	.short	0x010a
        /*0d86*/ 	.byte	0x3f
	.zero		1


	//   ....[29]....
        /*0d88*/ 	.word	0x00010a50
        /*0d8c*/ 	.word	0x00000010
        /*0d90*/ 	.word	0x00029800
        /*0d94*/ 	.short	0x010a
        /*0d96*/ 	.byte	0x3f
	.zero		1


	//   ....[30]....
        /*0d98*/ 	.word	0x000113f0
        /*0d9c*/ 	.word	0x00000010
        /*0da0*/ 	.word	0x00029800
        /*0da4*/ 	.short	0x010a
        /*0da6*/ 	.byte	0x3f
	.zero		1


	//   ....[31]....
        /*0da8*/ 	.word	0x000148e0
        /*0dac*/ 	.word	0x00000010
        /*0db0*/ 	.word	0x00029800
        /*0db4*/ 	.short	0x010a
        /*0db6*/ 	.byte	0x3f
	.zero		1


	//   ....[32]....
        /*0db8*/ 	.word	0x000179a0
        /*0dbc*/ 	.word	0x00000007
        /*0dc0*/ 	.word	0x00029830
        /*0dc4*/ 	.short	0x010a
        /*0dc6*/ 	.byte	0x3f
	.zero		1


	//   ....[33]....
        /*0dc8*/ 	.word	0x00017a10
        /*0dcc*/ 	.word	0x00000007
        /*0dd0*/ 	.word	0x00029830
        /*0dd4*/ 	.short	0x010a
        /*0dd6*/ 	.byte	0x3f
	.zero		1


	//   ....[34]....
        /*0dd8*/ 	.word	0x00018c70
        /*0ddc*/ 	.word	0x00000000
        /*0de0*/ 	.word	0x00000000
        /*0de4*/ 	.short	0x0101
        /*0de6*/ 	.byte	0x3f
	.zero		1


	//   ....[35]....
        /*0de8*/ 	.word	0x0001c1f0
        /*0dec*/ 	.word	0x0000000c
        /*0df0*/ 	.word	0x00029830
        /*0df4*/ 	.short	0x010a
        /*0df6*/ 	.byte	0x3f
	.zero		1


	//   ....[36]....
        /*0df8*/ 	.word	0x0001c240
        /*0dfc*/ 	.word	0x0000000c
        /*0e00*/ 	.word	0x00029830
        /*0e04*/ 	.short	0x010a
        /*0e06*/ 	.byte	0x3f
	.zero		1


	//   ....[37]....
        /*0e08*/ 	.word	0x0001d320
        /*0e0c*/ 	.word	0x0000000c
        /*0e10*/ 	.word	0x00029850
        /*0e14*/ 	.short	0x010a
        /*0e16*/ 	.byte	0x3f
	.zero		1


	//   ....[38]....
        /*0e18*/ 	.word	0x0001d360
        /*0e1c*/ 	.word	0x0000000c
        /*0e20*/ 	.word	0x00029850
        /*0e24*/ 	.short	0x010a
        /*0e26*/ 	.byte	0x3f
	.zero		1


	//   ....[39]....
        /*0e28*/ 	.word	0x0001d720
        /*0e2c*/ 	.word	0x00000007
        /*0e30*/ 	.word	0x00000000
        /*0e34*/ 	.short	0x0101
        /*0e36*/ 	.byte	0x3f
	.zero		1


	//   ....[40]....
        /*0e38*/ 	.word	0x000209c0
        /*0e3c*/ 	.word	0x00000000
        /*0e40*/ 	.word	0x00000000
        /*0e44*/ 	.short	0x0101
        /*0e46*/ 	.byte	0x3f
	.zero		1


	//   ....[41]....
        /*0e48*/ 	.word	0x00021390
        /*0e4c*/ 	.word	0x00000003
        /*0e50*/ 	.word	0x00029830
        /*0e54*/ 	.short	0x010a
        /*0e56*/ 	.byte	0x3f
	.zero		1


	//   ....[42]....
        /*0e58*/ 	.word	0x000213e0
        /*0e5c*/ 	.word	0x00000003
        /*0e60*/ 	.word	0x00029830
        /*0e64*/ 	.short	0x010a
        /*0e66*/ 	.byte	0x3f
	.zero		1


	//   ....[43]....
        /*0e68*/ 	.word	0x000224f0
        /*0e6c*/ 	.word	0x00000003
        /*0e70*/ 	.word	0x00029850
        /*0e74*/ 	.short	0x010a
        /*0e76*/ 	.byte	0x3f
	.zero		1


	//   ....[44]....
        /*0e78*/ 	.word	0x00022530
        /*0e7c*/ 	.word	0x00000003
        /*0e80*/ 	.word	0x00029850
        /*0e84*/ 	.short	0x010a
        /*0e86*/ 	.byte	0x3f
	.zero		1


	//   ....[45]....
        /*0e88*/ 	.word	0x00023bd0
        /*0e8c*/ 	.word	0x00000005
        /*0e90*/ 	.word	0x00000000
        /*0e94*/ 	.short	0x0101
        /*0e96*/ 	.byte	0x3f
	.zero		1


	//   ....[46]....
        /*0e98*/ 	.word	0x00023eb0
        /*0e9c*/ 	.word	0x0000000b
        /*0ea0*/ 	.word	0x00000000
        /*0ea4*/ 	.short	0x0101
        /*0ea6*/ 	.byte	0x3f
	.zero		1


	//   ....[47]....
        /*0ea8*/ 	.word	0x00024600
        /*0eac*/ 	.word	0x00000003
        /*0eb0*/ 	.word	0x00029830
        /*0eb4*/ 	.short	0x010a
        /*0eb6*/ 	.byte	0x3f
	.zero		1


	//   ....[48]....
        /*0eb8*/ 	.word	0x00024650
        /*0ebc*/ 	.word	0x00000003
        /*0ec0*/ 	.word	0x00029830
        /*0ec4*/ 	.short	0x010a
        /*0ec6*/ 	.byte	0x3f
	.zero		1


	//   ....[49]....
        /*0ec8*/ 	.word	0x00025760
        /*0ecc*/ 	.word	0x00000003
        /*0ed0*/ 	.word	0x00029850
        /*0ed4*/ 	.short	0x010a
        /*0ed6*/ 	.byte	0x3f
	.zero		1


	//   ....[50]....
        /*0ed8*/ 	.word	0x000257a0
        /*0edc*/ 	.word	0x00000003
        /*0ee0*/ 	.word	0x00029850
        /*0ee4*/ 	.short	0x010a
        /*0ee6*/ 	.byte	0x3f
	.zero		1


	//   ....[51]....
        /*0ee8*/ 	.word	0x00025b70
        /*0eec*/ 	.word	0x00000000
        /*0ef0*/ 	.word	0x00000000
        /*0ef4*/ 	.short	0x0101
        /*0ef6*/ 	.byte	0x3f
	.zero		1


	//   ....[52]....
        /*0ef8*/ 	.word	0x00028e00
        /*0efc*/ 	.word	0x0000000a
        /*0f00*/ 	.word	0x00000000
        /*0f04*/ 	.short	0x0101
        /*0f06*/ 	.byte	0x3f
	.zero		1


	//   ....[53]....
        /*0f08*/ 	.word	0x00029470
        /*0f0c*/ 	.word	0x0000000f
        /*0f10*/ 	.word	0x00029850
        /*0f14*/ 	.short	0x010a
        /*0f16*/ 	.byte	0x3f
	.zero		1


	//   ....[54]....
        /*0f18*/ 	.word	0x000294f0
        /*0f1c*/ 	.word	0x0000000f
        /*0f20*/ 	.word	0x00029850
        /*0f24*/ 	.short	0x010a
        /*0f26*/ 	.byte	0x3f
	.zero		1


	//   ....[55]....
        /*0f28*/ 	.word	0x00029b40
        /*0f2c*/ 	.word	0x00000000
        /*0f30*/ 	.word	0x00000000
        /*0f34*/ 	.short	0x0101
        /*0f36*/ 	.byte	0x3f
	.zero		1


	//   ....[56]....
        /*0f38*/ 	.word	0x0002b750
        /*0f3c*/ 	.word	0x00000000
        /*0f40*/ 	.word	0x00000000
        /*0f44*/ 	.short	0x0101
        /*0f46*/ 	.byte	0x3f
	.zero		1


	//   ....[57]....
        /*0f48*/ 	.word	0x0002e180
        /*0f4c*/ 	.word	0x00000006
        /*0f50*/ 	.word	0x00029820
        /*0f54*/ 	.short	0x010a
        /*0f56*/ 	.byte	0x3f
	.zero		1


	//   ....[58]....
        /*0f58*/ 	.word	0x0002e270
        /*0f5c*/ 	.word	0x00000006
        /*0f60*/ 	.word	0x000298a0
        /*0f64*/ 	.short	0x010a
        /*0f66*/ 	.byte	0x3f
	.zero		1


	//   ....[59]....
        /*0f68*/ 	.word	0x0002e6a0
        /*0f6c*/ 	.word	0x00000006
        /*0f70*/ 	.word	0x000298c0
        /*0f74*/ 	.short	0x010a
        /*0f76*/ 	.byte	0x3f
	.zero		1


	//   ....[60]....
        /*0f78*/ 	.word	0x0002ea90
        /*0f7c*/ 	.word	0x00000008
        /*0f80*/ 	.word	0x000298a0
        /*0f84*/ 	.short	0x010a
        /*0f86*/ 	.byte	0x3f
	.zero		1


	//   ....[61]....
        /*0f88*/ 	.word	0x0002eeb0
        /*0f8c*/ 	.word	0x00000008
        /*0f90*/ 	.word	0x000298c0
        /*0f94*/ 	.short	0x010a
        /*0f96*/ 	.byte	0x3f
	.zero		1


	//   ....[62]....
        /*0f98*/ 	.word	0x000300f0
        /*0f9c*/ 	.word	0x00000002
        /*0fa0*/ 	.word	0x00029880
        /*0fa4*/ 	.short	0x010a
        /*0fa6*/ 	.byte	0x3f
	.zero		1


	//   ....[63]....
        /*0fa8*/ 	.word	0x000302b0
        /*0fac*/ 	.word	0x00000002
        /*0fb0*/ 	.word	0x00029840
        /*0fb4*/ 	.short	0x010a
        /*0fb6*/ 	.byte	0x3f
	.zero		1


	//   ....[64]....
        /*0fb8*/ 	.word	0x00030f10
        /*0fbc*/ 	.word	0x00000008
        /*0fc0*/ 	.word	0x00029800
        /*0fc4*/ 	.short	0x0107
        /*0fc6*/ 	.byte	0x3f
	.zero		1


	//   ....[65]....
        /*0fc8*/ 	.word	0x00031010
        /*0fcc*/ 	.word	0x00000002
        /*0fd0*/ 	.word	0x00029800
        /*0fd4*/ 	.short	0x0101
        /*0fd6*/ 	.byte	0x3f
	.zero		1


	//   ....[66]....
        /*0fd8*/ 	.word	0x00031030
        /*0fdc*/ 	.word	0x00000002
        /*0fe0*/ 	.word	0x00029820
        /*0fe4*/ 	.short	0x010a
        /*0fe6*/ 	.byte	0x3f
	.zero		1


	//   ....[67]....
        /*0fe8*/ 	.word	0x00031380
        /*0fec*/ 	.word	0x00000005
        /*0ff0*/ 	.word	0x00029880
        /*0ff4*/ 	.short	0x010a
        /*0ff6*/ 	.byte	0x3f
	.zero		1


	//   ....[68]....
        /*0ff8*/ 	.word	0x000315d0
        /*0ffc*/ 	.word	0x00000005
        /*1000*/ 	.word	0x00029840
        /*1004*/ 	.short	0x010a
        /*1006*/ 	.byte	0x3f
	.zero		1


	//   ....[69]....
        /*1008*/ 	.word	0x00031ac0
        /*100c*/ 	.word	0x00000014
        /*1010*/ 	.word	0x00029870
        /*1014*/ 	.short	0x010a
        /*1016*/ 	.byte	0x3f
	.zero		1


	//   ....[70]....
        /*1018*/ 	.word	0x00031b30
        /*101c*/ 	.word	0x00000014
        /*1020*/ 	.word	0x00029860
        /*1024*/ 	.short	0x010a
        /*1026*/ 	.byte	0x3f
	.zero		1


	//   ....[71]....
        /*1028*/ 	.word	0x00032070
        /*102c*/ 	.word	0x00000014
        /*1030*/ 	.word	0x00029850
        /*1034*/ 	.short	0x0101
        /*1036*/ 	.byte	0x3f
	.zero		1


	//   ....[72]....
        /*1038*/ 	.word	0x000320f0
        /*103c*/ 	.word	0x00000014
        /*1040*/ 	.word	0x00000000
        /*1044*/ 	.short	0x0101
        /*1046*/ 	.byte	0x3f
	.zero		1


	//   ....[73]....
        /*1048*/ 	.word	0x00032330
        /*104c*/ 	.word	0x00000011
        /*1050*/ 	.word	0x00029870
        /*1054*/ 	.short	0x010a
        /*1056*/ 	.byte	0x3f
	.zero		1


	//   ....[74]....
        /*1058*/ 	.word	0x000323a0
        /*105c*/ 	.word	0x00000011
        /*1060*/ 	.word	0x00029860
        /*1064*/ 	.short	0x010a
        /*1066*/ 	.byte	0x3f
	.zero		1


	//   ....[75]....
        /*1068*/ 	.word	0x00032900
        /*106c*/ 	.word	0x00000011
        /*1070*/ 	.word	0x00029850
        /*1074*/ 	.short	0x0101
        /*1076*/ 	.byte	0x3f
	.zero		1


	//   ....[76]....
        /*1078*/ 	.word	0x00032950
        /*107c*/ 	.word	0x00000011
        /*1080*/ 	.word	0x00000000
        /*1084*/ 	.short	0x0101
        /*1086*/ 	.byte	0x3f
	.zero		1


	//   ....[77]....
        /*1088*/ 	.word	0x000336e0
        /*108c*/ 	.word	0x00000000
        /*1090*/ 	.word	0x00029820
        /*1094*/ 	.short	0x010a
        /*1096*/ 	.byte	0x3f
	.zero		1


	//   ....[78]....
        /*1098*/ 	.word	0x00033890
        /*109c*/ 	.word	0x00000006
        /*10a0*/ 	.word	0x00000000
        /*10a4*/ 	.short	0x010a
        /*10a6*/ 	.byte	0x3f
	.zero		1


	//   ....[79]....
        /*10a8*/ 	.word	0x00033900
        /*10ac*/ 	.word	0x00000007
        /*10b0*/ 	.word	0x00000000
        /*10b4*/ 	.short	0x010a
        /*10b6*/ 	.byte	0x3f
	.zero		1


	//   ....[80]....
        /*10b8*/ 	.word	0x00033960
        /*10bc*/ 	.word	0x00000004
        /*10c0*/ 	.word	0x00029860
        /*10c4*/ 	.short	0x010a
        /*10c6*/ 	.byte	0x3f
	.zero		1


	//   ....[81]....
        /*10c8*/ 	.word	0x000339b0
        /*10cc*/ 	.word	0x00000003
        /*10d0*/ 	.word	0x00029860
        /*10d4*/ 	.short	0x010a
        /*10d6*/ 	.byte	0x3f
	.zero		1


	//   ....[82]....
        /*10d8*/ 	.word	0x000339f0
        /*10dc*/ 	.word	0x00000004
        /*10e0*/ 	.word	0x00029880
        /*10e4*/ 	.short	0x010a
        /*10e6*/ 	.byte	0x3f
	.zero		1


	//   ....[83]....
        /*10e8*/ 	.word	0x00033a10
        /*10ec*/ 	.word	0x00000003
        /*10f0*/ 	.word	0x00029880
        /*10f4*/ 	.short	0x010a
        /*10f6*/ 	.byte	0x3f
	.zero		1


	//   ....[84]....
        /*10f8*/ 	.word	0x00033a70
        /*10fc*/ 	.word	0x00000061
        /*1100*/ 	.word	0x00029890
        /*1104*/ 	.short	0x010a
        /*1106*/ 	.byte	0x3f
	.zero		1


	//   ....[85]....
        /*1108*/ 	.word	0x00033ac0
        /*110c*/ 	.word	0x00000061
        /*1110*/ 	.word	0x00029890
        /*1114*/ 	.short	0x010a
        /*1116*/ 	.byte	0x3f
	.zero		1


	//   ....[86]....
        /*1118*/ 	.word	0x00033b10
        /*111c*/ 	.word	0x00000061
        /*1120*/ 	.word	0x00029890
        /*1124*/ 	.short	0x010a
        /*1126*/ 	.byte	0x3f
	.zero		1


	//   ....[87]....
        /*1128*/ 	.word	0x00033b60
        /*112c*/ 	.word	0x00000061
        /*1130*/ 	.word	0x000298b0
        /*1134*/ 	.short	0x010a
        /*1136*/ 	.byte	0x3f
	.zero		1


	//   ....[88]....
        /*1138*/ 	.word	0x00033e70
        /*113c*/ 	.word	0x00000010
        /*1140*/ 	.word	0x00029800
        /*1144*/ 	.short	0x010a
        /*1146*/ 	.byte	0x3f
	.zero		1


	//   ....[89]....
        /*1148*/ 	.word	0x00034080
        /*114c*/ 	.word	0x00000010
        /*1150*/ 	.word	0x00029800
        /*1154*/ 	.short	0x010a
        /*1156*/ 	.byte	0x3f
	.zero		1


	//   ....[90]....
        /*1158*/ 	.word	0x000340d0
        /*115c*/ 	.word	0x00000007
        /*1160*/ 	.word	0x00029830
        /*1164*/ 	.short	0x010a
        /*1166*/ 	.byte	0x3f
	.zero		1


	//   ....[91]....
        /*1168*/ 	.word	0x00034120
        /*116c*/ 	.word	0x0000000c
        /*1170*/ 	.word	0x00029830
        /*1174*/ 	.short	0x010a
        /*1176*/ 	.byte	0x3f
	.zero		1


	//   ....[92]....
        /*1178*/ 	.word	0x00034170
        /*117c*/ 	.word	0x0000000c
        /*1180*/ 	.word	0x00029850
        /*1184*/ 	.short	0x010a
        /*1186*/ 	.byte	0x3f
	.zero		1


	//   ....[93]....
        /*1188*/ 	.word	0x000341c0
        /*118c*/ 	.word	0x00000003
        /*1190*/ 	.word	0x00029830
        /*1194*/ 	.short	0x010a
        /*1196*/ 	.byte	0x3f
	.zero		1


	//   ....[94]....
        /*1198*/ 	.word	0x00034210
        /*119c*/ 	.word	0x00000003
        /*11a0*/ 	.word	0x00029850
        /*11a4*/ 	.short	0x010a
        /*11a6*/ 	.byte	0x3f
	.zero		1


	//   ....[95]....
        /*11a8*/ 	.word	0x00034260
        /*11ac*/ 	.word	0x00000003
        /*11b0*/ 	.word	0x00029830
        /*11b4*/ 	.short	0x010a
        /*11b6*/ 	.byte	0x3f
	.zero		1


	//   ....[96]....
        /*11b8*/ 	.word	0x000342b0
        /*11bc*/ 	.word	0x00000003
        /*11c0*/ 	.word	0x00029850
        /*11c4*/ 	.short	0x010a
        /*11c6*/ 	.byte	0x3f
	.zero		1


	//   ....[97]....
        /*11c8*/ 	.word	0x00034300
        /*11cc*/ 	.word	0x0000000f
        /*11d0*/ 	.word	0x00029850
        /*11d4*/ 	.short	0x010a
        /*11d6*/ 	.byte	0x3f
	.zero		1


	//   ....[98]....
        /*11d8*/ 	.word	0x000358d0
        /*11dc*/ 	.word	0x00000005
        /*11e0*/ 	.word	0x00029820
        /*11e4*/ 	.short	0x010a
        /*11e6*/ 	.byte	0x3f
	.zero		1


	//   ....[99]....
        /*11e8*/ 	.word	0x00035920
        /*11ec*/ 	.word	0x00000006
        /*11f0*/ 	.word	0x000298a0
        /*11f4*/ 	.short	0x010a
        /*11f6*/ 	.byte	0x3f
	.zero		1


	//   ....[100]....
        /*11f8*/ 	.word	0x00035970
        /*11fc*/ 	.word	0x00000006
        /*1200*/ 	.word	0x000298c0
        /*1204*/ 	.short	0x010a
        /*1206*/ 	.byte	0x3f
	.zero		1


	//   ....[101]....
        /*1208*/ 	.word	0x000359c0
        /*120c*/ 	.word	0x00000008
        /*1210*/ 	.word	0x000298a0
        /*1214*/ 	.short	0x010a
        /*1216*/ 	.byte	0x3f
	.zero		1


	//   ....[102]....
        /*1218*/ 	.word	0x00035a10
        /*121c*/ 	.word	0x00000008
        /*1220*/ 	.word	0x000298c0
        /*1224*/ 	.short	0x010a
        /*1226*/ 	.byte	0x3f
	.zero		1


	//   ....[103]....
        /*1228*/ 	.word	0x00035bb0
        /*122c*/ 	.word	0x00000002
        /*1230*/ 	.word	0x00029880
        /*1234*/ 	.short	0x010a
        /*1236*/ 	.byte	0x3f
	.zero		1


	//   ....[104]....
        /*1238*/ 	.word	0x00035c00
        /*123c*/ 	.word	0x00000002
        /*1240*/ 	.word	0x00029840
        /*1244*/ 	.short	0x010a
        /*1246*/ 	.byte	0x3f
	.zero		1


	//   ....[105]....
        /*1248*/ 	.word	0x00036200
        /*124c*/ 	.word	0x00000002
        /*1250*/ 	.word	0x00029820
        /*1254*/ 	.short	0x010a
        /*1256*/ 	.byte	0x3f
	.zero		1


	//   ....[106]....
        /*1258*/ 	.word	0x00036250
        /*125c*/ 	.word	0x00000005
        /*1260*/ 	.word	0x00029880
        /*1264*/ 	.short	0x010a
        /*1266*/ 	.byte	0x3f
	.zero		1


	//   ....[107]....
        /*1268*/ 	.word	0x000362a0
        /*126c*/ 	.word	0x00000005
        /*1270*/ 	.word	0x00029840
        /*1274*/ 	.short	0x010a
        /*1276*/ 	.byte	0x3f
	.zero		1


	//   ....[108]....
        /*1278*/ 	.word	0x000362f0
        /*127c*/ 	.word	0x00000014
        /*1280*/ 	.word	0x00029870
        /*1284*/ 	.short	0x010a
        /*1286*/ 	.byte	0x3f
	.zero		1


	//   ....[109]....
        /*1288*/ 	.word	0x00036340
        /*128c*/ 	.word	0x00000014
        /*1290*/ 	.word	0x00029860
        /*1294*/ 	.short	0x010a
        /*1296*/ 	.byte	0x3f
	.zero		1


	//   ....[110]....
        /*1298*/ 	.word	0x00036390
        /*129c*/ 	.word	0x00000011
        /*12a0*/ 	.word	0x00029870
        /*12a4*/ 	.short	0x010a
        /*12a6*/ 	.byte	0x3f
	.zero		1


	//   ....[111]....
        /*12a8*/ 	.word	0x000363e0
        /*12ac*/ 	.word	0x00000011
        /*12b0*/ 	.word	0x00029860
        /*12b4*/ 	.short	0x010a
        /*12b6*/ 	.byte	0x3f
	.zero		1


	//   ....[112]....
        /*12b8*/ 	.word	0x00036e40
        /*12bc*/ 	.word	0x00000000
        /*12c0*/ 	.word	0x00029820
        /*12c4*/ 	.short	0x010a
        /*12c6*/ 	.byte	0x3f
	.zero		1


	//   ....[113]....
        /*12c8*/ 	.word	0x00036fe0
        /*12cc*/ 	.word	0x00000006
        /*12d0*/ 	.word	0x00000000
        /*12d4*/ 	.short	0x010a
        /*12d6*/ 	.byte	0x3f
	.zero		1


	//   ....[114]....
        /*12d8*/ 	.word	0x00037030
        /*12dc*/ 	.word	0x00000007
        /*12e0*/ 	.word	0x00000000
        /*12e4*/ 	.short	0x010a
        /*12e6*/ 	.byte	0x3f
	.zero		1


	//   ....[115]....
        /*12e8*/ 	.word	0x00037080
        /*12ec*/ 	.word	0x00000004
        /*12f0*/ 	.word	0x00029860
        /*12f4*/ 	.short	0x010a
        /*12f6*/ 	.byte	0x3f
	.zero		1


	//   ....[116]....
        /*12f8*/ 	.word	0x000370d0
        /*12fc*/ 	.word	0x00000003
        /*1300*/ 	.word	0x00029860
        /*1304*/ 	.short	0x010a
        /*1306*/ 	.byte	0x3f
	.zero		1


	//   ....[117]....
        /*1308*/ 	.word	0x00037120
        /*130c*/ 	.word	0x00000004
        /*1310*/ 	.word	0x00029880
        /*1314*/ 	.short	0x010a
        /*1316*/ 	.byte	0x3f
	.zero		1


	//----- nvinfo : EIATTR_NUM_MBARRIERS
	.align		4
.L_274:
        /*1318*/ 	.byte	0x03, 0x38
        /*131a*/ 	.short	0x0016


	//----- nvinfo : EIATTR_EXIT_INSTR_OFFSETS
	.align		4
        /*131c*/ 	.byte	0x04, 0x1c
        /*131e*/ 	.short	(.L_276 - .L_275)


	//   ....[0]....
.L_275:
        /*1320*/ 	.word	0x00033a60


	//----- nvinfo : EIATTR_MAX_THREADS
	.align		4
.L_276:
        /*1324*/ 	.byte	0x04, 0x05
        /*1326*/ 	.short	(.L_278 - .L_277)
.L_277:
        /*1328*/ 	.word	0x00000180
        /*132c*/ 	.word	0x00000001
        /*1330*/ 	.word	0x00000001


	//----- nvinfo : EIATTR_CRS_STACK_SIZE
	.align		4
.L_278:
        /*1334*/ 	.byte	0x04, 0x1e
        /*1336*/ 	.short	(.L_280 - .L_279)
.L_279:
        /*1338*/ 	.word	0x00000000


	//----- nvinfo : EIATTR_CBANK_PARAM_SIZE
	.align		4
.L_280:
        /*133c*/ 	.byte	0x03, 0x19
        /*133e*/ 	.short	0x0af0


	//----- nvinfo : EIATTR_PARAM_CBANK
	.align		4
        /*1340*/ 	.byte	0x04, 0x0a
        /*1342*/ 	.short	(.L_282 - .L_281)
	.align		4
.L_281:
        /*1344*/ 	.word	index@(.nv.constant0._ZN7cutlass13device_kernelIN5flash11enable_sm90INS1_16FlashAttnFwdSm90INS1_25CollectiveMainloopFwdSm90ILi2EN4cute5tupleIJNS5_1CILi1EEES8_S8_EEENS6_IJNS7_ILi128EEENS7_ILi160EEENS7_ILi192EEEEEELi128ENS_12float_e4m3_tEfNS_4arch4Sm90ELb0ELb1ELb0ELb1ELb0ELb1ELb0ELb1ELb1ELb1ELb0ELb0EEENS1_21CollectiveEpilogueFwdINS6_IJSA_SA_SB_EEES9_NS_10bfloat16_tESG_Li256ELb1ELb1ELb0ELb1EEENS1_36VarlenDynamicPersistentTileSchedulerILi128ELi160ELi256ELi128ELb0ELb1ELb1ELb1ELb0ELb1EEEEEEEEEvNT_6ParamsE)
        /*1348*/ 	.short	0x0210
        /*134a*/ 	.short	0x0af0


	//----- nvinfo : EIATTR_SW_WAR
	.align		4
.L_282:
        /*134c*/ 	.byte	0x04, 0x36
        /*134e*/ 	.short	(.L_284 - .L_283)
.L_283:
        /*1350*/ 	.word	0x00000008
.L_284:


//--------------------- .nv.info._ZN7cutlass13device_kernelIN5flash11enable_sm90INS1_16FlashAttnFwdSm90INS1_25CollectiveMainloopFwdSm90ILi2EN4cute5tupleIJNS5_1CILi1EEES8_S8_EEENS6_IJNS7_ILi128EEENS7_ILi160EEENS7_ILi192EEEEEELi128ENS_12float_e4m3_tEfNS_4arch4Sm90ELb1ELb0ELb0ELb0ELb0ELb0ELb0ELb1ELb1ELb1ELb0ELb0EEENS1_21CollectiveEpilogueFwdINS6_IJSA_SA_SB_EEES9_NS_10bfloat16_tESG_Li256ELb0ELb1ELb0ELb1EEENS1_30DynamicPersistentTileSchedulerILi256ELi128ELb0ELb1ELb1EEEEEEEEEvNT_6ParamsE --------------------------
	.section	.nv.info._ZN7cutlass13device_kernelIN5flash11enable_sm90INS1_16FlashAttnFwdSm90INS1_25CollectiveMainloopFwdSm90ILi2EN4cute5tupleIJNS5_1CILi1EEES8_S8_EEENS6_IJNS7_ILi128EEENS7_ILi160EEENS7_ILi192EEEEEELi128ENS_12float_e4m3_tEfNS_4arch4Sm90ELb1ELb0ELb0ELb0ELb0ELb0ELb0ELb1ELb1ELb1ELb0ELb0EEENS1_21CollectiveEpilogueFwdINS6_IJSA_SA_SB_EEES9_NS_10bfloat16_tESG_Li256ELb0ELb1ELb0ELb1EEENS1_30DynamicPersistentTileSchedulerILi256ELi128ELb0ELb1ELb1EEEEEEEEEvNT_6ParamsE,"",@"SHT_CUDA_INFO"
	.sectionflags	@""
	.align	4


	//----- nvinfo : EIATTR_CUDA_API_VERSION
	.align		4
        /*0000*/ 	.byte	0x04, 0x37
        /*0002*/ 	.short	(.L_286 - .L_285)
.L_285:
        /*0004*/ 	.word	0x00000082


	//----- nvinfo : EIATTR_KPARAM_INFO
	.align		4
.L_286:
        /*0008*/ 	.byte	0x04, 0x17
        /*000a*/ 	.short	(.L_288 - .L_287)
.L_287:
        /*000c*/ 	.word	0x00000000
        /*0010*/ 	.short	0x0000
        /*0012*/ 	.short	0x0070
        /*0014*/ 	.byte	0x00, 0xf0, 0x01, 0x2a


	//----- nvinfo : EIATTR_SPARSE_MMA_MASK
	.align		4
.L_288:
        /*0018*/ 	.byte	0x03, 0x50
        /*001a*/ 	.short	0x0000


	//----- nvinfo : EIATTR_MAXREG_COUNT
	.align		4
        /*001c*/ 	.byte	0x03, 0x1b
        /*001e*/ 	.short	0x00a8


	//----- nvinfo : EIATTR_NUM_BARRIERS
	.align		4
        /*0020*/ 	.byte	0x02, 0x4c
        /*0022*/ 	.byte	0x10
	.zero		1


	//----- nvinfo : EIATTR_EXTERNS
	.align		4
        /*0024*/ 	.byte	0x04, 0x0f
        /*0026*/ 	.short	(.L_290 - .L_289)


	//   ....[0]....
	.align		4
.L_289:
        /*0028*/ 	.word	index@(__assertfail)


	//----- nvinfo : EIATTR_ANNOTATIONS
	.align		4
.L_290:
        /*002c*/ 	.byte	0x04, 0x55
        /*002e*/ 	.short	(.L_292 - .L_291)


	//   ....[0]....
.L_291:
        /* <DEDUP_REMOVED lines=24> */


	//----- nvinfo : EIATTR_MERCURY_ISA_VERSION
	.align		4
.L_292:
        /*01a0*/ 	.byte	0x03, 0x5f
        /*01a2*/ 	.short	0x0101


	//----- nvinfo : EIATTR_INT_WARP_WIDE_INSTR_OFFSETS
	.align		4
        /*01a4*/ 	.byte	0x04, 0x31
        /*01a6*/ 	.short	(.L_294 - .L_293)


	//   ....[0]....
.L_293:
        /*01a8*/ 	.word	0x00000130


	//   ....[1]....
        /*01ac*/ 	.word	0x00000170


	//   ....[2]....
        /*01b0*/ 	.word	0x000001e0


	//   ....[3]....
        /*01b4*/ 	.word	0x0000e920


	//   ....[4]....
        /*01b8*/ 	.word	0x0000e9b0


	//   ....[5]....
        /*01bc*/ 	.word	0x00011210


	//   ....[6]....
        /*01c0*/ 	.word	0x000112a0


	//----- nvinfo : EIATTR_COOP_GROUP_MASK_REGIDS
	.align		4
.L_294:
        /*01c4*/ 	.byte	0x04, 0x29
        /*01c6*/ 	.short	(.L_296 - .L_295)


	//   ....[0]....
.L_295:
        /*01c8*/ 	.word	0xffffffff


	//   ....[1]....
        /*01cc*/ 	.word	0xffffffff


	//   ....[2]....
        /*01d0*/ 	.word	0xffffffff


	//   ....[3]....
        /*01d4*/ 	.word	0xffffffff


	//   ....[4]....
        /*01d8*/ 	.word	0xffffffff


	//   ....[5]....
        /*01dc*/ 	.word	0xffffffff


	//   ....[6]....
        /*01e0*/ 	.word	0xffffffff


	//   ....[7]....
        /*01e4*/ 	.word	0xffffffff


	//   ....[8]....
        /*01e8*/ 	.word	0xffffffff


	//   ....[9]....
        /*01ec*/ 	.word	0xffffffff


	//   ....[10]....
        /*01f0*/ 	.word	0xffffffff


	//   ....[11]....
        /*01f4*/ 	.word	0xffffffff


	//   ....[12]....
        /*01f8*/ 	.word	0xffffffff


	//   ....[13]....
        /*01fc*/ 	.word	0xffffffff


	//   ....[14]....
        /*0200*/ 	.word	0xffffffff


	//   ....[15]....
        /*0204*/ 	.word	0xffffffff


	//   ....[16]....
        /*0208*/ 	.word	0xffffffff


	//   ....[17]....
        /*020c*/ 	.word	0xffffffff


	//   ....[18]....
        /*0210*/ 	.word	0xffffffff


	//   ....[19]....
        /*0214*/ 	.word	0xffffffff


	//   ....[20]....
        /*0218*/ 	.word	0xffffffff


	//   ....[21]....
        /*021c*/ 	.word	0xffffffff


	//   ....[22]....
        /*0220*/ 	.word	0xffffffff


	//   ....[23]....
        /*0224*/ 	.word	0xffffffff


	//   ....[24]....
        /*0228*/ 	.word	0xffffffff


	//   ....[25]....
        /*022c*/ 	.word	0xffffffff


	//   ....[26]....
        /*0230*/ 	.word	0xffffffff


	//   ....[27]....
        /*0234*/ 	.word	0xffffffff


	//   ....[28]....
        /*0238*/ 	.word	0xffffffff


	//   ....[29]....
        /*023c*/ 	.word	0xffffffff


	//   ....[30]....
        /*0240*/ 	.word	0xffffffff


	//   ....[31]....
        /*0244*/ 	.word	0xffffffff


	//   ....[32]....
        /*0248*/ 	.word	0xffffffff


	//   ....[33]....
        /*024c*/ 	.word	0xffffffff


	//   ....[34]....
        /*0250*/ 	.word	0xffffffff


	//   ....[35]....
        /*0254*/ 	.word	0xffffffff


	//   ....[36]....
        /*0258*/ 	.word	0xffffffff


	//   ....[37]....
        /*025c*/ 	.word	0xffffffff


	//   ....[38]....
        /*0260*/ 	.word	0xffffffff


	//   ....[39]....
        /*0264*/ 	.word	0xffffffff


	//   ....[40]....
        /*0268*/ 	.word	0xffffffff


	//   ....[41]....
        /*026c*/ 	.word	0xffffffff


	//   ....[42]....
        /*0270*/ 	.word	0xffffffff


	//   ....[43]....
        /*0274*/ 	.word	0xffffffff


	//   ....[44]....
        /*0278*/ 	.word	0xffffffff


	//   ....[45]....
        /*027c*/ 	.word	0xffffffff


	//   ....[46]....
        /*0280*/ 	.word	0xffffffff


	//   ....[47]....
        /*0284*/ 	.word	0xffffffff


	//   ....[48]....
        /*0288*/ 	.word	0xffffffff


	//   ....[49]....
        /*028c*/ 	.word	0xffffffff


	//   ....[50]....
        /*0290*/ 	.word	0xffffffff


	//   ....[51]....
        /*0294*/ 	.word	0xffffffff


	//   ....[52]....
        /*0298*/ 	.word	0xffffffff


	//   ....[53]....
        /*029c*/ 	.word	0xffffffff


	//   ....[54]....
        /*02a0*/ 	.word	0xffffffff


	//   ....[55]....
        /*02a4*/ 	.word	0xffffffff


	//   ....[56]....
        /*02a8*/ 	.word	0xffffffff


	//   ....[57]....
        /*02ac*/ 	.word	0xffffffff


	//   ....[58]....
        /*02b0*/ 	.word	0xffffffff


	//   ....[59]....
        /*02b4*/ 	.word	0xffffffff


	//   ....[60]....
        /*02b8*/ 	.word	0xffffffff


	//   ....[61]....
        /*02bc*/ 	.word	0xffffffff


	//   ....[62]....
        /*02c0*/ 	.word	0xffffffff


	//   ....[63]....
        /*02c4*/ 	.word	0xffffffff


	//   ....[64]....
        /*02c8*/ 	.word	0xffffffff


	//   ....[65]....
        /*02cc*/ 	.word	0xffffffff


	//   ....[66]....
        /*02d0*/ 	.word	0xffffffff


	//   ....[67]....
        /*02d4*/ 	.word	0xffffffff


	//   ....[68]....
        /*02d8*/ 	.word	0xffffffff


	//   ....[69]....
        /*02dc*/ 	.word	0xffffffff


	//   ....[70]....
        /*02e0*/ 	.word	0xffffffff


	//   ....[71]....
        /*02e4*/ 	.word	0xffffffff


	//   ....[72]....
        /*02e8*/ 	.word	0xffffffff


	//   ....[73]....
        /*02ec*/ 	.word	0xffffffff


	//   ....[74]....
        /*02f0*/ 	.word	0xffffffff


	//   ....[75]....
        /*02f4*/ 	.word	0xffffffff


	//   ....[76]....
        /*02f8*/ 	.word	0xffffffff


	//   ....[77]....
        /*02fc*/ 	.word	0xffffffff


	//   ....[78]....
        /*0300*/ 	.word	0xffffffff


	//   ....[79]....
        /*0304*/ 	.word	0xffffffff


	//   ....[80]....
        /*0308*/ 	.word	0xffffffff


	//   ....[81]....
        /*030c*/ 	.word	0xffffffff


	//   ....[82]....
        /*0310*/ 	.word	0xffffffff


	//   ....[83]....
        /*0314*/ 	.word	0xffffffff


	//   ....[84]....
        /*0318*/ 	.word	0xffffffff


	//   ....[85]....
        /*031c*/ 	.word	0xffffffff


	//   ....[86]....
        /*0320*/ 	.word	0xffffffff


	//   ....[87]....
        /*0324*/ 	.word	0xffffffff


	//   ....[88]....
        /*0328*/ 	.word	0xffffffff


	//   ....[89]....
        /*032c*/ 	.word	0xffffffff


	//   ....[90]....
        /*0330*/ 	.word	0xffffffff


	//   ....[91]....
        /*0334*/ 	.word	0xffffffff


	//   ....[92]....
        /*0338*/ 	.word	0x0500000f


	//   ....[93]....
        /*033c*/ 	.word	0x0500000f


	//   ....[94]....
        /*0340*/ 	.word	0x0500000f


	//   ....[95]....
        /*0344*/ 	.word	0x0500000f


	//   ....[96]....
        /*0348*/ 	.word	0x0500000f


	//   ....[97]....
        /*034c*/ 	.word	0x0500000f


	//   ....[98]....
        /*0350*/ 	.word	0x0500000f


	//   ....[99]....
        /*0354*/ 	.word	0x0500000f


	//   ....[100]....
        /*0358*/ 	.word	0x0500000f


	//   ....[101]....
        /*035c*/ 	.word	0x0500000f


	//----- nvinfo : EIATTR_COOP_GROUP_INSTR_OFFSETS
	.align		4
.L_296:
        /*0360*/ 	.byte	0x04, 0x28
        /*0362*/ 	.short	(.L_298 - .L_297)


	//   ....[0]....
.L_297:
        /*0364*/ 	.word	0x00000070


	//   ....[1]....
        /*0368*/ 	.word	0x00000140


	//   ....[2]....
        /*036c*/ 	.word	0x00000190


	//   ....[3]....
        /*0370*/ 	.word	0x000003c0


	//   ....[4]....
        /*0374*/ 	.word	0x00000520


	//   ....[5]....
        /*0378*/ 	.word	0x00000640


	//   ....[6]....
        /*037c*/ 	.word	0x000007a0


	//   ....[7]....
        /*0380*/ 	.word	0x00001760


	//   ....[8]....
        /*0384*/ 	.word	0x000025b0


	//   ....[9]....
        /*0388*/ 	.word	0x00002ae0


	//   ....[10]....
        /*038c*/ 	.word	0x000030c0


	//   ....[11]....
        /*0390*/ 	.word	0x00003180


	//   ....[12]....
        /*0394*/ 	.word	0x00003c50


	//   ....[13]....
        /*0398*/ 	.word	0x00003cb0


	//   ....[14]....
        /*039c*/ 	.word	0x00005b10


	//   ....[15]....
        /*03a0*/ 	.word	0x00005b40


	//   ....[16]....
        /*03a4*/ 	.word	0x00006420


	//   ....[17]....
        /*03a8*/ 	.word	0x00006520


	//   ....[18]....
        /*03ac*/ 	.word	0x00007020


	//   ....[19]....
        /*03b0*/ 	.word	0x00007080


	//   ....[20]....
        /*03b4*/ 	.word	0x00009850


	//   ....[21]....
        /*03b8*/ 	.word	0x000098b0


	//   ....[22]....
        /*03bc*/ 	.word	0x000098e0


	//   ....[23]....
        /*03c0*/ 	.word	0x00009900


	//   ....[24]....
        /*03c4*/ 	.word	0x0000b520


	//   ....[25]....
        /*03c8*/ 	.word	0x0000b530


	//   ....[26]....
        /*03cc*/ 	.word	0x0000b5b0


	//   ....[27]....
        /*03d0*/ 	.word	0x0000b5c0


	//   ....[28]....
        /*03d4*/ 	.word	0x0000c910


	//   ....[29]....
        /*03d8*/ 	.word	0x0000c920


	//   ....[30]....
        /*03dc*/ 	.word	0x0000c930


	//   ....[31]....
        /*03e0*/ 	.word	0x0000c940


	//   ....[32]....
        /*03e4*/ 	.word	0x0000c950


	//   ....[33]....
        /*03e8*/ 	.word	0x0000c960


	//   ....[34]....
        /*03ec*/ 	.word	0x0000c970


	//   ....[35]....
        /*03f0*/ 	.word	0x0000c980


	//   ....[36]....
        /*03f4*/ 	.word	0x0000c990


	//   ....[37]....
        /*03f8*/ 	.word	0x0000c9a0


	//   ....[38]....
        /*03fc*/ 	.word	0x0000c9d0


	//   ....[39]....
        /*0400*/ 	.word	0x0000c9e0


	//   ....[40]....
        /*0404*/ 	.word	0x0000c9f0


	//   ....[41]....
        /*0408*/ 	.word	0x0000ca00


	//   ....[42]....
        /*040c*/ 	.word	0x0000ca20


	//   ....[43]....
        /*0410*/ 	.word	0x0000ca30


	//   ....[44]....
        /*0414*/ 	.word	0x0000ca60


	//   ....[45]....
        /*0418*/ 	.word	0x0000ca70


	//   ....[46]....
        /*041c*/ 	.word	0x0000ca90


	//   ....[47]....
        /*0420*/ 	.word	0x0000caa0


	//   ....[48]....
        /*0424*/ 	.word	0x0000cab0


	//   ....[49]....
        /*0428*/ 	.word	0x0000cac0


	//   ....[50]....
        /*042c*/ 	.word	0x0000cad0


	//   ....[51]....
        /*0430*/ 	.word	0x0000cae0


	//   ....[52]....
        /*0434*/ 	.word	0x0000cb00


	//   ....[53]....
        /*0438*/ 	.word	0x0000cb30


	//   ....[54]....
        /*043c*/ 	.word	0x0000cb70


	//   ....[55]....
        /*0440*/ 	.word	0x0000cbb0


	//   ....[56]....
        /*0444*/ 	.word	0x0000cbf0


	//   ....[57]....
        /*0448*/ 	.word	0x0000cc30


	//   ....[58]....
        /*044c*/ 	.word	0x0000cc40


	//   ....[59]....
        /*0450*/ 	.word	0x0000cc50


	//   ....[60]....
        /*0454*/ 	.word	0x0000cd40


	//   ....[61]....
        /*0458*/ 	.word	0x0000cd70


	//   ....[62]....
        /*045c*/ 	.word	0x0000cda0


	//   ....[63]....
        /*0460*/ 	.word	0x0000cdd0


	//   ....[64]....
        /*0464*/ 	.word	0x0000d2b0


	//   ....[65]....
        /*0468*/ 	.word	0x0000d2c0


	//   ....[66]....
        /*046c*/ 	.word	0x0000d380


	//   ....[67]....
        /*0470*/ 	.word	0x0000d3a0


	//   ....[68]....
        /*0474*/ 	.word	0x0000d460


	//   ....[69]....
        /*0478*/ 	.word	0x0000d480


	//   ....[70]....
        /*047c*/ 	.word	0x0000d550


	//   ....[71]....
        /*0480*/ 	.word	0x0000d570


	//   ....[72]....
        /*0484*/ 	.word	0x0000dc10


	//   ....[73]....
        /*0488*/ 	.word	0x0000dc30


	//   ....[74]....
        /*048c*/ 	.word	0x0000dcf0


	//   ....[75]....
        /*0490*/ 	.word	0x0000dd10


	//   ....[76]....
        /*0494*/ 	.word	0x0000ddd0


	//   ....[77]....
        /*0498*/ 	.word	0x0000ddf0


	//   ....[78]....
        /*049c*/ 	.word	0x0000dec0


	//   ....[79]....
        /*04a0*/ 	.word	0x0000dee0


	//   ....[80]....
        /*04a4*/ 	.word	0x0000e050


	//   ....[81]....
        /*04a8*/ 	.word	0x0000f100


	//   ....[82]....
        /*04ac*/ 	.word	0x0000fd20


	//   ....[83]....
        /*04b0*/ 	.word	0x0000fd50


	//   ....[84]....
        /*04b4*/ 	.word	0x0000fe20


	//   ....[85]....
        /*04b8*/ 	.word	0x0000fe30


	//   ....[86]....
        /*04bc*/ 	.word	0x0000fec0


	//   ....[87]....
        /*04c0*/ 	.word	0x0000fed0


	//   ....[88]....
        /*04c4*/ 	.word	0x0000fee0


	//   ....[89]....
        /*04c8*/ 	.word	0x0000fef0


	//   ....[90]....
        /*04cc*/ 	.word	0x00011b10


	//   ....[91]....
        /*04d0*/ 	.word	0x00011cb0


	//   ....[92]....
        /*04d4*/ 	.word	0x00012290


	//   ....[93]....
        /*04d8*/ 	.word	0x00012440


	//   ....[94]....
        /*04dc*/ 	.word	0x000124a0


	//   ....[95]....
        /*04e0*/ 	.word	0x00012530


	//   ....[96]....
        /*04e4*/ 	.word	0x00012630


	//   ....[97]....
        /*04e8*/ 	.word	0x00012690


	//   ....[98]....
        /*04ec*/ 	.word	0x00012790


	//   ....[99]....
        /*04f0*/ 	.word	0x000127f0


	//   ....[100]....
        /*04f4*/ 	.word	0x000128d0


	//   ....[101]....
        /*04f8*/ 	.word	0x00012c20


	//----- nvinfo : EIATTR_REG_RECONFIG
	.align		4
.L_298:
        /*04fc*/ 	.byte	0x01, 0x54
	.zero		2


	//----- nvinfo : EIATTR_SYSCALL_OFFSETS
	.align		4
        /*0500*/ 	.byte	0x04, 0x46
        /*0502*/ 	.short	(.L_300 - .L_299)


	//   ....[0]....
.L_299:
        /*0504*/ 	.word	0x00001940


	//   ....[1]....
        /*0508*/ 	.word	0x0000eb20


	//   ....[2]....
        /*050c*/ 	.word	0x0000ecb0


	//   ....[3]....
        /*0510*/ 	.word	0x0000ee00


	//   ....[4]....
        /*0514*/ 	.word	0x0000ef50


	//   ....[5]....
        /*0518*/ 	.word	0x0000f900


	//----- nvinfo : EIATTR_MBARRIER_INSTR_OFFSETS
	.align		4
.L_300:
        /*051c*/ 	.byte	0x04, 0x39
        /*051e*/ 	.short	(.L_302 - .L_301)


	//   ....[0]....
.L_301:
        /*0520*/ 	.word	0x00000270
        /*0524*/ 	.word	0x000000ff
        /*0528*/ 	.word	0x00029800
        /*052c*/ 	.short	0x0100
        /*052e*/ 	.byte	0x08
	.zero		1


	//   ....[1]....
        /*0530*/ 	.word	0x00000280
        /*0534*/ 	.word	0x000000ff
        /*0538*/ 	.word	0x00029820
        /*053c*/ 	.short	0x0100
        /*053e*/ 	.byte	0x08
	.zero		1


	//   ....[2]....
        /*0540*/ 	.word	0x00000370
        /*0544*/ 	.word	0x000000ff
        /*0548*/ 	.word	0x00029830
        /*054c*/ 	.short	0x0100
        /*054e*/ 	.byte	0x08
	.zero		1


	//   ....[3]....
        /*0550*/ 	.word	0x00000380
        /*0554*/ 	.word	0x000000ff
        /*0558*/ 	.word	0x00029840
        /*055c*/ 	.short	0x0100
        /*055e*/ 	.byte	0x08
	.zero		1


	//   ....[4]....
        /*0560*/ 	.word	0x00000390
        /*0564*/ 	.word	0x000000ff
        /*0568*/ 	.word	0x00029838
        /*056c*/ 	.short	0x0100
        /*056e*/ 	.byte	0x08
	.zero		1


	//   ....[5]....
        /*0570*/ 	.word	0x000003a0
        /*0574*/ 	.word	0x000000ff
        /*0578*/ 	.word	0x00029848
        /*057c*/ 	.short	0x0100
        /*057e*/ 	.byte	0x08
	.zero		1


	//   ....[6]....
        /*0580*/ 	.word	0x000004d0
        /*0584*/ 	.word	0x000000ff
        /*0588*/ 	.word	0x00029850
        /*058c*/ 	.short	0x0100
        /*058e*/ 	.byte	0x08
	.zero		1


	//   ....[7]....
        /*0590*/ 	.word	0x000004e0
        /*0594*/ 	.word	0x000000ff
        /*0598*/ 	.word	0x00029860
        /*059c*/ 	.short	0x0100
        /*059e*/ 	.byte	0x08
	.zero		1


	//   ....[8]....
        /*05a0*/ 	.word	0x000004f0
        /*05a4*/ 	.word	0x000000ff
        /*05a8*/ 	.word	0x00029858
        /*05ac*/ 	.short	0x0100
        /*05ae*/ 	.byte	0x08
	.zero		1


	//   ....[9]....
        /*05b0*/ 	.word	0x00000500
        /*05b4*/ 	.word	0x000000ff
        /*05b8*/ 	.word	0x00029868
        /*05bc*/ 	.short	0x0100
        /*05be*/ 	.byte	0x08
	.zero		1


	//   ....[10]....
        /*05c0*/ 	.word	0x000005f0
        /*05c4*/ 	.word	0x000000ff
        /*05c8*/ 	.word	0x00029870
        /*05cc*/ 	.short	0x0100
        /*05ce*/ 	.byte	0x06
	.zero		1


	//   ....[11]....
        /*05d0*/ 	.word	0x00000600
        /*05d4*/ 	.word	0x000000ff
        /*05d8*/ 	.word	0x00029880
        /*05dc*/ 	.short	0x0100
        /*05de*/ 	.byte	0x06
	.zero		1


	//   ....[12]....
        /*05e0*/ 	.word	0x00000610
        /*05e4*/ 	.word	0x000000ff
        /*05e8*/ 	.word	0x00029878
        /*05ec*/ 	.short	0x0100
        /*05ee*/ 	.byte	0x06
	.zero		1


	//   ....[13]....
        /*05f0*/ 	.word	0x00000620
        /*05f4*/ 	.word	0x000000ff
        /*05f8*/ 	.word	0x00029888
        /*05fc*/ 	.short	0x0100
        /*05fe*/ 	.byte	0x06
	.zero		1


	//   ....[14]....
        /*0600*/ 	.word	0x00000750
        /*0604*/ 	.word	0x000000ff
        /*0608*/ 	.word	0x00029890
        /*060c*/ 	.short	0x0100
        /*060e*/ 	.byte	0x08
	.zero		1


	//   ....[15]....
        /*0610*/ 	.word	0x00000760
        /*0614*/ 	.word	0x000000ff
        /*0618*/ 	.word	0x000298a0
        /*061c*/ 	.short	0x0100
        /*061e*/ 	.byte	0x08
	.zero		1


	//   ....[16]....
        /*0620*/ 	.word	0x00000770
        /*0624*/ 	.word	0x000000ff
        /*0628*/ 	.word	0x00029898
        /*062c*/ 	.short	0x0100
        /*062e*/ 	.byte	0x08
	.zero		1


	//   ....[17]....
        /*0630*/ 	.word	0x00000780
        /*0634*/ 	.word	0x000000ff
        /*0638*/ 	.word	0x000298a8
        /*063c*/ 	.short	0x0100
        /*063e*/ 	.byte	0x08
	.zero		1


	//   ....[18]....
        /*0640*/ 	.word	0x000008b0
        /*0644*/ 	.word	0x000000ff
        /*0648*/ 	.word	0x000298b0
        /*064c*/ 	.short	0x0100
        /*064e*/ 	.byte	0x08
	.zero		1


	//   ....[19]....
        /*0650*/ 	.word	0x000008c0
        /*0654*/ 	.word	0x000000ff
        /*0658*/ 	.word	0x000298c0
        /*065c*/ 	.short	0x0100
        /*065e*/ 	.byte	0x08
	.zero		1


	//   ....[20]....
        /*0660*/ 	.word	0x000008d0
        /*0664*/ 	.word	0x000000ff
        /*0668*/ 	.word	0x000298b8
        /*066c*/ 	.short	0x0100
        /*066e*/ 	.byte	0x08
	.zero		1


	//   ....[21]....
        /*0670*/ 	.word	0x000008e0
        /*0674*/ 	.word	0x000000ff
        /*0678*/ 	.word	0x000298c8
        /*067c*/ 	.short	0x0100
        /*067e*/ 	.byte	0x08
	.zero		1


	//   ....[22]....
        /*0680*/ 	.word	0x000019c0
        /*0684*/ 	.word	0x000000ff
        /*0688*/ 	.word	0x00029800
        /*068c*/ 	.short	0x010a
        /*068e*/ 	.byte	0x29
	.zero		1


	//   ....[23]....
        /*0690*/ 	.word	0x00001a40
        /*0694*/ 	.word	0x00000002
        /*0698*/ 	.word	0x00029830
        /*069c*/ 	.short	0x010a
        /*069e*/ 	.byte	0x3f
	.zero		1


	//   ....[24]....
        /*06a0*/ 	.word	0x00001aa0
        /*06a4*/ 	.word	0x00000002
        /*06a8*/ 	.word	0x00029830
        /*06ac*/ 	.short	0x010a
        /*06ae*/ 	.byte	0x3f
	.zero		1


	//   ....[25]....
        /*06b0*/ 	.word	0x00002f20
        /*06b4*/ 	.word	0x00000002
        /*06b8*/ 	.word	0x00000000
        /*06bc*/ 	.short	0x0101
        /*06be*/ 	.byte	0x3f
	.zero		1


	//   ....[26]....
        /*06c0*/ 	.word	0x00004d80
        /*06c4*/ 	.word	0x000000ff
        /*06c8*/ 	.word	0x00029830
        /*06cc*/ 	.short	0x010a
        /*06ce*/ 	.byte	0x06
	.zero		1


	//   ....[27]....
        /*06d0*/ 	.word	0x00004dc0
        /*06d4*/ 	.word	0x000000ff
        /*06d8*/ 	.word	0x00029830
        /*06dc*/ 	.short	0x010a
        /*06de*/ 	.byte	0x06
	.zero		1


	//   ....[28]....
        /*06e0*/ 	.word	0x00005a00
        /*06e4*/ 	.word	0x000000ff
        /*06e8*/ 	.word	0x00029850
        /*06ec*/ 	.short	0x010a
        /*06ee*/ 	.byte	0x06
	.zero		1


	//   ....[29]....
        /*06f0*/ 	.word	0x00005a40
        /*06f4*/ 	.word	0x000000ff
        /*06f8*/ 	.word	0x00029850
        /*06fc*/ 	.short	0x010a
        /*06fe*/ 	.byte	0x06
	.zero		1


	//   ....[30]....
        /*0700*/ 	.word	0x00007c30
        /*0704*/ 	.word	0x00000002
        /*0708*/ 	.word	0x00000000
        /*070c*/ 	.short	0x0101
        /*070e*/ 	.byte	0x3f
	.zero		1


	//   ....[31]....
        /*0710*/ 	.word	0x00007ea0
        /*0714*/ 	.word	0x000000ff
        /*0718*/ 	.word	0x00000000
        /*071c*/ 	.short	0x0101
        /*071e*/ 	.byte	0x06
	.zero		1


	//   ....[32]....
        /*0720*/ 	.word	0x000085d0
        /*0724*/ 	.word	0x000000ff
        /*0728*/ 	.word	0x00029830
        /*072c*/ 	.short	0x010a
        /*072e*/ 	.byte	0x06
	.zero		1


	//   ....[33]....
        /*0730*/ 	.word	0x00008610
        /*0734*/ 	.word	0x000000ff
        /*0738*/ 	.word	0x00029830
        /*073c*/ 	.short	0x010a
        /*073e*/ 	.byte	0x06
	.zero		1


	//   ....[34]....
        /*0740*/ 	.word	0x00009220
        /*0744*/ 	.word	0x000000ff
        /*0748*/ 	.word	0x00029850
        /*074c*/ 	.short	0x010a
        /*074e*/ 	.byte	0x06
	.zero		1


	//   ....[35]....
        /*0750*/ 	.word	0x00009260
        /*0754*/ 	.word	0x000000ff
        /*0758*/ 	.word	0x00029850
        /*075c*/ 	.short	0x010a
        /*075e*/ 	.byte	0x06
	.zero		1


	//   ....[36]....
        /*0760*/ 	.word	0x0000a820
        /*0764*/ 	.word	0x00000002
        /*0768*/ 	.word	0x00000000
        /*076c*/ 	.short	0x0101
        /*076e*/ 	.byte	0x3f
	.zero		1


	//   ....[37]....
        /*0770*/ 	.word	0x0000ab50
        /*0774*/ 	.word	0x000000ff
        /*0778*/ 	.word	0x00000000
        /*077c*/ 	.short	0x0101
        /*077e*/ 	.byte	0x06
	.zero		1


	//   ....[38]....
        /*0780*/ 	.word	0x0000b1d0
        /*0784*/ 	.word	0x000000ff
        /*0788*/ 	.word	0x00029850
        /*078c*/ 	.short	0x010a
        /*078e*/ 	.byte	0x09
	.zero		1


	//   ....[39]....
        /*0790*/ 	.word	0x0000b210
        /*0794*/ 	.word	0x000000ff
        /*0798*/ 	.word	0x00029850
        /*079c*/ 	.short	0x010a
        /*079e*/ 	.byte	0x09
	.zero		1


	//   ....[40]....
        /*07a0*/ 	.word	0x0000b8c0
        /*07a4*/ 	.word	0x000000ff
        /*07a8*/ 	.word	0x00000000
        /*07ac*/ 	.short	0x0101
        /*07ae*/ 	.byte	0x04
	.zero		1


	//   ....[41]....
        /*07b0*/ 	.word	0x0000d2a0
        /*07b4*/ 	.word	0x00000000
        /*07b8*/ 	.word	0x00000000
        /*07bc*/ 	.short	0x0101
        /*07be*/ 	.byte	0x3f
	.zero		1


	//   ....[42]....
        /*07c0*/ 	.word	0x0000f370
        /*07c4*/ 	.word	0x00000002
        /*07c8*/ 	.word	0x00029880
        /*07cc*/ 	.short	0x010a
        /*07ce*/ 	.byte	0x3f
	.zero		1


	//   ....[43]....
        /*07d0*/ 	.word	0x0000f4f0
        /*07d4*/ 	.word	0x00000002
        /*07d8*/ 	.word	0x00029840
        /*07dc*/ 	.short	0x010a
        /*07de*/ 	.byte	0x3f
	.zero		1


	//   ....[44]....
        /*07e0*/ 	.word	0x00010030
        /*07e4*/ 	.word	0x00000011
        /*07e8*/ 	.word	0x00029800
        /*07ec*/ 	.short	0x0107
        /*07ee*/ 	.byte	0x3f
	.zero		1


	//   ....[45]....
        /*07f0*/ 	.word	0x00010130
        /*07f4*/ 	.word	0x00000011
        /*07f8*/ 	.word	0x00029800
        /*07fc*/ 	.short	0x0101
        /*07fe*/ 	.byte	0x3f
	.zero		1


	//   ....[46]....
        /*0800*/ 	.word	0x00010150
        /*0804*/ 	.word	0x00000011
        /*0808*/ 	.word	0x00029820
        /*080c*/ 	.short	0x010a
        /*080e*/ 	.byte	0x3f
	.zero		1


	//   ....[47]....
        /*0810*/ 	.word	0x00010470
        /*0814*/ 	.word	0x00000004
        /*0818*/ 	.word	0x00029880
        /*081c*/ 	.short	0x010a
        /*081e*/ 	.byte	0x3f
	.zero		1


	//   ....[48]....
        /*0820*/ 	.word	0x00010690
        /*0824*/ 	.word	0x00000004
        /*0828*/ 	.word	0x00029840
        /*082c*/ 	.short	0x010a
        /*082e*/ 	.byte	0x3f
	.zero		1


	//   ....[49]....
        /*0830*/ 	.word	0x00010b50
        /*0834*/ 	.word	0x00000013
        /*0838*/ 	.word	0x00029870
        /*083c*/ 	.short	0x010a
        /*083e*/ 	.byte	0x3f
	.zero		1


	//   ....[50]....
        /*0840*/ 	.word	0x00010bc0
        /*0844*/ 	.word	0x00000013
        /*0848*/ 	.word	0x00029860
        /*084c*/ 	.short	0x010a
        /*084e*/ 	.byte	0x3f
	.zero		1


	//   ....[51]....
        /*0850*/ 	.word	0x000110f0
        /*0854*/ 	.word	0x00000013
        /*0858*/ 	.word	0x00029850
        /*085c*/ 	.short	0x0101
        /*085e*/ 	.byte	0x3f
	.zero		1


	//   ....[52]....
        /*0860*/ 	.word	0x00011160
        /*0864*/ 	.word	0x00000013
        /*0868*/ 	.word	0x00000000
        /*086c*/ 	.short	0x0101
        /*086e*/ 	.byte	0x3f
	.zero		1


	//   ....[53]....
        /*0870*/ 	.word	0x00011390
        /*0874*/ 	.word	0x00000010
        /*0878*/ 	.word	0x00029870
        /*087c*/ 	.short	0x010a
        /*087e*/ 	.byte	0x3f
	.zero		1


	//   ....[54]....
        /*0880*/ 	.word	0x00011400
        /*0884*/ 	.word	0x00000010
        /*0888*/ 	.word	0x00029860
        /*088c*/ 	.short	0x010a
        /*088e*/ 	.byte	0x3f
	.zero		1


	//   ....[55]....
        /*0890*/ 	.word	0x00011940
        /*0894*/ 	.word	0x00000010
        /*0898*/ 	.word	0x00029850
        /*089c*/ 	.short	0x0101
        /*089e*/ 	.byte	0x3f
	.zero		1


	//   ....[56]....
        /*08a0*/ 	.word	0x000119c0
        /*08a4*/ 	.word	0x00000010
        /*08a8*/ 	.word	0x00000000
        /*08ac*/ 	.short	0x0101
        /*08ae*/ 	.byte	0x3f
	.zero		1


	//   ....[57]....
        /*08b0*/ 	.word	0x00011c30
        /*08b4*/ 	.word	0x00000003
        /*08b8*/ 	.word	0x00029820
        /*08bc*/ 	.short	0x010a
        /*08be*/ 	.byte	0x3f
	.zero		1


	//   ....[58]....
        /*08c0*/ 	.word	0x00011e00
        /*08c4*/ 	.word	0x00000007
        /*08c8*/ 	.word	0x00000000
        /*08cc*/ 	.short	0x010a
        /*08ce*/ 	.byte	0x3f
	.zero		1


	//   ....[59]....
        /*08d0*/ 	.word	0x00011e50
        /*08d4*/ 	.word	0x00000005
        /*08d8*/ 	.word	0x00000000
        /*08dc*/ 	.short	0x010a
        /*08de*/ 	.byte	0x3f
	.zero		1


	//   ....[60]....
        /*08e0*/ 	.word	0x00011ea0
        /*08e4*/ 	.word	0x00000005
        /*08e8*/ 	.word	0x00029860
        /*08ec*/ 	.short	0x010a
        /*08ee*/ 	.byte	0x3f
	.zero		1


	//   ....[61]....
        /*08f0*/ 	.word	0x00011ef0
        /*08f4*/ 	.word	0x00000003
        /*08f8*/ 	.word	0x00029860
        /*08fc*/ 	.short	0x010a
        /*08fe*/ 	.byte	0x3f
	.zero		1


	//   ....[62]....
        /*0900*/ 	.word	0x00011f30
        /*0904*/ 	.word	0x00000005
        /*0908*/ 	.word	0x00029880
        /*090c*/ 	.short	0x010a
        /*090e*/ 	.byte	0x3f
	.zero		1


	//   ....[63]....
        /*0910*/ 	.word	0x00011f50
        /*0914*/ 	.word	0x00000003
        /*0918*/ 	.word	0x00029880
        /*091c*/ 	.short	0x010a
        /*091e*/ 	.byte	0x3f
	.zero		1


	//   ....[64]....
        /*0920*/ 	.word	0x00011fc0
        /*0924*/ 	.word	0x00000003
        /*0928*/ 	.word	0x00029800
        /*092c*/ 	.short	0x010a
        /*092e*/ 	.byte	0x3f
	.zero		1


	//   ....[65]....
        /*0930*/ 	.word	0x00012010
        /*0934*/ 	.word	0x00000002
        /*0938*/ 	.word	0x00029830
        /*093c*/ 	.short	0x010a
        /*093e*/ 	.byte	0x3f
	.zero		1


	//   ....[66]....
        /*0940*/ 	.word	0x00012070
        /*0944*/ 	.word	0x00000007
        /*0948*/ 	.word	0x00029830
        /*094c*/ 	.short	0x010a
        /*094e*/ 	.byte	0x3f
	.zero		1


	//   ....[67]....
        /*0950*/ 	.word	0x000120d0
        /*0954*/ 	.word	0x00000007
        /*0958*/ 	.word	0x00029850
        /*095c*/ 	.short	0x010a
        /*095e*/ 	.byte	0x3f
	.zero		1


	//   ....[68]....
        /*0960*/ 	.word	0x00012130
        /*0964*/ 	.word	0x00000009
        /*0968*/ 	.word	0x00029830
        /*096c*/ 	.short	0x010a
        /*096e*/ 	.byte	0x3f
	.zero		1


	//   ....[69]....
        /*0970*/ 	.word	0x00012190
        /*0974*/ 	.word	0x00000009
        /*0978*/ 	.word	0x00029850
        /*097c*/ 	.short	0x010a
        /*097e*/ 	.byte	0x3f
	.zero		1


	//   ....[70]....
        /*0980*/ 	.word	0x000121f0
        /*0984*/ 	.word	0x00000005
        /*0988*/ 	.word	0x00029850
        /*098c*/ 	.short	0x010a
        /*098e*/ 	.byte	0x3f
	.zero		1


	//   ....[71]....
        /*0990*/ 	.word	0x00012340
        /*0994*/ 	.word	0x00000002
        /*0998*/ 	.word	0x00029880
        /*099c*/ 	.short	0x010a
        /*099e*/ 	.byte	0x3f
	.zero		1


	//   ....[72]....
        /*09a0*/ 	.word	0x00012390
        /*09a4*/ 	.word	0x00000002
        /*09a8*/ 	.word	0x00029840
        /*09ac*/ 	.short	0x010a
        /*09ae*/ 	.byte	0x3f
	.zero		1


	//   ....[73]....
        /*09b0*/ 	.word	0x00012910
        /*09b4*/ 	.word	0x00000011
        /*09b8*/ 	.word	0x00029820
        /*09bc*/ 	.short	0x010a
        /*09be*/ 	.byte	0x3f
	.zero		1


	//   ....[74]....
        /*09c0*/ 	.word	0x00012960
        /*09c4*/ 	.word	0x00000004
        /*09c8*/ 	.word	0x00029880
        /*09cc*/ 	.short	0x010a
        /*09ce*/ 	.byte	0x3f
	.zero		1


	//   ....[75]....
        /*09d0*/ 	.word	0x000129b0
        /*09d4*/ 	.word	0x00000004
        /*09d8*/ 	.word	0x00029840
        /*09dc*/ 	.short	0x010a
        /*09de*/ 	.byte	0x3f
	.zero		1


	//   ....[76]....
        /*09e0*/ 	.word	0x00012a00
        /*09e4*/ 	.word	0x00000013
        /*09e8*/ 	.word	0x00029870
        /*09ec*/ 	.short	0x010a
        /*09ee*/ 	.byte	0x3f
	.zero		1


	//   ....[77]....
        /*09f0*/ 	.word	0x00012a50
        /*09f4*/ 	.word	0x00000013
        /*09f8*/ 	.word	0x00029860
        /*09fc*/ 	.short	0x010a
        /*09fe*/ 	.byte	0x3f
	.zero		1


	//   ....[78]....
        /*0a00*/ 	.word	0x00012aa0
        /*0a04*/ 	.word	0x00000010
        /*0a08*/ 	.word	0x00029870
        /*0a0c*/ 	.short	0x010a
        /*0a0e*/ 	.byte	0x3f
	.zero		1


	//   ....[79]....
        /*0a10*/ 	.word	0x00012af0
        /*0a14*/ 	.word	0x00000010
        /*0a18*/ 	.word	0x00029860
        /*0a1c*/ 	.short	0x010a
        /*0a1e*/ 	.byte	0x3f
	.zero		1


	//   ....[80]....
        /*0a20*/ 	.word	0x00012b40
        /*0a24*/ 	.word	0x00000003
        /*0a28*/ 	.word	0x00029820
        /*0a2c*/ 	.short	0x010a
        /*0a2e*/ 	.byte	0x3f
	.zero		1


	//   ....[81]....
        /*0a30*/ 	.word	0x00012ce0
        /*0a34*/ 	.word	0x00000007
        /*0a38*/ 	.word	0x00000000
        /*0a3c*/ 	.short	0x010a
        /*0a3e*/ 	.byte	0x3f
	.zero		1


	//   ....[82]....
        /*0a40*/ 	.word	0x00012d30
        /*0a44*/ 	.word	0x00000005
        /*0a48*/ 	.word	0x00000000
        /*0a4c*/ 	.short	0x010a
        /*0a4e*/ 	.byte	0x3f
	.zero		1


	//   ....[83]....
        /*0a50*/ 	.word	0x00012d80
        /*0a54*/ 	.word	0x00000005
        /*0a58*/ 	.word	0x00029860
        /*0a5c*/ 	.short	0x010a
        /*0a5e*/ 	.byte	0x3f
	.zero		1


	//   ....[84]....
        /*0a60*/ 	.word	0x00012dd0
        /*0a64*/ 	.word	0x00000003
        /*0a68*/ 	.word	0x00029860
        /*0a6c*/ 	.short	0x010a
        /*0a6e*/ 	.byte	0x3f
	.zero		1


	//   ....[85]....
        /*0a70*/ 	.word	0x00012e20
        /*0a74*/ 	.word	0x00000005
        /*0a78*/ 	.word	0x00029880
        /*0a7c*/ 	.short	0x010a
        /*0a7e*/ 	.byte	0x3f
	.zero		1


	//----- nvinfo : EIATTR_NUM_MBARRIERS
	.align		4
.L_302:
        /*0a80*/ 	.byte	0x03, 0x38
        /*0a82*/ 	.short	0x0016


	//----- nvinfo : EIATTR_EXIT_INSTR_OFFSETS
	.align		4
        /*0a84*/ 	.byte	0x04, 0x1c
        /*0a86*/ 	.short	(.L_304 - .L_303)


	//   ....[0]....
.L_303:
        /*0a88*/ 	.word	0x00000a40


	//   ....[1]....
        /*0a8c*/ 	.word	0x0000dfe0


	//   ....[2]....
        /*0a90*/ 	.word	0x00011fa0


	//----- nvinfo : EIATTR_MAX_THREADS
	.align		4
.L_304:
        /*0a94*/ 	.byte	0x04, 0x05
        /*0a96*/ 	.short	(.L_306 - .L_305)
.L_305:
        /*0a98*/ 	.word	0x00000180
        /*0a9c*/ 	.word	0x00000001
        /*0aa0*/ 	.word	0x00000001


	//----- nvinfo : EIATTR_CRS_STACK_SIZE
	.align		4
.L_306:
        /*0aa4*/ 	.byte	0x04, 0x1e
        /*0aa6*/ 	.short	(.L_308 - .L_307)
.L_307:
        /*0aa8*/ 	.word	0x00000000


	//----- nvinfo : EIATTR_CBANK_PARAM_SIZE
	.align		4
.L_308:
        /*0aac*/ 	.byte	0x03, 0x19
        /*0aae*/ 	.short	0x0af0


	//----- nvinfo : EIATTR_PARAM_CBANK
	.align		4
        /*0ab0*/ 	.byte	0x04, 0x0a
        /*0ab2*/ 	.short	(.L_310 - .L_309)
	.align		4
.L_309:
        /*0ab4*/ 	.word	index@(.nv.constant0._ZN7cutlass13device_kernelIN5flash11enable_sm90INS1_16FlashAttnFwdSm90INS1_25CollectiveMainloopFwdSm90ILi2EN4cute5tupleIJNS5_1CILi1EEES8_S8_EEENS6_IJNS7_ILi128EEENS7_ILi160EEENS7_ILi192EEEEEELi128ENS_12float_e4m3_tEfNS_4arch4Sm90ELb1ELb0ELb0ELb0ELb0ELb0ELb0ELb1ELb1ELb1ELb0ELb0EEENS1_21CollectiveEpilogueFwdINS6_IJSA_SA_SB_EEES9_NS_10bfloat16_tESG_Li256ELb0ELb1ELb0ELb1EEENS1_30DynamicPersistentTileSchedulerILi256ELi128ELb0ELb1ELb1EEEEEEEEEvNT_6ParamsE)
        /*0ab8*/ 	.short	0x0210
        /*0aba*/ 	.short	0x0af0


	//----- nvinfo : EIATTR_SW_WAR
	.align		4
.L_310:
        /*0abc*/ 	.byte	0x04, 0x36
        /*0abe*/ 	.short	(.L_312 - .L_311)
.L_311:
        /*0ac0*/ 	.word	0x00000008
.L_312:


//--------------------- .nv.info._ZN7cutlass13device_kernelIN5flash11enable_sm90INS1_16FlashAttnFwdSm90INS1_25CollectiveMainloopFwdSm90ILi2EN4cute5tupleIJNS5_1CILi1EEES8_S8_EEENS6_IJNS7_ILi128EEENS7_ILi160EEENS7_ILi192EEEEEELi128ENS_12float_e4m3_tEfNS_4arch4Sm90ELb1ELb0ELb0ELb1ELb0ELb0ELb0ELb1ELb1ELb1ELb0ELb0EEENS1_21CollectiveEpilogueFwdINS6_IJSA_SA_SB_EEES9_NS_10bfloat16_tESG_Li256ELb1ELb1ELb0ELb1EEENS1_36VarlenDynamicPersistentTileSchedulerILi128ELi160ELi256ELi128ELb0ELb1ELb1ELb1ELb1ELb1EEEEEEEEEvNT_6ParamsE --------------------------
	.section	.nv.info._ZN7cutlass13device_kernelIN5flash11enable_sm90INS1_16FlashAttnFwdSm90INS1_25CollectiveMainloopFwdSm90ILi2EN4cute5tupleIJNS5_1CILi1EEES8_S8_EEENS6_IJNS7_ILi128EEENS7_ILi160EEENS7_ILi192EEEEEELi128ENS_12float_e4m3_tEfNS_4arch4Sm90ELb1ELb0ELb0ELb1ELb0ELb0ELb0ELb1ELb1ELb1ELb0ELb0EEENS1_21CollectiveEpilogueFwdINS6_IJSA_SA_SB_EEES9_NS_10bfloat16_tESG_Li256ELb1ELb1ELb0ELb1EEENS1_36VarlenDynamicPersistentTileSchedulerILi128ELi160ELi256ELi128ELb0ELb1ELb1ELb1ELb1ELb1EEEEEEEEEvNT_6ParamsE,"",@"SHT_CUDA_INFO"
	.sectionflags	@""
	.align	4


	//----- nvinfo : EIATTR_CUDA_API_VERSION
	.align		4
        /*0000*/ 	.byte	0x04, 0x37
        /*0002*/ 	.short	(.L_314 - .L_313)
.L_313:
        /*0004*/ 	.word	0x00000082


	//----- nvinfo : EIATTR_KPARAM_INFO
	.align		4
.L_314:
        /*0008*/ 	.byte	0x04, 0x17
        /*000a*/ 	.short	(.L_316 - .L_315)
.L_315:
        /*000c*/ 	.word	0x00000000
        /*0010*/ 	.short	0x0000
        /*0012*/ 	.short	0x0070
        /*0014*/ 	.byte	0x00, 0xf0, 0x01, 0x2a


	//----- nvinfo : EIATTR_SPARSE_MMA_MASK
	.align		4
.L_316:
        /*0018*/ 	.byte	0x03, 0x50
        /*001a*/ 	.short	0x0000


	//----- nvinfo : EIATTR_MAXREG_COUNT
	.align		4
        /*001c*/ 	.byte	0x03, 0x1b
        /*001e*/ 	.short	0x00a8


	//----- nvinfo : EIATTR_NUM_BARRIERS
	.align		4
        /*0020*/ 	.byte	0x02, 0x4c
        /*0022*/ 	.byte	0x10
	.zero		1


	//----- nvinfo : EIATTR_EXTERNS
	.align		4
        /*0024*/ 	.byte	0x04, 0x0f
        /*0026*/ 	.short	(.L_318 - .L_317)


	//   ....[0]....
	.align		4
.L_317:
        /*0028*/ 	.word	index@(__assertfail)


	//----- nvinfo : EIATTR_ANNOTATIONS
	.align		4
.L_318:
        /*002c*/ 	.byte	0x04, 0x55
        /*002e*/ 	.short	(.L_320 - .L_319)


	//   ....[0]....
.L_319:
        /* <DEDUP_REMOVED lines=33> */


	//----- nvinfo : EIATTR_MERCURY_ISA_VERSION
	.align		4
.L_320:
        /*0228*/ 	.byte	0x03, 0x5f
        /*022a*/ 	.short	0x0101


	//----- nvinfo : EIATTR_UNUSED_LOAD_BYTE_OFFSET
	.align		4
        /*022c*/ 	.byte	0x04, 0x44
        /*022e*/ 	.short	(.L_322 - .L_321)


	//   ....[0]....
.L_321:
        /*0230*/ 	.word	0x00000a40
        /*0234*/ 	.word	0x0000fff0


	//   ....[1]....
        /*0238*/ 	.word	0x0000bde0
        /*023c*/ 	.word	0x0000fff0


	//----- nvinfo : EIATTR_INT_WARP_WIDE_INSTR_OFFSETS
	.align		4
.L_322:
        /*0240*/ 	.byte	0x04, 0x31
        /*0242*/ 	.short	(.L_324 - .L_323)


	//   ....[0]....
.L_323:
        /*0244*/ 	.word	0x00000130


	//   ....[1]....
        /*0248*/ 	.word	0x00000170


	//   ....[2]....
        /*024c*/ 	.word	0x000001e0


	//   ....[3]....
        /*0250*/ 	.word	0x0000fbf0


	//   ....[4]....
        /*0254*/ 	.word	0x0000fc80


	//   ....[5]....
        /*0258*/ 	.word	0x000124e0


	//   ....[6]....
        /*025c*/ 	.word	0x00012570


	//----- nvinfo : EIATTR_COOP_GROUP_MASK_REGIDS
	.align		4
.L_324:
        /*0260*/ 	.byte	0x04, 0x29
        /*0262*/ 	.short	(.L_326 - .L_325)


	//   ....[0]....
.L_325:
        /*0264*/ 	.word	0xffffffff


	//   ....[1]....
        /*0268*/ 	.word	0xffffffff


	//   ....[2]....
        /*026c*/ 	.word	0xffffffff


	//   ....[3]....
        /*0270*/ 	.word	0xffffffff


	//   ....[4]....
        /*0274*/ 	.word	0xffffffff


	//   ....[5]....
        /*0278*/ 	.word	0xffffffff


	//   ....[6]....
        /*027c*/ 	.word	0xffffffff


	//   ....[7]....
        /*0280*/ 	.word	0xffffffff


	//   ....[8]....
        /*0284*/ 	.word	0xffffffff


	//   ....[9]....
        /*0288*/ 	.word	0xffffffff


	//   ....[10]....
        /*028c*/ 	.word	0xffffffff


	//   ....[11]....
        /*0290*/ 	.word	0xffffffff


	//   ....[12]....
        /*0294*/ 	.word	0xffffffff


	//   ....[13]....
        /*0298*/ 	.word	0xffffffff


	//   ....[14]....
        /*029c*/ 	.word	0xffffffff


	//   ....[15]....
        /*02a0*/ 	.word	0xffffffff


	//   ....[16]....
        /*02a4*/ 	.word	0xffffffff


	//   ....[17]....
        /*02a8*/ 	.word	0xffffffff


	//   ....[18]....
        /*02ac*/ 	.word	0xffffffff


	//   ....[19]....
        /*02b0*/ 	.word	0xffffffff


	//   ....[20]....
        /*02b4*/ 	.word	0xffffffff


	//   ....[21]....
        /*02b8*/ 	.word	0xffffffff


	//   ....[22]....
        /*02bc*/ 	.word	0xffffffff


	//   ....[23]....
        /*02c0*/ 	.word	0xffffffff


	//   ....[24]....
        /*02c4*/ 	.word	0xffffffff


	//   ....[25]....
        /*02c8*/ 	.word	0xffffffff


	//   ....[26]....
        /*02cc*/ 	.word	0xffffffff


	//   ....[27]....
        /*02d0*/ 	.word	0xffffffff


	//   ....[28]....
        /*02d4*/ 	.word	0xffffffff


	//   ....[29]....
        /*02d8*/ 	.word	0xffffffff


	//   ....[30]....
        /*02dc*/ 	.word	0xffffffff


	//   ....[31]....
        /*02e0*/ 	.word	0xffffffff


	//   ....[32]....
        /*02e4*/ 	.word	0xffffffff


	//   ....[33]....
        /*02e8*/ 	.word	0xffffffff


	//   ....[34]....
        /*02ec*/ 	.word	0xffffffff


	//   ....[35]....
        /*02f0*/ 	.word	0xffffffff


	//   ....[36]....
        /*02f4*/ 	.word	0xffffffff


	//   ....[37]....
        /*02f8*/ 	.word	0xffffffff


	//   ....[38]....
        /*02fc*/ 	.word	0xffffffff


	//   ....[39]....
        /*0300*/ 	.word	0xffffffff


	//   ....[40]....
        /*0304*/ 	.word	0xffffffff


	//   ....[41]....
        /*0308*/ 	.word	0xffffffff


	//   ....[42]....
        /*030c*/ 	.word	0xffffffff


	//   ....[43]....
        /*0310*/ 	.word	0xffffffff


	//   ....[44]....
        /*0314*/ 	.word	0xffffffff


	//   ....[45]....
        /*0318*/ 	.word	0xffffffff


	//   ....[46]....
        /*031c*/ 	.word	0xffffffff


	//   ....[47]....
        /*0320*/ 	.word	0xffffffff


	//   ....[48]....
        /*0324*/ 	.word	0xffffffff


	//   ....[49]....
        /*0328*/ 	.word	0xffffffff


	//   ....[50]....
        /*032c*/ 	.word	0xffffffff


	//   ....[51]....
        /*0330*/ 	.word	0xffffffff


	//   ....[52]....
        /*0334*/ 	.word	0xffffffff


	//   ....[53]....
        /*0338*/ 	.word	0xffffffff


	//   ....[54]....
        /*033c*/ 	.word	0xffffffff


	//   ....[55]....
        /*0340*/ 	.word	0xffffffff


	//   ....[56]....
        /*0344*/ 	.word	0xffffffff


	//   ....[57]....
        /*0348*/ 	.word	0xffffffff


	//   ....[58]....
        /*034c*/ 	.word	0xffffffff


	//   ....[59]....
        /*0350*/ 	.word	0xffffffff


	//   ....[60]....
        /*0354*/ 	.word	0xffffffff


	//   ....[61]....
        /*0358*/ 	.word	0xffffffff


	//   ....[62]....
        /*035c*/ 	.word	0xffffffff


	//   ....[63]....
        /*0360*/ 	.word	0xffffffff


	//   ....[64]....
        /*0364*/ 	.word	0xffffffff


	//   ....[65]....
        /*0368*/ 	.word	0xffffffff


	//   ....[66]....
        /*036c*/ 	.word	0xffffffff


	//   ....[67]....
        /*0370*/ 	.word	0xffffffff


	//   ....[68]....
        /*0374*/ 	.word	0xffffffff


	//   ....[69]....
        /*0378*/ 	.word	0xffffffff


	//   ....[70]....
        /*037c*/ 	.word	0xffffffff


	//   ....[71]....
        /*0380*/ 	.word	0xffffffff


	//   ....[72]....
        /*0384*/ 	.word	0xffffffff


	//   ....[73]....
        /*0388*/ 	.word	0xffffffff


	//   ....[74]....
        /*038c*/ 	.word	0xffffffff


	//   ....[75]....
        /*0390*/ 	.word	0xffffffff


	//   ....[76]....
        /*0394*/ 	.word	0xffffffff


	//   ....[77]....
        /*0398*/ 	.word	0xffffffff


	//   ....[78]....
        /*039c*/ 	.word	0xffffffff


	//   ....[79]....
        /*03a0*/ 	.word	0xffffffff


	//   ....[80]....
        /*03a4*/ 	.word	0xffffffff


	//   ....[81]....
        /*03a8*/ 	.word	0xffffffff


	//   ....[82]....
        /*03ac*/ 	.word	0xffffffff


	//   ....[83]....
        /*03b0*/ 	.word	0xffffffff


	//   ....[84]....
        /*03b4*/ 	.word	0xffffffff


	//   ....[85]....
        /*03b8*/ 	.word	0xffffffff


	//   ....[86]....
        /*03bc*/ 	.word	0xffffffff


	//   ....[87]....
        /*03c0*/ 	.word	0xffffffff


	//   ....[88]....
        /*03c4*/ 	.word	0xffffffff


	//   ....[89]....
        /*03c8*/ 	.word	0xffffffff


	//   ....[90]....
        /*03cc*/ 	.word	0xffffffff


	//   ....[91]....
        /*03d0*/ 	.word	0xffffffff


	//   ....[92]....
        /*03d4*/ 	.word	0xffffffff


	//   ....[93]....
        /*03d8*/ 	.word	0xffffffff


	//   ....[94]....
        /*03dc*/ 	.word	0xffffffff


	//   ....[95]....
        /*03e0*/ 	.word	0xffffffff


	//   ....[96]....
        /*03e4*/ 	.word	0xffffffff


	//   ....[97]....
        /*03e8*/ 	.word	0xffffffff


	//   ....[98]....
        /*03ec*/ 	.word	0xffffffff


	//   ....[99]....
        /*03f0*/ 	.word	0xffffffff


	//   ....[100]....
        /*03f4*/ 	.word	0xffffffff


	//   ....[101]....
        /*03f8*/ 	.word	0xffffffff


	//   ....[102]....
        /*03fc*/ 	.word	0xffffffff


	//   ....[103]....
        /*0400*/ 	.word	0xffffffff


	//   ....[104]....
        /*0404*/ 	.word	0xffffffff


	//   ....[105]....
        /*0408*/ 	.word	0xffffffff


	//   ....[106]....
        /*040c*/ 	.word	0xffffffff


	//   ....[107]....
        /*0410*/ 	.word	0xffffffff


	//   ....[108]....
        /*0414*/ 	.word	0xffffffff


	//   ....[109]....
        /*0418*/ 	.word	0xffffffff


	//   ....[110]....
        /*041c*/ 	.word	0xffffffff


	//   ....[111]....
        /*0420*/ 	.word	0xffffffff


	//   ....[112]....
        /*0424*/ 	.word	0xffffffff


	//   ....[113]....
        /*0428*/ 	.word	0xffffffff


	//   ....[114]....
        /*042c*/ 	.word	0xffffffff


	//   ....[115]....
        /*0430*/ 	.word	0xffffffff


	//   ....[116]....
        /*0434*/ 	.word	0xffffffff


	//   ....[117]....
        /*0438*/ 	.word	0xffffffff


	//   ....[118]....
        /*043c*/ 	.word	0xffffffff


	//   ....[119]....
        /*0440*/ 	.word	0xffffffff


	//   ....[120]....
        /*0444*/ 	.word	0xffffffff


	//   ....[121]....
        /*0448*/ 	.word	0xffffffff


	//   ....[122]....
        /*044c*/ 	.word	0xffffffff


	//   ....[123]....
        /*0450*/ 	.word	0x0500000f


	//   ....[124]....
        /*0454*/ 	.word	0x0500000f


	//   ....[125]....
        /*0458*/ 	.word	0x0500000f


	//   ....[126]....
        /*045c*/ 	.word	0x0500000f


	//   ....[127]....
        /*0460*/ 	.word	0x0500000f


	//   ....[128]....
        /*0464*/ 	.word	0x0500000f


	//   ....[129]....
        /*0468*/ 	.word	0x0500000f


	//   ....[130]....
        /*046c*/ 	.word	0x0500000f


	//   ....[131]....
        /*0470*/ 	.word	0x0500000f


	//   ....[132]....
        /*0474*/ 	.word	0x0500000f


	//----- nvinfo : EIATTR_COOP_GROUP_INSTR_OFFSETS
	.align		4
.L_326:
        /*0478*/ 	.byte	0x04, 0x28
        /*047a*/ 	.short	(.L_328 - .L_327)


	//   ....[0]....
.L_327:
        /*047c*/ 	.word	0x00000070


	//   ....[1]....
        /*0480*/ 	.word	0x00000140


	//   ....[2]....
        /*0484*/ 	.word	0x00000190


	//   ....[3]....
        /*0488*/ 	.word	0x000003c0


	//   ....[4]....
        /*048c*/ 	.word	0x00000520


	//   ....[5]....
        /*0490*/ 	.word	0x00000640


	//   ....[6]....
        /*0494*/ 	.word	0x000007a0


	//   ....[7]....
        /*0498*/ 	.word	0x00001910


	//   ....[8]....
        /*049c*/ 	.word	0x000026e0


	//   ....[9]....
        /*04a0*/ 	.word	0x00002700


	//   ....[10]....
        /*04a4*/ 	.word	0x00003220


	//   ....[11]....
        /*04a8*/ 	.word	0x000032e0


	//   ....[12]....
        /*04ac*/ 	.word	0x00003db0


	//   ....[13]....
        /*04b0*/ 	.word	0x00003e10


	//   ....[14]....
        /*04b4*/ 	.word	0x00005c60


	//   ....[15]....
        /*04b8*/ 	.word	0x00005c90


	//   ....[16]....
        /*04bc*/ 	.word	0x00006580


	//   ....[17]....
        /*04c0*/ 	.word	0x00006680


	//   ....[18]....
        /*04c4*/ 	.word	0x00007170


	//   ....[19]....
        /*04c8*/ 	.word	0x000071d0


	//   ....[20]....
        /*04cc*/ 	.word	0x00009990


	//   ....[21]....
        /*04d0*/ 	.word	0x000099f0


	//   ....[22]....
        /*04d4*/ 	.word	0x00009a20


	//   ....[23]....
        /*04d8*/ 	.word	0x00009a40


	//   ....[24]....
        /*04dc*/ 	.word	0x0000b640


	//   ....[25]....
        /*04e0*/ 	.word	0x0000b650


	//   ....[26]....
        /*04e4*/ 	.word	0x0000b6d0


	//   ....[27]....
        /*04e8*/ 	.word	0x0000b6e0


	//   ....[28]....
        /*04ec*/ 	.word	0x0000c660


	//   ....[29]....
        /*04f0*/ 	.word	0x0000c670


	//   ....[30]....
        /*04f4*/ 	.word	0x0000c680


	//   ....[31]....
        /*04f8*/ 	.word	0x0000c690


	//   ....[32]....
        /*04fc*/ 	.word	0x0000c6a0


	//   ....[33]....
        /*0500*/ 	.word	0x0000c6b0


	//   ....[34]....
        /*0504*/ 	.word	0x0000c6c0


	//   ....[35]....
        /*0508*/ 	.word	0x0000c6d0


	//   ....[36]....
        /*050c*/ 	.word	0x0000c700


	//   ....[37]....
        /*0510*/ 	.word	0x0000c710


	//   ....[38]....
        /*0514*/ 	.word	0x0000c740


	//   ....[39]....
        /*0518*/ 	.word	0x0000c750


	//   ....[40]....
        /*051c*/ 	.word	0x0000c780


	//   ....[41]....
        /*0520*/ 	.word	0x0000c790


	//   ....[42]....
        /*0524*/ 	.word	0x0000c7c0


	//   ....[43]....
        /*0528*/ 	.word	0x0000c7d0


	//   ....[44]....
        /*052c*/ 	.word	0x0000c800


	//   ....[45]....
        /*0530*/ 	.word	0x0000c810


	//   ....[46]....
        /*0534*/ 	.word	0x0000c840


	//   ....[47]....
        /*0538*/ 	.word	0x0000c850


	//   ....[48]....
        /*053c*/ 	.word	0x0000c870


	//   ....[49]....
        /*0540*/ 	.word	0x0000c880


	//   ....[50]....
        /*0544*/ 	.word	0x0000c8b0


	//   ....[51]....
        /*0548*/ 	.word	0x0000c8d0


	//   ....[52]....
        /*054c*/ 	.word	0x0000c8e0


	//   ....[53]....
        /*0550*/ 	.word	0x0000c910


	//   ....[54]....
        /*0554*/ 	.word	0x0000c960


	//   ....[55]....
        /*0558*/ 	.word	0x0000c970


	//   ....[56]....
        /*055c*/ 	.word	0x0000c9a0


	//   ....[57]....
        /*0560*/ 	.word	0x0000c9d0


	//   ....[58]....
        /*0564*/ 	.word	0x0000c9f0


	//   ....[59]....
        /*0568*/ 	.word	0x0000ca00


	//   ....[60]....
        /*056c*/ 	.word	0x0000cf90


	//   ....[61]....
        /*0570*/ 	.word	0x0000cfd0


	//   ....[62]....
        /*0574*/ 	.word	0x0000d010


	//   ....[63]....
        /*0578*/ 	.word	0x0000d050


	//   ....[64]....
        /*057c*/ 	.word	0x0000d600


	//   ....[65]....
        /*0580*/ 	.word	0x0000d610


	//   ....[66]....
        /*0584*/ 	.word	0x0000d6d0


	//   ....[67]....
        /*0588*/ 	.word	0x0000d6f0


	//   ....[68]....
        /*058c*/ 	.word	0x0000d7b0


	//   ....[69]....
        /*0590*/ 	.word	0x0000d7d0


	//   ....[70]....
        /*0594*/ 	.word	0x0000d8a0


	//   ....[71]....
        /*0598*/ 	.word	0x0000d8c0


	//   ....[72]....
        /*059c*/ 	.word	0x0000e180


	//   ....[73]....
        /*05a0*/ 	.word	0x0000e1a0


	//   ....[74]....
        /*05a4*/ 	.word	0x0000e260


	//   ....[75]....
        /*05a8*/ 	.word	0x0000e280


	//   ....[76]....
        /*05ac*/ 	.word	0x0000e340


	//   ....[77]....
        /*05b0*/ 	.word	0x0000e360


	//   ....[78]....
        /*05b4*/ 	.word	0x0000e430


	//   ....[79]....
        /*05b8*/ 	.word	0x0000e450


	//   ....[80]....
        /*05bc*/ 	.word	0x0000e590


	//   ....[81]....
        /*05c0*/ 	.word	0x0000e770


	//   ....[82]....
        /*05c4*/ 	.word	0x0000e7a0


	//   ....[83]....
        /*05c8*/ 	.word	0x0000e7d0


	//   ....[84]....
        /*05cc*/ 	.word	0x0000e810


	//   ....[85]....
        /*05d0*/ 	.word	0x0000e840


	//   ....[86]....
        /*05d4*/ 	.word	0x0000e880


	//   ....[87]....
        /*05d8*/ 	.word	0x0000ea10


	//   ....[88]....
        /*05dc*/ 	.word	0x0000ea40


	//   ....[89]....
        /*05e0*/ 	.word	0x0000ea70


	//   ....[90]....
        /*05e4*/ 	.word	0x0000eaa0


	//   ....[91]....
        /*05e8*/ 	.word	0x0000ead0


	//   ....[92]....
        /*05ec*/ 	.word	0x0000eb10


	//   ....[93]....
        /*05f0*/ 	.word	0x0000ebb0


	//   ....[94]....
        /*05f4*/ 	.word	0x0000ec40


	//   ....[95]....
        /*05f8*/ 	.word	0x0000ecf0


	//   ....[96]....
        /*05fc*/ 	.word	0x00010370


	//   ....[97]....
        /*0600*/ 	.word	0x00011020


	//   ....[98]....
        /*0604*/ 	.word	0x00011040


	//   ....[99]....
        /*0608*/ 	.word	0x000110f0


	//   ....[100]....
        /*060c*/ 	.word	0x00011100


	//   ....[101]....
        /*0610*/ 	.word	0x00011190


	//   ....[102]....
        /*0614*/ 	.word	0x000111a0


	//   ....[103]....
        /*0618*/ 	.word	0x000111b0


	//   ....[104]....
        /*061c*/ 	.word	0x000111c0


	//   ....[105]....
        /*0620*/ 	.word	0x00012ef0


	//   ....[106]....
        /*0624*/ 	.word	0x00012f20


	//   ....[107]....
        /*0628*/ 	.word	0x00012f50


	//   ....[108]....
        /*062c*/ 	.word	0x00012f90


	//   ....[109]....
        /*0630*/ 	.word	0x00012fc0


	//   ....[110]....
        /*0634*/ 	.word	0x00012ff0


	//   ....[111]....
        /*0638*/ 	.word	0x00013000


	//   ....[112]....
        /*063c*/ 	.word	0x00013010


	//   ....[113]....
        /*0640*/ 	.word	0x00013150


	//   ....[114]....
        /*0644*/ 	.word	0x00013190


	//   ....[115]....
        /*0648*/ 	.word	0x000131c0


	//   ....[116]....
        /*064c*/ 	.word	0x000131f0


	//   ....[117]....
        /*0650*/ 	.word	0x00013220


	//   ....[118]....
        /*0654*/ 	.word	0x00013250


	//   ....[119]....
        /*0658*/ 	.word	0x000132e0


	//   ....[120]....
        /*065c*/ 	.word	0x00013370


	//   ....[121]....
        /*0660*/ 	.word	0x000133e0


	//   ....[122]....
        /*0664*/ 	.word	0x00013a70


	//   ....[123]....
        /*0668*/ 	.word	0x00014050


	//   ....[124]....
        /*066c*/ 	.word	0x00014230


	//   ....[125]....
        /*0670*/ 	.word	0x00014290


	//   ....[126]....
        /*0674*/ 	.word	0x00014300


	//   ....[127]....
        /*0678*/ 	.word	0x00014400


	//   ....[128]....
        /*067c*/ 	.word	0x000144a0


	//   ....[129]....
        /*0680*/ 	.word	0x000145a0


	//   ....[130]....
        /*0684*/ 	.word	0x00014600


	//   ....[131]....
        /*0688*/ 	.word	0x000146e0


	//   ....[132]....
        /*068c*/ 	.word	0x00014a30


	//----- nvinfo : EIATTR_REG_RECONFIG
	.align		4
.L_328:
        /*0690*/ 	.byte	0x01, 0x54
	.zero		2


	//----- nvinfo : EIATTR_SYSCALL_OFFSETS
	.align		4
        /*0694*/ 	.byte	0x04, 0x46
        /*0696*/ 	.short	(.L_330 - .L_329)


	//   ....[0]....
.L_329:
        /*0698*/ 	.word	0x00001af0


	//   ....[1]....
        /*069c*/ 	.word	0x0000fdf0


	//   ....[2]....
        /*06a0*/ 	.word	0x0000ff50


	//   ....[3]....
        /*06a4*/ 	.word	0x000100a0


	//   ....[4]....
        /*06a8*/ 	.word	0x000101e0


	//   ....[5]....
        /*06ac*/ 	.word	0x00010c00


	//----- nvinfo : EIATTR_MBARRIER_INSTR_OFFSETS
	.align		4
.L_330:
        /*06b0*/ 	.byte	0x04, 0x39
        /*06b2*/ 	.short	(.L_332 - .L_331)


	//   ....[0]....
.L_331:
        /*06b4*/ 	.word	0x00000270
        /*06b8*/ 	.word	0x000000ff
        /*06bc*/ 	.word	0x00029800
        /*06c0*/ 	.short	0x0100
        /*06c2*/ 	.byte	0x08
	.zero		1


	//   ....[1]....
        /*06c4*/ 	.word	0x00000280
        /*06c8*/ 	.word	0x000000ff
        /*06cc*/ 	.word	0x00029820
        /*06d0*/ 	.short	0x0100
        /*06d2*/ 	.byte	0x08
	.zero		1


	//   ....[2]....
        /*06d4*/ 	.word	0x00000370
        /*06d8*/ 	.word	0x000000ff
        /*06dc*/ 	.word	0x00029830
        /*06e0*/ 	.short	0x0100
        /*06e2*/ 	.byte	0x08
	.zero		1


	//   ....[3]....
        /*06e4*/ 	.word	0x00000380
        /*06e8*/ 	.word	0x000000ff
        /*06ec*/ 	.word	0x00029840
        /*06f0*/ 	.short	0x0100
        /*06f2*/ 	.byte	0x08
	.zero		1


	//   ....[4]....
        /*06f4*/ 	.word	0x00000390
        /*06f8*/ 	.word	0x000000ff
        /*06fc*/ 	.word	0x00029838
        /*0700*/ 	.short	0x0100
        /*0702*/ 	.byte	0x08
	.zero		1


	//   ....[5]....
        /*0704*/ 	.word	0x000003a0
        /*0708*/ 	.word	0x000000ff
        /*070c*/ 	.word	0x00029848
        /*0710*/ 	.short	0x0100
        /*0712*/ 	.byte	0x08
	.zero		1


	//   ....[6]....
        /*0714*/ 	.word	0x000004d0
        /*0718*/ 	.word	0x000000ff
        /*071c*/ 	.word	0x00029850
        /*0720*/ 	.short	0x0100
        /*0722*/ 	.byte	0x08
	.zero		1


	//   ....[7]....
        /*0724*/ 	.word	0x000004e0
        /*0728*/ 	.word	0x000000ff
        /*072c*/ 	.word	0x00029860
        /*0730*/ 	.short	0x0100
        /*0732*/ 	.byte	0x08
	.zero		1


	//   ....[8]....
        /*0734*/ 	.word	0x000004f0
        /*0738*/ 	.word	0x000000ff
        /*073c*/ 	.word	0x00029858
        /*0740*/ 	.short	0x0100
        /*0742*/ 	.byte	0x08
	.zero		1


	//   ....[9]....
        /*0744*/ 	.word	0x00000500
        /*0748*/ 	.word	0x000000ff
        /*074c*/ 	.word	0x00029868
        /*0750*/ 	.short	0x0100
        /*0752*/ 	.byte	0x08
	.zero		1


	//   ....[10]....
        /*0754*/ 	.word	0x000005f0
        /*0758*/ 	.word	0x000000ff
        /*075c*/ 	.word	0x00029870
        /*0760*/ 	.short	0x0100
        /*0762*/ 	.byte	0x06
	.zero		1


	//   ....[11]....
        /*0764*/ 	.word	0x00000600
        /*0768*/ 	.word	0x000000ff
        /*076c*/ 	.word	0x00029880
        /*0770*/ 	.short	0x0100
        /*0772*/ 	.byte	0x06
	.zero		1


	//   ....[12]....
        /*0774*/ 	.word	0x00000610
        /*0778*/ 	.word	0x000000ff
        /*077c*/ 	.word	0x00029878
        /*0780*/ 	.short	0x0100
        /*0782*/ 	.byte	0x06
	.zero		1


	//   ....[13]....
        /*0784*/ 	.word	0x00000620
        /*0788*/ 	.word	0x000000ff
        /*078c*/ 	.word	0x00029888
        /*0790*/ 	.short	0x0100
        /*0792*/ 	.byte	0x06
	.zero		1


	//   ....[14]....
        /*0794*/ 	.word	0x00000750
        /*0798*/ 	.word	0x000000ff
        /*079c*/ 	.word	0x00029890
        /*07a0*/ 	.short	0x0100
        /*07a2*/ 	.byte	0x08
	.zero		1


	//   ....[15]....
        /*07a4*/ 	.word	0x00000760
        /*07a8*/ 	.word	0x000000ff
        /*07ac*/ 	.word	0x000298a0
        /*07b0*/ 	.short	0x0100
        /*07b2*/ 	.byte	0x08
	.zero		1


	//   ....[16]....
        /*07b4*/ 	.word	0x00000770
        /*07b8*/ 	.word	0x000000ff
        /*07bc*/ 	.word	0x00029898
        /*07c0*/ 	.short	0x0100
        /*07c2*/ 	.byte	0x08
	.zero		1


	//   ....[17]....
        /*07c4*/ 	.word	0x00000780
        /*07c8*/ 	.word	0x000000ff
        /*07cc*/ 	.word	0x000298a8
        /*07d0*/ 	.short	0x0100
        /*07d2*/ 	.byte	0x08
	.zero		1


	//   ....[18]....
        /*07d4*/ 	.word	0x000008b0
        /*07d8*/ 	.word	0x000000ff
        /*07dc*/ 	.word	0x000298b0
        /*07e0*/ 	.short	0x0100
        /*07e2*/ 	.byte	0x08
	.zero		1


	//   ....[19]....
        /*07e4*/ 	.word	0x000008c0
        /*07e8*/ 	.word	0x000000ff
        /*07ec*/ 	.word	0x000298c0
        /*07f0*/ 	.short	0x0100
        /*07f2*/ 	.byte	0x08
	.zero		1


	//   ....[20]....
        /*07f4*/ 	.word	0x000008d0
        /*07f8*/ 	.word	0x000000ff
        /*07fc*/ 	.word	0x000298b8
        /*0800*/ 	.short	0x0100
        /*0802*/ 	.byte	0x08
	.zero		1


	//   ....[21]....
        /*0804*/ 	.word	0x000008e0
        /*0808*/ 	.word	0x000000ff
        /*080c*/ 	.word	0x000298c8
        /*0810*/ 	.short	0x0100
        /*0812*/ 	.byte	0x08
	.zero		1


	//   ....[22]....
        /*0814*/ 	.word	0x00001b70
        /*0818*/ 	.word	0x000000ff
        /*081c*/ 	.word	0x00029800
        /*0820*/ 	.short	0x010a
        /*0822*/ 	.byte	0x29
	.zero		1


	//   ....[23]....
        /*0824*/ 	.word	0x00001bf0
        /*0828*/ 	.word	0x00000002
        /*082c*/ 	.word	0x00029830
        /*0830*/ 	.short	0x010a
        /*0832*/ 	.byte	0x3f
	.zero		1


	//   ....[24]....
        /*0834*/ 	.word	0x00001c50
        /*0838*/ 	.word	0x00000002
        /*083c*/ 	.word	0x00029830
        /*0840*/ 	.short	0x010a
        /*0842*/ 	.byte	0x3f
	.zero		1


	//   ....[25]....
        /*0844*/ 	.word	0x00003080
        /*0848*/ 	.word	0x00000002
        /*084c*/ 	.word	0x00000000
        /*0850*/ 	.short	0x0101
        /*0852*/ 	.byte	0x3f
	.zero		1


	//   ....[26]....
        /*0854*/ 	.word	0x00004ed0
        /*0858*/ 	.word	0x000000ff
        /*085c*/ 	.word	0x00029830
        /*0860*/ 	.short	0x010a
        /*0862*/ 	.byte	0x06
	.zero		1


	//   ....[27]....
        /*0864*/ 	.word	0x00004f10
        /*0868*/ 	.word	0x000000ff
        /*086c*/ 	.word	0x00029830
        /*0870*/ 	.short	0x010a
        /*0872*/ 	.byte	0x06
	.zero		1


	//   ....[28]....
        /*0874*/ 	.word	0x00005b50
        /*0878*/ 	.word	0x000000ff
        /*087c*/ 	.word	0x00029850
        /*0880*/ 	.short	0x010a
        /*0882*/ 	.byte	0x06
	.zero		1


	//   ....[29]....
        /*0884*/ 	.word	0x00005b90
        /*0888*/ 	.word	0x000000ff
        /*088c*/ 	.word	0x00029850
        /*0890*/ 	.short	0x010a
        /*0892*/ 	.byte	0x06
	.zero		1


	//   ....[30]....
        /*0894*/ 	.word	0x00007d80
        /*0898*/ 	.word	0x00000002
        /*089c*/ 	.word	0x00000000
        /*08a0*/ 	.short	0x0101
        /*08a2*/ 	.byte	0x3f
	.zero		1


	//   ....[31]....
        /*08a4*/ 	.word	0x00007ff0
        /*08a8*/ 	.word	0x000000ff
        /*08ac*/ 	.word	0x00000000
        /*08b0*/ 	.short	0x0101
        /*08b2*/ 	.byte	0x06
	.zero		1


	//   ....[32]....
        /*08b4*/ 	.word	0x00008710
        /*08b8*/ 	.word	0x000000ff
        /*08bc*/ 	.word	0x00029830
        /*08c0*/ 	.short	0x010a
        /*08c2*/ 	.byte	0x06
	.zero		1


	//   ....[33]....
        /*08c4*/ 	.word	0x00008750
        /*08c8*/ 	.word	0x000000ff
        /*08cc*/ 	.word	0x00029830
        /*08d0*/ 	.short	0x010a
        /*08d2*/ 	.byte	0x06
	.zero		1


	//   ....[34]....
        /*08d4*/ 	.word	0x00009360
        /*08d8*/ 	.word	0x000000ff
        /*08dc*/ 	.word	0x00029850
        /*08e0*/ 	.short	0x010a
        /*08e2*/ 	.byte	0x06
	.zero		1


	//   ....[35]....
        /*08e4*/ 	.word	0x000093a0
        /*08e8*/ 	.word	0x000000ff
        /*08ec*/ 	.word	0x00029850
        /*08f0*/ 	.short	0x010a
        /*08f2*/ 	.byte	0x06
	.zero		1


	//   ....[36]....
        /*08f4*/ 	.word	0x0000a960
        /*08f8*/ 	.word	0x00000002
        /*08fc*/ 	.word	0x00000000
        /*0900*/ 	.short	0x0101
        /*0902*/ 	.byte	0x3f
	.zero		1


	//   ....[37]....
        /*0904*/ 	.word	0x0000ac90
        /*0908*/ 	.word	0x000000ff
        /*090c*/ 	.word	0x00000000
        /*0910*/ 	.short	0x0101
        /*0912*/ 	.byte	0x06
	.zero		1


	//   ....[38]....
        /*0914*/ 	.word	0x0000b310
        /*0918*/ 	.word	0x000000ff
        /*091c*/ 	.word	0x00029850
        /*0920*/ 	.short	0x010a
        /*0922*/ 	.byte	0x09
	.zero		1


	//   ....[39]....
        /*0924*/ 	.word	0x0000b350
        /*0928*/ 	.word	0x000000ff
        /*092c*/ 	.word	0x00029850
        /*0930*/ 	.short	0x010a
        /*0932*/ 	.byte	0x09
	.zero		1


	//   ....[40]....
        /*0934*/ 	.word	0x0000b9c0
        /*0938*/ 	.word	0x000000ff
        /*093c*/ 	.word	0x00000000
        /*0940*/ 	.short	0x0101
        /*0942*/ 	.byte	0x04
	.zero		1


	//   ....[41]....
        /*0944*/ 	.word	0x0000d5f0
        /*0948*/ 	.word	0x00000000
        /*094c*/ 	.word	0x00000000
        /*0950*/ 	.short	0x0101
        /*0952*/ 	.byte	0x3f
	.zero		1


	//   ....[42]....
        /*0954*/ 	.word	0x000105c0
        /*0958*/ 	.word	0x00000002
        /*095c*/ 	.word	0x00029880
        /*0960*/ 	.short	0x010a
        /*0962*/ 	.byte	0x3f
	.zero		1


	//   ....[43]....
        /*0964*/ 	.word	0x00010750
        /*0968*/ 	.word	0x00000002
        /*096c*/ 	.word	0x00029840
        /*0970*/ 	.short	0x010a
        /*0972*/ 	.byte	0x3f
	.zero		1


	//   ....[44]....
        /*0974*/ 	.word	0x00011300
        /*0978*/ 	.word	0x00000011
        /*097c*/ 	.word	0x00029800
        /*0980*/ 	.short	0x0107
        /*0982*/ 	.byte	0x3f
	.zero		1


	//   ....[45]....
        /*0984*/ 	.word	0x00011400
        /*0988*/ 	.word	0x00000011
        /*098c*/ 	.word	0x00029800
        /*0990*/ 	.short	0x0101
        /*0992*/ 	.byte	0x3f
	.zero		1


	//   ....[46]....
        /*0994*/ 	.word	0x00011420
        /*0998*/ 	.word	0x00000011
        /*099c*/ 	.word	0x00029820
        /*09a0*/ 	.short	0x010a
        /*09a2*/ 	.byte	0x3f
	.zero		1


	//   ....[47]....
        /*09a4*/ 	.word	0x00011730
        /*09a8*/ 	.word	0x00000005
        /*09ac*/ 	.word	0x00029880
        /*09b0*/ 	.short	0x010a
        /*09b2*/ 	.byte	0x3f
	.zero		1


	//   ....[48]....
        /*09b4*/ 	.word	0x00011960
        /*09b8*/ 	.word	0x00000005
        /*09bc*/ 	.word	0x00029840
        /*09c0*/ 	.short	0x010a
        /*09c2*/ 	.byte	0x3f
	.zero		1


	//   ....[49]....
        /*09c4*/ 	.word	0x00011e20
        /*09c8*/ 	.word	0x00000013
        /*09cc*/ 	.word	0x00029870
        /*09d0*/ 	.short	0x010a
        /*09d2*/ 	.byte	0x3f
	.zero		1


	//   ....[50]....
        /*09d4*/ 	.word	0x00011e90
        /*09d8*/ 	.word	0x00000013
        /*09dc*/ 	.word	0x00029860
        /*09e0*/ 	.short	0x010a
        /*09e2*/ 	.byte	0x3f
	.zero		1


	//   ....[51]....
        /*09e4*/ 	.word	0x000123c0
        /*09e8*/ 	.word	0x00000013
        /*09ec*/ 	.word	0x00029850
        /*09f0*/ 	.short	0x0101
        /*09f2*/ 	.byte	0x3f
	.zero		1


	//   ....[52]....
        /*09f4*/ 	.word	0x00012430
        /*09f8*/ 	.word	0x00000013
        /*09fc*/ 	.word	0x00000000
        /*0a00*/ 	.short	0x0101
        /*0a02*/ 	.byte	0x3f
	.zero		1


	//   ....[53]....
        /*0a04*/ 	.word	0x00012660
        /*0a08*/ 	.word	0x00000010
        /*0a0c*/ 	.word	0x00029870
        /*0a10*/ 	.short	0x010a
        /*0a12*/ 	.byte	0x3f
	.zero		1


	//   ....[54]....
        /*0a14*/ 	.word	0x000126d0
        /*0a18*/ 	.word	0x00000010
        /*0a1c*/ 	.word	0x00029860
        /*0a20*/ 	.short	0x010a
        /*0a22*/ 	.byte	0x3f
	.zero		1


	//   ....[55]....
        /*0a24*/ 	.word	0x00012c10
        /*0a28*/ 	.word	0x00000010
        /*0a2c*/ 	.word	0x00029850
        /*0a30*/ 	.short	0x0101
        /*0a32*/ 	.byte	0x3f
	.zero		1


	//   ....[56]....
        /*0a34*/ 	.word	0x00012c60
        /*0a38*/ 	.word	0x00000010
        /*0a3c*/ 	.word	0x00000000
        /*0a40*/ 	.short	0x0101
        /*0a42*/ 	.byte	0x3f
	.zero		1


	//   ....[57]....
        /*0a44*/ 	.word	0x000139f0
        /*0a48*/ 	.word	0x00000003
        /*0a4c*/ 	.word	0x00029820
        /*0a50*/ 	.short	0x010a
        /*0a52*/ 	.byte	0x3f
	.zero		1


	//   ....[58]....
        /*0a54*/ 	.word	0x00013bc0
        /*0a58*/ 	.word	0x00000007
        /*0a5c*/ 	.word	0x00000000
        /*0a60*/ 	.short	0x010a
        /*0a62*/ 	.byte	0x3f
	.zero		1


	//   ....[59]....
        /*0a64*/ 	.word	0x00013c10
        /*0a68*/ 	.word	0x00000005
        /*0a6c*/ 	.word	0x00000000
        /*0a70*/ 	.short	0x010a
        /*0a72*/ 	.byte	0x3f
	.zero		1


	//   ....[60]....
        /*0a74*/ 	.word	0x00013c60
        /*0a78*/ 	.word	0x00000005
        /*0a7c*/ 	.word	0x00029860
        /*0a80*/ 	.short	0x010a
        /*0a82*/ 	.byte	0x3f
	.zero		1


	//   ....[61]....
        /*0a84*/ 	.word	0x00013cb0
        /*0a88*/ 	.word	0x00000003
        /*0a8c*/ 	.word	0x00029860
        /*0a90*/ 	.short	0x010a
        /*0a92*/ 	.byte	0x3f
	.zero		1


	//   ....[62]....
        /*0a94*/ 	.word	0x00013cf0
        /*0a98*/ 	.word	0x00000005
        /*0a9c*/ 	.word	0x00029880
        /*0aa0*/ 	.short	0x010a
        /*0aa2*/ 	.byte	0x3f
	.zero		1


	//   ....[63]....
        /*0aa4*/ 	.word	0x00013d10
        /*0aa8*/ 	.word	0x00000003
        /*0aac*/ 	.word	0x00029880
        /*0ab0*/ 	.short	0x010a
        /*0ab2*/ 	.byte	0x3f
	.zero		1


	//   ....[64]....
        /*0ab4*/ 	.word	0x00013d80
        /*0ab8*/ 	.word	0x00000003
        /*0abc*/ 	.word	0x00029800
        /*0ac0*/ 	.short	0x010a
        /*0ac2*/ 	.byte	0x3f
	.zero		1


	//   ....[65]....
        /*0ac4*/ 	.word	0x00013dd0
        /*0ac8*/ 	.word	0x00000002
        /*0acc*/ 	.word	0x00029830
        /*0ad0*/ 	.short	0x010a
        /*0ad2*/ 	.byte	0x3f
	.zero		1


	//   ....[66]....
        /*0ad4*/ 	.word	0x00013e30
        /*0ad8*/ 	.word	0x00000007
        /*0adc*/ 	.word	0x00029830
        /*0ae0*/ 	.short	0x010a
        /*0ae2*/ 	.byte	0x3f
	.zero		1


	//   ....[67]....
        /*0ae4*/ 	.word	0x00013e90
        /*0ae8*/ 	.word	0x00000007
        /*0aec*/ 	.word	0x00029850
        /*0af0*/ 	.short	0x010a
        /*0af2*/ 	.byte	0x3f
	.zero		1


	//   ....[68]....
        /*0af4*/ 	.word	0x00013ef0
        /*0af8*/ 	.word	0x00000009
        /*0afc*/ 	.word	0x00029830
        /*0b00*/ 	.short	0x010a
        /*0b02*/ 	.byte	0x3f
	.zero		1


	//   ....[69]....
        /*0b04*/ 	.word	0x00013f50
        /*0b08*/ 	.word	0x00000009
        /*0b0c*/ 	.word	0x00029850
        /*0b10*/ 	.short	0x010a
        /*0b12*/ 	.byte	0x3f
	.zero		1


	//   ....[70]....
        /*0b14*/ 	.word	0x00013fb0
        /*0b18*/ 	.word	0x00000005
        /*0b1c*/ 	.word	0x00029850
        /*0b20*/ 	.short	0x010a
        /*0b22*/ 	.byte	0x3f
	.zero		1


	//   ....[71]....
        /*0b24*/ 	.word	0x00014100
        /*0b28*/ 	.word	0x00000002
        /*0b2c*/ 	.word	0x00029880
        /*0b30*/ 	.short	0x010a
        /*0b32*/ 	.byte	0x3f
	.zero		1


	//   ....[72]....
        /*0b34*/ 	.word	0x00014150
        /*0b38*/ 	.word	0x00000002
        /*0b3c*/ 	.word	0x00029840
        /*0b40*/ 	.short	0x010a
        /*0b42*/ 	.byte	0x3f
	.zero		1


	//   ....[73]....
        /*0b44*/ 	.word	0x00014720
        /*0b48*/ 	.word	0x00000011
        /*0b4c*/ 	.word	0x00029820
        /*0b50*/ 	.short	0x010a
        /*0b52*/ 	.byte	0x3f
	.zero		1


	//   ....[74]....
        /*0b54*/ 	.word	0x00014770
        /*0b58*/ 	.word	0x00000005
        /*0b5c*/ 	.word	0x00029880
        /*0b60*/ 	.short	0x010a
        /*0b62*/ 	.byte	0x3f
	.zero		1


	//   ....[75]....
        /*0b64*/ 	.word	0x000147c0
        /*0b68*/ 	.word	0x00000005
        /*0b6c*/ 	.word	0x00029840
        /*0b70*/ 	.short	0x010a
        /*0b72*/ 	.byte	0x3f
	.zero		1


	//   ....[76]....
        /*0b74*/ 	.word	0x00014810
        /*0b78*/ 	.word	0x00000013
        /*0b7c*/ 	.word	0x00029870
        /*0b80*/ 	.short	0x010a
        /*0b82*/ 	.byte	0x3f
	.zero		1


	//   ....[77]....
        /*0b84*/ 	.word	0x00014860
        /*0b88*/ 	.word	0x00000013
        /*0b8c*/ 	.word	0x00029860
        /*0b90*/ 	.short	0x010a
        /*0b92*/ 	.byte	0x3f
	.zero		1


	//   ....[78]....
        /*0b94*/ 	.word	0x000148b0
        /*0b98*/ 	.word	0x00000010
        /*0b9c*/ 	.word	0x00029870
        /*0ba0*/ 	.short	0x010a
        /*0ba2*/ 	.byte	0x3f
	.zero		1


	//   ....[79]....
        /*0ba4*/ 	.word	0x00014900
        /*0ba8*/ 	.word	0x00000010
        /*0bac*/ 	.word	0x00029860
        /*0bb0*/ 	.short	0x010a
        /*0bb2*/ 	.byte	0x3f
	.zero		1


	//   ....[80]....
        /*0bb4*/ 	.word	0x00014950
        /*0bb8*/ 	.word	0x00000003
        /*0bbc*/ 	.word	0x00029820
        /*0bc0*/ 	.short	0x010a
        /*0bc2*/ 	.byte	0x3f
	.zero		1


	//   ....[81]....
        /*0bc4*/ 	.word	0x00014af0
        /*0bc8*/ 	.word	0x00000007
        /*0bcc*/ 	.word	0x00000000
        /*0bd0*/ 	.short	0x010a
        /*0bd2*/ 	.byte	0x3f
	.zero		1


	//   ....[82]....
        /*0bd4*/ 	.word	0x00014b40
        /*0bd8*/ 	.word	0x00000005
        /*0bdc*/ 	.word	0x00000000
        /*0be0*/ 	.short	0x010a
        /*0be2*/ 	.byte	0x3f
	.zero		1


	//   ....[83]....
        /*0be4*/ 	.word	0x00014b90
        /*0be8*/ 	.word	0x00000005
        /*0bec*/ 	.word	0x00029860
        /*0bf0*/ 	.short	0x010a
        /*0bf2*/ 	.byte	0x3f
	.zero		1


	//   ....[84]....
        /*0bf4*/ 	.word	0x00014be0
        /*0bf8*/ 	.word	0x00000003
        /*0bfc*/ 	.word	0x00029860
        /*0c00*/ 	.short	0x010a
        /*0c02*/ 	.byte	0x3f
	.zero		1


	//   ....[85]....
        /*0c04*/ 	.word	0x00014c30
        /*0c08*/ 	.word	0x00000005
        /*0c0c*/ 	.word	0x00029880
        /*0c10*/ 	.short	0x010a
        /*0c12*/ 	.byte	0x3f
	.zero		1


	//----- nvinfo : EIATTR_NUM_MBARRIERS
	.align		4
.L_332:
        /*0c14*/ 	.byte	0x03, 0x38
        /*0c16*/ 	.short	0x0016


	//----- nvinfo : EIATTR_EXIT_INSTR_OFFSETS
	.align		4
        /*0c18*/ 	.byte	0x04, 0x1c
        /*0c1a*/ 	.short	(.L_334 - .L_333)


	//   ....[0]....
.L_333:
        /*0c1c*/ 	.word	0x00000a80


	//   ....[1]....
        /*0c20*/ 	.word	0x0000e540


	//   ....[2]....
        /*0c24*/ 	.word	0x00013d60


	//----- nvinfo : EIATTR_MAX_THREADS
	.align		4
.L_334:
        /*0c28*/ 	.byte	0x04, 0x05
        /*0c2a*/ 	.short	(.L_336 - .L_335)
.L_335:
        /*0c2c*/ 	.word	0x00000180
        /*0c30*/ 	.word	0x00000001
        /*0c34*/ 	.word	0x00000001


	//----- nvinfo : EIATTR_CRS_STACK_SIZE
	.align		4
.L_336:
        /*0c38*/ 	.byte	0x04, 0x1e
        /*0c3a*/ 	.short	(.L_338 - .L_337)
.L_337:
        /*0c3c*/ 	.word	0x00000000


	//----- nvinfo : EIATTR_CBANK_PARAM_SIZE
	.align		4
.L_338:
        /*0c40*/ 	.byte	0x03, 0x19
        /*0c42*/ 	.short	0x0af0


	//----- nvinfo : EIATTR_PARAM_CBANK
	.align		4
        /*0c44*/ 	.byte	0x04, 0x0a
        /*0c46*/ 	.short	(.L_340 - .L_339)
	.align		4
.L_339:
        /*0c48*/ 	.word	index@(.nv.constant0._ZN7cutlass13device_kernelIN5flash11enable_sm90INS1_16FlashAttnFwdSm90INS1_25CollectiveMainloopFwdSm90ILi2EN4cute5tupleIJNS5_1CILi1EEES8_S8_EEENS6_IJNS7_ILi128EEENS7_ILi160EEENS7_ILi192EEEEEELi128ENS_12float_e4m3_tEfNS_4arch4Sm90ELb1ELb0ELb0ELb1ELb0ELb0ELb0ELb1ELb1ELb1ELb0ELb0EEENS1_21CollectiveEpilogueFwdINS6_IJSA_SA_SB_EEES9_NS_10bfloat16_tESG_Li256ELb1ELb1ELb0ELb1EEENS1_36VarlenDynamicPersistentTileSchedulerILi128ELi160ELi256ELi128ELb0ELb1ELb1ELb1ELb1ELb1EEEEEEEEEvNT_6ParamsE)
        /*0c4c*/ 	.short	0x0210
        /*0c4e*/ 	.short	0x0af0


	//----- nvinfo : EIATTR_SW_WAR
	.align		4
.L_340:
        /*0c50*/ 	.byte	0x04, 0x36
        /*0c52*/ 	.short	(.L_342 - .L_341)
.L_341:
        /*0c54*/ 	.word	0x00000008
.L_342:


//--------------------- .nv.info._ZN7cutlass13device_kernelIN5flash11enable_sm90INS1_16FlashAttnFwdSm90INS1_25CollectiveMainloopFwdSm90ILi2EN4cute5tupleIJNS5_1CILi1EEES8_S8_EEENS6_IJNS7_ILi128EEENS7_ILi160EEENS7_ILi192EEEEEELi128ENS_12float_e4m3_tEfNS_4arch4Sm90ELb1ELb0ELb0ELb1ELb0ELb1ELb0ELb1ELb1ELb1ELb0ELb0EEENS1_21CollectiveEpilogueFwdINS6_IJSA_SA_SB_EEES9_NS_10bfloat16_tESG_Li256ELb1ELb1ELb0ELb1EEENS1_36VarlenDynamicPersistentTileSchedulerILi128ELi160ELi256ELi128ELb0ELb1ELb1ELb1ELb1ELb1EEEEEEEEEvNT_6ParamsE --------------------------
	.section	.nv.info._ZN7cutlass13device_kernelIN5flash11enable_sm90INS1_16FlashAttnFwdSm90INS1_25CollectiveMainloopFwdSm90ILi2EN4cute5tupleIJNS5_1CILi1EEES8_S8_EEENS6_IJNS7_ILi128EEENS7_ILi160EEENS7_ILi192EEEEEELi128ENS_12float_e4m3_tEfNS_4arch4Sm90ELb1ELb0ELb0ELb1ELb0ELb1ELb0ELb1ELb1ELb1ELb0ELb0EEENS1_21CollectiveEpilogueFwdINS6_IJSA_SA_SB_EEES9_NS_10bfloat16_tESG_Li256ELb1ELb1ELb0ELb1EEENS1_36VarlenDynamicPersistentTileSchedulerILi128ELi160ELi256ELi128ELb0ELb1ELb1ELb1ELb1ELb1EEEEEEEEEvNT_6ParamsE,"",@"SHT_CUDA_INFO"
	.sectionflags	@""
	.align	4


	//----- nvinfo : EIATTR_CUDA_API_VERSION
	.align		4
        /*0000*/ 	.byte	0x04, 0x37
        /*0002*/ 	.short	(.L_344 - .L_343)
.L_343:
        /*0004*/ 	.word	0x00000082


	//----- nvinfo : EIATTR_KPARAM_INFO
	.align		4
.L_344:
        /*0008*/ 	.byte	0x04, 0x17
        /*000a*/ 	.short	(.L_346 - .L_345)
.L_345:
        /*000c*/ 	.word	0x00000000
        /*0010*/ 	.short	0x0000
        /*0012*/ 	.short	0x0070
        /*0014*/ 	.byte	0x00, 0xf0, 0x01, 0x2a


	//----- nvinfo : EIATTR_SPARSE_MMA_MASK
	.align		4
.L_346:
        /*0018*/ 	.byte	0x03, 0x50
        /*001a*/ 	.short	0x0000


	//----- nvinfo : EIATTR_MAXREG_COUNT
	.align		4
        /*001c*/ 	.byte	0x03, 0x1b
        /*001e*/ 	.short	0x00a8


	//----- nvinfo : EIATTR_NUM_BARRIERS
	.align		4
        /*0020*/ 	.byte	0x02, 0x4c
        /*0022*/ 	.byte	0x10
	.zero		1


	//----- nvinfo : EIATTR_EXTERNS
	.align		4
        /*0024*/ 	.byte	0x04, 0x0f
        /*0026*/ 	.short	(.L_348 - .L_347)


	//   ....[0]....
	.align		4
.L_347:
        /*0028*/ 	.word	index@(__assertfail)


	//----- nvinfo : EIATTR_ANNOTATIONS
	.align		4
.L_348:
        /*002c*/ 	.byte	0x04, 0x55
        /*002e*/ 	.short	(.L_350 - .L_349)


	//   ....[0]....
.L_349:
        /* <DEDUP_REMOVED lines=81> */


	//----- nvinfo : EIATTR_MERCURY_ISA_VERSION
	.align		4
.L_350:
        /*0530*/ 	.byte	0x03, 0x5f
        /*0532*/ 	.short	0x0101


	//----- nvinfo : EIATTR_UNUSED_LOAD_BYTE_OFFSET
	.align		4
        /*0534*/ 	.byte	0x04, 0x44
        /*0536*/ 	.short	(.L_352 - .L_351)


	//   ....[0]....
.L_351:
        /*0538*/ 	.word	0x00000ae0
        /*053c*/ 	.word	0x0000fff0


	//   ....[1]....
        /*0540*/ 	.word	0x00022390
        /*0544*/ 	.word	0x0000fff0


	//----- nvinfo : EIATTR_INT_WARP_WIDE_INSTR_OFFSETS
	.align		4
.L_352:
        /*0548*/ 	.byte	0x04, 0x31
        /*054a*/ 	.short	(.L_354 - .L_353)


	//   ....[0]....
.L_353:
        /*054c*/ 	.word	0x00000190


	//   ....[1]....
        /*0550*/ 	.word	0x000001d0


	//   ....[2]....
        /*0554*/ 	.word	0x00000240


	//   ....[3]....
        /*0558*/ 	.word	0x00027480


	//   ....[4]....
        /*055c*/ 	.word	0x000274e0


	//   ....[5]....
        /*0560*/ 	.word	0x0002a090


	//   ....[6]....
        /*0564*/ 	.word	0x0002a0f0


	//----- nvinfo : EIATTR_COOP_GROUP_MASK_REGIDS
	.align		4
.L_354:
        /*0568*/ 	.byte	0x04, 0x29
        /*056a*/ 	.short	(.L_356 - .L_355)


	//   ....[0]....
.L_355:
        /*056c*/ 	.word	0xffffffff


	//   ....[1]....
        /*0570*/ 	.word	0xffffffff


	//   ....[2]....
        /*0574*/ 	.word	0xffffffff


	//   ....[3]....
        /*0578*/ 	.word	0xffffffff


	//   ....[4]....
        /*057c*/ 	.word	0xffffffff


	//   ....[5]....
        /*0580*/ 	.word	0xffffffff


	//   ....[6]....
        /*0584*/ 	.word	0xffffffff


	//   ....[7]....
        /*0588*/ 	.word	0xffffffff


	//   ....[8]....
        /*058c*/ 	.word	0xffffffff


	//   ....[9]....
        /*0590*/ 	.word	0xffffffff


	//   ....[10]....
        /*0594*/ 	.word	0xffffffff


	//   ....[11]....
        /*0598*/ 	.word	0xffffffff


	//   ....[12]....
        /*059c*/ 	.word	0xffffffff


	//   ....[13]....
        /*05a0*/ 	.word	0xffffffff


	//   ....[14]....
        /*05a4*/ 	.word	0xffffffff


	//   ....[15]....
        /*05a8*/ 	.word	0xffffffff


	//   ....[16]....
        /*05ac*/ 	.word	0xffffffff


	//   ....[17]....
        /*05b0*/ 	.word	0xffffffff


	//   ....[18]....
        /*05b4*/ 	.word	0xffffffff


	//   ....[19]....
        /*05b8*/ 	.word	0xffffffff


	//   ....[20]....
        /*05bc*/ 	.word	0xffffffff


	//   ....[21]....
        /*05c0*/ 	.word	0xffffffff


	//   ....[22]....
        /*05c4*/ 	.word	0xffffffff


	//   ....[23]....
        /*05c8*/ 	.word	0xffffffff


	//   ....[24]....
        /*05cc*/ 	.word	0xffffffff


	//   ....[25]....
        /*05d0*/ 	.word	0xffffffff


	//   ....[26]....
        /*05d4*/ 	.word	0xffffffff


	//   ....[27]....
        /*05d8*/ 	.word	0xffffffff


	//   ....[28]....
        /*05dc*/ 	.word	0xffffffff


	//   ....[29]....
        /*05e0*/ 	.word	0xffffffff


	//   ....[30]....
        /*05e4*/ 	.word	0xffffffff


	//   ....[31]....
        /*05e8*/ 	.word	0xffffffff


	//   ....[32]....
        /*05ec*/ 	.word	0xffffffff


	//   ....[33]....
        /*05f0*/ 	.word	0xffffffff


	//   ....[34]....
        /*05f4*/ 	.word	0xffffffff


	//   ....[35]....
        /*05f8*/ 	.word	0xffffffff


	//   ....[36]....
        /*05fc*/ 	.word	0xffffffff


	//   ....[37]....
        /*0600*/ 	.word	0xffffffff


	//   ....[38]....
        /*0604*/ 	.word	0xffffffff


	//   ....[39]....
        /*0608*/ 	.word	0xffffffff


	//   ....[40]....
        /*060c*/ 	.word	0xffffffff


	//   ....[41]....
        /*0610*/ 	.word	0xffffffff


	//   ....[42]....
        /*0614*/ 	.word	0xffffffff


	//   ....[43]....
        /*0618*/ 	.word	0xffffffff


	//   ....[44]....
        /*061c*/ 	.word	0xffffffff


	//   ....[45]....
        /*0620*/ 	.word	0xffffffff


	//   ....[46]....
        /*0624*/ 	.word	0xffffffff


	//   ....[47]....
        /*0628*/ 	.word	0xffffffff


	//   ....[48]....
        /*062c*/ 	.word	0xffffffff


	//   ....[49]....
        /*0630*/ 	.word	0xffffffff


	//   ....[50]....
        /*0634*/ 	.word	0xffffffff


	//   ....[51]....
        /*0638*/ 	.word	0xffffffff


	//   ....[52]....
        /*063c*/ 	.word	0xffffffff


	//   ....[53]....
        /*0640*/ 	.word	0xffffffff


	//   ....[54]....
        /*0644*/ 	.word	0xffffffff


	//   ....[55]....
        /*0648*/ 	.word	0xffffffff


	//   ....[56]....
        /*064c*/ 	.word	0xffffffff


	//   ....[57]....
        /*0650*/ 	.word	0xffffffff


	//   ....[58]....
        /*0654*/ 	.word	0xffffffff


	//   ....[59]....
        /*0658*/ 	.word	0xffffffff


	//   ....[60]....
        /*065c*/ 	.word	0xffffffff


	//   ....[61]....
        /*0660*/ 	.word	0xffffffff


	//   ....[62]....
        /*0664*/ 	.word	0xffffffff


	//   ....[63]....
        /*0668*/ 	.word	0xffffffff


	//   ....[64]....
        /*066c*/ 	.word	0xffffffff


	//   ....[65]....
        /*0670*/ 	.word	0xffffffff


	//   ....[66]....
        /*0674*/ 	.word	0xffffffff


	//   ....[67]....
        /*0678*/ 	.word	0xffffffff


	//   ....[68]....
        /*067c*/ 	.word	0xffffffff


	//   ....[69]....
        /*0680*/ 	.word	0xffffffff


	//   ....[70]....
        /*0684*/ 	.word	0xffffffff


	//   ....[71]....
        /*0688*/ 	.word	0xffffffff


	//   ....[72]....
        /*068c*/ 	.word	0xffffffff


	//   ....[73]....
        /*0690*/ 	.word	0xffffffff


	//   ....[74]....
        /*0694*/ 	.word	0xffffffff


	//   ....[75]....
        /*0698*/ 	.word	0xffffffff


	//   ....[76]....
        /*069c*/ 	.word	0xffffffff


	//   ....[77]....
        /*06a0*/ 	.word	0xffffffff


	//   ....[78]....
        /*06a4*/ 	.word	0xffffffff


	//   ....[79]....
        /*06a8*/ 	.word	0xffffffff


	//   ....[80]....
        /*06ac*/ 	.word	0xffffffff


	//   ....[81]....
        /*06b0*/ 	.word	0xffffffff


	//   ....[82]....
        /*06b4*/ 	.word	0xffffffff


	//   ....[83]....
        /*06b8*/ 	.word	0xffffffff


	//   ....[84]....
        /*06bc*/ 	.word	0xffffffff


	//   ....[85]....
        /*06c0*/ 	.word	0xffffffff


	//   ....[86]....
        /*06c4*/ 	.word	0xffffffff


	//   ....[87]....
        /*06c8*/ 	.word	0xffffffff


	//   ....[88]....
        /*06cc*/ 	.word	0xffffffff


	//   ....[89]....
        /*06d0*/ 	.word	0xffffffff


	//   ....[90]....
        /*06d4*/ 	.word	0xffffffff


	//   ....[91]....
        /*06d8*/ 	.word	0xffffffff


	//   ....[92]....
        /*06dc*/ 	.word	0xffffffff


	//   ....[93]....
        /*06e0*/ 	.word	0xffffffff


	//   ....[94]....
        /*06e4*/ 	.word	0xffffffff


	//   ....[95]....
        /*06e8*/ 	.word	0xffffffff


	//   ....[96]....
        /*06ec*/ 	.word	0xffffffff


	//   ....[97]....
        /*06f0*/ 	.word	0xffffffff


	//   ....[98]....
        /*06f4*/ 	.word	0xffffffff


	//   ....[99]....
        /*06f8*/ 	.word	0xffffffff


	//   ....[100]....
        /*06fc*/ 	.word	0xffffffff


	//   ....[101]....
        /*0700*/ 	.word	0xffffffff


	//   ....[102]....
        /*0704*/ 	.word	0xffffffff


	//   ....[103]....
        /*0708*/ 	.word	0xffffffff


	//   ....[104]....
        /*070c*/ 	.word	0xffffffff


	//   ....[105]....
        /*0710*/ 	.word	0xffffffff


	//   ....[106]....
        /*0714*/ 	.word	0xffffffff


	//   ....[107]....
        /*0718*/ 	.word	0xffffffff


	//   ....[108]....
        /*071c*/ 	.word	0xffffffff


	//   ....[109]....
        /*0720*/ 	.word	0xffffffff


	//   ....[110]....
        /*0724*/ 	.word	0xffffffff


	//   ....[111]....
        /*0728*/ 	.word	0xffffffff


	//   ....[112]....
        /*072c*/ 	.word	0xffffffff


	//   ....[113]....
        /*0730*/ 	.word	0xffffffff


	//   ....[114]....
        /*0734*/ 	.word	0xffffffff


	//   ....[115]....
        /*0738*/ 	.word	0xffffffff


	//   ....[116]....
        /*073c*/ 	.word	0xffffffff


	//   ....[117]....
        /*0740*/ 	.word	0xffffffff


	//   ....[118]....
        /*0744*/ 	.word	0xffffffff


	//   ....[119]....
        /*0748*/ 	.word	0xffffffff


	//   ....[120]....
        /*074c*/ 	.word	0xffffffff


	//   ....[121]....
        /*0750*/ 	.word	0xffffffff


	//   ....[122]....
        /*0754*/ 	.word	0xffffffff


	//   ....[123]....
        /*0758*/ 	.word	0xffffffff


	//   ....[124]....
        /*075c*/ 	.word	0xffffffff


	//   ....[125]....
        /*0760*/ 	.word	0xffffffff


	//   ....[126]....
        /*0764*/ 	.word	0xffffffff


	//   ....[127]....
        /*0768*/ 	.word	0xffffffff


	//   ....[128]....
        /*076c*/ 	.word	0xffffffff


	//   ....[129]....
        /*0770*/ 	.word	0xffffffff


	//   ....[130]....
        /*0774*/ 	.word	0xffffffff


	//   ....[131]....
        /*0778*/ 	.word	0xffffffff


	//   ....[132]....
        /*077c*/ 	.word	0x0500000f


	//   ....[133]....
        /*0780*/ 	.word	0x0500000f


	//   ....[134]....
        /*0784*/ 	.word	0x0500000f


	//   ....[135]....
        /*0788*/ 	.word	0x0500000f


	//   ....[136]....
        /*078c*/ 	.word	0x0500000f


	//   ....[137]....
        /*0790*/ 	.word	0x0500000f


	//   ....[138]....
        /*0794*/ 	.word	0x0500000f


	//   ....[139]....
        /*0798*/ 	.word	0x0500000f


	//   ....[140]....
        /*079c*/ 	.word	0x0500000f


	//   ....[141]....
        /*07a0*/ 	.word	0x0500000f


	//   ....[142]....
        /*07a4*/ 	.word	0x0500000f


	//   ....[143]....
        /*07a8*/ 	.word	0x0500000f


	//   ....[144]....
        /*07ac*/ 	.word	0x0500000f


	//   ....[145]....
        /*07b0*/ 	.word	0x0500000f


	//   ....[146]....
        /*07b4*/ 	.word	0x0500000f


	//   ....[147]....
        /*07b8*/ 	.word	0x0500000f


	//   ....[148]....
        /*07bc*/ 	.word	0x0500000f


	//   ....[149]....
        /*07c0*/ 	.word	0x0500000f


	//   ....[150]....
        /*07c4*/ 	.word	0x0500000f


	//   ....[151]....
        /*07c8*/ 	.word	0x0500000f


	//   ....[152]....
        /*07cc*/ 	.word	0x0500000f


	//   ....[153]....
        /*07d0*/ 	.word	0x0500000f


	//   ....[154]....
        /*07d4*/ 	.word	0x0500000f


	//   ....[155]....
        /*07d8*/ 	.word	0x0500000f


	//   ....[156]....
        /*07dc*/ 	.word	0x0500000f


	//   ....[157]....
        /*07e0*/ 	.word	0x0500000f


	//   ....[158]....
        /*07e4*/ 	.word	0x0500000f


	//   ....[159]....
        /*07e8*/ 	.word	0x0500000f


	//   ....[160]....
        /*07ec*/ 	.word	0x0500000f


	//   ....[161]....
        /*07f0*/ 	.word	0x0500000f


	//   ....[162]....
        /*07f4*/ 	.word	0x0500000f


	//   ....[163]....
        /*07f8*/ 	.word	0x0500000f


	//   ....[164]....
        /*07fc*/ 	.word	0x0500000f


	//   ....[165]....
        /*0800*/ 	.word	0x0500000f


	//   ....[166]....
        /*0804*/ 	.word	0x0500000f


	//   ....[167]....
        /*0808*/ 	.word	0x0500000f


	//   ....[168]....
        /*080c*/ 	.word	0x0500000f


	//   ....[169]....
        /*0810*/ 	.word	0x0500000f


	//   ....[170]....
        /*0814*/ 	.word	0x0500000f


	//   ....[171]....
        /*0818*/ 	.word	0x0500000f


	//   ....[172]....
        /*081c*/ 	.word	0x0500000f


	//   ....[173]....
        /*0820*/ 	.word	0x0500000f


	//   ....[174]....
        /*0824*/ 	.word	0x0500000f


	//   ....[175]....
        /*0828*/ 	.word	0x0500000f


	//   ....[176]....
        /*082c*/ 	.word	0x0500000f


	//   ....[177]....
        /*0830*/ 	.word	0x0500000f


	//   ....[178]....
        /*0834*/ 	.word	0x0500000f


	//   ....[179]....
        /*0838*/ 	.word	0x0500000f


	//   ....[180]....
        /*083c*/ 	.word	0x0500000f


	//   ....[181]....
        /*0840*/ 	.word	0x0500000f


	//   ....[182]....
        /*0844*/ 	.word	0x0500000f


	//   ....[183]....
        /*0848*/ 	.word	0x0500000f


	//   ....[184]....
        /*084c*/ 	.word	0x0500000f


	//   ....[185]....
        /*0850*/ 	.word	0x0500000f


	//   ....[186]....
        /*0854*/ 	.word	0x0500000f


	//   ....[187]....
        /*0858*/ 	.word	0x0500000f


	//   ....[188]....
        /*085c*/ 	.word	0x0500000f


	//   ....[189]....
        /*0860*/ 	.word	0x0500000f


	//   ....[190]....
        /*0864*/ 	.word	0x0500000f


	//   ....[191]....
        /*0868*/ 	.word	0x0500000f


	//   ....[192]....
        /*086c*/ 	.word	0x0500000f


	//   ....[193]....
        /*0870*/ 	.word	0x0500000f


	//   ....[194]....
        /*0874*/ 	.word	0x0500000f


	//   ....[195]....
        /*0878*/ 	.word	0x0500000f


	//   ....[196]....
        /*087c*/ 	.word	0x0500000f


	//   ....[197]....
        /*0880*/ 	.word	0x0500000f


	//   ....[198]....
        /*0884*/ 	.word	0x0500000f


	//   ....[199]....
        /*0888*/ 	.word	0x0500000f


	//   ....[200]....
        /*088c*/ 	.word	0x0500000f


	//   ....[201]....
        /*0890*/ 	.word	0x0500000f


	//   ....[202]....
        /*0894*/ 	.word	0x0500000f


	//   ....[203]....
        /*0898*/ 	.word	0x0500000f


	//   ....[204]....
        /*089c*/ 	.word	0x0500000f


	//   ....[205]....
        /*08a0*/ 	.word	0x0500000f


	//   ....[206]....
        /*08a4*/ 	.word	0x0500000f


	//   ....[207]....
        /*08a8*/ 	.word	0x0500000f


	//   ....[208]....
        /*08ac*/ 	.word	0x0500000f


	//----- nvinfo : EIATTR_COOP_GROUP_INSTR_OFFSETS
	.align		4
.L_356:
        /*08b0*/ 	.byte	0x04, 0x28
        /*08b2*/ 	.short	(.L_358 - .L_357)


	//   ....[0]....
.L_357:
        /*08b4*/ 	.word	0x00000070


	//   ....[1]....
        /*08b8*/ 	.word	0x000001a0


	//   ....[2]....
        /*08bc*/ 	.word	0x000001f0


	//   ....[3]....
        /*08c0*/ 	.word	0x00000420


	//   ....[4]....
        /*08c4*/ 	.word	0x00000580


	//   ....[5]....
        /*08c8*/ 	.word	0x000006a0


	//   ....[6]....
        /*08cc*/ 	.word	0x00000800


	//   ....[7]....
        /*08d0*/ 	.word	0x00010120


	//   ....[8]....
        /*08d4*/ 	.word	0x000107e0


	//   ....[9]....
        /*08d8*/ 	.word	0x000107f0


	//   ....[10]....
        /*08dc*/ 	.word	0x00010800


	//   ....[11]....
        /*08e0*/ 	.word	0x00010810


	//   ....[12]....
        /*08e4*/ 	.word	0x00013dc0


	//   ....[13]....
        /*08e8*/ 	.word	0x00013dd0


	//   ....[14]....
        /*08ec*/ 	.word	0x00013de0


	//   ....[15]....
        /*08f0*/ 	.word	0x00013df0


	//   ....[16]....
        /*08f4*/ 	.word	0x000181c0


	//   ....[17]....
        /*08f8*/ 	.word	0x000181e0


	//   ....[18]....
        /*08fc*/ 	.word	0x00018bc0


	//   ....[19]....
        /*0900*/ 	.word	0x00018be0


	//   ....[20]....
        /*0904*/ 	.word	0x00019810


	//   ....[21]....
        /*0908*/ 	.word	0x00019930


	//   ....[22]....
        /*090c*/ 	.word	0x0001bdb0


	//   ....[23]....
        /*0910*/ 	.word	0x0001c5c0


	//   ....[24]....
        /*0914*/ 	.word	0x0001c5f0


	//   ....[25]....
        /*0918*/ 	.word	0x0001c8c0


	//   ....[26]....
        /*091c*/ 	.word	0x0001d2d0


	//   ....[27]....
        /*0920*/ 	.word	0x0001d330


	//   ....[28]....
        /*0924*/ 	.word	0x0001fee0


	//   ....[29]....
        /*0928*/ 	.word	0x0001ff20


	//   ....[30]....
        /*092c*/ 	.word	0x0001ff80


	//   ....[31]....
        /*0930*/ 	.word	0x00020020


	//   ....[32]....
        /*0934*/ 	.word	0x00021be0


	//   ....[33]....
        /*0938*/ 	.word	0x00021bf0


	//   ....[34]....
        /*093c*/ 	.word	0x00021c70


	//   ....[35]....
        /*0940*/ 	.word	0x00021c80


	//   ....[36]....
        /*0944*/ 	.word	0x000229e0


	//   ....[37]....
        /*0948*/ 	.word	0x00022a10


	//   ....[38]....
        /*094c*/ 	.word	0x00022a40


	//   ....[39]....
        /*0950*/ 	.word	0x00022a70


	//   ....[40]....
        /*0954*/ 	.word	0x00022aa0


	//   ....[41]....
        /*0958*/ 	.word	0x00022ad0


	//   ....[42]....
        /*095c*/ 	.word	0x00022b00


	//   ....[43]....
        /*0960*/ 	.word	0x00022b30


	//   ....[44]....
        /*0964*/ 	.word	0x00022b60


	//   ....[45]....
        /*0968*/ 	.word	0x00022b90


	//   ....[46]....
        /*096c*/ 	.word	0x00022bc0


	//   ....[47]....
        /*0970*/ 	.word	0x00022bf0


	//   ....[48]....
        /*0974*/ 	.word	0x00022c20


	//   ....[49]....
        /*0978*/ 	.word	0x00022c50


	//   ....[50]....
        /*097c*/ 	.word	0x00022c80


	//   ....[51]....
        /*0980*/ 	.word	0x00022cb0


	//   ....[52]....
        /*0984*/ 	.word	0x00022ce0


	//   ....[53]....
        /*0988*/ 	.word	0x00022d10


	//   ....[54]....
        /*098c*/ 	.word	0x00022d40


	//   ....[55]....
        /*0990*/ 	.word	0x00022d70


	//   ....[56]....
        /*0994*/ 	.word	0x00022da0


	//   ....[57]....
        /*0998*/ 	.word	0x00022dd0


	//   ....[58]....
        /*099c*/ 	.word	0x00022e00


	//   ....[59]....
        /*09a0*/ 	.word	0x00022e20


	//   ....[60]....
        /*09a4*/ 	.word	0x00022e30


	//   ....[61]....
        /*09a8*/ 	.word	0x00022e40


	//   ....[62]....
        /*09ac*/ 	.word	0x00022e60


	//   ....[63]....
        /*09b0*/ 	.word	0x00022e70


	//   ....[64]....
        /*09b4*/ 	.word	0x00022e80


	//   ....[65]....
        /*09b8*/ 	.word	0x00022e90


	//   ....[66]....
        /*09bc*/ 	.word	0x00022ec0


	//   ....[67]....
        /*09c0*/ 	.word	0x00022ef0


	//   ....[68]....
        /*09c4*/ 	.word	0x00023490


	//   ....[69]....
        /*09c8*/ 	.word	0x000234d0


	//   ....[70]....
        /*09cc*/ 	.word	0x00023500


	//   ....[71]....
        /*09d0*/ 	.word	0x00023540


	//   ....[72]....
        /*09d4*/ 	.word	0x00023b40


	//   ....[73]....
        /*09d8*/ 	.word	0x00023b50


	//   ....[74]....
        /*09dc*/ 	.word	0x00023c10


	//   ....[75]....
        /*09e0*/ 	.word	0x00023c30


	//   ....[76]....
        /*09e4*/ 	.word	0x00023cf0


	//   ....[77]....
        /*09e8*/ 	.word	0x00023d10


	//   ....[78]....
        /*09ec*/ 	.word	0x00023de0


	//   ....[79]....
        /*09f0*/ 	.word	0x00023e00


	//   ....[80]....
        /*09f4*/ 	.word	0x000245d0


	//   ....[81]....
        /*09f8*/ 	.word	0x000245e0


	//   ....[82]....
        /*09fc*/ 	.word	0x00024720


	//   ....[83]....
        /*0a00*/ 	.word	0x00024730


	//   ....[84]....
        /*0a04*/ 	.word	0x00024860


	//   ....[85]....
        /*0a08*/ 	.word	0x00024870


	//   ....[86]....
        /*0a0c*/ 	.word	0x000249a0


	//   ....[87]....
        /*0a10*/ 	.word	0x000249b0


	//   ....[88]....
        /*0a14*/ 	.word	0x00024b40


	//   ....[89]....
        /*0a18*/ 	.word	0x00024d20


	//   ....[90]....
        /*0a1c*/ 	.word	0x00024d50


	//   ....[91]....
        /*0a20*/ 	.word	0x00024d80


	//   ....[92]....
        /*0a24*/ 	.word	0x00024db0


	//   ....[93]....
        /*0a28*/ 	.word	0x00024de0


	//   ....[94]....
        /*0a2c*/ 	.word	0x00024e10


	//   ....[95]....
        /*0a30*/ 	.word	0x00024f80


	//   ....[96]....
        /*0a34*/ 	.word	0x00024fb0


	//   ....[97]....
        /*0a38*/ 	.word	0x00024fe0


	//   ....[98]....
        /*0a3c*/ 	.word	0x00025010


	//   ....[99]....
        /*0a40*/ 	.word	0x00025040


	//   ....[100]....
        /*0a44*/ 	.word	0x00025070


	//   ....[101]....
        /*0a48*/ 	.word	0x00025110


	//   ....[102]....
        /*0a4c*/ 	.word	0x00025170


	//   ....[103]....
        /*0a50*/ 	.word	0x00025200


	//   ....[104]....
        /*0a54*/ 	.word	0x000261d0


	//   ....[105]....
        /*0a58*/ 	.word	0x00027c50


	//   ....[106]....
        /*0a5c*/ 	.word	0x00028a70


	//   ....[107]....
        /*0a60*/ 	.word	0x00028a90


	//   ....[108]....
        /*0a64*/ 	.word	0x00028ab0


	//   ....[109]....
        /*0a68*/ 	.word	0x00028b70


	//   ....[110]....
        /*0a6c*/ 	.word	0x00028ba0


	//   ....[111]....
        /*0a70*/ 	.word	0x00028c30


	//   ....[112]....
        /*0a74*/ 	.word	0x00028c40


	//   ....[113]....
        /*0a78*/ 	.word	0x00028cd0


	//   ....[114]....
        /*0a7c*/ 	.word	0x0002aa50


	//   ....[115]....
        /*0a80*/ 	.word	0x0002aa80


	//   ....[116]....
        /*0a84*/ 	.word	0x0002aac0


	//   ....[117]....
        /*0a88*/ 	.word	0x0002aaf0


	//   ....[118]....
        /*0a8c*/ 	.word	0x0002ab20


	//   ....[119]....
        /*0a90*/ 	.word	0x0002ab50


	//   ....[120]....
        /*0a94*/ 	.word	0x0002ab80


	//   ....[121]....
        /*0a98*/ 	.word	0x0002abb0


	//   ....[122]....
        /*0a9c*/ 	.word	0x0002ad30


	//   ....[123]....
        /*0aa0*/ 	.word	0x0002ad60


	//   ....[124]....
        /*0aa4*/ 	.word	0x0002ad90


	//   ....[125]....
        /*0aa8*/ 	.word	0x0002adc0


	//   ....[126]....
        /*0aac*/ 	.word	0x0002adf0


	//   ....[127]....
        /*0ab0*/ 	.word	0x0002ae20


	//   ....[128]....
        /*0ab4*/ 	.word	0x0002aee0


	//   ....[129]....
        /*0ab8*/ 	.word	0x0002af00


	//   ....[130]....
        /*0abc*/ 	.word	0x0002af70


	//   ....[131]....
        /*0ac0*/ 	.word	0x0002b650


	//   ....[132]....
        /*0ac4*/ 	.word	0x0002bb00


	//   ....[133]....
        /*0ac8*/ 	.word	0x0002bba0


	//   ....[134]....
        /*0acc*/ 	.word	0x0002bc30


	//   ....[135]....
        /*0ad0*/ 	.word	0x0002bc80


	//   ....[136]....
        /*0ad4*/ 	.word	0x0002bcd0


	//   ....[137]....
        /*0ad8*/ 	.word	0x0002bda0


	//   ....[138]....
        /*0adc*/ 	.word	0x0002be30


	//   ....[139]....
        /*0ae0*/ 	.word	0x0002be80


	//   ....[140]....
        /*0ae4*/ 	.word	0x0002bed0


	//   ....[141]....
        /*0ae8*/ 	.word	0x0002c1c0


	//   ....[142]....
        /*0aec*/ 	.word	0x0002c2e0


	//   ....[143]....
        /*0af0*/ 	.word	0x0002c410


	//   ....[144]....
        /*0af4*/ 	.word	0x0002c4a0


	//   ....[145]....
        /*0af8*/ 	.word	0x0002c500


	//   ....[146]....
        /*0afc*/ 	.word	0x0002c580


	//   ....[147]....
        /*0b00*/ 	.word	0x0002c5e0


	//   ....[148]....
        /*0b04*/ 	.word	0x0002c640


	//   ....[149]....
        /*0b08*/ 	.word	0x0002c6a0


	//   ....[150]....
        /*0b0c*/ 	.word	0x0002c720


	//   ....[151]....
        /*0b10*/ 	.word	0x0002c780


	//   ....[152]....
        /*0b14*/ 	.word	0x0002c800


	//   ....[153]....
        /*0b18*/ 	.word	0x0002c860


	//   ....[154]....
        /*0b1c*/ 	.word	0x0002c8e0


	//   ....[155]....
        /*0b20*/ 	.word	0x0002c940


	//   ....[156]....
        /*0b24*/ 	.word	0x0002c9c0


	//   ....[157]....
        /*0b28*/ 	.word	0x0002ca20


	//   ....[158]....
        /*0b2c*/ 	.word	0x0002cab0


	//   ....[159]....
        /*0b30*/ 	.word	0x0002cb10


	//   ....[160]....
        /*0b34*/ 	.word	0x0002cb90


	//   ....[161]....
        /*0b38*/ 	.word	0x0002cbf0


	//   ....[162]....
        /*0b3c*/ 	.word	0x0002cc50


	//   ....[163]....
        /*0b40*/ 	.word	0x0002ccb0


	//   ....[164]....
        /*0b44*/ 	.word	0x0002cd10


	//   ....[165]....
        /*0b48*/ 	.word	0x0002cd70


	//   ....[166]....
        /*0b4c*/ 	.word	0x0002cdf0


	//   ....[167]....
        /*0b50*/ 	.word	0x0002ce50


	//   ....[168]....
        /*0b54*/ 	.word	0x0002ced0


	//   ....[169]....
        /*0b58*/ 	.word	0x0002cf30


	//   ....[170]....
        /*0b5c*/ 	.word	0x0002cfb0


	//   ....[171]....
        /*0b60*/ 	.word	0x0002d010


	//   ....[172]....
        /*0b64*/ 	.word	0x0002d090


	//   ....[173]....
        /*0b68*/ 	.word	0x0002d180


	//   ....[174]....
        /*0b6c*/ 	.word	0x0002d1d0


	//   ....[175]....
        /*0b70*/ 	.word	0x0002d260


	//   ....[176]....
        /*0b74*/ 	.word	0x0002d2f0


	//   ....[177]....
        /*0b78*/ 	.word	0x0002d380


	//   ....[178]....
        /*0b7c*/ 	.word	0x0002d410


	//   ....[179]....
        /*0b80*/ 	.word	0x0002d4a0


	//   ....[180]....
        /*0b84*/ 	.word	0x0002d530


	//   ....[181]....
        /*0b88*/ 	.word	0x0002d5f0


	//   ....[182]....
        /*0b8c*/ 	.word	0x0002d8e0


	//   ....[183]....
        /*0b90*/ 	.word	0x0002db00


	//   ....[184]....
        /*0b94*/ 	.word	0x0002db50


	//   ....[185]....
        /*0b98*/ 	.word	0x0002dbb0


	//   ....[186]....
        /*0b9c*/ 	.word	0x0002dca0


	//   ....[187]....
        /*0ba0*/ 	.word	0x0002dd50


	//   ....[188]....
        /*0ba4*/ 	.word	0x0002de30


	//   ....[189]....
        /*0ba8*/ 	.word	0x0002df00


	//   ....[190]....
        /*0bac*/ 	.word	0x0002e000


	//   ....[191]....
        /*0bb0*/ 	.word	0x0002e2e0


	//   ....[192]....
        /*0bb4*/ 	.word	0x0002e380


	//   ....[193]....
        /*0bb8*/ 	.word	0x0002e4a0


	//   ....[194]....
        /*0bbc*/ 	.word	0x0002e520


	//   ....[195]....
        /*0bc0*/ 	.word	0x0002e5a0


	//   ....[196]....
        /*0bc4*/ 	.word	0x0002e620


	//   ....[197]....
        /*0bc8*/ 	.word	0x0002e6a0


	//   ....[198]....
        /*0bcc*/ 	.word	0x0002e730


	//   ....[199]....
        /*0bd0*/ 	.word	0x0002e7d0


	//   ....[200]....
        /*0bd4*/ 	.word	0x0002e880


	//   ....[201]....
        /*0bd8*/ 	.word	0x0002e900


	//   ....[202]....
        /*0bdc*/ 	.word	0x0002e980


	//   ....[203]....
        /*0be0*/ 	.word	0x0002ea00


	//   ....[204]....
        /*0be4*/ 	.word	0x0002ea90


	//   ....[205]....
        /*0be8*/ 	.word	0x0002eb10


	//   ....[206]....
        /*0bec*/ 	.word	0x0002ebb0


	//   ....[207]....
        /*0bf0*/ 	.word	0x0002ec40


	//   ....[208]....
        /*0bf4*/ 	.word	0x0002ed70


	//----- nvinfo : EIATTR_REG_RECONFIG
	.align		4
.L_358:
        /*0bf8*/ 	.byte	0x01, 0x54
	.zero		2


	//----- nvinfo : EIATTR_SYSCALL_OFFSETS
	.align		4
        /*0bfc*/ 	.byte	0x04, 0x46
        /*0bfe*/ 	.short	(.L_360 - .L_359)


	//   ....[0]....
.L_359:
        /*0c00*/ 	.word	0x00001ca0


	//   ....[1]....
        /*0c04*/ 	.word	0x00001df0


	//   ....[2]....
        /*0c08*/ 	.word	0x000102b0


	//   ....[3]....
        /*0c0c*/ 	.word	0x000105c0


	//   ....[4]....
        /*0c10*/ 	.word	0x00027680


	//   ....[5]....
        /*0c14*/ 	.word	0x00027820


	//   ....[6]....
        /*0c18*/ 	.word	0x00027980


	//   ....[7]....
        /*0c1c*/ 	.word	0x00027ad0


	//   ....[8]....
        /*0c20*/ 	.word	0x00028640


	//----- nvinfo : EIATTR_MBARRIER_INSTR_OFFSETS
	.align		4
.L_360:
        /*0c24*/ 	.byte	0x04, 0x39
        /*0c26*/ 	.short	(.L_362 - .L_361)


	//   ....[0]....
.L_361:
        /*0c28*/ 	.word	0x000002d0
        /*0c2c*/ 	.word	0x000000ff
        /*0c30*/ 	.word	0x00029800
        /*0c34*/ 	.short	0x0100
        /*0c36*/ 	.byte	0x08
	.zero		1


	//   ....[1]....
        /*0c38*/ 	.word	0x000002e0
        /*0c3c*/ 	.word	0x000000ff
        /*0c40*/ 	.word	0x00029820
        /*0c44*/ 	.short	0x0100
        /*0c46*/ 	.byte	0x08
	.zero		1


	//   ....[2]....
        /*0c48*/ 	.word	0x000003d0
        /*0c4c*/ 	.word	0x000000ff
        /*0c50*/ 	.word	0x00029830
        /*0c54*/ 	.short	0x0100
        /*0c56*/ 	.byte	0x08
	.zero		1


	//   ....[3]....
        /*0c58*/ 	.word	0x000003e0
        /*0c5c*/ 	.word	0x000000ff
        /*0c60*/ 	.word	0x00029840
        /*0c64*/ 	.short	0x0100
        /*0c66*/ 	.byte	0x08
	.zero		1


	//   ....[4]....
        /*0c68*/ 	.word	0x000003f0
        /*0c6c*/ 	.word	0x000000ff
        /*0c70*/ 	.word	0x00029838
        /*0c74*/ 	.short	0x0100
        /*0c76*/ 	.byte	0x08
	.zero		1


	//   ....[5]....
        /*0c78*/ 	.word	0x00000400
        /*0c7c*/ 	.word	0x000000ff
        /*0c80*/ 	.word	0x00029848
        /*0c84*/ 	.short	0x0100
        /*0c86*/ 	.byte	0x08
	.zero		1


	//   ....[6]....
        /*0c88*/ 	.word	0x00000530
        /*0c8c*/ 	.word	0x000000ff
        /*0c90*/ 	.word	0x00029850
        /*0c94*/ 	.short	0x0100
        /*0c96*/ 	.byte	0x08
	.zero		1


	//   ....[7]....
        /*0c98*/ 	.word	0x00000540
        /*0c9c*/ 	.word	0x000000ff
        /*0ca0*/ 	.word	0x00029860
        /*0ca4*/ 	.short	0x0100
        /*0ca6*/ 	.byte	0x08
	.zero		1


	//   ....[8]....
        /*0ca8*/ 	.word	0x00000550
        /*0cac*/ 	.word	0x000000ff
        /*0cb0*/ 	.word	0x00029858
        /*0cb4*/ 	.short	0x0100
        /*0cb6*/ 	.byte	0x08
	.zero		1


	//   ....[9]....
        /*0cb8*/ 	.word	0x00000560
        /*0cbc*/ 	.word	0x000000ff
        /*0cc0*/ 	.word	0x00029868
        /*0cc4*/ 	.short	0x0100
        /*0cc6*/ 	.byte	0x08
	.zero		1


	//   ....[10]....
        /*0cc8*/ 	.word	0x00000650
        /*0ccc*/ 	.word	0x000000ff
        /*0cd0*/ 	.word	0x00029870
        /*0cd4*/ 	.short	0x0100
        /*0cd6*/ 	.byte	0x06
	.zero		1


	//   ....[11]....
        /*0cd8*/ 	.word	0x00000660
        /*0cdc*/ 	.word	0x000000ff
        /*0ce0*/ 	.word	0x00029880
        /*0ce4*/ 	.short	0x0100
        /*0ce6*/ 	.byte	0x06
	.zero		1


	//   ....[12]....
        /*0ce8*/ 	.word	0x00000670
        /*0cec*/ 	.word	0x000000ff
        /*0cf0*/ 	.word	0x00029878
        /*0cf4*/ 	.short	0x0100
        /*0cf6*/ 	.byte	0x06
	.zero		1


	//   ....[13]....
        /*0cf8*/ 	.word	0x00000680
        /*0cfc*/ 	.word	0x000000ff
        /*0d00*/ 	.word	0x00029888
        /*0d04*/ 	.short	0x0100
        /*0d06*/ 	.byte	0x06
	.zero		1


	//   ....[14]....
        /*0d08*/ 	.word	0x000007b0
        /*0d0c*/ 	.word	0x000000ff
        /*0d10*/ 	.word	0x00029890
        /*0d14*/ 	.short	0x0100
        /*0d16*/ 	.byte	0x08
	.zero		1


	//   ....[15]....
        /*0d18*/ 	.word	0x000007c0
        /*0d1c*/ 	.word	0x000000ff
        /*0d20*/ 	.word	0x000298a0
        /*0d24*/ 	.short	0x0100
        /*0d26*/ 	.byte	0x08
	.zero		1


	//   ....[16]....
        /*0d28*/ 	.word	0x000007d0
        /*0d2c*/ 	.word	0x000000ff
        /*0d30*/ 	.word	0x00029898
        /*0d34*/ 	.short	0x0100
        /*0d36*/ 	.byte	0x08
	.zero		1


	//   ....[17]....
        /*0d38*/ 	.word	0x000007e0
        /*0d3c*/ 	.word	0x000000ff
        /*0d40*/ 	.word	0x000298a8
        /*0d44*/ 	.short	0x0100
        /*0d46*/ 	.byte	0x08
	.zero		1


	//   ....[18]....
        /*0d48*/ 	.word	0x00000910
        /*0d4c*/ 	.word	0x000000ff
        /*0d50*/ 	.word	0x000298b0
        /*0d54*/ 	.short	0x0100
        /*0d56*/ 	.byte	0x08
	.zero		1


	//   ....[19]....
        /*0d58*/ 	.word	0x00000920
        /*0d5c*/ 	.word	0x000000ff
        /*0d60*/ 	.word	0x000298c0
        /*0d64*/ 	.short	0x0100
        /*0d66*/ 	.byte	0x08
	.zero		1


	//   ....[20]....
        /*0d68*/ 	.word	0x00000930
        /*0d6c*/ 	.word	0x000000ff
        /*0d70*/ 	.word	0x000298b8
        /*0d74*/ 	.short	0x0100
        /*0d76*/ 	.byte	0x08
	.zero		1


	//   ....[21]....
        /*0d78*/ 	.word	0x00000940
        /*0d7c*/ 	.word	0x000000ff
        /*0d80*/ 	.word	0x000298c8
        /*0d84*/ 	.short	0x0100
        /*0d86*/ 	.byte	0x08
	.zero		1


	//   ....[22]....
        /*0d88*/ 	.word	0x00003590
        /*0d8c*/ 	.word	0x00000061
        /*0d90*/ 	.word	0x00029890
        /*0d94*/ 	.short	0x010a
        /*0d96*/ 	.byte	0x3f
	.zero		1


	//   ....[23]....
        /*0d98*/ 	.word	0x000092e0
        /*0d9c*/ 	.word	0x00000061
        /*0da0*/ 	.word	0x00029890
        /*0da4*/ 	.short	0x010a
        /*0da6*/ 	.byte	0x3f
	.zero		1


	//   ....[24]....
        /*0da8*/ 	.word	0x0000f1f0
        /*0dac*/ 	.word	0x00000061
        /*0db0*/ 	.word	0x00029890
        /*0db4*/ 	.short	0x010a
        /*0db6*/ 	.byte	0x3f
	.zero		1


	//   ....[25]....
        /*0db8*/ 	.word	0x0000f5c0
        /*0dbc*/ 	.word	0x00000028
        /*0dc0*/ 	.word	0x00000000
        /*0dc4*/ 	.short	0x0101
        /*0dc6*/ 	.byte	0x3f
	.zero		1


	//   ....[26]....
        /*0dc8*/ 	.word	0x0000f600
        /*0dcc*/ 	.word	0x00000061
        /*0dd0*/ 	.word	0x000298b0
        /*0dd4*/ 	.short	0x010a
        /*0dd6*/ 	.byte	0x3f
	.zero		1


	//   ....[27]....
        /*0dd8*/ 	.word	0x0000faa0
        /*0ddc*/ 	.word	0x00000061
        /*0de0*/ 	.word	0x00000000
        /*0de4*/ 	.short	0x0101
        /*0de6*/ 	.byte	0x3f
	.zero		1


	//   ....[28]....
        /*0de8*/ 	.word	0x00010340
        /*0dec*/ 	.word	0x00000010
        /*0df0*/ 	.word	0x00029800
        /*0df4*/ 	.short	0x010a
        /*0df6*/ 	.byte	0x3f
	.zero		1


	//   ....[29]....
        /*0df8*/ 	.word	0x00010390
        /*0dfc*/ 	.word	0x00000010
        /*0e00*/ 	.word	0x00029800
        /*0e04*/ 	.short	0x010a
        /*0e06*/ 	.byte	0x3f
	.zero		1


	//   ....[30]....
        /*0e08*/ 	.word	0x00010d30
        /*0e0c*/ 	.word	0x00000010
        /*0e10*/ 	.word	0x00029800
        /*0e14*/ 	.short	0x010a
        /*0e16*/ 	.byte	0x3f
	.zero		1


	//   ....[31]....
        /*0e18*/ 	.word	0x00014220
        /*0e1c*/ 	.word	0x00000010
        /*0e20*/ 	.word	0x00029800
        /*0e24*/ 	.short	0x010a
        /*0e26*/ 	.byte	0x3f
	.zero		1


	//   ....[32]....
        /*0e28*/ 	.word	0x000172c0
        /*0e2c*/ 	.word	0x00000003
        /*0e30*/ 	.word	0x00029830
        /*0e34*/ 	.short	0x010a
        /*0e36*/ 	.byte	0x3f
	.zero		1


	//   ....[33]....
        /*0e38*/ 	.word	0x00017330
        /*0e3c*/ 	.word	0x00000003
        /*0e40*/ 	.word	0x00029830
        /*0e44*/ 	.short	0x010a
        /*0e46*/ 	.byte	0x3f
	.zero		1


	//   ....[34]....
        /*0e48*/ 	.word	0x00018a60
        /*0e4c*/ 	.word	0x00000003
        /*0e50*/ 	.word	0x00000000
        /*0e54*/ 	.short	0x0101
        /*0e56*/ 	.byte	0x3f
	.zero		1


	//   ....[35]....
        /*0e58*/ 	.word	0x0001a960
        /*0e5c*/ 	.word	0x0000000b
        /*0e60*/ 	.word	0x00029830
        /*0e64*/ 	.short	0x010a
        /*0e66*/ 	.byte	0x3f
	.zero		1


	//   ....[36]....
        /*0e68*/ 	.word	0x0001a9b0
        /*0e6c*/ 	.word	0x0000000b
        /*0e70*/ 	.word	0x00029830
        /*0e74*/ 	.short	0x010a
        /*0e76*/ 	.byte	0x3f
	.zero		1


	//   ....[37]....
        /*0e78*/ 	.word	0x0001bab0
        /*0e7c*/ 	.word	0x0000000a
        /*0e80*/ 	.word	0x00029850
        /*0e84*/ 	.short	0x010a
        /*0e86*/ 	.byte	0x3f
	.zero		1


	//   ....[38]....
        /*0e88*/ 	.word	0x0001baf0
        /*0e8c*/ 	.word	0x0000000a
        /*0e90*/ 	.word	0x00029850
        /*0e94*/ 	.short	0x010a
        /*0e96*/ 	.byte	0x3f
	.zero		1


	//   ....[39]....
        /*0e98*/ 	.word	0x0001dd30
        /*0e9c*/ 	.word	0x00000004
        /*0ea0*/ 	.word	0x00000000
        /*0ea4*/ 	.short	0x0101
        /*0ea6*/ 	.byte	0x3f
	.zero		1


	//   ....[40]....
        /*0ea8*/ 	.word	0x0001dfe0
        /*0eac*/ 	.word	0x00000008
        /*0eb0*/ 	.word	0x00000000
        /*0eb4*/ 	.short	0x0101
        /*0eb6*/ 	.byte	0x3f
	.zero		1


	//   ....[41]....
        /*0eb8*/ 	.word	0x0001e700
        /*0ebc*/ 	.word	0x00000000
        /*0ec0*/ 	.word	0x00029830
        /*0ec4*/ 	.short	0x010a
        /*0ec6*/ 	.byte	0x3f
	.zero		1


	//   ....[42]....
        /*0ec8*/ 	.word	0x0001e750
        /*0ecc*/ 	.word	0x00000000
        /*0ed0*/ 	.word	0x00029830
        /*0ed4*/ 	.short	0x010a
        /*0ed6*/ 	.byte	0x3f
	.zero		1


	//   ....[43]....
        /*0ed8*/ 	.word	0x0001f820
        /*0edc*/ 	.word	0x0000000b
        /*0ee0*/ 	.word	0x00029850
        /*0ee4*/ 	.short	0x010a
        /*0ee6*/ 	.byte	0x3f
	.zero		1


	//   ....[44]....
        /*0ee8*/ 	.word	0x0001f860
        /*0eec*/ 	.word	0x0000000b
        /*0ef0*/ 	.word	0x00029850
        /*0ef4*/ 	.short	0x010a
        /*0ef6*/ 	.byte	0x3f
	.zero		1


	//   ....[45]....
        /*0ef8*/ 	.word	0x00020f20
        /*0efc*/ 	.word	0x00000003
        /*0f00*/ 	.word	0x00000000
        /*0f04*/ 	.short	0x0101
        /*0f06*/ 	.byte	0x3f
	.zero		1


	//   ....[46]....
        /*0f08*/ 	.word	0x00021200
        /*0f0c*/ 	.word	0x00000008
        /*0f10*/ 	.word	0x00000000
        /*0f14*/ 	.short	0x0101
        /*0f16*/ 	.byte	0x3f
	.zero		1


	//   ....[47]....
        /*0f18*/ 	.word	0x00021870
        /*0f1c*/ 	.word	0x0000000c
        /*0f20*/ 	.word	0x00029850
        /*0f24*/ 	.short	0x010a
        /*0f26*/ 	.byte	0x3f
	.zero		1


	//   ....[48]....
        /*0f28*/ 	.word	0x000218f0
        /*0f2c*/ 	.word	0x0000000c
        /*0f30*/ 	.word	0x00029850
        /*0f34*/ 	.short	0x010a
        /*0f36*/ 	.byte	0x3f
	.zero		1


	//   ....[49]....
        /*0f38*/ 	.word	0x00021f20
        /*0f3c*/ 	.word	0x00000000
        /*0f40*/ 	.word	0x00000000
        /*0f44*/ 	.short	0x0101
        /*0f46*/ 	.byte	0x3f
	.zero		1


	//   ....[50]....
        /*0f48*/ 	.word	0x00023b30
        /*0f4c*/ 	.word	0x00000000
        /*0f50*/ 	.word	0x00000000
        /*0f54*/ 	.short	0x0101
        /*0f56*/ 	.byte	0x3f
	.zero		1


	//   ....[51]....
        /*0f58*/ 	.word	0x000262c0
        /*0f5c*/ 	.word	0x00000006
        /*0f60*/ 	.word	0x00029820
        /*0f64*/ 	.short	0x010a
        /*0f66*/ 	.byte	0x3f
	.zero		1


	//   ....[52]....
        /*0f68*/ 	.word	0x000263b0
        /*0f6c*/ 	.word	0x00000007
        /*0f70*/ 	.word	0x000298a0
        /*0f74*/ 	.short	0x010a
        /*0f76*/ 	.byte	0x3f
	.zero		1


	//   ....[53]....
        /*0f78*/ 	.word	0x000267e0
        /*0f7c*/ 	.word	0x00000007
        /*0f80*/ 	.word	0x000298c0
        /*0f84*/ 	.short	0x010a
        /*0f86*/ 	.byte	0x3f
	.zero		1


	//   ....[54]....
        /*0f88*/ 	.word	0x00026bd0
        /*0f8c*/ 	.word	0x00000008
        /*0f90*/ 	.word	0x000298a0
        /*0f94*/ 	.short	0x010a
        /*0f96*/ 	.byte	0x3f
	.zero		1


	//   ....[55]....
        /*0f98*/ 	.word	0x00026ff0
        /*0f9c*/ 	.word	0x00000008
        /*0fa0*/ 	.word	0x000298c0
        /*0fa4*/ 	.short	0x010a
        /*0fa6*/ 	.byte	0x3f
	.zero		1


	//   ....[56]....
        /*0fa8*/ 	.word	0x00027f10
        /*0fac*/ 	.word	0x00000002
        /*0fb0*/ 	.word	0x00029880
        /*0fb4*/ 	.short	0x010a
        /*0fb6*/ 	.byte	0x3f
	.zero		1


	//   ....[57]....
        /*0fb8*/ 	.word	0x000280e0
        /*0fbc*/ 	.word	0x00000002
        /*0fc0*/ 	.word	0x00029840
        /*0fc4*/ 	.short	0x010a
        /*0fc6*/ 	.byte	0x3f
	.zero		1


	//   ....[58]....
        /*0fc8*/ 	.word	0x00028dd0
        /*0fcc*/ 	.word	0x00000009
        /*0fd0*/ 	.word	0x00029800
        /*0fd4*/ 	.short	0x0107
        /*0fd6*/ 	.byte	0x3f
	.zero		1


	//   ....[59]....
        /*0fd8*/ 	.word	0x00028ed0
        /*0fdc*/ 	.word	0x00000002
        /*0fe0*/ 	.word	0x00029800
        /*0fe4*/ 	.short	0x0101
        /*0fe6*/ 	.byte	0x3f
	.zero		1


	//   ....[60]....
        /*0fe8*/ 	.word	0x00028ef0
        /*0fec*/ 	.word	0x00000002
        /*0ff0*/ 	.word	0x00029820
        /*0ff4*/ 	.short	0x010a
        /*0ff6*/ 	.byte	0x3f
	.zero		1


	//   ....[61]....
        /*0ff8*/ 	.word	0x00029240
        /*0ffc*/ 	.word	0x00000005
        /*1000*/ 	.word	0x00029880
        /*1004*/ 	.short	0x010a
        /*1006*/ 	.byte	0x3f
	.zero		1


	//   ....[62]....
        /*1008*/ 	.word	0x000294a0
        /*100c*/ 	.word	0x00000005
        /*1010*/ 	.word	0x00029840
        /*1014*/ 	.short	0x010a
        /*1016*/ 	.byte	0x3f
	.zero		1


	//   ....[63]....
        /*1018*/ 	.word	0x000299c0
        /*101c*/ 	.word	0x00000011
        /*1020*/ 	.word	0x00029870
        /*1024*/ 	.short	0x010a
        /*1026*/ 	.byte	0x3f
	.zero		1


	//   ....[64]....
        /*1028*/ 	.word	0x00029a30
        /*102c*/ 	.word	0x00000011
        /*1030*/ 	.word	0x00029860
        /*1034*/ 	.short	0x010a
        /*1036*/ 	.byte	0x3f
	.zero		1


	//   ....[65]....
        /*1038*/ 	.word	0x00029f70
        /*103c*/ 	.word	0x00000011
        /*1040*/ 	.word	0x00029850
        /*1044*/ 	.short	0x0101
        /*1046*/ 	.byte	0x3f
	.zero		1


	//   ....[66]....
        /*1048*/ 	.word	0x00029ff0
        /*104c*/ 	.word	0x00000011
        /*1050*/ 	.word	0x00000000
        /*1054*/ 	.short	0x0101
        /*1056*/ 	.byte	0x3f
	.zero		1


	//   ....[67]....
        /*1058*/ 	.word	0x0002a220
        /*105c*/ 	.word	0x00000011
        /*1060*/ 	.word	0x00029870
        /*1064*/ 	.short	0x010a
        /*1066*/ 	.byte	0x3f
	.zero		1


	//   ....[68]....
        /*1068*/ 	.word	0x0002a290
        /*106c*/ 	.word	0x00000011
        /*1070*/ 	.word	0x00029860
        /*1074*/ 	.short	0x010a
        /*1076*/ 	.byte	0x3f
	.zero		1


	//   ....[69]....
        /*1078*/ 	.word	0x0002a7f0
        /*107c*/ 	.word	0x00000011
        /*1080*/ 	.word	0x00029850
        /*1084*/ 	.short	0x0101
        /*1086*/ 	.byte	0x3f
	.zero		1


	//   ....[70]....
        /*1088*/ 	.word	0x0002a840
        /*108c*/ 	.word	0x00000011
        /*1090*/ 	.word	0x00000000
        /*1094*/ 	.short	0x0101
        /*1096*/ 	.byte	0x3f
	.zero		1


	//   ....[71]....
        /*1098*/ 	.word	0x0002b5d0
        /*109c*/ 	.word	0x00000000
        /*10a0*/ 	.word	0x00029820
        /*10a4*/ 	.short	0x010a
        /*10a6*/ 	.byte	0x3f
	.zero		1


	//   ....[72]....
        /*10a8*/ 	.word	0x0002b780
        /*10ac*/ 	.word	0x00000006
        /*10b0*/ 	.word	0x00000000
        /*10b4*/ 	.short	0x010a
        /*10b6*/ 	.byte	0x3f
	.zero		1


	//   ....[73]....
        /*10b8*/ 	.word	0x0002b7f0
        /*10bc*/ 	.word	0x00000007
        /*10c0*/ 	.word	0x00000000
        /*10c4*/ 	.short	0x010a
        /*10c6*/ 	.byte	0x3f
	.zero		1


	//   ....[74]....
        /*10c8*/ 	.word	0x0002b850
        /*10cc*/ 	.word	0x00000004
        /*10d0*/ 	.word	0x00029860
        /*10d4*/ 	.short	0x010a
        /*10d6*/ 	.byte	0x3f
	.zero		1


	//   ....[75]....
        /*10d8*/ 	.word	0x0002b8a0
        /*10dc*/ 	.word	0x00000003
        /*10e0*/ 	.word	0x00029860
        /*10e4*/ 	.short	0x010a
        /*10e6*/ 	.byte	0x3f
	.zero		1


	//   ....[76]....
        /*10e8*/ 	.word	0x0002b8e0
        /*10ec*/ 	.word	0x00000004
        /*10f0*/ 	.word	0x00029880
        /*10f4*/ 	.short	0x010a
        /*10f6*/ 	.byte	0x3f
	.zero		1


	//   ....[77]....
        /*10f8*/ 	.word	0x0002b900
        /*10fc*/ 	.word	0x00000003
        /*1100*/ 	.word	0x00029880
        /*1104*/ 	.short	0x010a
        /*1106*/ 	.byte	0x3f
	.zero		1


	//   ....[78]....
        /*1108*/ 	.word	0x0002b960
        /*110c*/ 	.word	0x00000061
        /*1110*/ 	.word	0x00029890
        /*1114*/ 	.short	0x010a
        /*1116*/ 	.byte	0x3f
	.zero		1


	//   ....[79]....
        /*1118*/ 	.word	0x0002b9b0
        /*111c*/ 	.word	0x00000061
        /*1120*/ 	.word	0x00029890
        /*1124*/ 	.short	0x010a
        /*1126*/ 	.byte	0x3f
	.zero		1


	//   ....[80]....
        /*1128*/ 	.word	0x0002ba00
        /*112c*/ 	.word	0x00000061
        /*1130*/ 	.word	0x00029890
        /*1134*/ 	.short	0x010a
        /*1136*/ 	.byte	0x3f
	.zero		1


	//   ....[81]....
        /*1138*/ 	.word	0x0002ba50
        /*113c*/ 	.word	0x00000061
        /*1140*/ 	.word	0x000298b0
        /*1144*/ 	.short	0x010a
        /*1146*/ 	.byte	0x3f
	.zero		1


	//   ....[82]....
        /*1148*/ 	.word	0x0002bd00
        /*114c*/ 	.word	0x00000010
        /*1150*/ 	.word	0x00029800
        /*1154*/ 	.short	0x010a
        /*1156*/ 	.byte	0x3f
	.zero		1


	//   ....[83]....
        /*1158*/ 	.word	0x0002bf10
        /*115c*/ 	.word	0x00000010
        /*1160*/ 	.word	0x00029800
        /*1164*/ 	.short	0x010a
        /*1166*/ 	.byte	0x3f
	.zero		1


	//   ....[84]....
        /*1168*/ 	.word	0x0002bf60
        /*116c*/ 	.word	0x00000003
        /*1170*/ 	.word	0x00029830
        /*1174*/ 	.short	0x010a
        /*1176*/ 	.byte	0x3f
	.zero		1


	//   ....[85]....
        /*1178*/ 	.word	0x0002bfb0
        /*117c*/ 	.word	0x0000000b
        /*1180*/ 	.word	0x00029830
        /*1184*/ 	.short	0x010a
        /*1186*/ 	.byte	0x3f
	.zero		1


	//   ....[86]....
        /*1188*/ 	.word	0x0002c000
        /*118c*/ 	.word	0x0000000a
        /*1190*/ 	.word	0x00029850
        /*1194*/ 	.short	0x010a
        /*1196*/ 	.byte	0x3f
	.zero		1


	//   ....[87]....
        /*1198*/ 	.word	0x0002c050
        /*119c*/ 	.word	0x00000000
        /*11a0*/ 	.word	0x00029830
        /*11a4*/ 	.short	0x010a
        /*11a6*/ 	.byte	0x3f
	.zero		1


	//   ....[88]....
        /*11a8*/ 	.word	0x0002c0a0
        /*11ac*/ 	.word	0x0000000b
        /*11b0*/ 	.word	0x00029850
        /*11b4*/ 	.short	0x010a
        /*11b6*/ 	.byte	0x3f
	.zero		1


	//   ....[89]....
        /*11b8*/ 	.word	0x0002c0f0
        /*11bc*/ 	.word	0x0000000c
        /*11c0*/ 	.word	0x00029850
        /*11c4*/ 	.short	0x010a
        /*11c6*/ 	.byte	0x3f
	.zero		1


	//   ....[90]....
        /*11c8*/ 	.word	0x0002d6c0
        /*11cc*/ 	.word	0x00000005
        /*11d0*/ 	.word	0x00029820
        /*11d4*/ 	.short	0x010a
        /*11d6*/ 	.byte	0x3f
	.zero		1


	//   ....[91]....
        /*11d8*/ 	.word	0x0002d710
        /*11dc*/ 	.word	0x00000007
        /*11e0*/ 	.word	0x000298a0
        /*11e4*/ 	.short	0x010a
        /*11e6*/ 	.byte	0x3f
	.zero		1


	//   ....[92]....
        /*11e8*/ 	.word	0x0002d760
        /*11ec*/ 	.word	0x00000007
        /*11f0*/ 	.word	0x000298c0
        /*11f4*/ 	.short	0x010a
        /*11f6*/ 	.byte	0x3f
	.zero		1


	//   ....[93]....
        /*11f8*/ 	.word	0x0002d7b0
        /*11fc*/ 	.word	0x00000008
        /*1200*/ 	.word	0x000298a0
        /*1204*/ 	.short	0x010a
        /*1206*/ 	.byte	0x3f
	.zero		1


	//   ....[94]....
        /*1208*/ 	.word	0x0002d800
        /*120c*/ 	.word	0x00000008
        /*1210*/ 	.word	0x000298c0
        /*1214*/ 	.short	0x010a
        /*1216*/ 	.byte	0x3f
	.zero		1


	//   ....[95]....
        /*1218*/ 	.word	0x0002d9a0
        /*121c*/ 	.word	0x00000002
        /*1220*/ 	.word	0x00029880
        /*1224*/ 	.short	0x010a
        /*1226*/ 	.byte	0x3f
	.zero		1


	//   ....[96]....
        /*1228*/ 	.word	0x0002d9f0
        /*122c*/ 	.word	0x00000002
        /*1230*/ 	.word	0x00029840
        /*1234*/ 	.short	0x010a
        /*1236*/ 	.byte	0x3f
	.zero		1


	//   ....[97]....
        /*1238*/ 	.word	0x0002e050
        /*123c*/ 	.word	0x00000002
        /*1240*/ 	.word	0x00029820
        /*1244*/ 	.short	0x010a
        /*1246*/ 	.byte	0x3f
	.zero		1


	//   ....[98]....
        /*1248*/ 	.word	0x0002e0a0
        /*124c*/ 	.word	0x00000005
        /*1250*/ 	.word	0x00029880
        /*1254*/ 	.short	0x010a
        /*1256*/ 	.byte	0x3f
	.zero		1


	//   ....[99]....
        /*1258*/ 	.word	0x0002e0f0
        /*125c*/ 	.word	0x00000005
        /*1260*/ 	.word	0x00029840
        /*1264*/ 	.short	0x010a
        /*1266*/ 	.byte	0x3f
	.zero		1


	//   ....[100]....
        /*1268*/ 	.word	0x0002e140
        /*126c*/ 	.word	0x00000011
        /*1270*/ 	.word	0x00029870
        /*1274*/ 	.short	0x010a
        /*1276*/ 	.byte	0x3f
	.zero		1


	//   ....[101]....
        /*1278*/ 	.word	0x0002e190
        /*127c*/ 	.word	0x00000011
        /*1280*/ 	.word	0x00029860
        /*1284*/ 	.short	0x010a
        /*1286*/ 	.byte	0x3f
	.zero		1


	//   ....[102]....
        /*1288*/ 	.word	0x0002e1e0
        /*128c*/ 	.word	0x00000011
        /*1290*/ 	.word	0x00029870
        /*1294*/ 	.short	0x010a
        /*1296*/ 	.byte	0x3f
	.zero		1


	//   ....[103]....
        /*1298*/ 	.word	0x0002e230
        /*129c*/ 	.word	0x00000011
        /*12a0*/ 	.word	0x00029860
        /*12a4*/ 	.short	0x010a
        /*12a6*/ 	.byte	0x3f
	.zero		1


	//   ....[104]....
        /*12a8*/ 	.word	0x0002ec90
        /*12ac*/ 	.word	0x00000000
        /*12b0*/ 	.word	0x00029820
        /*12b4*/ 	.short	0x010a
        /*12b6*/ 	.byte	0x3f
	.zero		1


	//   ....[105]....
        /*12b8*/ 	.word	0x0002ee30
        /*12bc*/ 	.word	0x00000006
        /*12c0*/ 	.word	0x00000000
        /*12c4*/ 	.short	0x010a
        /*12c6*/ 	.byte	0x3f
	.zero		1


	//   ....[106]....
        /*12c8*/ 	.word	0x0002ee80
        /*12cc*/ 	.word	0x00000007
        /*12d0*/ 	.word	0x00000000
        /*12d4*/ 	.short	0x010a
        /*12d6*/ 	.byte	0x3f
	.zero		1


	//   ....[107]....
        /*12d8*/ 	.word	0x0002eed0
        /*12dc*/ 	.word	0x00000004
        /*12e0*/ 	.word	0x00029860
        /*12e4*/ 	.short	0x010a
        /*12e6*/ 	.byte	0x3f
	.zero		1


	//   ....[108]....
        /*12e8*/ 	.word	0x0002ef20
        /*12ec*/ 	.word	0x00000003
        /*12f0*/ 	.word	0x00029860
        /*12f4*/ 	.short	0x010a
        /*12f6*/ 	.byte	0x3f
	.zero		1


	//   ....[109]....
        /*12f8*/ 	.word	0x0002ef70
        /*12fc*/ 	.word	0x00000004
        /*1300*/ 	.word	0x00029880
        /*1304*/ 	.short	0x010a
        /*1306*/ 	.byte	0x3f
	.zero		1


	//----- nvinfo : EIATTR_NUM_MBARRIERS
	.align		4
.L_362:
        /*1308*/ 	.byte	0x03, 0x38
        /*130a*/ 	.short	0x0016


	//----- nvinfo : EIATTR_EXIT_INSTR_OFFSETS
	.align		4
        /*130c*/ 	.byte	0x04, 0x1c
        /*130e*/ 	.short	(.L_364 - .L_363)


	//   ....[0]....
.L_363:
        /*1310*/ 	.word	0x0002b950


	//----- nvinfo : EIATTR_MAX_THREADS
	.align		4
.L_364:
        /*1314*/ 	.byte	0x04, 0x05
        /*1316*/ 	.short	(.L_366 - .L_365)
.L_365:
        /*1318*/ 	.word	0x00000180
        /*131c*/ 	.word	0x00000001
        /*1320*/ 	.word	0x00000001


	//----- nvinfo : EIATTR_CRS_STACK_SIZE
	.align		4
.L_366:
        /*1324*/ 	.byte	0x04, 0x1e
        /*1326*/ 	.short	(.L_368 - .L_367)
.L_367:
        /*1328*/ 	.word	0x00000000


	//----- nvinfo : EIATTR_CBANK_PARAM_SIZE
	.align		4
.L_368:
        /*132c*/ 	.byte	0x03, 0x19
        /*132e*/ 	.short	0x0af0


	//----- nvinfo : EIATTR_PARAM_CBANK
	.align		4
        /*1330*/ 	.byte	0x04, 0x0a
        /*1332*/ 	.short	(.L_370 - .L_369)
	.align		4
.L_369:
        /*1334*/ 	.word	index@(.nv.constant0._ZN7cutlass13device_kernelIN5flash11enable_sm90INS1_16FlashAttnFwdSm90INS1_25CollectiveMainloopFwdSm90ILi2EN4cute5tupleIJNS5_1CILi1EEES8_S8_EEENS6_IJNS7_ILi128EEENS7_ILi160EEENS7_ILi192EEEEEELi128ENS_12float_e4m3_tEfNS_4arch4Sm90ELb1ELb0ELb0ELb1ELb0ELb1ELb0ELb1ELb1ELb1ELb0ELb0EEENS1_21CollectiveEpilogueFwdINS6_IJSA_SA_SB_EEES9_NS_10bfloat16_tESG_Li256ELb1ELb1ELb0ELb1EEENS1_36VarlenDynamicPersistentTileSchedulerILi128ELi160ELi256ELi128ELb0ELb1ELb1ELb1ELb1ELb1EEEEEEEEEvNT_6ParamsE)
        /*1338*/ 	.short	0x0210
        /*133a*/ 	.short	0x0af0


	//----- nvinfo : EIATTR_SW_WAR
	.align		4
.L_370:
        /*133c*/ 	.byte	0x04, 0x36
        /*133e*/ 	.short	(.L_372 - .L_371)
.L_371:
        /*1340*/ 	.word	0x00000008
.L_372:


//--------------------- .nv.callgraph             --------------------------
	.section	.nv.callgraph,"",@"SHT_CUDA_CALLGRAPH"
	.align	4
	.sectionentsize	8
	.align		4
        /*0000*/ 	.word	0x00000000
	.align		4
        /*0004*/ 	.word	0xffffffff
	.align		4
        /*0008*/ 	.word	index@(_ZN7cutlass13device_kernelIN5flash11enable_sm90INS1_16FlashAttnFwdSm90INS1_25CollectiveMainloopFwdSm90ILi2EN4cute5tupleIJNS5_1CILi1EEES8_S8_EEENS6_IJNS7_ILi128EEENS7_ILi160EEENS7_ILi192EEEEEELi128ENS_12float_e4m3_tEfNS_4arch4Sm90ELb0ELb0ELb0ELb0ELb0ELb0ELb0ELb1ELb1ELb1ELb0ELb0EEENS1_21CollectiveEpilogueFwdINS6_IJSA_SA_SB_EEES9_NS_10bfloat16_tESG_Li256ELb0ELb1ELb0ELb1EEENS1_29StaticPersistentTileSchedulerILb0EEEEEEEEEvNT_6ParamsE)
	.align		4
        /*000c*/ 	.word	index@(__assertfail)
	.align		4
        /*0010*/ 	.word	index@(_ZN7cutlass13device_kernelIN5flash11enable_sm90INS1_16FlashAttnFwdSm90INS1_25CollectiveMainloopFwdSm90ILi2EN4cute5tupleIJNS5_1CILi2EEENS7_ILi1EEES9_EEENS6_IJNS7_ILi128EEENS7_ILi160EEENS7_ILi192EEEEEELi128ENS_12float_e4m3_tEfNS_4arch4Sm90ELb0ELb0ELb0ELb0ELb0ELb0ELb0ELb1ELb1ELb1ELb0ELb0EEENS1_21CollectiveEpilogueFwdINS6_IJSB_SB_SC_EEESA_NS_10bfloat16_tESH_Li256ELb0ELb1ELb0ELb1EEENS1_29StaticPersistentTileSchedulerILb0EEEEEEEEEvNT_6ParamsE)
	.align		4
        /*0014*/ 	.word	index@(__assertfail)
	.align		4
        /*0018*/ 	.word	index@(_ZN7cutlass13device_kernelIN5flash11enable_sm90INS1_16FlashAttnFwdSm90INS1_25CollectiveMainloopFwdSm90ILi2EN4cute5tupleIJNS5_1CILi1EEES8_S8_EEENS6_IJNS7_ILi128EEENS7_ILi160EEENS7_ILi192EEEEEELi128ENS_12float_e4m3_tEfNS_4arch4Sm90ELb0ELb0ELb0ELb1ELb0ELb0ELb0ELb1ELb1ELb1ELb0ELb0EEENS1_21CollectiveEpilogueFwdINS6_IJSA_SA_SB_EEES9_NS_10bfloat16_tESG_Li256ELb1ELb1ELb0ELb1EEENS1_36VarlenDynamicPersistentTileSchedulerILi128ELi160ELi256ELi128ELb0ELb1ELb1ELb0ELb1ELb1EEEEEEEEEvNT_6ParamsE)
	.align		4
        /*001c*/ 	.word	index@(__assertfail)
	.align		4
        /*0020*/ 	.word	index@(_ZN7cutlass13device_kernelIN5flash11enable_sm90INS1_16FlashAttnFwdSm90INS1_25CollectiveMainloopFwdSm90ILi2EN4cute5tupleIJNS5_1CILi1EEES8_S8_EEENS6_IJNS7_ILi128EEENS7_ILi160EEENS7_ILi192EEEEEELi128ENS_12float_e4m3_tEfNS_4arch4Sm90ELb0ELb0ELb0ELb1ELb0ELb1ELb0ELb1ELb1ELb1ELb0ELb0EEENS1_21CollectiveEpilogueFwdINS6_IJSA_SA_SB_EEES9_NS_10bfloat16_tESG_Li256ELb1ELb1ELb0ELb1EEENS1_36VarlenDynamicPersistentTileSchedulerILi128ELi160ELi256ELi128ELb0ELb1ELb1ELb0ELb1ELb1EEEEEEEEEvNT_6ParamsE)
	.align		4
        /*0024*/ 	.word	index@(__assertfail)
	.align		4
        /*0028*/ 	.word	index@(_ZN7cutlass13device_kernelIN5flash11enable_sm90INS1_16FlashAttnFwdSm90INS1_25CollectiveMainloopFwdSm90ILi2EN4cute5tupleIJNS5_1CILi1EEES8_S8_EEENS6_IJNS7_ILi128EEENS7_ILi160EEENS7_ILi192EEEEEELi128ENS_12float_e4m3_tEfNS_4arch4Sm90ELb0ELb1ELb0ELb0ELb0ELb0ELb0ELb1ELb1ELb1ELb0ELb0EEENS1_21CollectiveEpilogueFwdINS6_IJSA_SA_SB_EEES9_NS_10bfloat16_tESG_Li256ELb0ELb1ELb0ELb1EEENS1_30DynamicPersistentTileSchedulerILi256ELi128ELb0ELb1ELb1EEEEEEEEEvNT_6ParamsE)
	.align		4
        /*002c*/ 	.word	index@(__assertfail)
	.align		4
        /*0030*/ 	.word	index@(_ZN7cutlass13device_kernelIN5flash11enable_sm90INS1_16FlashAttnFwdSm90INS1_25CollectiveMainloopFwdSm90ILi2EN4cute5tupleIJNS5_1CILi1EEES8_S8_EEENS6_IJNS7_ILi128EEENS7_ILi160EEENS7_ILi192EEEEEELi128ENS_12float_e4m3_tEfNS_4arch4Sm90ELb0ELb1ELb0ELb1ELb0ELb0ELb0ELb1ELb1ELb1ELb0ELb0EEENS1_21CollectiveEpilogueFwdINS6_IJSA_SA_SB_EEES9_NS_10bfloat16_tESG_Li256ELb1ELb1ELb0ELb1EEENS1_36VarlenDynamicPersistentTileSchedulerILi128ELi160ELi256ELi128ELb0ELb1ELb1ELb1ELb0ELb1EEEEEEEEEvNT_6ParamsE)
	.align		4
        /*0034*/ 	.word	index@(__assertfail)
	.align		4
        /*0038*/ 	.word	index@(_ZN7cutlass13device_kernelIN5flash11enable_sm90INS1_16FlashAttnFwdSm90INS1_25CollectiveMainloopFwdSm90ILi2EN4cute5tupleIJNS5_1CILi1EEES8_S8_EEENS6_IJNS7_ILi128EEENS7_ILi160EEENS7_ILi192EEEEEELi128ENS_12float_e4m3_tEfNS_4arch4Sm90ELb0ELb1ELb0ELb1ELb0ELb1ELb0ELb1ELb1ELb1ELb0ELb0EEENS1_21CollectiveEpilogueFwdINS6_IJSA_SA_SB_EEES9_NS_10bfloat16_tESG_Li256ELb1ELb1ELb0ELb1EEENS1_36VarlenDynamicPersistentTileSchedulerILi128ELi160ELi256ELi128ELb0ELb1ELb1ELb1ELb0ELb1EEEEEEEEEvNT_6ParamsE)
	.align		4
        /*003c*/ 	.word	index@(__assertfail)
	.align		4
        /*0040*/ 	.word	index@(_ZN7cutlass13device_kernelIN5flash11enable_sm90INS1_16FlashAttnFwdSm90INS1_25CollectiveMainloopFwdSm90ILi2EN4cute5tupleIJNS5_1CILi1EEES8_S8_EEENS6_IJNS7_ILi128EEENS7_ILi160EEENS7_ILi192EEEEEELi128ENS_12float_e4m3_tEfNS_4arch4Sm90ELb1ELb0ELb0ELb0ELb0ELb0ELb0ELb1ELb1ELb1ELb0ELb0EEENS1_21CollectiveEpilogueFwdINS6_IJSA_SA_SB_EEES9_NS_10bfloat16_tESG_Li256ELb0ELb1ELb0ELb1EEENS1_30DynamicPersistentTileSchedulerILi256ELi128ELb0ELb1ELb1EEEEEEEEEvNT_6ParamsE)
	.align		4
        /*0044*/ 	.word	index@(__assertfail)
	.align		4
        /*0048*/ 	.word	index@(_ZN7cutlass13device_kernelIN5flash11enable_sm90INS1_16FlashAttnFwdSm90INS1_25CollectiveMainloopFwdSm90ILi2EN4cute5tupleIJNS5_1CILi1EEES8_S8_EEENS6_IJNS7_ILi128EEENS7_ILi160EEENS7_ILi192EEEEEELi128ENS_12float_e4m3_tEfNS_4arch4Sm90ELb1ELb0ELb0ELb1ELb0ELb0ELb0ELb1ELb1ELb1ELb0ELb0EEENS1_21CollectiveEpilogueFwdINS6_IJSA_SA_SB_EEES9_NS_10bfloat16_tESG_Li256ELb1ELb1ELb0ELb1EEENS1_36VarlenDynamicPersistentTileSchedulerILi128ELi160ELi256ELi128ELb0ELb1ELb1ELb1ELb1ELb1EEEEEEEEEvNT_6ParamsE)
	.align		4
        /*004c*/ 	.word	index@(__assertfail)
	.align		4
        /*0050*/ 	.word	index@(_ZN7cutlass13device_kernelIN5flash11enable_sm90INS1_16FlashAttnFwdSm90INS1_25CollectiveMainloopFwdSm90ILi2EN4cute5tupleIJNS5_1CILi1EEES8_S8_EEENS6_IJNS7_ILi128EEENS7_ILi160EEENS7_ILi192EEEEEELi128ENS_12float_e4m3_tEfNS_4arch4Sm90ELb1ELb0ELb0ELb1ELb0ELb1ELb0ELb1ELb1ELb1ELb0ELb0EEENS1_21CollectiveEpilogueFwdINS6_IJSA_SA_SB_EEES9_NS_10bfloat16_tESG_Li256ELb1ELb1ELb0ELb1EEENS1_36VarlenDynamicPersistentTileSchedulerILi128ELi160ELi256ELi128ELb0ELb1ELb1ELb1ELb1ELb1EEEEEEEEEvNT_6ParamsE)
	.align		4
        /*0054*/ 	.word	index@(__assertfail)
	.align		4
        /*0058*/ 	.word	0x00000000
	.align		4
        /*005c*/ 	.word	0xfffffffe
	.align		4
        /*0060*/ 	.word	0x00000000
	.align		4
        /*0064*/ 	.word	0xfffffffd
	.align		4
        /*0068*/ 	.word	0x00000000
	.align		4
        /*006c*/ 	.word	0xfffffffc


//--------------------- .nv.constant4             --------------------------
	.section	.nv.constant4,"a",@progbits
	.align	8
	.align		8
.nv.constant4:
        /*0000*/ 	.dword	__assertfail
	.align		8
        /*0008*/ 	.dword	__unnamed_1
	.align		8
        /*0010*/ 	.dword	__unnamed_2
	.align		8
        /*0018*/ 	.dword	__unnamed_3
	.align		8
        /*0020*/ 	.dword	__unnamed_4
	.align		8
        /*0028*/ 	.dword	__unnamed_5
	.align		8
        /*0030*/ 	.dword	__unnamed_6
	.align		8
        /*0038*/ 	.dword	__unnamed_7
	.align		8
        /*0040*/ 	.dword	_ZZN5flash28permute_output_fp8_VcolmajorIN4cute6TensorINS1_11ArrayEngineIN7cutlass10bfloat16_tELm64EEENS1_6LayoutINS1_5tupleIJNS8_IJNS1_1CILi2EEESA_NS9_ILi16EEEEEENS9_ILi1EEESD_EEENS8_IJNS8_IJSD_SA_NS9_ILi4EEEEEENS9_ILi0EEESH_EEEEEEEEEvRT_E9upper_map
	.align		8
        /*0048*/ 	.dword	_ZN75_INTERNAL_b21599bf_39_flash_fwd_hdimdiff_e4m3_packgqa_sm90_cu_b81ac279_44654cuda3std3__45__cpo5beginE
	.align		8
        /*0050*/ 	.dword	_ZN75_INTERNAL_b21599bf_39_flash_fwd_hdimdiff_e4m3_packgqa_sm90_cu_b81ac279_44654cuda3std3__45__cpo3endE
	.align		8
        /*0058*/ 	.dword	_ZN75_INTERNAL_b21599bf_39_flash_fwd_hdimdiff_e4m3_packgqa_sm90_cu_b81ac279_44654cuda3std3__45__cpo6cbeginE
	.align		8
        /*0060*/ 	.dword	_ZN75_INTERNAL_b21599bf_39_flash_fwd_hdimdiff_e4m3_packgqa_sm90_cu_b81ac279_44654cuda3std3__45__cpo4cendE
	.align		8
        /*0068*/ 	.dword	_ZN75_INTERNAL_b21599bf_39_flash_fwd_hdimdiff_e4m3_packgqa_sm90_cu_b81ac279_44654cuda3std3__477_GLOBAL__N__b21599bf_39_flash_fwd_hdimdiff_e4m3_packgqa_sm90_cu_b81ac279_44656ignoreE
	.align		8
        /*0070*/ 	.dword	_ZN75_INTERNAL_b21599bf_39_flash_fwd_hdimdiff_e4m3_packgqa_sm90_cu_b81ac279_44654cuda3std3__419piecewise_constructE
	.align		8
        /*0078*/ 	.dword	_ZN75_INTERNAL_b21599bf_39_flash_fwd_hdimdiff_e4m3_packgqa_sm90_cu_b81ac279_44654cuda3std3__48in_placeE
	.align		8
        /*0080*/ 	.dword	_ZN75_INTERNAL_b21599bf_39_flash_fwd_hdimdiff_e4m3_packgqa_sm90_cu_b81ac279_44654cuda3std6ranges3__45__cpo4swapE
	.align		8
        /*0088*/ 	.dword	_ZN75_INTERNAL_b21599bf_39_flash_fwd_hdimdiff_e4m3_packgqa_sm90_cu_b81ac279_44654cuda3std6ranges3__45__cpo9iter_moveE
	.align		8
        /*0090*/ 	.dword	_ZN75_INTERNAL_b21599bf_39_flash_fwd_hdimdiff_e4m3_packgqa_sm90_cu_b81ac279_44654cute7productE
	.align		8
        /*0098*/ 	.dword	_ZN75_INTERNAL_b21599bf_39_flash_fwd_hdimdiff_e4m3_packgqa_sm90_cu_b81ac279_44654cute1_E
	.align		8
        /*00a0*/ 	.dword	$str$25
	.align		8
        /*00a8*/ 	.dword	$str$26


//--------------------- .text._ZN7cutlass13device_kernelIN5flash11enable_sm90INS1_16FlashAttnFwdSm90INS1_25CollectiveMainloopFwdSm90ILi2EN4cute5tupleIJNS5_1CILi1EEES8_S8_EEENS6_IJNS7_ILi128EEENS7_ILi160EEENS7_ILi192EEEEEELi128ENS_12float_e4m3_tEfNS_4arch4Sm90ELb0ELb0ELb0ELb0ELb0ELb0ELb0ELb1ELb1ELb1ELb0ELb0EEENS1_21CollectiveEpilogueFwdINS6_IJSA_SA_SB_EEES9_NS_10bfloat16_tESG_Li256ELb0ELb1ELb0ELb1EEENS1_29StaticPersistentTileSchedulerILb0EEEEEEEEEvNT_6ParamsE --------------------------
	.section	.text._ZN7cutlass13device_kernelIN5flash11enable_sm90INS1_16FlashAttnFwdSm90INS1_25CollectiveMainloopFwdSm90ILi2EN4cute5tupleIJNS5_1CILi1EEES8_S8_EEENS6_IJNS7_ILi128EEENS7_ILi160EEENS7_ILi192EEEEEELi128ENS_12float_e4m3_tEfNS_4arch4Sm90ELb0ELb0ELb0ELb0ELb0ELb0ELb0ELb1ELb1ELb1ELb0ELb0EEENS1_21CollectiveEpilogueFwdINS6_IJSA_SA_SB_EEES9_NS_10bfloat16_tESG_Li256ELb0ELb1ELb0ELb1EEENS1_29StaticPersistentTileSchedulerILb0EEEEEEEEEvNT_6ParamsE,"ax",@progbits
	.align	128
.text._ZN7cutlass13device_kernelIN5flash11enable_sm90INS1_16FlashAttnFwdSm90INS1_25CollectiveMainloopFwdSm90ILi2EN4cute5tupleIJNS5_1CILi1EEES8_S8_EEENS6_IJNS7_ILi128EEENS7_ILi160EEENS7_ILi192EEEEEELi128ENS_12float_e4m3_tEfNS_4arch4Sm90ELb0ELb0ELb0ELb0ELb0ELb0ELb0ELb1ELb1ELb1ELb0ELb0EEENS1_21CollectiveEpilogueFwdINS6_IJSA_SA_SB_EEES9_NS_10bfloat16_tESG_Li256ELb0ELb1ELb0ELb1EEENS1_29StaticPersistentTileSchedulerILb0EEEEEEEEEvNT_6ParamsE:
        .type           _ZN7cutlass13device_kernelIN5flash11enable_sm90INS1_16FlashAttnFwdSm90INS1_25CollectiveMainloopFwdSm90ILi2EN4cute5tupleIJNS5_1CILi1EEES8_S8_EEENS6_IJNS7_ILi128EEENS7_ILi160EEENS7_ILi192EEEEEELi128ENS_12float_e4m3_tEfNS_4arch4Sm90ELb0ELb0ELb0ELb0ELb0ELb0ELb0ELb1ELb1ELb1ELb0ELb0EEENS1_21CollectiveEpilogueFwdINS6_IJSA_SA_SB_EEES9_NS_10bfloat16_tESG_Li256ELb0ELb1ELb0ELb1EEENS1_29StaticPersistentTileSchedulerILb0EEEEEEEEEvNT_6ParamsE,@function
        .size           _ZN7cutlass13device_kernelIN5flash11enable_sm90INS1_16FlashAttnFwdSm90INS1_25CollectiveMainloopFwdSm90ILi2EN4cute5tupleIJNS5_1CILi1EEES8_S8_EEENS6_IJNS7_ILi128EEENS7_ILi160EEENS7_ILi192EEEEEELi128ENS_12float_e4m3_tEfNS_4arch4Sm90ELb0ELb0ELb0ELb0ELb0ELb0ELb0ELb1ELb1ELb1ELb0ELb0EEENS1_21CollectiveEpilogueFwdINS6_IJSA_SA_SB_EEES9_NS_10bfloat16_tESG_Li256ELb0ELb1ELb0ELb1EEENS1_29StaticPersistentTileSchedulerILb0EEEEEEEEEvNT_6ParamsE,(.L_x_2849 - _ZN7cutlass13device_kernelIN5flash11enable_sm90INS1_16FlashAttnFwdSm90INS1_25CollectiveMainloopFwdSm90ILi2EN4cute5tupleIJNS5_1CILi1EEES8_S8_EEENS6_IJNS7_ILi128EEENS7_ILi160EEENS7_ILi192EEEEEELi128ENS_12float_e4m3_tEfNS_4arch4Sm90ELb0ELb0ELb0ELb0ELb0ELb0ELb0ELb1ELb1ELb1ELb0ELb0EEENS1_21CollectiveEpilogueFwdINS6_IJSA_SA_SB_EEES9_NS_10bfloat16_tESG_Li256ELb0ELb1ELb0ELb1EEENS1_29StaticPersistentTileSchedulerILb0EEEEEEEEEvNT_6ParamsE)
        .other          _ZN7cutlass13device_kernelIN5flash11enable_sm90INS1_16FlashAttnFwdSm90INS1_25CollectiveMainloopFwdSm90ILi2EN4cute5tupleIJNS5_1CILi1EEES8_S8_EEENS6_IJNS7_ILi128EEENS7_ILi160EEENS7_ILi192EEEEEELi128ENS_12float_e4m3_tEfNS_4arch4Sm90ELb0ELb0ELb0ELb0ELb0ELb0ELb0ELb1ELb1ELb1ELb0ELb0EEENS1_21CollectiveEpilogueFwdINS6_IJSA_SA_SB_EEES9_NS_10bfloat16_tESG_Li256ELb0ELb1ELb0ELb1EEENS1_29StaticPersistentTileSchedulerILb0EEEEEEEEEvNT_6ParamsE,@"STO_CUDA_ENTRY STV_DEFAULT"
_ZN7cutlass13device_kernelIN5flash11enable_sm90INS1_16FlashAttnFwdSm90INS1_25CollectiveMainloopFwdSm90ILi2EN4cute5tupleIJNS5_1CILi1EEES8_S8_EEENS6_IJNS7_ILi128EEENS7_ILi160EEENS7_ILi192EEEEEELi128ENS_12float_e4m3_tEfNS_4arch4Sm90ELb0ELb0ELb0ELb0ELb0ELb0ELb0ELb1ELb1ELb1ELb0ELb0EEENS1_21CollectiveEpilogueFwdINS6_IJSA_SA_SB_EEES9_NS_10bfloat16_tESG_Li256ELb0ELb1ELb0ELb1EEENS1_29StaticPersistentTileSchedulerILb0EEEEEEEEEvNT_6ParamsE:
[----:B------:R-:W0:Y:S02]  /*0000*/  LDC R1, c[0x0][0x28] ;  /* 0x00000a00ff017b82 */ /* 0x000e240000000800 */
[----:B0-----:R-:W-:Y:S01]  /*0010*/  VIADD R1, R1, 0xffffffe0 ;  /* 0xffffffe001017836 */ /* 0x001fe20000000000 */
[----:B------:R-:W0:Y:S01]  /*0020*/  S2R R3, SR_TID.X ;  /* 0x0000000000037919 */ /* 0x000e220000002100 */
[----:B------:R-:W-:Y:S01]  /*0030*/  ELECT P0, URZ, PT ;  /* 0x00000000003f782f */ /* 0x000fe20003800000 */
[----:B------:R-:W-:Y:S01]  /*0040*/  BSSY B0, `(.L_x_0) ;  /* 0x000000e000007945 */ /* 0x000fe20003800000 */
[--C-:B0-----:R-:W-:Y:S02]  /*0050*/  SHF.R.U32.HI R0, RZ, 0x5, R3.reuse ;  /* 0x00000005ff007819 */ /* 0x101fe40000011603 */
[----:B------:R-:W-:-:S03]  /*0060*/  SHF.R.U32.HI R22, RZ, 0x7, R3 ;  /* 0x00000007ff167819 */ /* 0x000fc60000011603 */
[----:B------:R-:W0:Y:S02]  /*0070*/  SHFL.IDX PT, R2, R0, RZ, 0x1f ;  /* 0x00001fff00027589 */ /* 0x000e2400000e0000 */
[----:B0-----:R-:W-:-:S13]  /*0080*/  ISETP.EQ.AND P0, PT, R2, RZ, P0 ;  /* 0x000000ff0200720c */ /* 0x001fda0000702270 */
[----:B------:R-:W-:Y:S05]  /*0090*/  @!P0 BRA `(.L_x_1) ;  /* 0x0000000000208947 */ /* 0x000fea0003800000 */
[----:B------:R-:W-:Y:S02]  /*00a0*/  ULDC.64 UR4, c[0x0][0x198] ;  /* 0x0000660000047ab9 */ /* 0x000fe40000000a00 */
[----:B------:R-:W-:Y:S02]  /*00b0*/  UIADD3 UR6, UP0, UR4, 0x370, URZ ;  /* 0x0000037004067890 */ /* 0x000fe4000ff1e03f */
[----:B------:R-:W-:Y:S02]  /*00c0*/  UIADD3 UR4, UP1, UR4, 0x470, URZ ;  /* 0x0000047004047890 */ /* 0x000fe4000ff3e03f */
[----:B------:R-:W-:Y:S02]  /*00d0*/  UIADD3.X UR7, URZ, UR5, URZ, UP0, !UPT ;  /* 0x000000053f077290 */ /* 0x000fe400087fe43f */
[----:B------:R-:W-:-:S07]  /*00e0*/  UIADD3.X UR5, URZ, UR5, URZ, UP1, !UPT ;  /* 0x000000053f057290 */ /* 0x000fce0008ffe43f */
[----:B------:R0:W-:Y:S02]  /*00f0*/  UTMACCTL.PF [UR6] ;  /* 0x00000000060079b9 */ /* 0x0001e40008040000 */
[----:B------:R0:W-:Y:S02]  /*0100*/  UTMACCTL.PF [UR4] ;  /* 0x00000000040079b9 */ /* 0x0001e40008040000 */
[----:B0-----:R-:W-:Y:S01]  /*0110*/  NOP ;  /* 0x0000000000007918 */ /* 0x001fe20000000000 */
.L_x_1:
[----:B------:R-:W-:Y:S05]  /*0120*/  BSYNC B0 ;  /* 0x0000000000007941 */ /* 0x000fea0003800000 */
.L_x_0:
[----:B------:R-:W-:Y:S01]  /*0130*/  VOTEU.ANY UP0, P0 ;  /* 0x00000000003f7886 */ /* 0x000fe20000000100 */
[----:B------:R-:W0:Y:S01]  /*0140*/  SHFL.IDX PT, R3, R22, RZ, 0x1f ;  /* 0x00001fff16037589 */ /* 0x000e2200000e0000 */
[----:B------:R-:W-:Y:S01]  /*0150*/  UMOV UR4, 0x80 ;  /* 0x0000008000047882 */ /* 0x000fe20000000000 */
[----:B------:R-:W-:Y:S01]  /*0160*/  UMOV UR7, 0x100 ;  /* 0x0000010000077882 */ /* 0x000fe20000000000 */
[----:B------:R-:W-:Y:S01]  /*0170*/  VOTEU.ANY UP1, P0 ;  /* 0x00000000003f7886 */ /* 0x000fe20000020100 */
[----:B------:R-:W1:Y:S01]  /*0180*/  @UP0 S2UR UR8, SR_CgaCtaId ;  /* 0x00000000000809c3 */ /* 0x000e620000008800 */
[----:B------:R-:W2:Y:S01]  /*0190*/  SHFL.IDX PT, R2, R0, RZ, 0x1f ;  /* 0x00001fff00027589 */ /* 0x000ea200000e0000 */
[----:B------:R-:W-:Y:S01]  /*01a0*/  @UP0 UMOV UR6, 0x400 ;  /* 0x0000040000060882 */ /* 0x000fe20000000000 */
[----:B------:R-:W-:-:S04]  /*01b0*/  @UP0 UIADD3 UR4, -UR4, 0x100000, URZ ;  /* 0x0010000004040890 */ /* 0x000fc8000fffe13f */
[----:B------:R-:W-:Y:S02]  /*01c0*/  @UP0 USHF.L.U32 UR5, UR4, 0xb, URZ ;  /* 0x0000000b04050899 */ /* 0x000fe4000800063f */
[----:B------:R-:W-:Y:S01]  /*01d0*/  @UP0 USHF.L.U32 UR4, UR4, 0x1, URZ ;  /* 0x0000000104040899 */ /* 0x000fe2000800063f */
[----:B------:R-:W-:Y:S01]  /*01e0*/  VOTEU.ANY UP2, P0 ;  /* 0x00000000003f7886 */ /* 0x000fe20000040100 */
[----:B0-----:R-:W-:Y:S01]  /*01f0*/  R2UR UR9, R3 ;  /* 0x00000000030972ca */ /* 0x001fe200000e0000 */
[----:B-1----:R-:W-:Y:S01]  /*0200*/  @UP0 ULEA UR8, UR8, UR6, 0x18 ;  /* 0x0000000608080291 */ /* 0x002fe2000f8ec03f */
[----:B--2---:R-:W-:Y:S01]  /*0210*/  ISETP.NE.AND P1, PT, R2, RZ, PT ;  /* 0x000000ff0200720c */ /* 0x004fe20003f25270 */
[----:B------:R-:W-:-:S04]  /*0220*/  @UP0 UIADD3 UR6, -UR7, 0x100000, URZ ;  /* 0x0010000007060890 */ /* 0x000fc8000fffe13f */
[----:B------:R-:W-:Y:S02]  /*0230*/  @UP0 USHF.L.U32 UR7, UR6, 0xb, URZ ;  /* 0x0000000b06070899 */ /* 0x000fe4000800063f */
[----:B------:R-:W-:-:S04]  /*0240*/  @UP0 USHF.L.U32 UR6, UR6, 0x1, URZ ;  /* 0x0000000106060899 */ /* 0x000fc8000800063f */
[----:B------:R-:W-:Y:S01]  /*0250*/  UISETP.NE.AND UP0, UPT, UR9, URZ, UPT ;  /* 0x0000003f0900728c */ /* 0x000fe2000bf05270 */
[----:B------:R-:W0:Y:S02]  /*0260*/  FENCE.VIEW.ASYNC.S ;  /* 0x00000000000073c6 */ /* 0x000e240000000000 */
[----:B0-----:R0:W1:Y:S05]  /*0270*/  @UP1 SYNCS.EXCH.64 URZ, [UR8+0x29800], UR4 ;  /* 0x02980004083f15b2 */ /* 0x00106a0008000100 */
[----:B------:R0:W2:Y:S01]  /*0280*/  @UP2 SYNCS.EXCH.64 URZ, [UR8+0x29820], UR6 ;  /* 0x02982006083f25b2 */ /* 0x0000a20008000100 */
[----:B------:R-:W-:Y:S05]  /*0290*/  @P1 BRA `(.L_x_2) ;  /* 0x0000000000481947 */ /* 0x000fea0003800000 */
[----:B0-----:R-:W0:Y:S01]  /*02a0*/  S2UR UR5, SR_CgaCtaId ;  /* 0x00000000000579c3 */ /* 0x001e220000008800 */
[----:B------:R-:W-:Y:S01]  /*02b0*/  UMOV UR4, 0x400 ;  /* 0x0000040000047882 */ /* 0x000fe20000000000 */
[----:B------:R-:W-:Y:S01]  /*02c0*/  UMOV UR6, 0x1 ;  /* 0x0000000100067882 */ /* 0x000fe20000000000 */
[----:B------:R-:W-:Y:S01]  /*02d0*/  UMOV UR7, 0x2 ;  /* 0x0000000200077882 */ /* 0x000fe20000000000 */
[----:B------:R-:W-:Y:S01]  /*02e0*/  ELECT P0, URZ, PT ;  /* 0x00000000003f782f */ /* 0x000fe20003800000 */
[----:B0-----:R-:W-:Y:S02]  /*02f0*/  ULEA UR8, UR5, UR4, 0x18 ;  /* 0x0000000405087291 */ /* 0x001fe4000f8ec03f */
[----:B------:R-:W-:-:S04]  /*0300*/  UIADD3 UR4, -UR6, 0x100000, URZ ;  /* 0x0010000006047890 */ /* 0x000fc8000fffe13f */
[----:B------:R-:W-:Y:S02]  /*0310*/  USHF.L.U32 UR5, UR4, 0xb, URZ ;  /* 0x0000000b04057899 */ /* 0x000fe4000800063f */
[----:B------:R-:W-:Y:S02]  /*0320*/  USHF.L.U32 UR4, UR4, 0x1, URZ ;  /* 0x0000000104047899 */ /* 0x000fe4000800063f */
[----:B------:R-:W-:-:S04]  /*0330*/  UIADD3 UR6, -UR7, 0x100000, URZ ;  /* 0x0010000007067890 */ /* 0x000fc8000fffe13f */
[----:B------:R-:W-:Y:S02]  /*0340*/  USHF.L.U32 UR7, UR6, 0xb, URZ ;  /* 0x0000000b06077899 */ /* 0x000fe4000800063f */
[----:B------:R-:W-:Y:S01]  /*0350*/  USHF.L.U32 UR6, UR6, 0x1, URZ ;  /* 0x0000000106067899 */ /* 0x000fe2000800063f */
[----:B------:R-:W0:Y:S03]  /*0360*/  FENCE.VIEW.ASYNC.S ;  /* 0x00000000000073c6 */ /* 0x000e260000000000 */
[----:B0-----:R3:W4:Y:S08]  /*0370*/  SYNCS.EXCH.64 URZ, [UR8+0x29830], UR4 ;  /* 0x02983004083f75b2 */ /* 0x0017300008000100 */
[----:B------:R3:W0:Y:S01]  /*0380*/  SYNCS.EXCH.64 URZ, [UR8+0x29840], UR6 ;  /* 0x02984006083f75b2 */ /* 0x0006220008000100 */
[----:B------:R3:W0:Y:S01]  /*0390*/  SYNCS.EXCH.64 URZ, [UR8+0x29838], UR4 ;  /* 0x02983804083f75b2 */ /* 0x0006220008000100 */
[----:B------:R3:W0:Y:S02]  /*03a0*/  SYNCS.EXCH.64 URZ, [UR8+0x29848], UR6 ;  /* 0x02984806083f75b2 */ /* 0x0006240008000100 */
[----:B---3--:R-:W-:Y:S01]  /*03b0*/  NOP ;  /* 0x0000000000007918 */ /* 0x008fe20000000000 */
.L_x_2:
[----:B------:R-:W3:Y:S01]  /*03c0*/  SHFL.IDX PT, R2, R0, RZ, 0x1f ;  /* 0x00001fff00027589 */ /* 0x000ee200000e0000 */
[----:B------:R-:W-:Y:S01]  /*03d0*/  NOP ;  /* 0x0000000000007918 */ /* 0x000fe20000000000 */
[----:B---3--:R-:W-:-:S13]  /*03e0*/  ISETP.NE.AND P0, PT, R2, RZ, PT ;  /* 0x000000ff0200720c */ /* 0x008fda0003f05270 */
        /* <DEDUP_REMOVED lines=14> */
[----:B0-----:R3:W0:Y:S08]  /*04d0*/  SYNCS.EXCH.64 URZ, [UR8+0x29850], UR4 ;  /* 0x02985004083f75b2 */ /* 0x0016300008000100 */
[----:B------:R3:W0:Y:S01]  /*04e0*/  SYNCS.EXCH.64 URZ, [UR8+0x29860], UR6 ;  /* 0x02986006083f75b2 */ /* 0x0006220008000100 */
[----:B------:R3:W0:Y:S01]  /*04f0*/  SYNCS.EXCH.64 URZ, [UR8+0x29858], UR4 ;  /* 0x02985804083f75b2 */ /* 0x0006220008000100 */
[----:B------:R3:W0:Y:S02]  /*0500*/  SYNCS.EXCH.64 URZ, [UR8+0x29868], UR6 ;  /* 0x02986806083f75b2 */ /* 0x0006240008000100 */
[----:B---3--:R-:W-:Y:S01]  /*0510*/  NOP ;  /* 0x0000000000007918 */ /* 0x008fe20000000000 */
.L_x_3:
[----:B------:R-:W3:Y:S01]  /*0520*/  SHFL.IDX PT, R2, R0, RZ, 0x1f ;  /* 0x00001fff00027589 */ /* 0x000ee200000e0000 */
[----:B------:R-:W-:Y:S01]  /*0530*/  NOP ;  /* 0x0000000000007918 */ /* 0x000fe20000000000 */
[----:B---3--:R-:W-:-:S13]  /*0540*/  ISETP.NE.AND P0, PT, R2, RZ, PT ;  /* 0x000000ff0200720c */ /* 0x008fda0003f05270 */
[----:B------:R-:W-:Y:S05]  /*0550*/  @P0 BRA `(.L_x_4) ;  /* 0x0000000000380947 */ /* 0x000fea0003800000 */
[----:B0-----:R-:W0:Y:S01]  /*0560*/  S2UR UR5, SR_CgaCtaId ;  /* 0x00000000000579c3 */ /* 0x001e220000008800 */
[----:B------:R-:W-:Y:S01]  /*0570*/  UMOV UR4, 0x400 ;  /* 0x0000040000047882 */ /* 0x000fe20000000000 */
[----:B------:R-:W-:Y:S01]  /*0580*/  UMOV UR7, 0x1 ;  /* 0x0000000100077882 */ /* 0x000fe20000000000 */
[----:B------:R-:W-:Y:S01]  /*0590*/  ELECT P0, URZ, PT ;  /* 0x00000000003f782f */ /* 0x000fe20003800000 */
[----:B0-----:R-:W-:Y:S02]  /*05a0*/  ULEA UR6, UR5, UR4, 0x18 ;  /* 0x0000000405067291 */ /* 0x001fe4000f8ec03f */
[----:B------:R-:W-:-:S04]  /*05b0*/  UIADD3 UR4, -UR7, 0x100000, URZ ;  /* 0x0010000007047890 */ /* 0x000fc8000fffe13f */
[----:B------:R-:W-:Y:S02]  /*05c0*/  USHF.L.U32 UR5, UR4, 0xb, URZ ;  /* 0x0000000b04057899 */ /* 0x000fe4000800063f */
[----:B------:R-:W-:Y:S01]  /*05d0*/  USHF.L.U32 UR4, UR4, 0x1, URZ ;  /* 0x0000000104047899 */ /* 0x000fe2000800063f */
[----:B------:R-:W0:Y:S11]  /*05e0*/  FENCE.VIEW.ASYNC.S ;  /* 0x00000000000073c6 */ /* 0x000e360000000000 */
[----:B0-----:R3:W0:Y:S01]  /*05f0*/  SYNCS.EXCH.64 URZ, [UR6+0x29870], UR4 ;  /* 0x02987004063f75b2 */ /* 0x0016220008000100 */
[----:B------:R3:W0:Y:S01]  /*0600*/  SYNCS.EXCH.64 URZ, [UR6+0x29880], UR4 ;  /* 0x02988004063f75b2 */ /* 0x0006220008000100 */
[----:B------:R3:W0:Y:S01]  /*0610*/  SYNCS.EXCH.64 URZ, [UR6+0x29878], UR4 ;  /* 0x02987804063f75b2 */ /* 0x0006220008000100 */
[----:B------:R3:W0:Y:S02]  /*0620*/  SYNCS.EXCH.64 URZ, [UR6+0x29888], UR4 ;  /* 0x02988804063f75b2 */ /* 0x0006240008000100 */
[----:B---3--:R-:W-:Y:S01]  /*0630*/  NOP ;  /* 0x0000000000007918 */ /* 0x008fe20000000000 */
.L_x_4:
        /* <DEDUP_REMOVED lines=22> */
.L_x_5:
        /* <DEDUP_REMOVED lines=22> */
.L_x_6:
[----:B------:R-:W-:Y:S01]  /*0900*/  PLOP3.LUT P0, PT, PT, PT, UP0, 0x80, 0x0 ;  /* 0x000000000000781c */ /* 0x000fe20003f0f008 */
[----:B------:R-:W-:Y:S01]  /*0910*/  UMOV UR38, 0x1 ;  /* 0x0000000100267882 */ /* 0x000fe20000000000 */
[----:B------:R-:W-:Y:S01]  /*0920*/  NOP ;  /* 0x0000000000007918 */ /* 0x000fe20000000000 */
[----:B------:R-:W-:Y:S01]  /*0930*/  USEL UR38, UR38, 0x2, !UP0 ;  /* 0x0000000226267887 */ /* 0x000fe2000c000000 */
[----:B------:R-:W-:Y:S01]  /*0940*/  ULDC.64 UR48, c[0x0][0x208] ;  /* 0x0000820000307ab9 */ /* 0x000fe20000000a00 */
[----:B012-4-:R-:W-:Y:S08]  /*0950*/  BAR.SYNC.DEFER_BLOCKING 0x0 ;  /* 0x0000000000007b1d */ /* 0x017ff00000010000 */
[----:B------:R-:W-:Y:S05]  /*0960*/  @!P0 BRA `(.L_x_7) ;  /* 0x0000008c00fc8947 */ /* 0x000fea0003800000 */
.L_x_8:
[----:B------:R-:W-:-:S08]  /*0970*/  NOP ;  /* 0x0000000000007918 */ /* 0x000fd00000000000 */
[----:B------:R-:W0:Y:S02]  /*0980*/  USETMAXREG.TRY_ALLOC.CTAPOOL UP0, 0xf0 ;  /* 0x000000f0000079c8 */ /* 0x000e240008000600 */
[----:B0-----:R-:W-:-:S13]  /*0990*/  PLOP3.LUT P0, PT, PT, PT, UP0, 0x80, 0x0 ;  /* 0x000000000000781c */ /* 0x001fda0003f0f008 */
[----:B------:R-:W-:Y:S05]  /*09a0*/  @!P0 BRA `(.L_x_8) ;  /* 0xfffffffc00f08947 */ /* 0x000fea000383ffff */
[----:B------:R-:W0:Y:S01]  /*09b0*/  S2R R2, SR_TID.X ;  /* 0x0000000000027919 */ /* 0x000e220000002100 */
[----:B------:R-:W1:Y:S08]  /*09c0*/  S2UR UR41, SR_CTAID.X ;  /* 0x00000000002979c3 */ /* 0x000e700000002500 */
[----:B------:R-:W-:Y:S06]  /*09d0*/  BAR.ARV 0x8, 0x180 ;  /* 0x0206000000007b1d */ /* 0x000fec0000002000 */
[----:B0-----:R-:W-:-:S04]  /*09e0*/  LOP3.LUT R0, R2, 0xffffff80, RZ, 0xc0, !PT ;  /* 0xffffff8002007812 */ /* 0x001fc800078ec0ff */
[----:B------:R-:W-:Y:S02]  /*09f0*/  ISETP.NE.AND P0, PT, R0, 0x80, PT ;  /* 0x000000800000780c */ /* 0x000fe40003f05270 */
[----:B------:R-:W1:Y:S11]  /*0a00*/  LDC R0, c[0x0][0xc34] ;  /* 0x00030d00ff007b82 */ /* 0x000e760000000800 */
[----:B------:R-:W-:Y:S06]  /*0a10*/  @!P0 BAR.ARV 0x9, 0x100 ;  /* 0x0244000000008b1d */ /* 0x000fec0000002000 */
[----:B-1----:R-:W-:-:S13]  /*0a20*/  ISETP.LE.AND P0, PT, R0, UR41, PT ;  /* 0x0000002900007c0c */ /* 0x002fda000bf03270 */
[----:B------:R-:W-:Y:S05]  /*0a30*/  @P0 EXIT ;  /* 0x000000000000094d */ /* 0x000fea0003800000 */
[----:B------:R-:W-:Y:S01]  /*0a40*/  VIADD R17, R2, 0xffffff80 ;  /* 0xffffff8002117836 */ /* 0x000fe20000000000 */
[----:B------:R-:W-:Y:S01]  /*0a50*/  ULOP3.LUT UR46, UR38, 0x1, URZ, 0xfc, !UPT ;  /* 0x00000001262e7892 */ /* 0x000fe2000f8efc3f */
[----:B------:R-:W-:Y:S01]  /*0a60*/  IMAD.MOV.U32 R171, RZ, RZ, -0x2 ;  /* 0xfffffffeffab7424 */ /* 0x000fe200078e00ff */
[----:B------:R-:W-:Y:S01]  /*0a70*/  UMOV UR45, URZ ;  /* 0x0000003f002d7c82 */ /* 0x000fe20008000000 */
[----:B------:R-:W-:Y:S01]  /*0a80*/  UMOV UR44, URZ ;  /* 0x0000003f002c7c82 */ /* 0x000fe20008000000 */
[----:B------:R-:W-:Y:S01]  /*0a90*/  SHF.R.S32.HI R0, RZ, 0x1f, R17 ;  /* 0x0000001fff007819 */ /* 0x000fe20000011411 */
[----:B------:R-:W-:-:S03]  /*0aa0*/  UMOV UR52, URZ ;  /* 0x0000003f00347c82 */ /* 0x000fc60008000000 */
[CC--:B------:R-:W-:Y:S02]  /*0ab0*/  LEA.HI R2, R0.reuse, R17.reuse, RZ, 0x7 ;  /* 0x0000001100027211 */ /* 0x0c0fe400078f38ff */
[-C--:B------:R-:W-:Y:S02]  /*0ac0*/  LEA.HI R3, R0, R17.reuse, RZ, 0x5 ;  /* 0x0000001100037211 */ /* 0x080fe400078f28ff */
[----:B------:R-:W-:Y:S02]  /*0ad0*/  LOP3.LUT R4, R2, 0xffffff80, RZ, 0xc0, !PT ;  /* 0xffffff8002047812 */ /* 0x000fe400078ec0ff */
[CC--:B------:R-:W-:Y:S01]  /*0ae0*/  LEA.HI R5, R0.reuse, R17.reuse, RZ, 0x4 ;  /* 0x0000001100057211 */ /* 0x0c0fe200078f20ff */
[----:B------:R-:W-:Y:S01]  /*0af0*/  IMAD.SHL.U32 R3, R3, 0x20, RZ ;  /* 0x0000002003037824 */ /* 0x000fe200078e00ff */
[----:B------:R-:W-:Y:S01]  /*0b00*/  LEA.HI R9, R0, R17, RZ, 0x2 ;  /* 0x0000001100097211 */ /* 0x000fe200078f10ff */
[----:B------:R-:W-:Y:S01]  /*0b10*/  IMAD.IADD R19, R17, 0x1, -R4 ;  /* 0x0000000111137824 */ /* 0x000fe200078e0a04 */
[----:B------:R-:W-:-:S02]  /*0b20*/  LOP3.LUT R6, R5, 0x3fffff0, RZ, 0xc0, !PT ;  /* 0x03fffff005067812 */ /* 0x000fc400078ec0ff */
[----:B------:R-:W-:Y:S02]  /*0b30*/  SHF.R.S32.HI R8, RZ, 0x4, R5 ;  /* 0x00000004ff087819 */ /* 0x000fe40000011405 */
[----:B------:R-:W-:Y:S01]  /*0b40*/  SHF.R.S32.HI R4, RZ, 0x1f, R19 ;  /* 0x0000001fff047819 */ /* 0x000fe20000011413 */
[----:B------:R-:W-:Y:S01]  /*0b50*/  IMAD.IADD R6, R17, 0x1, -R6 ;  /* 0x0000000111067824 */ /* 0x000fe200078e0a06 */
[----:B------:R-:W-:Y:S02]  /*0b60*/  LOP3.LUT R7, R3, 0xfffffc00, RZ, 0xc0, !PT ;  /* 0xfffffc0003077812 */ /* 0x000fe400078ec0ff */
[----:B------:R-:W-:Y:S02]  /*0b70*/  LEA.HI R3, R4, R19, RZ, 0x2 ;  /* 0x0000001304037211 */ /* 0x000fe400078f10ff */
[----:B------:R-:W-:Y:S01]  /*0b80*/  LEA.HI R5, R5, R8, RZ, 0x1 ;  /* 0x0000000805057211 */ /* 0x000fe200078f08ff */
[----:B------:R-:W-:Y:S01]  /*0b90*/  IMAD R6, R6, 0x40, R7 ;  /* 0x0000004006067824 */ /* 0x000fe200078e0207 */
[----:B------:R-:W-:-:S02]  /*0ba0*/  SHF.R.S32.HI R7, RZ, 0x2, R3 ;  /* 0x00000002ff077819 */ /* 0x000fc40000011403 */
[----:B------:R-:W-:Y:S02]  /*0bb0*/  SHF.R.S32.HI R10, RZ, 0x1f, R3 ;  /* 0x0000001fff0a7819 */ /* 0x000fe40000011403 */
[----:B------:R-:W-:Y:S02]  /*0bc0*/  LEA.HI R18, R0, R17, RZ, 0x3 ;  /* 0x0000001100127211 */ /* 0x000fe400078f18ff */
[----:B------:R-:W-:Y:S02]  /*0bd0*/  LOP3.LUT R5, R5, 0x1ffffffe, RZ, 0xc0, !PT ;  /* 0x1ffffffe05057812 */ /* 0x000fe400078ec0ff */
[----:B------:R-:W-:Y:S02]  /*0be0*/  LOP3.LUT R0, R9, 0xfffffffc, RZ, 0xc0, !PT ;  /* 0xfffffffc09007812 */ /* 0x000fe400078ec0ff */
[----:B------:R-:W-:Y:S01]  /*0bf0*/  SHF.R.S32.HI R23, RZ, 0x7, R2 ;  /* 0x00000007ff177819 */ /* 0x000fe20000011402 */
[----:B------:R-:W-:Y:S01]  /*0c00*/  IMAD.IADD R5, R8, 0x1, -R5 ;  /* 0x0000000108057824 */ /* 0x000fe200078e0a05 */
[----:B------:R-:W-:Y:S01]  /*0c10*/  LEA.HI R10, R10, R7, RZ, 0x3 ;  /* 0x000000070a0a7211 */ /* 0x000fe200078f18ff */
[----:B------:R-:W-:Y:S01]  /*0c20*/  IMAD.IADD R8, R17, 0x1, -R0 ;  /* 0x0000000111087824 */ /* 0x000fe200078e0a00 */
[----:B------:R-:W-:Y:S01]  /*0c30*/  LEA.HI R2, R2, R23, RZ, 0x1 ;  /* 0x0000001702027211 */ /* 0x000fe200078f08ff */
[----:B------:R-:W-:Y:S01]  /*0c40*/  IMAD R170, R5, 0x8, R6 ;  /* 0x0000000805aa7824 */ /* 0x000fe200078e0206 */
[----:B------:R-:W-:-:S02]  /*0c50*/  LOP3.LUT R12, R18, 0xfffffff8, RZ, 0xc0, !PT ;  /* 0xfffffff8120c7812 */ /* 0x000fc400078ec0ff */
[----:B------:R-:W-:Y:S02]  /*0c60*/  LOP3.LUT R10, R10, 0xfffffff8, RZ, 0xc0, !PT ;  /* 0xfffffff80a0a7812 */ /* 0x000fe400078ec0ff */
[----:B------:R-:W-:Y:S01]  /*0c70*/  LEA.HI R4, R4, R19, RZ, 0x5 ;  /* 0x0000001304047211 */ /* 0x000fe200078f28ff */
[----:B------:R-:W-:Y:S01]  /*0c80*/  IMAD.IADD R17, R17, 0x1, -R12 ;  /* 0x0000000111117824 */ /* 0x000fe200078e0a0c */
[----:B------:R-:W-:Y:S01]  /*0c90*/  LOP3.LUT R2, R2, 0x3fffffe, RZ, 0xc0, !PT ;  /* 0x03fffffe02027812 */ /* 0x000fe200078ec0ff */
[----:B------:R-:W-:Y:S01]  /*0ca0*/  IMAD.IADD R7, R7, 0x1, -R10 ;  /* 0x0000000107077824 */ /* 0x000fe200078e0a0a */
[----:B------:R-:W-:Y:S02]  /*0cb0*/  LEA.HI R5, R8, R8, RZ, 0x1 ;  /* 0x0000000808057211 */ /* 0x000fe400078f08ff */
[----:B------:R-:W-:Y:S01]  /*0cc0*/  SHF.R.S32.HI R4, RZ, 0x5, R4 ;  /* 0x00000005ff047819 */ /* 0x000fe20000011404 */
[----:B------:R-:W-:Y:S01]  /*0cd0*/  IMAD.IADD R168, R23, 0x1, -R2 ;  /* 0x0000000117a87824 */ /* 0x000fe200078e0a02 */
[----:B------:R-:W-:Y:S01]  /*0ce0*/  LOP3.LUT R0, R3, 0x7ffffffc, RZ, 0xc0, !PT ;  /* 0x7ffffffc03007812 */ /* 0x000fe200078ec0ff */
[----:B------:R-:W-:Y:S01]  /*0cf0*/  IMAD.SHL.U32 R2, R17, 0x8, RZ ;  /* 0x0000000811027824 */ /* 0x000fe200078e00ff */
[----:B------:R-:W-:Y:S01]  /*0d00*/  LOP3.LUT R5, R5, 0x1ffffffe, RZ, 0xc0, !PT ;  /* 0x1ffffffe05057812 */ /* 0x000fe200078ec0ff */
[----:B------:R-:W-:Y:S01]  /*0d10*/  IMAD R7, R4, 0x10, R7 ;  /* 0x0000001004077824 */ /* 0x000fe200078e0207 */
[----:B------:R-:W-:Y:S01]  /*0d20*/  SHF.R.S32.HI R18, RZ, 0x3, R18 ;  /* 0x00000003ff127819 */ /* 0x000fe20000011412 */
[----:B------:R-:W-:-:S02]  /*0d30*/  VIADD R16, R2, 0x40 ;  /* 0x0000004002107836 */ /* 0x000fc40000000000 */
[----:B------:R-:W-:Y:S02]  /*0d40*/  IMAD.IADD R0, R19, 0x1, -R0 ;  /* 0x0000000113007824 */ /* 0x000fe400078e0a00 */
[----:B------:R-:W-:Y:S01]  /*0d50*/  IMAD.IADD R5, R8, 0x1, -R5 ;  /* 0x0000000108057824 */ /* 0x000fe200078e0a05 */
[----:B------:R-:W-:Y:S01]  /*0d60*/  SHF.R.S32.HI R192, RZ, 0x1f, R16 ;  /* 0x0000001fffc07819 */ /* 0x000fe20000011410 */
[----:B------:R-:W-:Y:S02]  /*0d70*/  IMAD R168, R168, 0x40, R7 ;  /* 0x00000040a8a87824 */ /* 0x000fe400078e0207 */
[----:B------:R-:W-:Y:S02]  /*0d80*/  IMAD R171, R0, R171, 0xa0 ;  /* 0x000000a000ab7424 */ /* 0x000fe400078e02ab */
[----:B------:R-:W-:-:S07]  /*0d90*/  IMAD R169, R5, 0x8, R168 ;  /* 0x0000000805a97824 */ /* 0x000fce00078e02a8 */
.L_x_39:
[----:B------:R-:W-:Y:S01]  /*0da0*/  ULDC UR4, c[0x0][0xc38] ;  /* 0x00030e0000047ab9 */ /* 0x000fe20000000800 */
[----:B------:R-:W-:Y:S01]  /*0db0*/  ULDC UR15, c[0x0][0xc44] ;  /* 0x00031100000f7ab9 */ /* 0x000fe20000000800 */
[----:B------:R-:W-:Y:S01]  /*0dc0*/  UISETP.NE.AND UP3, UPT, UR4, 0x1, UPT ;  /* 0x000000010400788c */ /* 0x000fe2000bf65270 */
[----:B------:R-:W-:Y:S01]  /*0dd0*/  IMAD.MOV.U32 R3, RZ, RZ, 0x3f800000 ;  /* 0x3f800000ff037424 */ /* 0x000fe200078e00ff */
[----:B------:R-:W-:Y:S01]  /*0de0*/  UISETP.NE.AND UP2, UPT, UR15, 0x1, UPT ;  /* 0x000000010f00788c */ /* 0x000fe2000bf45270 */
[----:B------:R-:W-:Y:S01]  /*0df0*/  IMAD.MOV.U32 R0, RZ, RZ, 0x3f800000 ;  /* 0x3f800000ff007424 */ /* 0x000fe200078e00ff */
[----:B------:R-:W-:Y:S01]  /*0e00*/  ULDC.64 UR6, c[0x0][0x990] ;  /* 0x0002640000067ab9 */ /* 0x000fe20000000a00 */
[----:B------:R-:W-:Y:S01]  /*0e10*/  ULDC.64 UR4, c[0x0][0x998] ;  /* 0x0002660000047ab9 */ /* 0x000fe20000000a00 */
[----:B------:R-:W-:Y:S02]  /*0e20*/  UISETP.NE.U32.AND UP0, UPT, UR6, URZ, UPT ;  /* 0x0000003f0600728c */ /* 0x000fe4000bf05070 */
[----:B------:R-:W-:Y:S01]  /*0e30*/  UISETP.NE.U32.AND UP1, UPT, UR4, URZ, UPT ;  /* 0x0000003f0400728c */ /* 0x000fe2000bf25070 */
[----:B------:R-:W-:-:S02]  /*0e40*/  UMOV UR43, UR41 ;  /* 0x00000029002b7c82 */ /* 0x000fc40008000000 */
[----:B------:R-:W-:Y:S01]  /*0e50*/  @UP3 ULDC UR8, c[0x0][0xc3c] ;  /* 0x00030f0000083ab9 */ /* 0x000fe20000000800 */
[----:B------:R-:W-:Y:S01]  /*0e60*/  @UP3 ULDC UR10, c[0x0][0xc40] ;  /* 0x00031000000a3ab9 */ /* 0x000fe20000000800 */
[----:B------:R-:W-:Y:S02]  /*0e70*/  UIMAD.WIDE.U32 UR8, UR41, UR8, URZ ;  /* 0x00000008290872a5 */ /* 0x000fe4000f8e003f */
[----:B------:R-:W-:Y:S02]  /*0e80*/  UISETP.NE.AND.EX UP0, UPT, UR7, URZ, UPT, UP0 ;  /* 0x0000003f0700728c */ /* 0x000fe4000bf05300 */
[----:B------:R-:W-:Y:S02]  /*0e90*/  @UP3 USHF.R.U32.HI UR43, URZ, UR10, UR9 ;  /* 0x0000000a3f2b3299 */ /* 0x000fe40008011609 */
[----:B------:R-:W-:Y:S01]  /*0ea0*/  UISETP.NE.AND.EX UP1, UPT, UR5, URZ, UPT, UP1 ;  /* 0x0000003f0500728c */ /* 0x000fe2000bf25310 */
[----:B------:R-:W-:Y:S01]  /*0eb0*/  @UP2 ULDC.64 UR10, c[0x0][0xc48] ;  /* 0x00031200000a2ab9 */ /* 0x000fe20000000a00 */
[----:B------:R-:W-:Y:S01]  /*0ec0*/  PLOP3.LUT P0, PT, PT, PT, UP0, 0x80, 0x0 ;  /* 0x000000000000781c */ /* 0x000fe20003f0f008 */
[----:B------:R-:W-:-:S02]  /*0ed0*/  UIMAD.WIDE.U32 UR8, UR43, UR10, URZ ;  /* 0x0000000a2b0872a5 */ /* 0x000fc4000f8e003f */
[----:B------:R-:W-:Y:S02]  /*0ee0*/  UMOV UR42, UR43 ;  /* 0x0000002b002a7c82 */ /* 0x000fe40008000000 */
[----:B------:R-:W-:Y:S01]  /*0ef0*/  @UP0 ULDC.64 UR12, c[0x0][0x9a8] ;  /* 0x00026a00000c0ab9 */ /* 0x000fe20000000a00 */
[----:B------:R-:W-:Y:S01]  /*0f00*/  @UP2 USHF.R.U32.HI UR42, URZ, UR11, UR9 ;  /* 0x0000000b3f2a2299 */ /* 0x000fe20008011609 */
[----:B------:R-:W-:Y:S01]  /*0f10*/  PLOP3.LUT P1, PT, PT, PT, UP1, 0x80, 0x0 ;  /* 0x000000000000781c */ /* 0x000fe20003f2f018 */
[----:B0-----:R-:W0:Y:S01]  /*0f20*/  SHFL.IDX PT, R8, R23, RZ, 0x1f ;  /* 0x00001fff17087589 */ /* 0x001e2200000e0000 */
[----:B------:R-:W-:Y:S01]  /*0f30*/  @UP1 ULDC.64 UR18, c[0x0][0x9b8] ;  /* 0x00026e0000121ab9 */ /* 0x000fe20000000a00 */
[----:B------:R-:W-:Y:S02]  /*0f40*/  @UP0 USHF.R.S32.HI UR10, URZ, 0x1f, UR42 ;  /* 0x0000001f3f0a0899 */ /* 0x000fe4000801142a */
[----:B------:R-:W-:Y:S02]  /*0f50*/  @UP1 USHF.R.S32.HI UR11, URZ, 0x1f, UR42 ;  /* 0x0000001f3f0b1899 */ /* 0x000fe4000801142a */
[----:B------:R-:W-:-:S02]  /*0f60*/  @UP0 UIADD3 UR14, -UR42, URZ, URZ ;  /* 0x0000003f2a0e0290 */ /* 0x000fc4000fffe13f */
[----:B------:R-:W-:Y:S02]  /*0f70*/  @UP1 UIADD3 UR20, -UR42, URZ, URZ ;  /* 0x0000003f2a141290 */ /* 0x000fe4000fffe13f */
[----:B------:R-:W-:Y:S02]  /*0f80*/  @UP0 UIMAD.WIDE.U32 UR8, UR42, UR12, URZ ;  /* 0x0000000c2a0802a5 */ /* 0x000fe4000f8e003f */
[----:B------:R-:W-:Y:S02]  /*0f90*/  @UP0 UIMAD UR10, UR10, UR12, URZ ;  /* 0x0000000c0a0a02a4 */ /* 0x000fe4000f8e023f */
[----:B------:R-:W-:Y:S02]  /*0fa0*/  @UP1 UIMAD UR12, UR11, UR18, URZ ;  /* 0x000000120b0c12a4 */ /* 0x000fe4000f8e023f */
[----:B------:R-:W-:Y:S02]  /*0fb0*/  @UP0 UIMAD UR14, UR15, UR14, UR43 ;  /* 0x0000000e0f0e02a4 */ /* 0x000fe4000f8e022b */
[----:B------:R-:W-:-:S02]  /*0fc0*/  @UP1 UIMAD UR20, UR15, UR20, UR43 ;  /* 0x000000140f1412a4 */ /* 0x000fc4000f8e022b */
[----:B------:R-:W-:Y:S02]  /*0fd0*/  @UP0 UIMAD UR16, UR42, UR13, UR10 ;  /* 0x0000000d2a1002a4 */ /* 0x000fe4000f8e020a */
[----:B------:R-:W-:Y:S02]  /*0fe0*/  @UP0 USHF.R.S32.HI UR15, URZ, 0x1f, UR14 ;  /* 0x0000001f3f0f0899 */ /* 0x000fe4000801140e */
[----:B------:R-:W-:Y:S02]  /*0ff0*/  @UP1 USHF.R.S32.HI UR21, URZ, 0x1f, UR20 ;  /* 0x0000001f3f151899 */ /* 0x000fe40008011414 */
[----:B------:R-:W-:Y:S02]  /*1000*/  @UP1 UIMAD.WIDE.U32 UR10, UR42, UR18, URZ ;  /* 0x000000122a0a12a5 */ /* 0x000fe4000f8e003f */
[----:B------:R-:W-:Y:S02]  /*1010*/  @UP1 UIMAD UR17, UR42, UR19, UR12 ;  /* 0x000000132a1112a4 */ /* 0x000fe4000f8e020c */
[----:B------:R-:W-:Y:S01]  /*1020*/  @UP0 UIADD3 UR9, UR9, UR16, URZ ;  /* 0x0000001009090290 */ /* 0x000fe2000fffe03f */
[----:B------:R-:W-:Y:S01]  /*1030*/  @UP0 ULDC.64 UR18, c[0x0][0x9b0] ;  /* 0x00026c0000120ab9 */ /* 0x000fe20000000a00 */
[----:B------:R-:W-:Y:S01]  /*1040*/  @UP1 ULDC.64 UR12, c[0x0][0x9c0] ;  /* 0x00027000000c1ab9 */ /* 0x000fe20000000a00 */
[----:B------:R-:W-:-:S02]  /*1050*/  @UP0 UIMAD UR15, UR15, UR18, URZ ;  /* 0x000000120f0f02a4 */ /* 0x000fc4000f8e023f */
[----:B------:R-:W-:Y:S02]  /*1060*/  @UP1 UIMAD UR16, UR21, UR12, URZ ;  /* 0x0000000c151012a4 */ /* 0x000fe4000f8e023f */
[----:B------:R-:W-:Y:S02]  /*1070*/  @UP1 UIADD3 UR11, UR11, UR17, URZ ;  /* 0x000000110b0b1290 */ /* 0x000fe4000fffe03f */
[----:B------:R-:W-:Y:S02]  /*1080*/  @UP0 UIMAD UR15, UR14, UR19, UR15 ;  /* 0x000000130e0f02a4 */ /* 0x000fe4000f8e020f */
[----:B------:R-:W-:Y:S02]  /*1090*/  @UP0 UIMAD.WIDE.U32 UR8, UR14, UR18, UR8 ;  /* 0x000000120e0802a5 */ /* 0x000fe4000f8e0008 */
[----:B------:R-:W-:Y:S02]  /*10a0*/  @UP1 UIMAD UR16, UR20, UR13, UR16 ;  /* 0x0000000d141012a4 */ /* 0x000fe4000f8e0210 */
[----:B------:R-:W-:-:S02]  /*10b0*/  @UP1 UIMAD.WIDE.U32 UR12, UR20, UR12, UR10 ;  /* 0x0000000c140c12a5 */ /* 0x000fc4000f8e000a */
[----:B------:R-:W-:Y:S02]  /*10c0*/  @UP0 UIADD3 UR10, UR9, UR15, URZ ;  /* 0x0000000f090a0290 */ /* 0x000fe4000fffe03f */
[----:B------:R-:W-:Y:S02]  /*10d0*/  @UP0 ULEA UR6, UP2, UR8, UR6, 0x2 ;  /* 0x0000000608060291 */ /* 0x000fe4000f84103f */
[----:B------:R-:W-:Y:S02]  /*10e0*/  @UP1 UIADD3 UR9, UR13, UR16, URZ ;  /* 0x000000100d091290 */ /* 0x000fe4000fffe03f */
[----:B------:R-:W-:Y:S02]  /*10f0*/  @UP1 ULEA UR4, UP3, UR12, UR4, 0x2 ;  /* 0x000000040c041291 */ /* 0x000fe4000f86103f */
[----:B------:R-:W-:Y:S01]  /*1100*/  @UP0 ULEA.HI.X UR7, UR8, UR7, UR10, 0x2, UP2 ;  /* 0x0000000708070291 */ /* 0x000fe200090f140a */
[----:B-1-3--:R-:W-:Y:S01]  /*1110*/  IMAD.U32 R4, RZ, RZ, UR6 ;  /* 0x00000006ff047e24 */ /* 0x00afe2000f8e00ff */
[----:B------:R-:W-:-:S02]  /*1120*/  @UP1 ULEA.HI.X UR5, UR12, UR5, UR9, 0x2, UP3 ;  /* 0x000000050c051291 */ /* 0x000fc400098f1409 */
[----:B------:R-:W-:Y:S01]  /*1130*/  IMAD.U32 R6, RZ, RZ, UR4 ;  /* 0x00000004ff067e24 */ /* 0x000fe2000f8e00ff */
[----:B------:R-:W1:Y:S01]  /*1140*/  S2UR UR36, SR_CgaCtaId ;  /* 0x00000000002479c3 */ /* 0x000e620000008800 */
[----:B------:R-:W-:Y:S01]  /*1150*/  IMAD.U32 R5, RZ, RZ, UR7 ;  /* 0x00000007ff057e24 */ /* 0x000fe2000f8e00ff */
[----:B0-----:R-:W-:Y:S01]  /*1160*/  R2UR UR37, R8 ;  /* 0x00000000082572ca */ /* 0x001fe200000e0000 */
[----:B------:R-:W-:Y:S01]  /*1170*/  IMAD.U32 R7, RZ, RZ, UR5 ;  /* 0x00000005ff077e24 */ /* 0x000fe2000f8e00ff */
[----:B------:R-:W-:Y:S01]  /*1180*/  ULDC.64 UR4, c[0x0][0x418] ;  /* 0x0001060000047ab9 */ /* 0x000fe20000000a00 */
[----:B------:R-:W-:Y:S01]  /*1190*/  UMOV UR39, 0x400 ;  /* 0x0000040000277882 */ /* 0x000fe20000000000 */
[----:B------:R-:W2:Y:S01]  /*11a0*/  @P0 LDG.E R3, desc[UR48][R4.64] ;  /* 0x0000003004030981 */ /* 0x000ea2000c1e1900 */
[----:B------:R-:W-:Y:S01]  /*11b0*/  ULDC UR51, c[0x0][0x424] ;  /* 0x0001090000337ab9 */ /* 0x000fe20000000800 */
[----:B------:R-:W-:Y:S02]  /*11c0*/  ULDC UR8, c[0x0][0x988] ;  /* 0x0002620000087ab9 */ /* 0x000fe40000000800 */
[----:B------:R-:W2:Y:S01]  /*11d0*/  @P1 LDG.E R0, desc[UR48][R6.64] ;  /* 0x0000003006001981 */ /* 0x000ea2000c1e1900 */
[----:B------:R-:W-:-:S04]  /*11e0*/  UISETP.NE.U32.AND UP0, UPT, UR4, URZ, UPT ;  /* 0x0000003f0400728c */ /* 0x000fc8000bf05070 */
[----:B------:R-:W-:Y:S02]  /*11f0*/  UISETP.NE.AND.EX UP0, UPT, UR5, URZ, UPT, UP0 ;  /* 0x0000003f0500728c */ /* 0x000fe4000bf05300 */
[----:B------:R-:W-:Y:S02]  /*1200*/  ULEA.HI UR4, UR37, UR37, URZ, 0x1 ;  /* 0x0000002525047291 */ /* 0x000fe4000f8f083f */
[----:B------:R-:W-:Y:S01]  /*1210*/  USEL UR51, UR51, 0x1, UP0 ;  /* 0x0000000133337887 */ /* 0x000fe20008000000 */
[----:B------:R-:W-:Y:S01]  /*1220*/  ULDC UR5, c[0x0][0x2f0] ;  /* 0x0000bc0000057ab9 */ /* 0x000fe20000000800 */
[----:B------:R-:W-:Y:S02]  /*1230*/  ULOP3.LUT UR4, UR4, 0x3e, URZ, 0xc0, !UPT ;  /* 0x0000003e04047892 */ /* 0x000fe4000f8ec03f */
[----:B-1----:R-:W-:Y:S02]  /*1240*/  ULEA UR39, UR36, UR39, 0x18 ;  /* 0x0000002724277291 */ /* 0x002fe4000f8ec03f */
[----:B------:R-:W-:-:S02]  /*1250*/  UIMAD UR51, UR51, UR5, URZ ;  /* 0x00000005333372a4 */ /* 0x000fc4000f8e023f */
[----:B------:R-:W-:Y:S02]  /*1260*/  UIADD3 UR7, UR39, 0x14400, URZ ;  /* 0x0001440027077890 */ /* 0x000fe4000fffe03f */
[----:B------:R-:W-:Y:S02]  /*1270*/  UIADD3 UR4, UR37, -UR4, URZ ;  /* 0x8000000425047290 */ /* 0x000fe4000fffe03f */
[----:B------:R-:W-:Y:S02]  /*1280*/  ULOP3.LUT UP0, URZ, UR7, 0x9f, URZ, 0xc0, !UPT ;  /* 0x0000009f073f7892 */ /* 0x000fe4000f80c03f */
[----:B------:R-:W-:Y:S02]  /*1290*/  UIADD3 UR5, UR51, 0x9f, URZ ;  /* 0x0000009f33057890 */ /* 0x000fe4000fffe03f */
[----:B------:R-:W-:Y:S02]  /*12a0*/  ULEA UR6, UR4, UR7, 0xc ;  /* 0x0000000704067291 */ /* 0x000fe4000f8e603f */
[----:B------:R-:W-:Y:S01]  /*12b0*/  PLOP3.LUT P0, PT, PT, PT, UP0, 0x80, 0x0 ;  /* 0x000000000000781c */ /* 0x000fe20003f0f008 */
[----:B------:R-:W-:-:S02]  /*12c0*/  UIMAD.WIDE UR4, UR5, 0x66666667, URZ ;  /* 0x66666667050478a5 */ /* 0x000fc4000f8e023f */
[----:B------:R-:W-:Y:S02]  /*12d0*/  USHF.R.U32.HI UR6, URZ, 0x4, UR6 ;  /* 0x000000043f067899 */ /* 0x000fe40008011606 */
[----:B------:R-:W-:Y:S02]  /*12e0*/  USHF.R.U32.HI UR50, URZ, 0x1f, UR5 ;  /* 0x0000001f3f327899 */ /* 0x000fe40008011605 */
[----:B------:R-:W-:Y:S02]  /*12f0*/  ULOP3.LUT UR53, UR6, 0x3fff, URZ, 0xc0, !UPT ;  /* 0x00003fff06357892 */ /* 0x000fe4000f8ec03f */
[----:B------:R-:W-:Y:S01]  /*1300*/  ULEA.HI.SX32 UR50, UR5, UR50, 0x1a ;  /* 0x0000003205327291 */ /* 0x000fe2000f8fd23f */
[----:B--2---:R-:W-:-:S04]  /*1310*/  FMUL.FTZ R0, R3, R0 ;  /* 0x0000000003007220 */ /* 0x004fc80000410000 */
[----:B------:R-:W-:-:S05]  /*1320*/  FMUL.FTZ R0, R0, UR8 ;  /* 0x0000000800007c20 */ /* 0x000fca0008410000 */
[----:B------:R-:W-:Y:S01]  /*1330*/  R2UR UR40, R0 ;  /* 0x00000000002872ca */ /* 0x000fe200000e0000 */
[----:B-----5:R-:W-:-:S14]  /*1340*/  @!P0 BRA `(.L_x_9) ;  /* 0x0000000000408947 */ /* 0x020fdc0003800000 */
[----:B------:R-:W-:Y:S01]  /*1350*/  MOV R0, 0x0 ;  /* 0x0000000000007802 */ /* 0x000fe20000000f00 */
[----:B------:R-:W-:Y:S01]  /*1360*/  ULDC.64 UR4, c[0x4][0xa0] ;  /* 0x0100280000047ab9 */ /* 0x000fe20000000a00 */
[----:B------:R-:W-:Y:S01]  /*1370*/  ULDC.64 UR6, c[0x4][0x38] ;  /* 0x01000e0000067ab9 */ /* 0x000fe20000000a00 */
[----:B------:R-:W-:Y:S01]  /*1380*/  IMAD.U32 R4, RZ, RZ, UR4 ;  /* 0x00000004ff047e24 */ /* 0x000fe2000f8e00ff */
[----:B------:R0:W1:Y:S01]  /*1390*/  LDC.64 R14, c[0x4][R0] ;  /* 0x01000000000e7b82 */ /* 0x0000620000000a00 */
[----:B------:R-:W-:Y:S01]  /*13a0*/  IMAD.U32 R5, RZ, RZ, UR5 ;  /* 0x00000005ff057e24 */ /* 0x000fe2000f8e00ff */
[----:B------:R-:W-:Y:S01]  /*13b0*/  ULDC.64 UR4, c[0x4][0xa8] ;  /* 0x01002a0000047ab9 */ /* 0x000fe20000000a00 */
[----:B------:R-:W-:Y:S02]  /*13c0*/  IMAD.U32 R10, RZ, RZ, UR6 ;  /* 0x00000006ff0a7e24 */ /* 0x000fe4000f8e00ff */
[----:B------:R-:W-:Y:S02]  /*13d0*/  IMAD.U32 R6, RZ, RZ, UR4 ;  /* 0x00000004ff067e24 */ /* 0x000fe4000f8e00ff */
[----:B------:R-:W-:-:S02]  /*13e0*/  IMAD.U32 R7, RZ, RZ, UR5 ;  /* 0x00000005ff077e24 */ /* 0x000fc4000f8e00ff */
[----:B------:R-:W-:Y:S02]  /*13f0*/  IMAD.U32 R11, RZ, RZ, UR7 ;  /* 0x00000007ff0b7e24 */ /* 0x000fe4000f8e00ff */
[----:B------:R-:W-:Y:S02]  /*1400*/  IMAD.MOV.U32 R8, RZ, RZ, 0x70 ;  /* 0x00000070ff087424 */ /* 0x000fe400078e00ff */
[----:B------:R-:W-:Y:S02]  /*1410*/  IMAD.MOV.U32 R12, RZ, RZ, 0x1 ;  /* 0x00000001ff0c7424 */ /* 0x000fe400078e00ff */
[----:B0-----:R-:W-:-:S07]  /*1420*/  IMAD.MOV.U32 R13, RZ, RZ, RZ ;  /* 0x000000ffff0d7224 */ /* 0x001fce00078e00ff */
[----:B------:R-:W-:-:S07]  /*1430*/  LEPC R20, `(.L_x_9) ;  /* 0x000000001014794e */ /* 0x000fce0000000000 */
[----:B-1----:R-:W-:Y:S05]  /*1440*/  CALL.ABS.NOINC R14 ;  /* 0x000000000e007343 */ /* 0x002fea0003c00000 */
.L_x_9:
[----:B------:R-:W-:Y:S01]  /*1450*/  ULOP3.LUT UR4, UR45, 0x1, URZ, 0xc0, !UPT ;  /* 0x000000012d047892 */ /* 0x000fe2000f8ec03f */
[----:B------:R-:W-:-:S05]  /*1460*/  IMAD.U32 R3, RZ, RZ, UR46 ;  /* 0x0000002eff037e24 */ /* 0x000fca000f8e00ff */
[----:B------:R-:W-:Y:S01]  /*1470*/  IMAD.U32 R0, RZ, RZ, UR4 ;  /* 0x00000004ff007e24 */ /* 0x000fe2000f8e00ff */
[----:B------:R-:W-:-:S04]  /*1480*/  ISETP.NE.AND P0, PT, R3, 0x3, PT ;  /* 0x000000030300780c */ /* 0x000fc80003f05270 */
[----:B------:R-:W-:-:S04]  /*1490*/  SHF.L.U32 R0, R0, 0x1f, RZ ;  /* 0x0000001f00007819 */ /* 0x000fc800000006ff */
[----:B------:R-:W0:Y:S02]  /*14a0*/  SYNCS.PHASECHK.TRANS64.TRYWAIT P1, [UR39+0x29800], R0 ;  /* 0x02980000ff0075a7 */ /* 0x000e240008020167 */
[----:B0-----:R-:W-:Y:S05]  /*14b0*/  @!P1 BRA `(.L_x_10) ;  /* 0x000000b800d09947 */ /* 0x001fea0003800000 */
.L_x_101:
[----:B------:R-:W-:Y:S05]  /*14c0*/  @!P0 BRA `(.L_x_11) ;  /* 0x0000000000048947 */ /* 0x000fea0003800000 */
[----:B------:R-:W-:Y:S01]  /*14d0*/  BPT.TRAP 0x1 ;  /* 0x000000040000795c */ /* 0x000fe20000300000 */
.L_x_11:
[----:B------:R-:W-:Y:S02]  /*14e0*/  IMAD.U32 R4, RZ, RZ, UR52 ;  /* 0x00000034ff047e24 */ /* 0x000fe4000f8e00ff */
[----:B0-----:R-:W-:-:S03]  /*14f0*/  IMAD.U32 R3, RZ, RZ, UR44 ;  /* 0x0000002cff037e24 */ /* 0x001fc6000f8e00ff */
[----:B------:R-:W-:Y:S02]  /*1500*/  LEA R4, R4, UR39, 0x3 ;  /* 0x0000002704047c11 */ /* 0x000fe4000f8e18ff */
[----:B------:R-:W-:-:S04]  /*1510*/  SHF.L.U32 R3, R3, 0x1f, RZ ;  /* 0x0000001f03037819 */ /* 0x000fc800000006ff */
[----:B------:R0:W1:Y:S01]  /*1520*/  SYNCS.PHASECHK.TRANS64.TRYWAIT P1, [R4+URZ+0x29830], R3 ;  /* 0x02983003040075a7 */ /* 0x000062000802017f */
[----:B------:R-:W-:Y:S05]  /*1530*/  @!P0 BRA `(.L_x_12) ;  /* 0x0000000000048947 */ /* 0x000fea0003800000 */
[----:B------:R-:W-:Y:S01]  /*1540*/  BPT.TRAP 0x1 ;  /* 0x000000040000795c */ /* 0x000fe20000300000 */
.L_x_12:
[----:B------:R-:W2:Y:S01]  /*1550*/  S2R R0, SR_TID.X ;  /* 0x0000000000007919 */ /* 0x000ea20000002100 */
[----:B------:R-:W-:Y:S01]  /*1560*/  IMAD.MOV.U32 R87, RZ, RZ, RZ ;  /* 0x000000ffff577224 */ /* 0x000fe200078e00ff */
[----:B--2---:R-:W-:Y:S01]  /*1570*/  LOP3.LUT P2, RZ, R0, 0x7f, RZ, 0xc0, !PT ;  /* 0x0000007f00ff7812 */ /* 0x004fe2000784c0ff */
[----:B-1----:R-:W-:-:S12]  /*1580*/  @P1 BRA `(.L_x_13) ;  /* 0x0000000000081947 */ /* 0x002fd80003800000 */
[----:B------:R-:W1:Y:S02]  /*1590*/  SYNCS.PHASECHK.TRANS64.TRYWAIT P1, [R4+URZ+0x29830], R3 ;  /* 0x02983003040075a7 */ /* 0x000e64000802017f */
[----:B-1----:R-:W-:Y:S05]  /*15a0*/  @!P1 BRA `(.L_x_14) ;  /* 0x000000b800ac9947 */ /* 0x002fea0003800000 */
.L_x_13:
[----:B------:R-:W-:Y:S05]  /*15b0*/  WARPSYNC.ALL ;  /* 0x0000000000007948 */ /* 0x000fea0003800000 */
[----:B------:R-:W-:Y:S01]  /*15c0*/  UIADD3 UR4, UR39, 0x1a400, URZ ;  /* 0x0001a40027047890 */ /* 0x000fe2000fffe03f */
[----:B------:R-:W-:Y:S01]  /*15d0*/  WARPGROUP.ARRIVE ;  /* 0x00000000000079c5 */ /* 0x000fe20000000000 */
[----:B------:R-:W-:Y:S01]  /*15e0*/  ULOP3.LUT UR20, UR53, 0x10000, URZ, 0xfc, !UPT ;  /* 0x0001000035147892 */ /* 0x000fe2000f8efc3f */
[----:B------:R-:W-:Y:S01]  /*15f0*/  VIADD R0, R171, UR51 ;  /* 0x00000033ab007c36 */ /* 0x000fe20008000000 */
[----:B------:R-:W-:Y:S01]  /*1600*/  USHF.R.U32.HI UR4, URZ, 0x4, UR4 ;  /* 0x000000043f047899 */ /* 0x000fe20008011604 */
[----:B------:R-:W-:Y:S01]  /*1610*/  IMAD.U32 R5, RZ, RZ, UR50 ;  /* 0x00000032ff057e24 */ /* 0x000fe2000f8e00ff */
[----:B------:R-:W-:Y:S01]  /*1620*/  UMOV UR25, 0x80000020 ;  /* 0x8000002000197882 */ /* 0x000fe20000000000 */
[----:B------:R-:W-:Y:S01]  /*1630*/  UMOV UR27, 0x80000020 ;  /* 0x80000020001b7882 */ /* 0x000fe20000000000 */
[----:B------:R-:W-:Y:S01]  /*1640*/  ULOP3.LUT UR4, UR4, 0x3fff, URZ, 0xc0, !UPT ;  /* 0x00003fff04047892 */ /* 0x000fe2000f8ec03f */
[----:B------:R-:W-:Y:S01]  /*1650*/  IMAD R5, R5, -0xa0, R0 ;  /* 0xffffff6005057824 */ /* 0x000fe200078e0200 */
[----:B------:R-:W-:Y:S01]  /*1660*/  UMOV UR24, UR20 ;  /* 0x0000001400187c82 */ /* 0x000fe20008000000 */
[----:B------:R-:W-:Y:S01]  /*1670*/  UMOV UR5, UR25 ;  /* 0x0000001900057c82 */ /* 0x000fe20008000000 */
[----:B------:R-:W-:Y:S01]  /*1680*/  ULOP3.LUT UR47, UR4, 0x10000, URZ, 0xfc, !UPT ;  /* 0x00010000042f7892 */ /* 0x000fe2000f8efc3f */
[----:B------:R-:W-:Y:S01]  /*1690*/  P2R R13, PR, RZ, 0x1 ;  /* 0x00000001ff0d7803 */ /* 0x000fe20000000000 */
[----:B------:R-:W-:Y:S01]  /*16a0*/  UMOV UR7, 0x80000020 ;  /* 0x8000002000077882 */ /* 0x000fe20000000000 */
[----:B------:R-:W-:Y:S01]  /*16b0*/  UMOV UR4, UR24 ;  /* 0x0000001800047c82 */ /* 0x000fe20008000000 */
[----:B------:R-:W-:Y:S01]  /*16c0*/  UIMAD UR28, UR52, 0x780, UR47 ;  /* 0x00000780341c78a4 */ /* 0x000fe2000f8e022f */
[C---:B------:R-:W-:Y:S01]  /*16d0*/  ISETP.GT.AND P2, PT, R5.reuse, RZ, PT ;  /* 0x000000ff0500720c */ /* 0x040fe20003f44270 */
[----:B------:R-:W-:Y:S01]  /*16e0*/  UIADD3 UR9, UR20, 0x2, URZ ;  /* 0x0000000214097890 */ /* 0x000fe2000fffe03f */
[C---:B------:R-:W-:Y:S01]  /*16f0*/  ISETP.GT.AND P5, PT, R5.reuse, 0x1, PT ;  /* 0x000000010500780c */ /* 0x040fe20003fa4270 */
[----:B------:R-:W-:Y:S01]  /*1700*/  UIADD3 UR6, UR28, 0x180, URZ ;  /* 0x000001801c067890 */ /* 0x000fe2000fffe03f */
[C---:B------:R-:W-:Y:S01]  /*1710*/  ISETP.GT.AND P4, PT, R5.reuse, 0x8, PT ;  /* 0x000000080500780c */ /* 0x040fe20003f84270 */
[----:B------:R-:W-:Y:S01]  /*1720*/  UIADD3 UR8, UR28, 0x200, URZ ;  /* 0x000002001c087890 */ /* 0x000fe2000fffe03f */
[C---:B------:R-:W-:Y:S01]  /*1730*/  ISETP.GT.AND P1, PT, R5.reuse, 0x9, PT ;  /* 0x000000090500780c */ /* 0x040fe20003f24270 */
[----:B------:R-:W-:Y:S01]  /*1740*/  UMOV UR26, UR28 ;  /* 0x0000001c001a7c82 */ /* 0x000fe20008000000 */
[----:B------:R-:W-:Y:S01]  /*1750*/  UIADD3 UR10, UR28, 0x2, URZ ;  /* 0x000000021c0a7890 */ /* 0x000fe2000fffe03f */
[----:B------:R-:W-:Y:S01]  /*1760*/  QGMMA.64x32x32.F32.E4M3.E4M3 R104, gdesc[UR24], RZ, !UPT, gsb0 ;  /* 0x00600000186879f3 */ /* 0x000fe2000c0008ff */
[----:B------:R-:W-:Y:S01]  /*1770*/  UIADD3 UR26, UR28, 0x80, URZ ;  /* 0x000000801c1a7890 */ /* 0x000fe2000fffe03f */
[C---:B------:R-:W-:Y:S01]  /*1780*/  ISETP.GT.AND P3, PT, R5.reuse, 0x10, PT ;  /* 0x000000100500780c */ /* 0x040fe20003f64270 */
[----:B------:R-:W-:Y:S01]  /*1790*/  UMOV UR27, 0x80000020 ;  /* 0x80000020001b7882 */ /* 0x000fe20000000000 */
[----:B------:R-:W-:Y:S01]  /*17a0*/  UMOV UR11, 0x80000020 ;  /* 0x80000020000b7882 */ /* 0x000fe20000000000 */
[----:B------:R-:W-:Y:S01]  /*17b0*/  UIADD3 UR12, UR28, 0x202, URZ ;  /* 0x000002021c0c7890 */ /* 0x000fe2000fffe03f */
[C---:B------:R-:W-:Y:S01]  /*17c0*/  ISETP.GT.AND P0, PT, R5.reuse, 0x79, PT ;  /* 0x000000790500780c */ /* 0x040fe20003f04270 */
[----:B------:R-:W-:Y:S01]  /*17d0*/  UIADD3 UR13, UR20, 0x200, URZ ;  /* 0x00000200140d7890 */ /* 0x000fe2000fffe03f */
[----:B------:R-:W-:Y:S01]  /*17e0*/  ISETP.GT.AND P6, PT, R5, 0x80, PT ;  /* 0x000000800500780c */ /* 0x000fe20003fc4270 */
[----:B------:R-:W-:Y:S01]  /*17f0*/  UIADD3 UR14, UR28, 0x280, URZ ;  /* 0x000002801c0e7890 */ /* 0x000fe2000fffe03f */
[----:B------:R-:W-:Y:S01]  /*1800*/  IMAD.U32 R9, RZ, RZ, UR40 ;  /* 0x00000028ff097e24 */ /* 0x000fe2000f8e00ff */
[----:B------:R-:W-:Y:S01]  /*1810*/  UMOV UR15, 0x80000020 ;  /* 0x80000020000f7882 */ /* 0x000fe20000000000 */
[----:B------:R-:W-:Y:S01]  /*1820*/  UIADD3 UR16, UR28, 0x282, URZ ;  /* 0x000002821c107890 */ /* 0x000fe2000fffe03f */
[----:B------:R-:W2:Y:S01]  /*1830*/  S2R R83, SR_TID.X ;  /* 0x0000000000537919 */ /* 0x000ea20000002100 */
[----:B------:R-:W-:Y:S01]  /*1840*/  UIADD3 UR18, UR28, 0x402, URZ ;  /* 0x000004021c127890 */ /* 0x000fe2000fffe03f */
[--C-:B------:R-:W-:Y:S01]  /*1850*/  IMAD.MOV.U32 R86, RZ, RZ, R87.reuse ;  /* 0x000000ffff567224 */ /* 0x100fe200078e0057 */
[----:B------:R-:W-:Y:S01]  /*1860*/  UMOV UR19, 0x80000020 ;  /* 0x8000002000137882 */ /* 0x000fe20000000000 */
[----:B------:R-:W-:Y:S01]  /*1870*/  UIADD3 UR22, UR28, 0x680, URZ ;  /* 0x000006801c167890 */ /* 0x000fe2000fffe03f */
[--C-:B------:R-:W-:Y:S01]  /*1880*/  IMAD.MOV.U32 R85, RZ, RZ, R87.reuse ;  /* 0x000000ffff557224 */ /* 0x100fe200078e0057 */
[----:B------:R-:W-:Y:S01]  /*1890*/  UMOV UR23, 0x80000020 ;  /* 0x8000002000177882 */ /* 0x000fe20000000000 */
[----:B------:R-:W-:Y:S01]  /*18a0*/  UISETP.GE.AND UP0, UPT, UR51, 0xa1, UPT ;  /* 0x000000a13300788c */ /* 0x000fe2000bf06270 */
[----:B------:R-:W-:Y:S01]  /*18b0*/  IMAD.MOV.U32 R84, RZ, RZ, R87 ;  /* 0x000000ffff547224 */ /* 0x000fe200078e0057 */
[----:B------:R-:W-:-:S02]  /*18c0*/  WARPGROUP.DEPBAR.LE gsb0, 0x0 ;  /* 0x00008000000079c5 */ /* 0x000fc40000010000 */
[----:B------:R-:W-:-:S06]  /*18d0*/  WARPGROUP.ARRIVE ;  /* 0x00000000000079c5 */ /* 0x000fcc0000000000 */
[----:B------:R-:W-:Y:S01]  /*18e0*/  QGMMA.64x32x32.F32.E4M3.E4M3 R88, gdesc[UR24], RZ, !UPT, gsb0 ;  /* 0x00600000185879f3 */ /* 0x000fe2000c0008ff */
[----:B------:R-:W-:Y:S01]  /*18f0*/  UIADD3 UR26, UR28, 0x100, URZ ;  /* 0x000001001c1a7890 */ /* 0x000fe2000fffe03f */
[----:B------:R-:W-:Y:S01]  /*1900*/  UMOV UR27, 0x80000020 ;  /* 0x80000020001b7882 */ /* 0x000fe20000000000 */
[----:B------:R-:W-:Y:S02]  /*1910*/  WARPGROUP.DEPBAR.LE gsb0, 0x0 ;  /* 0x00008000000079c5 */ /* 0x000fe40000010000 */
[----:B------:R-:W-:-:S06]  /*1920*/  WARPGROUP.ARRIVE ;  /* 0x00000000000079c5 */ /* 0x000fcc0000000000 */
[----:B------:R-:W-:Y:S01]  /*1930*/  QGMMA.64x32x32.F32.E4M3.E4M3 R56, gdesc[UR24], RZ, !UPT, gsb0 ;  /* 0x00600000183879f3 */ /* 0x000fe2000c0008ff */
[----:B------:R-:W-:Y:S01]  /*1940*/  UMOV UR26, UR8 ;  /* 0x00000008001a7c82 */ /* 0x000fe20008000000 */
[----:B------:R-:W-:Y:S01]  /*1950*/  UMOV UR27, 0x80000020 ;  /* 0x80000020001b7882 */ /* 0x000fe20000000000 */
[----:B------:R-:W-:Y:S02]  /*1960*/  WARPGROUP.DEPBAR.LE gsb0, 0x0 ;  /* 0x00008000000079c5 */ /* 0x000fe40000010000 */
[----:B------:R-:W-:-:S06]  /*1970*/  WARPGROUP.ARRIVE ;  /* 0x00000000000079c5 */ /* 0x000fcc0000000000 */
[----:B------:R-:W-:Y:S01]  /*1980*/  QGMMA.64x32x32.F32.E4M3.E4M3 R40, gdesc[UR4], RZ, !UPT, gsb0 ;  /* 0x00600000042879f3 */ /* 0x000fe2000c0008ff */
[----:B------:R-:W-:Y:S01]  /*1990*/  UMOV UR4, UR9 ;  /* 0x0000000900047c82 */ /* 0x000fe20008000000 */
[----:B------:R-:W-:Y:S01]  /*19a0*/  UMOV UR5, 0x80000020 ;  /* 0x8000002000057882 */ /* 0x000fe20000000000 */
[----:B------:R-:W-:Y:S01]  /*19b0*/  UMOV UR6, UR10 ;  /* 0x0000000a00067c82 */ /* 0x000fe20008000000 */
[----:B------:R-:W-:Y:S01]  /*19c0*/  UMOV UR7, 0x80000020 ;  /* 0x8000002000077882 */ /* 0x000fe20000000000 */
[----:B------:R-:W-:Y:S01]  /*19d0*/  UIADD3 UR10, UR28, 0x182, URZ ;  /* 0x000001821c0a7890 */ /* 0x000fe2000fffe03f */
[----:B------:R-:W-:Y:S01]  /*19e0*/  UMOV UR8, UR4 ;  /* 0x0000000400087c82 */ /* 0x000fe20008000000 */
[----:B------:R-:W-:Y:S01]  /*19f0*/  UMOV UR9, UR5 ;  /* 0x0000000500097c82 */ /* 0x000fe20008000000 */
[----:B------:R-:W-:Y:S02]  /*1a00*/  WARPGROUP.DEPBAR.LE gsb0, 0x0 ;  /* 0x00008000000079c5 */ /* 0x000fe40000010000 */
[----:B------:R-:W-:-:S06]  /*1a10*/  WARPGROUP.ARRIVE ;  /* 0x00000000000079c5 */ /* 0x000fcc0000000000 */
[----:B------:R-:W-:Y:S03]  /*1a20*/  QGMMA.64x32x32.F32.E4M3.E4M3 R24, gdesc[UR24], RZ, !UPT, gsb0 ;  /* 0x00600000181879f3 */ /* 0x000fe6000c0008ff */
[----:B------:R-:W-:Y:S02]  /*1a30*/  WARPGROUP.DEPBAR.LE gsb0, 0x0 ;  /* 0x00008000000079c5 */ /* 0x000fe40000010000 */
[----:B------:R-:W-:-:S06]  /*1a40*/  WARPGROUP.ARRIVE ;  /* 0x00000000000079c5 */ /* 0x000fcc0000000000 */
[----:B------:R-:W-:Y:S01]  /*1a50*/  QGMMA.64x32x32.F32.E4M3.E4M3 R104, gdesc[UR4], R104, gsb0 ;  /* 0x00600000046879f3 */ /* 0x000fe20008000868 */
[----:B------:R-:W-:Y:S01]  /*1a60*/  UIADD3 UR6, UR28, 0x82, URZ ;  /* 0x000000821c067890 */ /* 0x000fe2000fffe03f */
[----:B------:R-:W-:Y:S01]  /*1a70*/  UMOV UR7, 0x80000020 ;  /* 0x8000002000077882 */ /* 0x000fe20000000000 */
        /* <DEDUP_REMOVED lines=8> */
[----:B------:R-:W-:Y:S01]  /*1b00*/  UMOV UR6, UR12 ;  /* 0x0000000c00067c82 */ /* 0x000fe20008000000 */
[----:B------:R-:W-:Y:S01]  /*1b10*/  UMOV UR7, 0x80000020 ;  /* 0x8000002000077882 */ /* 0x000fe20000000000 */
[----:B------:R-:W-:Y:S02]  /*1b20*/  WARPGROUP.DEPBAR.LE gsb0, 0x0 ;  /* 0x00008000000079c5 */ /* 0x000fe40000010000 */
[----:B------:R-:W-:-:S06]  /*1b30*/  WARPGROUP.ARRIVE ;  /* 0x00000000000079c5 */ /* 0x000fcc0000000000 */
[----:B------:R-:W-:Y:S01]  /*1b40*/  QGMMA.64x32x32.F32.E4M3.E4M3 R40, gdesc[UR8], R40, gsb0 ;  /* 0x00600000082879f3 */ /* 0x000fe20008000828 */
        /* <DEDUP_REMOVED lines=9> */
[----:B------:R-:W-:Y:S01]  /*1be0*/  QGMMA.64x32x32.F32.E4M3.E4M3 R24, gdesc[UR4], R24, gsb0 ;  /* 0x00600000041879f3 */ /* 0x000fe20008000818 */
[----:B------:R-:W-:Y:S02]  /*1bf0*/  UIADD3 UR6, UR28, 0x480, URZ ;  /* 0x000004801c067890 */ /* 0x000fe4000fffe03f */
[----:B------:R-:W-:Y:S01]  /*1c00*/  UIADD3 UR7, UR20, 0x202, URZ ;  /* 0x0000020214077890 */ /* 0x000fe2000fffe03f */
        /* <DEDUP_REMOVED lines=15> */
[----:B------:R-:W-:Y:S01]  /*1d00*/  UIADD3 UR6, UR28, 0x482, URZ ;  /* 0x000004821c067890 */ /* 0x000fe2000fffe03f */
[----:B------:R-:W-:Y:S02]  /*1d10*/  WARPGROUP.DEPBAR.LE gsb0, 0x0 ;  /* 0x00008000000079c5 */ /* 0x000fe40000010000 */
[----:B------:R-:W-:-:S06]  /*1d20*/  WARPGROUP.ARRIVE ;  /* 0x00000000000079c5 */ /* 0x000fcc0000000000 */
[----:B------:R-:W-:Y:S01]  /*1d30*/  QGMMA.64x32x32.F32.E4M3.E4M3 R40, gdesc[UR12], R40, gsb0 ;  /* 0x006000000c2879f3 */ /* 0x000fe20008000828 */
[----:B------:R-:W-:Y:S01]  /*1d40*/  UMOV UR12, UR7 ;  /* 0x00000007000c7c82 */ /* 0x000fe20008000000 */
[----:B------:R-:W-:Y:S01]  /*1d50*/  UMOV UR13, 0x80000020 ;  /* 0x80000020000d7882 */ /* 0x000fe20000000000 */
[----:B------:R-:W-:Y:S01]  /*1d60*/  UMOV UR14, UR16 ;  /* 0x00000010000e7c82 */ /* 0x000fe20008000000 */
[----:B------:R-:W-:Y:S01]  /*1d70*/  UMOV UR15, 0x80000020 ;  /* 0x80000020000f7882 */ /* 0x000fe20000000000 */
[----:B------:R-:W-:Y:S01]  /*1d80*/  UMOV UR16, UR12 ;  /* 0x0000000c00107c82 */ /* 0x000fe20008000000 */
[----:B------:R-:W-:Y:S01]  /*1d90*/  UMOV UR17, UR13 ;  /* 0x0000000d00117c82 */ /* 0x000fe20008000000 */
[----:B------:R-:W-:Y:S01]  /*1da0*/  UIADD3 UR7, UR20, 0x400, URZ ;  /* 0x0000040014077890 */ /* 0x000fe2000fffe03f */
[----:B------:R-:W-:Y:S02]  /*1db0*/  WARPGROUP.DEPBAR.LE gsb0, 0x0 ;  /* 0x00008000000079c5 */ /* 0x000fe40000010000 */
[----:B------:R-:W-:-:S06]  /*1dc0*/  WARPGROUP.ARRIVE ;  /* 0x00000000000079c5 */ /* 0x000fcc0000000000 */
[----:B------:R-:W-:Y:S01]  /*1dd0*/  QGMMA.64x32x32.F32.E4M3.E4M3 R24, gdesc[UR8], R24, gsb0 ;  /* 0x00600000081879f3 */ /* 0x000fe20008000818 */
[----:B------:R-:W-:Y:S02]  /*1de0*/  UIADD3 UR10, UR28, 0x500, URZ ;  /* 0x000005001c0a7890 */ /* 0x000fe4000fffe03f */
        /* <DEDUP_REMOVED lines=24> */
[----:B------:R-:W-:Y:S02]  /*1f70*/  UMOV UR21, UR17 ;  /* 0x0000001100157c82 */ /* 0x000fe40008000000 */
[----:B------:R-:W-:Y:S01]  /*1f80*/  UMOV UR20, UR16 ;  /* 0x0000001000147c82 */ /* 0x000fe20008000000 */
[----:B------:R-:W-:Y:S01]  /*1f90*/  UIADD3 UR10, UR28, 0x502, URZ ;  /* 0x000005021c0a7890 */ /* 0x000fe2000fffe03f */
[----:B------:R-:W-:-:S02]  /*1fa0*/  WARPGROUP.DEPBAR.LE gsb0, 0x0 ;  /* 0x00008000000079c5 */ /* 0x000fc40000010000 */
[----:B------:R-:W-:-:S06]  /*1fb0*/  WARPGROUP.ARRIVE ;  /* 0x00000000000079c5 */ /* 0x000fcc0000000000 */
[----:B------:R-:W-:Y:S03]  /*1fc0*/  QGMMA.64x32x32.F32.E4M3.E4M3 R24, gdesc[UR12], R24, gsb0 ;  /* 0x006000000c1879f3 */ /* 0x000fe60008000818 */
        /* <DEDUP_REMOVED lines=22> */
[----:B------:R-:W-:Y:S02]  /*2130*/  WARPGROUP.DEPBAR.LE gsb0, 0x0 ;  /* 0x00008000000079c5 */ /* 0x000fe40000010000 */
        /* <DEDUP_REMOVED lines=8> */
[----:B------:R-:W-:Y:S01]  /*21c0*/  WARPGROUP.ARRIVE ;  /* 0x00000000000079c5 */ /* 0x000fe20000000000 */
[----:B------:R-:W-:Y:S02]  /*21d0*/  FSEL R104, R104, -INF , P2 ;  /* 0xff80000068687808 */ /* 0x000fe40001000000 */
[----:B------:R-:W-:Y:S02]  /*21e0*/  FSEL R105, R105, -INF , P5 ;  /* 0xff80000069697808 */ /* 0x000fe40002800000 */
[----:B------:R-:W-:Y:S01]  /*21f0*/  FSEL R108, R108, -INF , P4 ;  /* 0xff8000006c6c7808 */ /* 0x000fe20002000000 */
[----:B------:R-:W-:Y:S01]  /*2200*/  QGMMA.64x32x32.F32.E4M3.E4M3 R88, gdesc[UR20], R88, gsb0 ;  /* 0x00600000145879f3 */ /* 0x000fe20008000858 */
[----:B------:R-:W-:Y:S01]  /*2210*/  UIADD3 UR22, UR28, 0x602, URZ ;  /* 0x000006021c167890 */ /* 0x000fe2000fffe03f */
[----:B01----:R-:W-:Y:S01]  /*2220*/  FMNMX.FTZ R3, R104, R105, !PT ;  /* 0x0000006968037209 */ /* 0x003fe20007810000 */
[----:B------:R-:W-:Y:S01]  /*2230*/  UMOV UR23, 0x80000020 ;  /* 0x8000002000177882 */ /* 0x000fe20000000000 */
[----:B------:R-:W-:-:S02]  /*2240*/  FSEL R109, R109, -INF , P1 ;  /* 0xff8000006d6d7808 */ /* 0x000fc40000800000 */
[----:B------:R-:W-:Y:S02]  /*2250*/  FMNMX.FTZ R0, R108, R3, !PT ;  /* 0x000000036c007209 */ /* 0x000fe40007810000 */
[----:B------:R-:W-:Y:S02]  /*2260*/  FSEL R106, R106, -INF , P2 ;  /* 0xff8000006a6a7808 */ /* 0x000fe40001000000 */
[----:B------:R-:W-:Y:S02]  /*2270*/  ISETP.GT.AND P2, PT, R5, 0x11, PT ;  /* 0x000000110500780c */ /* 0x000fe40003f44270 */
[----:B------:R-:W-:Y:S02]  /*2280*/  FSEL R112, R112, -INF , P3 ;  /* 0xff80000070707808 */ /* 0x000fe40001800000 */
[----:B------:R-:W-:Y:S02]  /*2290*/  FMNMX.FTZ R3, R109, R0, !PT ;  /* 0x000000006d037209 */ /* 0x000fe40007810000 */
[----:B------:R-:W-:-:S02]  /*22a0*/  FSEL R107, R107, -INF , P5 ;  /* 0xff8000006b6b7808 */ /* 0x000fc40002800000 */
[----:B------:R-:W-:Y:S02]  /*22b0*/  ISETP.GT.AND P5, PT, R5, 0x18, PT ;  /* 0x000000180500780c */ /* 0x000fe40003fa4270 */
[----:B------:R-:W-:Y:S02]  /*22c0*/  FSEL R113, R113, -INF , P2 ;  /* 0xff80000071717808 */ /* 0x000fe40001000000 */
[----:B------:R-:W-:Y:S02]  /*22d0*/  FMNMX.FTZ R0, R112, R3, !PT ;  /* 0x0000000370007209 */ /* 0x000fe40007810000 */
[----:B------:R-:W-:Y:S02]  /*22e0*/  FSEL R110, R110, -INF , P4 ;  /* 0xff8000006e6e7808 */ /* 0x000fe40002000000 */
[----:B------:R-:W-:Y:S02]  /*22f0*/  ISETP.GT.AND P4, PT, R5, 0x19, PT ;  /* 0x000000190500780c */ /* 0x000fe40003f84270 */
[----:B------:R-:W-:-:S02]  /*2300*/  FSEL R116, R116, -INF , P5 ;  /* 0xff80000074747808 */ /* 0x000fc40002800000 */
[----:B------:R-:W-:Y:S02]  /*2310*/  FMNMX.FTZ R3, R113, R0, !PT ;  /* 0x0000000071037209 */ /* 0x000fe40007810000 */
[----:B------:R-:W-:Y:S02]  /*2320*/  FSEL R114, R114, -INF , P3 ;  /* 0xff80000072727808 */ /* 0x000fe40001800000 */
[----:B------:R-:W-:Y:S02]  /*2330*/  FSEL R117, R117, -INF , P4 ;  /* 0xff80000075757808 */ /* 0x000fe40002000000 */
[----:B------:R-:W-:Y:S02]  /*2340*/  ISETP.GT.AND P3, PT, R5, 0x20, PT ;  /* 0x000000200500780c */ /* 0x000fe40003f64270 */
[----:B------:R-:W-:Y:S02]  /*2350*/  FMNMX.FTZ R0, R116, R3, !PT ;  /* 0x0000000374007209 */ /* 0x000fe40007810000 */
[----:B------:R-:W-:-:S02]  /*2360*/  FSEL R111, R111, -INF , P1 ;  /* 0xff8000006f6f7808 */ /* 0x000fc40000800000 */
[----:B------:R-:W-:Y:S02]  /*2370*/  ISETP.GT.AND P1, PT, R5, 0x21, PT ;  /* 0x000000210500780c */ /* 0x000fe40003f24270 */
[----:B------:R-:W-:Y:S02]  /*2380*/  FMNMX.FTZ R3, R117, R0, !PT ;  /* 0x0000000075037209 */ /* 0x000fe40007810000 */
[----:B------:R-:W-:Y:S02]  /*2390*/  FSEL R115, R115, -INF , P2 ;  /* 0xff80000073737808 */ /* 0x000fe40001000000 */
[C---:B------:R-:W-:Y:S02]  /*23a0*/  ISETP.GT.AND P2, PT, R5.reuse, 0x28, PT ;  /* 0x000000280500780c */ /* 0x040fe40003f44270 */
[----:B------:R-:W-:Y:S02]  /*23b0*/  FSEL R118, R118, -INF , P5 ;  /* 0xff80000076767808 */ /* 0x000fe40002800000 */
[----:B------:R-:W-:-:S02]  /*23c0*/  ISETP.GT.AND P5, PT, R5, 0x29, PT ;  /* 0x000000290500780c */ /* 0x000fc40003fa4270 */
[----:B------:R-:W-:Y:S02]  /*23d0*/  FSEL R119, R119, -INF , P4 ;  /* 0xff80000077777808 */ /* 0x000fe40002000000 */
[----:B------:R-:W-:Y:S01]  /*23e0*/  ISETP.GT.AND P4, PT, R5, 0x30, PT ;  /* 0x000000300500780c */ /* 0x000fe20003f84270 */
[----:B------:R-:W-:Y:S02]  /*23f0*/  WARPGROUP.DEPBAR.LE gsb0, 0x0 ;  /* 0x00008000000079c5 */ /* 0x000fe40000010000 */
[----:B------:R-:W-:Y:S01]  /*2400*/  WARPGROUP.ARRIVE ;  /* 0x00000000000079c5 */ /* 0x000fe20000000000 */
[----:B------:R-:W-:Y:S02]  /*2410*/  FSEL R88, R88, -INF , P3 ;  /* 0xff80000058587808 */ /* 0x000fe40001800000 */
[----:B------:R-:W-:Y:S02]  /*2420*/  FSEL R89, R89, -INF , P1 ;  /* 0xff80000059597808 */ /* 0x000fe40000800000 */
[----:B------:R-:W-:Y:S01]  /*2430*/  FMNMX.FTZ R0, R88, R3, !PT ;  /* 0x0000000358007209 */ /* 0x000fe20007810000 */
[----:B------:R-:W-:Y:S01]  /*2440*/  QGMMA.64x32x32.F32.E4M3.E4M3 R56, gdesc[UR20], R56, gsb0 ;  /* 0x00600000143879f3 */ /* 0x000fe20008000838 */
[----:B------:R-:W-:Y:S01]  /*2450*/  UIADD3 UR22, UR28, 0x682, URZ ;  /* 0x000006821c167890 */ /* 0x000fe2000fffe03f */
[----:B------:R-:W-:Y:S01]  /*2460*/  FSEL R92, R92, -INF , P2 ;  /* 0xff8000005c5c7808 */ /* 0x000fe20001000000 */
[----:B------:R-:W-:Y:S01]  /*2470*/  UMOV UR23, 0x80000020 ;  /* 0x8000002000177882 */ /* 0x000fe20000000000 */
[----:B------:R-:W-:-:S02]  /*2480*/  FMNMX.FTZ R3, R89, R0, !PT ;  /* 0x0000000059037209 */ /* 0x000fc40007810000 */
[----:B------:R-:W-:Y:S02]  /*2490*/  FSEL R93, R93, -INF , P5 ;  /* 0xff8000005d5d7808 */ /* 0x000fe40002800000 */
[----:B------:R-:W-:Y:S02]  /*24a0*/  FMNMX.FTZ R0, R92, R3, !PT ;  /* 0x000000035c007209 */ /* 0x000fe40007810000 */
[----:B------:R-:W-:Y:S02]  /*24b0*/  FSEL R90, R90, -INF , P3 ;  /* 0xff8000005a5a7808 */ /* 0x000fe40001800000 */
[----:B------:R-:W-:Y:S02]  /*24c0*/  ISETP.GT.AND P3, PT, R5, 0x31, PT ;  /* 0x000000310500780c */ /* 0x000fe40003f64270 */
[----:B------:R-:W-:Y:S02]  /*24d0*/  FSEL R96, R96, -INF , P4 ;  /* 0xff80000060607808 */ /* 0x000fe40002000000 */
[----:B------:R-:W-:-:S02]  /*24e0*/  FMNMX.FTZ R3, R93, R0, !PT ;  /* 0x000000005d037209 */ /* 0x000fc40007810000 */
[----:B------:R-:W-:Y:S02]  /*24f0*/  FSEL R91, R91, -INF , P1 ;  /* 0xff8000005b5b7808 */ /* 0x000fe40000800000 */
[----:B------:R-:W-:Y:S02]  /*2500*/  ISETP.GT.AND P1, PT, R5, 0x38, PT ;  /* 0x000000380500780c */ /* 0x000fe40003f24270 */
[----:B------:R-:W-:Y:S02]  /*2510*/  FSEL R97, R97, -INF , P3 ;  /* 0xff80000061617808 */ /* 0x000fe40001800000 */
[----:B------:R-:W-:Y:S02]  /*2520*/  FMNMX.FTZ R0, R96, R3, !PT ;  /* 0x0000000360007209 */ /* 0x000fe40007810000 */
[----:B------:R-:W-:Y:S02]  /*2530*/  FSEL R94, R94, -INF , P2 ;  /* 0xff8000005e5e7808 */ /* 0x000fe40001000000 */
[----:B------:R-:W-:-:S02]  /*2540*/  ISETP.GT.AND P2, PT, R5, 0x39, PT ;  /* 0x000000390500780c */ /* 0x000fc40003f44270 */
        /* <DEDUP_REMOVED lines=8> */
[----:B------:R-:W-:Y:S02]  /*25d0*/  FMNMX.FTZ R3, R101, R0, !PT ;  /* 0x0000000065037209 */ /* 0x000fe40007810000 */
[----:B------:R-:W-:Y:S02]  /*25e0*/  FSEL R99, R99, -INF , P3 ;  /* 0xff80000063637808 */ /* 0x000fe40001800000 */
[----:B------:R-:W-:Y:S02]  /*25f0*/  ISETP.GT.AND P3, PT, R5, 0x48, PT ;  /* 0x000000480500780c */ /* 0x000fe40003f64270 */
[----:B------:R-:W-:-:S02]  /*2600*/  FSEL R102, R102, -INF , P1 ;  /* 0xff80000066667808 */ /* 0x000fc40000800000 */
[----:B------:R-:W-:Y:S02]  /*2610*/  ISETP.GT.AND P1, PT, R5, 0x49, PT ;  /* 0x000000490500780c */ /* 0x000fe40003f24270 */
[----:B------:R-:W-:Y:S02]  /*2620*/  FSEL R103, R103, -INF , P2 ;  /* 0xff80000067677808 */ /* 0x000fe40001000000 */
[----:B------:R-:W-:Y:S01]  /*2630*/  ISETP.GT.AND P2, PT, R5, 0x50, PT ;  /* 0x000000500500780c */ /* 0x000fe20003f44270 */
[----:B------:R-:W-:Y:S02]  /*2640*/  WARPGROUP.DEPBAR.LE gsb0, 0x0 ;  /* 0x00008000000079c5 */ /* 0x000fe40000010000 */
[----:B------:R-:W-:Y:S01]  /*2650*/  WARPGROUP.ARRIVE ;  /* 0x00000000000079c5 */ /* 0x000fe20000000000 */
[----:B------:R-:W-:Y:S02]  /*2660*/  FSEL R74, R56, -INF , P5 ;  /* 0xff800000384a7808 */ /* 0x000fe40002800000 */
[----:B------:R-:W-:-:S02]  /*2670*/  FSEL R75, R57, -INF , P4 ;  /* 0xff800000394b7808 */ /* 0x000fc40002000000 */
[----:B------:R-:W-:Y:S01]  /*2680*/  FMNMX.FTZ R0, R74, R3, !PT ;  /* 0x000000034a007209 */ /* 0x000fe20007810000 */
[----:B------:R-:W-:Y:S01]  /*2690*/  QGMMA.64x32x32.F32.E4M3.E4M3 R40, gdesc[UR20], R40, gsb0 ;  /* 0x00600000142879f3 */ /* 0x000fe20008000828 */
[----:B------:R-:W-:Y:S01]  /*26a0*/  UIADD3 UR22, UR28, 0x702, URZ ;  /* 0x000007021c167890 */ /* 0x000fe2000fffe03f */
[----:B------:R-:W-:Y:S01]  /*26b0*/  FSEL R76, R60, -INF , P3 ;  /* 0xff8000003c4c7808 */ /* 0x000fe20001800000 */
[----:B------:R-:W-:Y:S01]  /*26c0*/  UMOV UR23, 0x80000020 ;  /* 0x8000002000177882 */ /* 0x000fe20000000000 */
[----:B------:R-:W-:Y:S02]  /*26d0*/  FMNMX.FTZ R3, R75, R0, !PT ;  /* 0x000000004b037209 */ /* 0x000fe40007810000 */
        /* <DEDUP_REMOVED lines=20> */
[----:B------:R-:W-:-:S02]  /*2820*/  FMNMX.FTZ R0, R81, R0, !PT ;  /* 0x0000000051007209 */ /* 0x000fc40007810000 */
[----:B------:R-:W-:Y:S02]  /*2830*/  FSEL R67, R67, -INF , P5 ;  /* 0xff80000043437808 */ /* 0x000fe40002800000 */
[C---:B------:R-:W-:Y:S02]  /*2840*/  ISETP.GT.AND P5, PT, R5.reuse, 0x68, PT ;  /* 0x000000680500780c */ /* 0x040fe40003fa4270 */
[----:B------:R-:W-:Y:S02]  /*2850*/  FSEL R70, R70, -INF , P4 ;  /* 0xff80000046467808 */ /* 0x000fe40002000000 */
[----:B------:R-:W-:Y:S02]  /*2860*/  ISETP.GT.AND P4, PT, R5, 0x69, PT ;  /* 0x000000690500780c */ /* 0x000fe40003f84270 */
[----:B------:R-:W-:Y:S02]  /*2870*/  FSEL R71, R71, -INF , P3 ;  /* 0xff80000047477808 */ /* 0x000fe40001800000 */
[----:B------:R-:W-:Y:S01]  /*2880*/  ISETP.GT.AND P3, PT, R5, 0x70, PT ;  /* 0x000000700500780c */ /* 0x000fe20003f64270 */
[----:B------:R-:W-:-:S02]  /*2890*/  WARPGROUP.DEPBAR.LE gsb0, 0x0 ;  /* 0x00008000000079c5 */ /* 0x000fc40000010000 */
[----:B------:R-:W-:Y:S01]  /*28a0*/  WARPGROUP.ARRIVE ;  /* 0x00000000000079c5 */ /* 0x000fe20000000000 */
[----:B------:R-:W-:Y:S02]  /*28b0*/  FSEL R53, R53, -INF , P0 ;  /* 0xff80000035357808 */ /* 0x000fe40000000000 */
[----:B------:R-:W-:Y:S02]  /*28c0*/  ISETP.GT.AND P0, PT, R5, 0x81, PT ;  /* 0x000000810500780c */ /* 0x000fe40003f04270 */
[----:B------:R-:W-:Y:S01]  /*28d0*/  FSEL R57, R40, -INF , P1 ;  /* 0xff80000028397808 */ /* 0x000fe20000800000 */
[----:B------:R-:W-:Y:S01]  /*28e0*/  QGMMA.64x32x32.F32.E4M3.E4M3 R24, gdesc[UR20], R24, gsb0 ;  /* 0x00600000141879f3 */ /* 0x000fe20008000818 */
[----:B------:R-:W-:Y:S02]  /*28f0*/  P2R R12, PR, RZ, 0x1 ;  /* 0x00000001ff0c7803 */ /* 0x000fe40000000000 */
[----:B------:R-:W-:Y:S02]  /*2900*/  FSEL R41, R41, -INF , P2 ;  /* 0xff80000029297808 */ /* 0x000fe40001000000 */
[----:B------:R-:W-:-:S02]  /*2910*/  FMNMX.FTZ R0, R57, R0, !PT ;  /* 0x0000000039007209 */ /* 0x000fc40007810000 */
[----:B------:R-:W-:Y:S02]  /*2920*/  FSEL R44, R44, -INF , P5 ;  /* 0xff8000002c2c7808 */ /* 0x000fe40002800000 */
[----:B------:R-:W-:Y:S02]  /*2930*/  FMNMX.FTZ R3, R41, R0, !PT ;  /* 0x0000000029037209 */ /* 0x000fe40007810000 */
        /* <DEDUP_REMOVED lines=11> */
[----:B------:R-:W-:Y:S02]  /*29f0*/  FMNMX.FTZ R7, R3, R0, !PT ;  /* 0x0000000003077209 */ /* 0x000fe40007810000 */
[----:B------:R-:W-:Y:S02]  /*2a00*/  FSEL R51, R51, -INF , P1 ;  /* 0xff80000033337808 */ /* 0x000fe40000800000 */
[----:B------:R-:W-:Y:S02]  /*2a10*/  FMNMX.FTZ R0, R56, R7, !PT ;  /* 0x0000000738007209 */ /* 0x000fe40007810000 */
[----:B------:R-:W-:Y:S02]  /*2a20*/  ISETP.GT.AND P1, PT, R5, 0x88, PT ;  /* 0x000000880500780c */ /* 0x000fe40003f24270 */
[----:B------:R-:W-:-:S02]  /*2a30*/  FMNMX.FTZ R7, R53, R0, !PT ;  /* 0x0000000035077209 */ /* 0x000fc40007810000 */
[----:B------:R-:W-:Y:S02]  /*2a40*/  FSEL R54, R54, -INF , P2 ;  /* 0xff80000036367808 */ /* 0x000fe40001000000 */
[C---:B------:R-:W-:Y:S02]  /*2a50*/  ISETP.GT.AND P2, PT, R5.reuse, 0x89, PT ;  /* 0x000000890500780c */ /* 0x040fe40003f44270 */
[----:B------:R-:W-:Y:S02]  /*2a60*/  FSEL R50, R50, -INF , P3 ;  /* 0xff80000032327808 */ /* 0x000fe40001800000 */
[----:B------:R-:W-:Y:S02]  /*2a70*/  ISETP.GT.AND P3, PT, R5, 0x90, PT ;  /* 0x000000900500780c */ /* 0x000fe40003f64270 */
[----:B------:R-:W-:Y:S02]  /*2a80*/  FSEL R47, R47, -INF , P4 ;  /* 0xff8000002f2f7808 */ /* 0x000fe40002000000 */
[----:B------:R-:W-:-:S02]  /*2a90*/  ISETP.GT.AND P4, PT, R5, 0x91, PT ;  /* 0x000000910500780c */ /* 0x000fc40003f84270 */
[----:B------:R-:W-:Y:S02]  /*2aa0*/  FSEL R46, R46, -INF , P5 ;  /* 0xff8000002e2e7808 */ /* 0x000fe40002800000 */
[----:B------:R-:W-:Y:S02]  /*2ab0*/  ISETP.GT.AND P5, PT, R5, 0x98, PT ;  /* 0x000000980500780c */ /* 0x000fe40003fa4270 */
[----:B------:R-:W-:Y:S01]  /*2ac0*/  P2R R11, PR, RZ, 0x2 ;  /* 0x00000002ff0b7803 */ /* 0x000fe20000000000 */
[----:B------:R-:W-:Y:S02]  /*2ad0*/  WARPGROUP.DEPBAR.LE gsb0, 0x0 ;  /* 0x00008000000079c5 */ /* 0x000fe40000010000 */
[----:B------:R-:W-:Y:S02]  /*2ae0*/  FSEL R60, R25, -INF , P0 ;  /* 0xff800000193c7808 */ /* 0x000fe40000000000 */
[----:B------:R-:W-:Y:S02]  /*2af0*/  ISETP.GT.AND P0, PT, R5, 0x80, PT ;  /* 0x000000800500780c */ /* 0x000fe40003f04270 */
[----:B------:R-:W-:-:S02]  /*2b00*/  FSEL R64, R24, -INF , P6 ;  /* 0xff80000018407808 */ /* 0x000fc40003000000 */
[----:B------:R-:W-:Y:S02]  /*2b10*/  FSEL R26, R26, -INF , P0 ;  /* 0xff8000001a1a7808 */ /* 0x000fe40000000000 */
[----:B------:R-:W-:Y:S02]  /*2b20*/  ISETP.NE.AND P0, PT, R12, RZ, PT ;  /* 0x000000ff0c00720c */ /* 0x000fe40003f05270 */
[----:B------:R-:W-:Y:S02]  /*2b30*/  FMNMX.FTZ R7, R64, R7, !PT ;  /* 0x0000000740077209 */ /* 0x000fe40007810000 */
[----:B------:R-:W-:Y:S02]  /*2b40*/  FSEL R27, R27, -INF , P0 ;  /* 0xff8000001b1b7808 */ /* 0x000fe40000000000 */
[----:B------:R-:W-:Y:S02]  /*2b50*/  ISETP.NE.AND P0, PT, R13, RZ, PT ;  /* 0x000000ff0d00720c */ /* 0x000fe40003f05270 */
[----:B------:R-:W-:-:S02]  /*2b60*/  FMNMX.FTZ R13, R106, R107, !PT ;  /* 0x0000006b6a0d7209 */ /* 0x000fc40007810000 */
[----:B------:R-:W-:Y:S02]  /*2b70*/  FSEL R69, R28, -INF , P1 ;  /* 0xff8000001c457808 */ /* 0x000fe40000800000 */
[----:B------:R-:W-:Y:S02]  /*2b80*/  FMNMX.FTZ R14, R110, R13, !PT ;  /* 0x0000000d6e0e7209 */ /* 0x000fe40007810000 */
[----:B------:R-:W-:Y:S02]  /*2b90*/  FMNMX.FTZ R0, R60, R7, !PT ;  /* 0x000000073c007209 */ /* 0x000fe40007810000 */
[----:B------:R-:W-:Y:S02]  /*2ba0*/  FMNMX.FTZ R13, R111, R14, !PT ;  /* 0x0000000e6f0d7209 */ /* 0x000fe40007810000 */
[----:B------:R-:W-:Y:S02]  /*2bb0*/  FSEL R72, R29, -INF , P2 ;  /* 0xff8000001d487808 */ /* 0x000fe40001000000 */
[----:B------:R-:W-:-:S02]  /*2bc0*/  FMNMX.FTZ R14, R114, R13, !PT ;  /* 0x0000000d720e7209 */ /* 0x000fc40007810000 */
[----:B------:R-:W-:Y:S02]  /*2bd0*/  FMNMX.FTZ R7, R69, R0, !PT ;  /* 0x0000000045077209 */ /* 0x000fe40007810000 */
[----:B------:R-:W-:Y:S02]  /*2be0*/  FMNMX.FTZ R15, R115, R14, !PT ;  /* 0x0000000e730f7209 */ /* 0x000fe40007810000 */
[----:B------:R-:W-:Y:S02]  /*2bf0*/  FSEL R73, R32, -INF , P3 ;  /* 0xff80000020497808 */ /* 0x000fe40001800000 */
[----:B------:R-:W-:Y:S02]  /*2c00*/  FMNMX.FTZ R20, R118, R15, !PT ;  /* 0x0000000f76147209 */ /* 0x000fe40007810000 */
[----:B------:R-:W-:Y:S02]  /*2c10*/  FMNMX.FTZ R0, R72, R7, !PT ;  /* 0x0000000748007209 */ /* 0x000fe40007810000 */
        /* <DEDUP_REMOVED lines=9> */
[----:B------:R-:W-:Y:S02]  /*2cb0*/  ISETP.GT.AND P6, PT, R5, 0x99, PT ;  /* 0x000000990500780c */ /* 0x000fe40003fc4270 */
[----:B------:R-:W-:Y:S02]  /*2cc0*/  FMNMX.FTZ R24, R98, R21, !PT ;  /* 0x0000001562187209 */ /* 0x000fe40007810000 */
[----:B------:R-:W-:Y:S02]  /*2cd0*/  FSEL R65, R37, -INF , P6 ;  /* 0xff80000025417808 */ /* 0x000fe40003000000 */
[----:B------:R-:W-:-:S02]  /*2ce0*/  FMNMX.FTZ R25, R99, R24, !PT ;  /* 0x0000001863197209 */ /* 0x000fc40007810000 */
[----:B------:R-:W-:Y:S02]  /*2cf0*/  FMNMX.FTZ R0, R61, R0, !PT ;  /* 0x000000003d007209 */ /* 0x000fe40007810000 */
[----:B------:R-:W-:Y:S02]  /*2d00*/  FMNMX.FTZ R28, R102, R25, !PT ;  /* 0x00000019661c7209 */ /* 0x000fe40007810000 */
[----:B------:R-:W-:Y:S02]  /*2d10*/  FMNMX.FTZ R6, R65, R0, !PT ;  /* 0x0000000041067209 */ /* 0x000fe40007810000 */
[----:B------:R-:W-:Y:S02]  /*2d20*/  FMNMX.FTZ R25, R103, R28, !PT ;  /* 0x0000001c67197209 */ /* 0x000fe40007810000 */
[----:B------:R-:W-:Y:S01]  /*2d30*/  ISETP.GT.AND P1, PT, R5, 0x79, PT ;  /* 0x000000790500780c */ /* 0x000fe20003f24270 */
[----:B------:R-:W0:Y:S01]  /*2d40*/  SHFL.BFLY PT, R7, R6, 0x2, 0x1f ;  /* 0x0c401f0006077f89 */ /* 0x000e2200000e0000 */
[----:B------:R-:W-:-:S02]  /*2d50*/  FMNMX.FTZ R28, R58, R25, !PT ;  /* 0x000000193a1c7209 */ /* 0x000fc40007810000 */
[----:B------:R-:W-:Y:S02]  /*2d60*/  P2R R10, PR, RZ, 0x4 ;  /* 0x00000004ff0a7803 */ /* 0x000fe40000000000 */
[----:B------:R-:W-:Y:S02]  /*2d70*/  FMNMX.FTZ R29, R59, R28, !PT ;  /* 0x0000001c3b1d7209 */ /* 0x000fe40007810000 */
[----:B------:R-:W-:Y:S02]  /*2d80*/  FSEL R55, R55, -INF , P1 ;  /* 0xff80000037377808 */ /* 0x000fe40000800000 */
[----:B------:R-:W-:Y:S02]  /*2d90*/  FMNMX.FTZ R32, R62, R29, !PT ;  /* 0x0000001d3e207209 */ /* 0x000fe40007810000 */
[----:B------:R-:W-:Y:S02]  /*2da0*/  ISETP.NE.AND P1, PT, R11, RZ, PT ;  /* 0x000000ff0b00720c */ /* 0x000fe40003f25270 */
[----:B------:R-:W-:-:S02]  /*2db0*/  FMNMX.FTZ R29, R63, R32, !PT ;  /* 0x000000203f1d7209 */ /* 0x000fc40007810000 */
[----:B------:R-:W-:Y:S02]  /*2dc0*/  FSEL R30, R30, -INF , P1 ;  /* 0xff8000001e1e7808 */ /* 0x000fe40000800000 */
[----:B------:R-:W-:-:S04]  /*2dd0*/  FMNMX.FTZ R32, R66, R29, !PT ;  /* 0x0000001d42207209 */ /* 0x000fc80007810000 */
[----:B------:R-:W-:Y:S02]  /*2de0*/  FMNMX.FTZ R33, R67, R32, !PT ;  /* 0x0000002043217209 */ /* 0x000fe40007810000 */
[----:B0-----:R-:W-:Y:S02]  /*2df0*/  FMNMX.FTZ R7, R6, R7, !PT ;  /* 0x0000000706077209 */ /* 0x001fe40007810000 */
[----:B------:R-:W-:-:S03]  /*2e00*/  FMNMX.FTZ R36, R70, R33, !PT ;  /* 0x0000002146247209 */ /* 0x000fc60007810000 */
[----:B------:R-:W0:Y:S01]  /*2e10*/  SHFL.BFLY PT, R0, R7, 0x1, 0x1f ;  /* 0x0c201f0007007f89 */ /* 0x000e2200000e0000 */
[----:B------:R-:W-:-:S04]  /*2e20*/  FMNMX.FTZ R33, R71, R36, !PT ;  /* 0x0000002447217209 */ /* 0x000fc80007810000 */
[----:B------:R-:W-:-:S04]  /*2e30*/  FMNMX.FTZ R36, R42, R33, !PT ;  /* 0x000000212a247209 */ /* 0x000fc80007810000 */
[----:B------:R-:W-:-:S04]  /*2e40*/  FMNMX.FTZ R37, R43, R36, !PT ;  /* 0x000000242b257209 */ /* 0x000fc80007810000 */
[----:B------:R-:W-:-:S04]  /*2e50*/  FMNMX.FTZ R36, R46, R37, !PT ;  /* 0x000000252e247209 */ /* 0x000fc80007810000 */
[----:B------:R-:W-:-:S04]  /*2e60*/  FMNMX.FTZ R37, R47, R36, !PT ;  /* 0x000000242f257209 */ /* 0x000fc80007810000 */
[----:B------:R-:W-:Y:S02]  /*2e70*/  FMNMX.FTZ R52, R50, R37, !PT ;  /* 0x0000002532347209 */ /* 0x000fe40007810000 */
[----:B0-----:R-:W-:Y:S02]  /*2e80*/  FMNMX.FTZ R0, R7, R0, !PT ;  /* 0x0000000007007209 */ /* 0x001fe40007810000 */
[----:B------:R-:W-:Y:S02]  /*2e90*/  FMNMX.FTZ R37, R51, R52, !PT ;  /* 0x0000003433257209 */ /* 0x000fe40007810000 */
[C---:B------:R-:W-:Y:S01]  /*2ea0*/  FSETP.NEU.FTZ.AND P2, PT, R0.reuse, -INF , PT ;  /* 0xff8000000000780b */ /* 0x040fe20003f5d000 */
[----:B------:R-:W-:-:S01]  /*2eb0*/  FFMA.FTZ R8, R0, R9, -8 ;  /* 0xc100000000087423 */ /* 0x000fc20000010009 */
[----:B------:R-:W-:-:S04]  /*2ec0*/  FMNMX.FTZ R52, R54, R37, !PT ;  /* 0x0000002536347209 */ /* 0x000fc80007810000 */
[----:B------:R-:W-:Y:S02]  /*2ed0*/  FMNMX.FTZ R49, R55, R52, !PT ;  /* 0x0000003437317209 */ /* 0x000fe40007810000 */
[----:B------:R-:W-:Y:S02]  /*2ee0*/  FSEL R82, R8, RZ, P2 ;  /* 0x000000ff08527208 */ /* 0x000fe40001000000 */
[----:B------:R-:W-:Y:S02]  /*2ef0*/  FMNMX.FTZ R52, R26, R49, !PT ;  /* 0x000000311a347209 */ /* 0x000fe40007810000 */
[----:B------:R-:W-:Y:S01]  /*2f00*/  ISETP.NE.AND P2, PT, R10, RZ, PT ;  /* 0x000000ff0a00720c */ /* 0x000fe20003f45270 */
[--C-:B------:R-:W-:Y:S01]  /*2f10*/  FFMA.FTZ R74, R74, UR40, -R82.reuse ;  /* 0x000000284a4a7c23 */ /* 0x100fe20008010852 */
[----:B------:R-:W-:-:S01]  /*2f20*/  FFMA.FTZ R32, R75, UR40, -R82 ;  /* 0x000000284b207c23 */ /* 0x000fc20008010852 */
[----:B------:R-:W-:Y:S01]  /*2f30*/  FMNMX.FTZ R75, R27, R52, !PT ;  /* 0x000000341b4b7209 */ /* 0x000fe20007810000 */
[----:B------:R-:W-:-:S01]  /*2f40*/  FFMA.FTZ R76, R76, UR40, -R82 ;  /* 0x000000284c4c7c23 */ /* 0x000fc20008010852 */
[----:B------:R0:W-:Y:S01]  /*2f50*/  MUFU.EX2 R29, R74 ;  /* 0x0000004a001d7308 */ /* 0x0001e20000000800 */
[----:B------:R-:W-:-:S01]  /*2f60*/  FFMA.FTZ R40, R77, UR40, -R82 ;  /* 0x000000284d287c23 */ /* 0x000fc20008010852 */
[----:B------:R-:W-:Y:S01]  /*2f70*/  FSEL R77, R38, -INF , P5 ;  /* 0xff800000264d7808 */ /* 0x000fe20002800000 */
[----:B------:R-:W-:-:S01]  /*2f80*/  FFMA.FTZ R36, R78, UR40, -R82 ;  /* 0x000000284e247c23 */ /* 0x000fc20008010852 */
[----:B------:R-:W-:Y:S01]  /*2f90*/  FSEL R78, R39, -INF , P6 ;  /* 0xff800000274e7808 */ /* 0x000fe20003000000 */
[----:B------:R-:W-:-:S01]  /*2fa0*/  FFMA.FTZ R80, R80, UR40, -R82 ;  /* 0x0000002850507c23 */ /* 0x000fc20008010852 */
[--C-:B------:R-:W-:Y:S01]  /*2fb0*/  FFMA.FTZ R39, R48, UR40, -R82.reuse ;  /* 0x0000002830277c23 */ /* 0x100fe20008010852 */
[----:B------:R-:W-:-:S01]  /*2fc0*/  FFMA.FTZ R48, R53, UR40, -R82 ;  /* 0x0000002835307c23 */ /* 0x000fc20008010852 */
[----:B------:R1:W-:Y:S01]  /*2fd0*/  MUFU.EX2 R33, R76 ;  /* 0x0000004c00217308 */ /* 0x0003e20000000800 */
[----:B0-----:R-:W-:Y:S01]  /*2fe0*/  FSEL R74, R31, -INF , P2 ;  /* 0xff8000001f4a7808 */ /* 0x001fe20001000000 */
[--C-:B------:R-:W-:Y:S01]  /*2ff0*/  FFMA.FTZ R53, R69, UR40, -R82.reuse ;  /* 0x0000002845357c23 */ /* 0x100fe20008010852 */
[----:B------:R-:W-:Y:S01]  /*3000*/  FMNMX.FTZ R31, R30, R75, !PT ;  /* 0x0000004b1e1f7209 */ /* 0x000fe20007810000 */
[--C-:B------:R-:W-:Y:S01]  /*3010*/  FFMA.FTZ R5, R104, UR40, -R82.reuse ;  /* 0x0000002868057c23 */ /* 0x100fe20008010852 */
[----:B------:R-:W-:Y:S01]  /*3020*/  FSEL R75, R34, -INF , P3 ;  /* 0xff800000224b7808 */ /* 0x000fe20001800000 */
[--C-:B------:R-:W-:Y:S01]  /*3030*/  FFMA.FTZ R6, R105, UR40, -R82.reuse ;  /* 0x0000002869067c23 */ /* 0x100fe20008010852 */
[----:B------:R-:W-:Y:S01]  /*3040*/  FMNMX.FTZ R52, R74, R31, !PT ;  /* 0x0000001f4a347209 */ /* 0x000fe20007810000 */
[--C-:B------:R-:W-:Y:S01]  /*3050*/  FFMA.FTZ R31, R57, UR40, -R82.reuse ;  /* 0x00000028391f7c23 */ /* 0x100fe20008010852 */
[----:B-1----:R-:W-:Y:S01]  /*3060*/  FSEL R76, R35, -INF , P4 ;  /* 0xff800000234c7808 */ /* 0x002fe20002000000 */
[----:B------:R0:W-:Y:S01]  /*3070*/  MUFU.EX2 R49, R80 ;  /* 0x0000005000317308 */ /* 0x0001e20000000800 */
[----:B------:R-:W-:Y:S01]  /*3080*/  FMNMX.FTZ R35, R75, R52, !PT ;  /* 0x000000344b237209 */ /* 0x000fe20007810000 */
[--C-:B------:R-:W-:Y:S01]  /*3090*/  FFMA.FTZ R52, R45, UR40, -R82.reuse ;  /* 0x000000282d347c23 */ /* 0x100fe20008010852 */
[----:B------:R-:W-:-:S01]  /*30a0*/  FFMA.FTZ R45, R64, UR40, -R82 ;  /* 0x00000028402d7c23 */ /* 0x000fc20008010852 */
[----:B------:R-:W-:Y:S01]  /*30b0*/  FFMA.FTZ R64, R68, UR40, -R82 ;  /* 0x0000002844407c23 */ /* 0x000fe20008010852 */
[----:B------:R-:W-:Y:S01]  /*30c0*/  FMNMX.FTZ R38, R76, R35, !PT ;  /* 0x000000234c267209 */ /* 0x000fe20007810000 */
[----:B------:R-:W-:-:S02]  /*30d0*/  IMAD.U32 R68, RZ, RZ, UR40 ;  /* 0x00000028ff447e24 */ /* 0x000fc4000f8e00ff */
[----:B------:R-:W-:-:S01]  /*30e0*/  FFMA.FTZ R7, R108, UR40, -R82 ;  /* 0x000000286c077c23 */ /* 0x000fc20008010852 */
[----:B------:R-:W-:Y:S01]  /*30f0*/  MUFU.EX2 R5, R5 ;  /* 0x0000000500057308 */ /* 0x000fe20000000800 */
[----:B------:R-:W-:Y:S01]  /*3100*/  FMNMX.FTZ R35, R77, R38, !PT ;  /* 0x000000264d237209 */ /* 0x000fe20007810000 */
[--C-:B------:R-:W-:Y:S01]  /*3110*/  FFMA.FTZ R8, R109, UR40, -R82.reuse ;  /* 0x000000286d087c23 */ /* 0x100fe20008010852 */
[----:B------:R-:W-:-:S01]  /*3120*/  FFMA.FTZ R9, R112, UR40, -R82 ;  /* 0x0000002870097c23 */ /* 0x000fc20008010852 */
[----:B--2---:R-:W-:Y:S01]  /*3130*/  LOP3.LUT P2, RZ, R83, 0x7f, RZ, 0xc0, !PT ;  /* 0x0000007f53ff7812 */ /* 0x004fe2000784c0ff */
[----:B------:R-:W-:-:S01]  /*3140*/  FFMA.FTZ R41, R41, UR40, -R82 ;  /* 0x0000002829297c23 */ /* 0x000fc20008010852 */
[----:B------:R-:W-:Y:S01]  /*3150*/  FMNMX.FTZ R57, R78, R35, !PT ;  /* 0x000000234e397209 */ /* 0x000fe20007810000 */
[----:B------:R-:W-:-:S01]  /*3160*/  FFMA.FTZ R35, R44, UR40, -R82 ;  /* 0x000000282c237c23 */ /* 0x000fc20008010852 */
[--C-:B------:R-:W-:Y:S01]  /*3170*/  FFMA.FTZ R44, R3, UR40, -R82.reuse ;  /* 0x00000028032c7c23 */ /* 0x100fe20008010852 */
[----:B------:R-:W1:Y:S01]  /*3180*/  MUFU.EX2 R6, R6 ;  /* 0x0000000600067308 */ /* 0x000e620000000800 */
[----:B------:R-:W-:-:S01]  /*3190*/  FFMA.FTZ R10, R113, UR40, -R82 ;  /* 0x00000028710a7c23 */ /* 0x000fc20008010852 */
[----:B0-----:R-:W0:Y:S01]  /*31a0*/  SHFL.BFLY PT, R80, R57, 0x2, 0x1f ;  /* 0x0c401f0039507f89 */ /* 0x001e2200000e0000 */
[----:B------:R-:W-:-:S01]  /*31b0*/  FFMA.FTZ R11, R116, UR40, -R82 ;  /* 0x00000028740b7c23 */ /* 0x000fc20008010852 */
[--C-:B------:R-:W-:Y:S01]  /*31c0*/  FFMA.FTZ R12, R117, UR40, -R82.reuse ;  /* 0x00000028750c7c23 */ /* 0x100fe20008010852 */
[----:B------:R-:W-:-:S01]  /*31d0*/  FFMA.FTZ R88, R88, UR40, -R82 ;  /* 0x0000002858587c23 */ /* 0x000fc20008010852 */
[--C-:B------:R-:W-:Y:S01]  /*31e0*/  FFMA.FTZ R14, R89, UR40, -R82.reuse ;  /* 0x00000028590e7c23 */ /* 0x100fe20008010852 */
[----:B------:R-:W-:-:S01]  /*31f0*/  FFMA.FTZ R92, R92, UR40, -R82 ;  /* 0x000000285c5c7c23 */ /* 0x000fc20008010852 */
[----:B------:R-:W2:Y:S01]  /*3200*/  MUFU.EX2 R7, R7 ;  /* 0x0000000700077308 */ /* 0x000ea20000000800 */
[----:B------:R-:W-:-:S02]  /*3210*/  @!P2 VIADD R4, R4, 0x29840 ;  /* 0x000298400404a836 */ /* 0x000fc40000000000 */
[--C-:B------:R-:W-:Y:S01]  /*3220*/  FFMA.FTZ R20, R93, UR40, -R82.reuse ;  /* 0x000000285d147c23 */ /* 0x100fe20008010852 */
[----:B------:R-:W-:-:S01]  /*3230*/  FFMA.FTZ R96, R96, UR40, -R82 ;  /* 0x0000002860607c23 */ /* 0x000fc20008010852 */
[--C-:B------:R-:W-:Y:S01]  /*3240*/  FFMA.FTZ R24, R97, UR40, -R82.reuse ;  /* 0x0000002861187c23 */ /* 0x100fe20008010852 */
[----:B------:R-:W-:-:S01]  /*3250*/  FFMA.FTZ R100, R100, UR40, -R82 ;  /* 0x0000002864647c23 */ /* 0x000fc20008010852 */
[----:B------:R-:W-:Y:S01]  /*3260*/  @!P2 PRMT R4, RZ, 0x654, R4 ;  /* 0x00000654ff04a816 */ /* 0x000fe20000000004 */
[----:B------:R-:W-:-:S01]  /*3270*/  FFMA.FTZ R28, R101, UR40, -R82 ;  /* 0x00000028651c7c23 */ /* 0x000fc20008010852 */
[----:B------:R-:W3:Y:S01]  /*3280*/  MUFU.EX2 R8, R8 ;  /* 0x0000000800087308 */ /* 0x000ee20000000800 */
[----:B------:R-:W-:-:S01]  /*3290*/  FFMA.FTZ R79, R79, UR40, -R82 ;  /* 0x000000284f4f7c23 */ /* 0x000fc20008010852 */
[----:B------:R4:W-:Y:S01]  /*32a0*/  @!P2 SYNCS.ARRIVE.TRANS64.RED.A1T0 RZ, [R4+URZ], RZ ;  /* 0x000000ff04ffa9a7 */ /* 0x0009e2000810043f */
[----:B------:R-:W-:-:S01]  /*32b0*/  FFMA.FTZ R81, R81, UR40, -R82 ;  /* 0x0000002851517c23 */ /* 0x000fc20008010852 */
[----:B------:R-:W-:Y:S01]  /*32c0*/  FFMA.FTZ R61, R61, UR40, -R82 ;  /* 0x000000283d3d7c23 */ /* 0x000fe20008010852 */
[----:B------:R-:W-:-:S03]  /*32d0*/  IMAD.MOV.U32 R83, RZ, RZ, R87 ;  /* 0x000000ffff537224 */ /* 0x000fc600078e0057 */
[----:B------:R-:W5:Y:S01]  /*32e0*/  MUFU.EX2 R9, R9 ;  /* 0x0000000900097308 */ /* 0x000f620000000800 */
[----:B0-----:R-:W-:Y:S01]  /*32f0*/  FMNMX.FTZ R80, R57, R80, !PT ;  /* 0x0000005039507209 */ /* 0x001fe20007810000 */
[----:B------:R-:W-:-:S04]  /*3300*/  FFMA.FTZ R57, R73, UR40, -R82 ;  /* 0x0000002849397c23 */ /* 0x000fc80008010852 */
[----:B------:R-:W0:Y:S02]  /*3310*/  SHFL.BFLY PT, R3, R80, 0x1, 0x1f ;  /* 0x0c201f0050037f89 */ /* 0x000e2400000e0000 */
[----:B------:R1:W-:Y:S08]  /*3320*/  MUFU.EX2 R38, R41 ;  /* 0x0000002900267308 */ /* 0x0003f00000000800 */
[----:B------:R-:W-:Y:S01]  /*3330*/  MUFU.EX2 R10, R10 ;  /* 0x0000000a000a7308 */ /* 0x000fe20000000800 */
[----:B-1----:R-:W-:-:S01]  /*3340*/  FFMA.FTZ R41, R56, UR40, -R82 ;  /* 0x0000002838297c23 */ /* 0x002fc20008010852 */
[--C-:B------:R-:W-:Y:S01]  /*3350*/  FFMA.FTZ R56, R60, UR40, -R82.reuse ;  /* 0x000000283c387c23 */ /* 0x100fe20008010852 */
[----:B------:R-:W-:-:S01]  /*3360*/  FFMA.FTZ R60, R72, UR40, -R82 ;  /* 0x00000028483c7c23 */ /* 0x000fc20008010852 */
[----:B------:R-:W-:-:S04]  /*3370*/  FADD.FTZ R72, R5, R6 ;  /* 0x0000000605487221 */ /* 0x000fc80000010000 */
[----:B------:R-:W-:Y:S01]  /*3380*/  MUFU.EX2 R11, R11 ;  /* 0x0000000b000b7308 */ /* 0x000fe20000000800 */
[----:B--2---:R-:W-:-:S01]  /*3390*/  FADD.FTZ R73, R7, R72 ;  /* 0x0000004807497221 */ /* 0x004fc20000010000 */
[----:B0-----:R-:W-:-:S06]  /*33a0*/  FMNMX.FTZ R3, R80, R3, !PT ;  /* 0x0000000350037209 */ /* 0x001fcc0007810000 */
[----:B------:R-:W-:Y:S01]  /*33b0*/  MUFU.EX2 R12, R12 ;  /* 0x0000000c000c7308 */ /* 0x000fe20000000800 */
[----:B---3--:R-:W-:-:S01]  /*33c0*/  FADD.FTZ R80, R8, R73 ;  /* 0x0000004908507221 */ /* 0x008fc20000010000 */
[C---:B------:R-:W-:Y:S01]  /*33d0*/  FSETP.NEU.FTZ.AND P1, PT, R3.reuse, -INF , PT ;  /* 0xff8000000300780b */ /* 0x040fe20003f3d000 */
[----:B------:R-:W-:-:S01]  /*33e0*/  FFMA.FTZ R69, R3, R68, -8 ;  /* 0xc100000003457423 */ /* 0x000fc20000010044 */
[----:B------:R-:W-:Y:S01]  /*33f0*/  FFMA.FTZ R68, R65, UR40, -R82 ;  /* 0x0000002841447c23 */ /* 0x000fe20008010852 */
[----:B-----5:R-:W-:-:S01]  /*3400*/  FADD.FTZ R73, R9, R80 ;  /* 0x0000005009497221 */ /* 0x020fc20000010000 */
[--C-:B------:R-:W-:Y:S02]  /*3410*/  IMAD.MOV.U32 R82, RZ, RZ, R87.reuse ;  /* 0x000000ffff527224 */ /* 0x100fe400078e0057 */
[----:B------:R-:W-:Y:S01]  /*3420*/  MUFU.EX2 R13, R88 ;  /* 0x00000058000d7308 */ /* 0x000fe20000000800 */
[----:B------:R-:W-:Y:S01]  /*3430*/  FSEL R69, R69, RZ, P1 ;  /* 0x000000ff45457208 */ /* 0x000fe20000800000 */
[----:B------:R-:W-:Y:S01]  /*3440*/  IMAD.MOV.U32 R80, RZ, RZ, R87 ;  /* 0x000000ffff507224 */ /* 0x000fe200078e0057 */
[----:B------:R-:W-:-:S03]  /*3450*/  PLOP3.LUT P1, PT, PT, PT, UP0, 0x80, 0x0 ;  /* 0x000000000000781c */ /* 0x000fc60003f2f008 */
[--C-:B------:R-:W-:Y:S01]  /*3460*/  FFMA.FTZ R106, R106, UR40, -R69.reuse ;  /* 0x000000286a6a7c23 */ /* 0x100fe20008010845 */
[----:B------:R-:W-:-:S01]  /*3470*/  FFMA.FTZ R107, R107, UR40, -R69 ;  /* 0x000000286b6b7c23 */ /* 0x000fc20008010845 */
[--C-:B------:R-:W-:Y:S01]  /*3480*/  FFMA.FTZ R110, R110, UR40, -R69.reuse ;  /* 0x000000286e6e7c23 */ /* 0x100fe20008010845 */
[----:B------:R-:W-:-:S01]  /*3490*/  FFMA.FTZ R111, R111, UR40, -R69 ;  /* 0x000000286f6f7c23 */ /* 0x000fc20008010845 */
[--C-:B------:R-:W-:Y:S01]  /*34a0*/  FFMA.FTZ R114, R114, UR40, -R69.reuse ;  /* 0x0000002872727c23 */ /* 0x100fe20008010845 */
[----:B------:R-:W-:-:S01]  /*34b0*/  FFMA.FTZ R115, R115, UR40, -R69 ;  /* 0x0000002873737c23 */ /* 0x000fc20008010845 */
[----:B------:R-:W-:Y:S01]  /*34c0*/  MUFU.EX2 R106, R106 ;  /* 0x0000006a006a7308 */ /* 0x000fe20000000800 */
[----:B------:R-:W-:-:S01]  /*34d0*/  FFMA.FTZ R118, R118, UR40, -R69 ;  /* 0x0000002876767c23 */ /* 0x000fc20008010845 */
[--C-:B------:R-:W-:Y:S01]  /*34e0*/  FFMA.FTZ R119, R119, UR40, -R69.reuse ;  /* 0x0000002877777c23 */ /* 0x100fe20008010845 */
[----:B------:R-:W-:-:S01]  /*34f0*/  FFMA.FTZ R90, R90, UR40, -R69 ;  /* 0x000000285a5a7c23 */ /* 0x000fc20008010845 */
[--C-:B------:R-:W-:Y:S01]  /*3500*/  FFMA.FTZ R91, R91, UR40, -R69.reuse ;  /* 0x000000285b5b7c23 */ /* 0x100fe20008010845 */
[----:B------:R-:W-:-:S01]  /*3510*/  FFMA.FTZ R94, R94, UR40, -R69 ;  /* 0x000000285e5e7c23 */ /* 0x000fc20008010845 */
[--C-:B------:R-:W-:Y:S01]  /*3520*/  FFMA.FTZ R95, R95, UR40, -R69.reuse ;  /* 0x000000285f5f7c23 */ /* 0x100fe20008010845 */
[----:B------:R-:W-:-:S01]  /*3530*/  FFMA.FTZ R98, R98, UR40, -R69 ;  /* 0x0000002862627c23 */ /* 0x000fc20008010845 */
[----:B------:R-:W0:Y:S01]  /*3540*/  MUFU.EX2 R107, R107 ;  /* 0x0000006b006b7308 */ /* 0x000e220000000800 */
[----:B------:R-:W-:-:S01]  /*3550*/  FFMA.FTZ R99, R99, UR40, -R69 ;  /* 0x0000002863637c23 */ /* 0x000fc20008010845 */
[--C-:B------:R-:W-:Y:S01]  /*3560*/  FFMA.FTZ R102, R102, UR40, -R69.reuse ;  /* 0x0000002866667c23 */ /* 0x100fe20008010845 */
[----:B------:R-:W-:-:S01]  /*3570*/  FFMA.FTZ R103, R103, UR40, -R69 ;  /* 0x0000002867677c23 */ /* 0x000fc20008010845 */
[--C-:B------:R-:W-:Y:S01]  /*3580*/  FFMA.FTZ R58, R58, UR40, -R69.reuse ;  /* 0x000000283a3a7c23 */ /* 0x100fe20008010845 */
[----:B------:R-:W-:-:S01]  /*3590*/  FFMA.FTZ R59, R59, UR40, -R69 ;  /* 0x000000283b3b7c23 */ /* 0x000fc20008010845 */
[--C-:B------:R-:W-:Y:S01]  /*35a0*/  FFMA.FTZ R62, R62, UR40, -R69.reuse ;  /* 0x000000283e3e7c23 */ /* 0x100fe20008010845 */
[----:B------:R-:W-:-:S01]  /*35b0*/  FFMA.FTZ R63, R63, UR40, -R69 ;  /* 0x000000283f3f7c23 */ /* 0x000fc20008010845 */
[----:B------:R-:W1:Y:S01]  /*35c0*/  MUFU.EX2 R110, R110 ;  /* 0x0000006e006e7308 */ /* 0x000e620000000800 */
[----:B------:R-:W-:-:S01]  /*35d0*/  FFMA.FTZ R66, R66, UR40, -R69 ;  /* 0x0000002842427c23 */ /* 0x000fc20008010845 */
[--C-:B------:R-:W-:Y:S01]  /*35e0*/  FFMA.FTZ R67, R67, UR40, -R69.reuse ;  /* 0x0000002843437c23 */ /* 0x100fe20008010845 */
[----:B------:R-:W-:-:S01]  /*35f0*/  FFMA.FTZ R70, R70, UR40, -R69 ;  /* 0x0000002846467c23 */ /* 0x000fc20008010845 */
[--C-:B------:R-:W-:Y:S01]  /*3600*/  FFMA.FTZ R71, R71, UR40, -R69.reuse ;  /* 0x0000002847477c23 */ /* 0x100fe20008010845 */
[----:B------:R-:W-:-:S01]  /*3610*/  FFMA.FTZ R42, R42, UR40, -R69 ;  /* 0x000000282a2a7c23 */ /* 0x000fc20008010845 */
[--C-:B------:R-:W-:Y:S01]  /*3620*/  FFMA.FTZ R43, R43, UR40, -R69.reuse ;  /* 0x000000282b2b7c23 */ /* 0x100fe20008010845 */
[----:B------:R-:W-:-:S01]  /*3630*/  FFMA.FTZ R46, R46, UR40, -R69 ;  /* 0x000000282e2e7c23 */ /* 0x000fc20008010845 */
[----:B------:R-:W2:Y:S01]  /*3640*/  MUFU.EX2 R111, R111 ;  /* 0x0000006f006f7308 */ /* 0x000ea20000000800 */
[----:B0-----:R-:W-:-:S01]  /*3650*/  FADD.FTZ R65, R106, R107 ;  /* 0x0000006b6a417221 */ /* 0x001fc20000010000 */
[--C-:B------:R-:W-:Y:S01]  /*3660*/  FFMA.FTZ R47, R47, UR40, -R69.reuse ;  /* 0x000000282f2f7c23 */ /* 0x100fe20008010845 */
[----:B------:R-:W-:-:S01]  /*3670*/  FFMA.FTZ R50, R50, UR40, -R69 ;  /* 0x0000002832327c23 */ /* 0x000fc20008010845 */
[--C-:B------:R-:W-:Y:S01]  /*3680*/  FFMA.FTZ R51, R51, UR40, -R69.reuse ;  /* 0x0000002833337c23 */ /* 0x100fe20008010845 */
[----:B------:R-:W-:-:S01]  /*3690*/  FFMA.FTZ R54, R54, UR40, -R69 ;  /* 0x0000002836367c23 */ /* 0x000fc20008010845 */
[--C-:B------:R-:W-:Y:S01]  /*36a0*/  FFMA.FTZ R55, R55, UR40, -R69.reuse ;  /* 0x0000002837377c23 */ /* 0x100fe20008010845 */
[----:B------:R-:W-:-:S01]  /*36b0*/  FFMA.FTZ R26, R26, UR40, -R69 ;  /* 0x000000281a1a7c23 */ /* 0x000fc20008010845 */
[----:B------:R-:W4:Y:S01]  /*36c0*/  MUFU.EX2 R114, R114 ;  /* 0x0000007200727308 */ /* 0x000f220000000800 */
[----:B-1----:R-:W-:-:S01]  /*36d0*/  FADD.FTZ R72, R110, R65 ;  /* 0x000000416e487221 */ /* 0x002fc20000010000 */
[--C-:B------:R-:W-:Y:S01]  /*36e0*/  FFMA.FTZ R27, R27, UR40, -R69.reuse ;  /* 0x000000281b1b7c23 */ /* 0x100fe20008010845 */
[----:B------:R-:W-:-:S01]  /*36f0*/  FFMA.FTZ R30, R30, UR40, -R69 ;  /* 0x000000281e1e7c23 */ /* 0x000fc20008010845 */
[--C-:B------:R-:W-:Y:S01]  /*3700*/  FFMA.FTZ R74, R74, UR40, -R69.reuse ;  /* 0x000000284a4a7c23 */ /* 0x100fe20008010845 */
[----:B------:R-:W-:-:S01]  /*3710*/  FFMA.FTZ R75, R75, UR40, -R69 ;  /* 0x000000284b4b7c23 */ /* 0x000fc20008010845 */
[--C-:B------:R-:W-:Y:S01]  /*3720*/  FFMA.FTZ R76, R76, UR40, -R69.reuse ;  /* 0x000000284c4c7c23 */ /* 0x100fe20008010845 */
[----:B------:R-:W-:-:S01]  /*3730*/  FFMA.FTZ R77, R77, UR40, -R69 ;  /* 0x000000284d4d7c23 */ /* 0x000fc20008010845 */
[----:B------:R-:W0:Y:S01]  /*3740*/  MUFU.EX2 R115, R115 ;  /* 0x0000007300737308 */ /* 0x000e220000000800 */
[----:B--2---:R-:W-:-:S01]  /*3750*/  FADD.FTZ R65, R111, R72 ;  /* 0x000000486f417221 */ /* 0x004fc20000010000 */
[----:B------:R-:W-:Y:S01]  /*3760*/  FADD.FTZ R72, R10, R73 ;  /* 0x000000490a487221 */ /* 0x000fe20000010000 */
[----:B------:R-:W-:-:S01]  /*3770*/  FFMA.FTZ R69, R78, UR40, -R69 ;  /* 0x000000284e457c23 */ /* 0x000fc20008010845 */
[----:B------:R-:W-:Y:S01]  /*3780*/  F2FP.SATFINITE.E4M3.F32.PACK_AB_MERGE_C R110, R111, R110, RZ ;  /* 0x0000006e6f6e723e */ /* 0x000fe200048070ff */
[----:B------:R-:W-:-:S02]  /*3790*/  IMAD.MOV.U32 R78, RZ, RZ, R87 ;  /* 0x000000ffff4e7224 */ /* 0x000fc400078e0057 */
[----:B------:R-:W-:Y:S01]  /*37a0*/  FADD.FTZ R73, R11, R72 ;  /* 0x000000480b497221 */ /* 0x000fe20000010000 */
[----:B------:R-:W1:Y:S01]  /*37b0*/  MUFU.EX2 R118, R118 ;  /* 0x0000007600767308 */ /* 0x000e620000000800 */
[----:B----4-:R-:W-:-:S02]  /*37c0*/  FADD.FTZ R4, R114, R65 ;  /* 0x0000004172047221 */ /* 0x010fc40000010000 */
[C---:B------:R-:W-:Y:S01]  /*37d0*/  FADD.FTZ R72, R12.reuse, R73 ;  /* 0x000000490c487221 */ /* 0x040fe20000010000 */
[----:B------:R-:W-:Y:S02]  /*37e0*/  F2FP.SATFINITE.E4M3.F32.PACK_AB_MERGE_C R12, R12, R11, RZ ;  /* 0x0000000b0c0c723e */ /* 0x000fe400048070ff */
[----:B------:R-:W-:Y:S01]  /*37f0*/  F2FP.SATFINITE.E4M3.F32.PACK_AB_MERGE_C R173, R107, R106, R110 ;  /* 0x0000006a6bad723e */ /* 0x000fe2000480706e */
[----:B------:R-:W-:-:S01]  /*3800*/  FADD.FTZ R73, R13, R72 ;  /* 0x000000480d497221 */ /* 0x000fc20000010000 */
[----:B------:R-:W-:Y:S01]  /*3810*/  F2FP.SATFINITE.E4M3.F32.PACK_AB_MERGE_C R174, R10, R9, R12 ;  /* 0x000000090aae723e */ /* 0x000fe2000480700c */
[----:B------:R-:W2:Y:S01]  /*3820*/  MUFU.EX2 R119, R119 ;  /* 0x0000007700777308 */ /* 0x000ea20000000800 */
[----:B0-----:R-:W-:-:S07]  /*3830*/  FADD.FTZ R65, R115, R4 ;  /* 0x0000000473417221 */ /* 0x001fce0000010000 */
[----:B------:R-:W0:Y:S01]  /*3840*/  MUFU.EX2 R90, R90 ;  /* 0x0000005a005a7308 */ /* 0x000e220000000800 */
[----:B-1----:R-:W-:-:S07]  /*3850*/  FADD.FTZ R4, R118, R65 ;  /* 0x0000004176047221 */ /* 0x002fce0000010000 */
[----:B------:R-:W1:Y:S01]  /*3860*/  MUFU.EX2 R14, R14 ;  /* 0x0000000e000e7308 */ /* 0x000e620000000800 */
[----:B--2---:R-:W-:-:S01]  /*3870*/  FADD.FTZ R65, R119, R4 ;  /* 0x0000000477417221 */ /* 0x004fc20000010000 */
[----:B------:R-:W-:-:S04]  /*3880*/  F2FP.SATFINITE.E4M3.F32.PACK_AB_MERGE_C R118, R119, R118, RZ ;  /* 0x000000767776723e */ /* 0x000fc800048070ff */
[----:B------:R-:W-:Y:S02]  /*3890*/  F2FP.SATFINITE.E4M3.F32.PACK_AB_MERGE_C R175, R115, R114, R118 ;  /* 0x0000007273af723e */ /* 0x000fe40004807076 */
[----:B------:R-:W2:Y:S01]  /*38a0*/  MUFU.EX2 R91, R91 ;  /* 0x0000005b005b7308 */ /* 0x000ea20000000800 */
[----:B0-----:R-:W-:-:S07]  /*38b0*/  FADD.FTZ R4, R90, R65 ;  /* 0x000000415a047221 */ /* 0x001fce0000010000 */
[----:B------:R-:W0:Y:S01]  /*38c0*/  MUFU.EX2 R15, R92 ;  /* 0x0000005c000f7308 */ /* 0x000e220000000800 */
[----:B-1----:R-:W-:-:S07]  /*38d0*/  FADD.FTZ R72, R14, R73 ;  /* 0x000000490e487221 */ /* 0x002fce0000010000 */
[----:B------:R-:W1:Y:S01]  /*38e0*/  MUFU.EX2 R94, R94 ;  /* 0x0000005e005e7308 */ /* 0x000e620000000800 */
[----:B--2---:R-:W-:-:S07]  /*38f0*/  FADD.FTZ R65, R91, R4 ;  /* 0x000000045b417221 */ /* 0x004fce0000010000 */
        /* <DEDUP_REMOVED lines=9> */
[----:B0-----:R-:W-:-:S01]  /*3990*/  FADD.FTZ R65, R95, R4 ;  /* 0x000000045f417221 */ /* 0x001fc20000010000 */
[----:B------:R-:W-:-:S04]  /*39a0*/  F2FP.SATFINITE.E4M3.F32.PACK_AB_MERGE_C R94, R95, R94, RZ ;  /* 0x0000005e5f5e723e */ /* 0x000fc800048070ff */
[----:B------:R-:W-:Y:S02]  /*39b0*/  F2FP.SATFINITE.E4M3.F32.PACK_AB_MERGE_C R177, R91, R90, R94 ;  /* 0x0000005a5bb1723e */ /* 0x000fe4000480705e */
        /* <DEDUP_REMOVED lines=10> */
[----:B------:R-:W-:-:S06]  /*3a60*/  IMAD.MOV.U32 R72, RZ, RZ, R87 ;  /* 0x000000ffff487224 */ /* 0x000fcc00078e0057 */
[----:B------:R-:W2:Y:S01]  /*3a70*/  MUFU.EX2 R103, R103 ;  /* 0x0000006700677308 */ /* 0x000ea20000000800 */
[----:B0-----:R-:W-:-:S01]  /*3a80*/  FADD.FTZ R4, R102, R65 ;  /* 0x0000004166047221 */ /* 0x001fc20000010000 */
[----:B------:R-:W-:-:S04]  /*3a90*/  F2FP.SATFINITE.E4M3.F32.PACK_AB_MERGE_C R65, R8, R7, RZ ;  /* 0x000000070841723e */ /* 0x000fc800048070ff */
[----:B------:R-:W-:Y:S01]  /*3aa0*/  F2FP.SATFINITE.E4M3.F32.PACK_AB_MERGE_C R172, R6, R5, R65 ;  /* 0x0000000506ac723e */ /* 0x000fe20004807041 */
[----:B------:R-:W-:Y:S01]  /*3ab0*/  IMAD.MOV.U32 R65, RZ, RZ, R87 ;  /* 0x000000ffff417224 */ /* 0x000fe200078e0057 */
[----:B------:R-:W0:Y:S01]  /*3ac0*/  MUFU.EX2 R58, R58 ;  /* 0x0000003a003a7308 */ /* 0x000e220000000800 */
[----:B-1----:R-:W-:-:S01]  /*3ad0*/  FADD.FTZ R8, R28, R73 ;  /* 0x000000491c087221 */ /* 0x002fc20000010000 */
[----:B------:R-:W-:Y:S01]  /*3ae0*/  F2FP.SATFINITE.E4M3.F32.PACK_AB_MERGE_C R25, R28, R25, RZ ;  /* 0x000000191c19723e */ /* 0x000fe200048070ff */
[----:B------:R-:W-:Y:S02]  /*3af0*/  IMAD.MOV.U32 R73, RZ, RZ, R87 ;  /* 0x000000ffff497224 */ /* 0x000fe400078e0057 */
[----:B------:R-:W-:Y:S01]  /*3b00*/  FADD.FTZ R11, R29, R8 ;  /* 0x000000081d0b7221 */ /* 0x000fe20000010000 */
[----:B------:R-:W-:Y:S01]  /*3b10*/  F2FP.SATFINITE.E4M3.F32.PACK_AB_MERGE_C R178, R24, R21, R25 ;  /* 0x0000001518b2723e */ /* 0x000fe20004807019 */
[----:B------:R-:W-:Y:S01]  /*3b20*/  IMAD.MOV.U32 R28, RZ, RZ, R87 ;  /* 0x000000ffff1c7224 */ /* 0x000fe200078e0057 */
[----:B------:R-:W1:Y:S01]  /*3b30*/  MUFU.EX2 R32, R32 ;  /* 0x0000002000207308 */ /* 0x000e620000000800 */
[----:B--2---:R-:W-:-:S01]  /*3b40*/  FADD.FTZ R7, R103, R4 ;  /* 0x0000000467077221 */ /* 0x004fc20000010000 */
[----:B------:R-:W-:Y:S01]  /*3b50*/  F2FP.SATFINITE.E4M3.F32.PACK_AB_MERGE_C R102, R103, R102, RZ ;  /* 0x000000666766723e */ /* 0x000fe200048070ff */
[----:B------:R-:W-:-:S02]  /*3b60*/  IMAD.MOV.U32 R25, RZ, RZ, R87 ;  /* 0x000000ffff197224 */ /* 0x000fc400078e0057 */
[----:B------:R-:W-:Y:S01]  /*3b70*/  IMAD.MOV.U32 R24, RZ, RZ, R87 ;  /* 0x000000ffff187224 */ /* 0x000fe200078e0057 */
[----:B------:R-:W-:Y:S02]  /*3b80*/  F2FP.SATFINITE.E4M3.F32.PACK_AB_MERGE_C R179, R99, R98, R102 ;  /* 0x0000006263b3723e */ /* 0x000fe40004807066 */
[----:B------:R-:W2:Y:S01]  /*3b90*/  MUFU.EX2 R59, R59 ;  /* 0x0000003b003b7308 */ /* 0x000ea20000000800 */
[----:B0-----:R-:W-:-:S07]  /*3ba0*/  FADD.FTZ R4, R58, R7 ;  /* 0x000000073a047221 */ /* 0x001fce0000010000 */
[----:B------:R-:W0:Y:S01]  /*3bb0*/  MUFU.EX2 R62, R62 ;  /* 0x0000003e003e7308 */ /* 0x000e220000000800 */
[----:B-1----:R-:W-:-:S04]  /*3bc0*/  FADD.FTZ R8, R32, R11 ;  /* 0x0000000b20087221 */ /* 0x002fc80000010000 */
[----:B------:R-:W-:-:S03]  /*3bd0*/  FADD.FTZ R11, R33, R8 ;  /* 0x00000008210b7221 */ /* 0x000fc60000010000 */
[----:B------:R-:W1:Y:S01]  /*3be0*/  MUFU.EX2 R40, R40 ;  /* 0x0000002800287308 */ /* 0x000e620000000800 */
[----:B--2---:R-:W-:-:S07]  /*3bf0*/  FADD.FTZ R7, R59, R4 ;  /* 0x000000043b077221 */ /* 0x004fce0000010000 */
[----:B------:R-:W2:Y:S01]  /*3c00*/  MUFU.EX2 R63, R63 ;  /* 0x0000003f003f7308 */ /* 0x000ea20000000800 */
[----:B0-----:R-:W-:-:S07]  /*3c10*/  FADD.FTZ R4, R62, R7 ;  /* 0x000000073e047221 */ /* 0x001fce0000010000 */
[----:B------:R-:W0:Y:S01]  /*3c20*/  MUFU.EX2 R36, R36 ;  /* 0x0000002400247308 */ /* 0x000e220000000800 */
[----:B-1----:R-:W-:-:S01]  /*3c30*/  FADD.FTZ R11, R40, R11 ;  /* 0x0000000b280b7221 */ /* 0x002fc20000010000 */
[----:B------:R-:W-:Y:S01]  /*3c40*/  F2FP.SATFINITE.E4M3.F32.PACK_AB_MERGE_C R33, R40, R33, RZ ;  /* 0x000000212821723e */ /* 0x000fe200048070ff */
[----:B------:R-:W-:-:S03]  /*3c50*/  IMAD.MOV.U32 R40, RZ, RZ, R87 ;  /* 0x000000ffff287224 */ /* 0x000fc600078e0057 */
[----:B------:R-:W-:Y:S01]  /*3c60*/  F2FP.SATFINITE.E4M3.F32.PACK_AB_MERGE_C R180, R32, R29, R33 ;  /* 0x0000001d20b4723e */ /* 0x000fe20004807021 */
[----:B------:R-:W-:Y:S01]  /*3c70*/  IMAD.MOV.U32 R33, RZ, RZ, R87 ;  /* 0x000000ffff217224 */ /* 0x000fe200078e0057 */
[----:B------:R-:W1:Y:S01]  /*3c80*/  MUFU.EX2 R66, R66 ;  /* 0x0000004200427308 */ /* 0x000e620000000800 */
[----:B--2---:R-:W-:-:S01]  /*3c90*/  FADD.FTZ R7, R63, R4 ;  /* 0x000000043f077221 */ /* 0x004fc20000010000 */
[----:B------:R-:W-:Y:S01]  /*3ca0*/  F2FP.SATFINITE.E4M3.F32.PACK_AB_MERGE_C R62, R63, R62, RZ ;  /* 0x0000003e3f3e723e */ /* 0x000fe200048070ff */
[--C-:B------:R-:W-:Y:S02]  /*3cb0*/  IMAD.MOV.U32 R63, RZ, RZ, R87.reuse ;  /* 0x000000ffff3f7224 */ /* 0x100fe400078e0057 */
[--C-:B------:R-:W-:Y:S01]  /*3cc0*/  IMAD.MOV.U32 R32, RZ, RZ, R87.reuse ;  /* 0x000000ffff207224 */ /* 0x100fe200078e0057 */
[----:B------:R-:W-:Y:S01]  /*3cd0*/  F2FP.SATFINITE.E4M3.F32.PACK_AB_MERGE_C R181, R59, R58, R62 ;  /* 0x0000003a3bb5723e */ /* 0x000fe2000480703e */
[----:B------:R-:W-:Y:S01]  /*3ce0*/  IMAD.MOV.U32 R62, RZ, RZ, R87 ;  /* 0x000000ffff3e7224 */ /* 0x000fe200078e0057 */
[----:B------:R2:W3:Y:S01]  /*3cf0*/  MUFU.EX2 R37, R79 ;  /* 0x0000004f00257308 */ /* 0x0004e20000000800 */
[----:B0-----:R-:W-:-:S01]  /*3d00*/  FADD.FTZ R4, R36, R11 ;  /* 0x0000000b24047221 */ /* 0x001fc20000010000 */
[----:B------:R-:W-:-:S02]  /*3d10*/  IMAD.MOV.U32 R59, RZ, RZ, R87 ;  /* 0x000000ffff3b7224 */ /* 0x000fc400078e0057 */
[--C-:B------:R-:W-:Y:S02]  /*3d20*/  IMAD.MOV.U32 R58, RZ, RZ, R87.reuse ;  /* 0x000000ffff3a7224 */ /* 0x100fe400078e0057 */
[----:B------:R-:W-:Y:S02]  /*3d30*/  IMAD.MOV.U32 R29, RZ, RZ, R87 ;  /* 0x000000ffff1d7224 */ /* 0x000fe400078e0057 */
[----:B------:R-:W0:Y:S01]  /*3d40*/  MUFU.EX2 R67, R67 ;  /* 0x0000004300437308 */ /* 0x000e220000000800 */
[----:B-1----:R-:W-:-:S01]  /*3d50*/  FADD.FTZ R8, R66, R7 ;  /* 0x0000000742087221 */ /* 0x002fc20000010000 */
[----:B--2---:R-:W-:-:S06]  /*3d60*/  IMAD.MOV.U32 R79, RZ, RZ, R87 ;  /* 0x000000ffff4f7224 */ /* 0x004fcc00078e0057 */
[----:B------:R-:W1:Y:S01]  /*3d70*/  MUFU.EX2 R70, R70 ;  /* 0x0000004600467308 */ /* 0x000e620000000800 */
[----:B---3--:R-:W-:-:S04]  /*3d80*/  FADD.FTZ R4, R37, R4 ;  /* 0x0000000425047221 */ /* 0x008fc80000010000 */
[----:B------:R-:W-:-:S03]  /*3d90*/  FADD.FTZ R7, R49, R4 ;  /* 0x0000000431077221 */ /* 0x000fc60000010000 */
[----:B------:R2:W3:Y:S01]  /*3da0*/  MUFU.EX2 R34, R81 ;  /* 0x0000005100227308 */ /* 0x0004e20000000800 */
[----:B0-----:R-:W-:-:S07]  /*3db0*/  FADD.FTZ R5, R67, R8 ;  /* 0x0000000843057221 */ /* 0x001fce0000010000 */
[----:B------:R-:W0:Y:S01]  /*3dc0*/  MUFU.EX2 R71, R71 ;  /* 0x0000004700477308 */ /* 0x000e220000000800 */
[----:B-1----:R-:W-:-:S01]  /*3dd0*/  FADD.FTZ R4, R70, R5 ;  /* 0x0000000546047221 */ /* 0x002fc20000010000 */
[----:B--2---:R-:W-:-:S06]  /*3de0*/  IMAD.MOV.U32 R81, RZ, RZ, R87 ;  /* 0x000000ffff517224 */ /* 0x004fcc00078e0057 */
[----:B------:R-:W1:Y:S01]  /*3df0*/  MUFU.EX2 R31, R31 ;  /* 0x0000001f001f7308 */ /* 0x000e620000000800 */
[C---:B---3--:R-:W-:Y:S01]  /*3e00*/  F2FP.SATFINITE.E4M3.F32.PACK_AB_MERGE_C R49, R34.reuse, R49, RZ ;  /* 0x000000312231723e */ /* 0x048fe200048070ff */
[----:B------:R-:W-:-:S03]  /*3e10*/  FADD.FTZ R34, R34, R7 ;  /* 0x0000000722227221 */ /* 0x000fc60000010000 */
[----:B------:R-:W-:Y:S01]  /*3e20*/  F2FP.SATFINITE.E4M3.F32.PACK_AB_MERGE_C R182, R37, R36, R49 ;  /* 0x0000002425b6723e */ /* 0x000fe20004807031 */
[--C-:B------:R-:W-:Y:S02]  /*3e30*/  IMAD.MOV.U32 R49, RZ, RZ, R87.reuse ;  /* 0x000000ffff317224 */ /* 0x100fe400078e0057 */
[----:B------:R-:W2:Y:S01]  /*3e40*/  MUFU.EX2 R42, R42 ;  /* 0x0000002a002a7308 */ /* 0x000ea20000000800 */
[C---:B0-----:R-:W-:Y:S01]  /*3e50*/  F2FP.SATFINITE.E4M3.F32.PACK_AB_MERGE_C R70, R71.reuse, R70, RZ ;  /* 0x000000464746723e */ /* 0x041fe200048070ff */
[----:B------:R-:W-:Y:S01]  /*3e60*/  FADD.FTZ R71, R71, R4 ;  /* 0x0000000447477221 */ /* 0x000fe20000010000 */
[--C-:B------:R-:W-:Y:S02]  /*3e70*/  IMAD.MOV.U32 R37, RZ, RZ, R87.reuse ;  /* 0x000000ffff257224 */ /* 0x100fe400078e0057 */
[----:B------:R-:W-:Y:S01]  /*3e80*/  F2FP.SATFINITE.E4M3.F32.PACK_AB_MERGE_C R183, R67, R66, R70 ;  /* 0x0000004243b7723e */ /* 0x000fe20004807046 */
[----:B------:R-:W-:Y:S02]  /*3e90*/  IMAD.MOV.U32 R70, RZ, RZ, R87 ;  /* 0x000000ffff467224 */ /* 0x000fe400078e0057 */
[----:B------:R-:W0:Y:S01]  /*3ea0*/  MUFU.EX2 R43, R43 ;  /* 0x0000002b002b7308 */ /* 0x000e220000000800 */
[----:B-1----:R-:W-:-:S01]  /*3eb0*/  FADD.FTZ R5, R31, R34 ;  /* 0x000000221f057221 */ /* 0x002fc20000010000 */
[----:B------:R-:W-:-:S02]  /*3ec0*/  IMAD.MOV.U32 R67, RZ, RZ, R87 ;  /* 0x000000ffff437224 */ /* 0x000fc400078e0057 */
[----:B------:R-:W-:Y:S02]  /*3ed0*/  IMAD.MOV.U32 R66, RZ, RZ, R87 ;  /* 0x000000ffff427224 */ /* 0x000fe400078e0057 */
[----:B------:R-:W-:Y:S01]  /*3ee0*/  FADD.FTZ R6, R38, R5 ;  /* 0x0000000526067221 */ /* 0x000fe20000010000 */
[----:B------:R-:W-:Y:S01]  /*3ef0*/  IMAD.MOV.U32 R36, RZ, RZ, R87 ;  /* 0x000000ffff247224 */ /* 0x000fe200078e0057 */
[----:B------:R-:W1:Y:S01]  /*3f00*/  MUFU.EX2 R35, R35 ;  /* 0x0000002300237308 */ /* 0x000e620000000800 */
[----:B--2---:R-:W-:-:S01]  /*3f10*/  FADD.FTZ R4, R42, R71 ;  /* 0x000000472a047221 */ /* 0x004fc20000010000 */
[--C-:B------:R-:W-:Y:S02]  /*3f20*/  IMAD.MOV.U32 R71, RZ, RZ, R87.reuse ;  /* 0x000000ffff477224 */ /* 0x100fe400078e0057 */
[----:B------:R-:W-:-:S04]  /*3f30*/  IMAD.MOV.U32 R34, RZ, RZ, R87 ;  /* 0x000000ffff227224 */ /* 0x000fc800078e0057 */
[----:B------:R-:W2:Y:S01]  /*3f40*/  MUFU.EX2 R46, R46 ;  /* 0x0000002e002e7308 */ /* 0x000ea20000000800 */
[----:B0-----:R-:W-:-:S07]  /*3f50*/  FADD.FTZ R7, R43, R4 ;  /* 0x000000042b077221 */ /* 0x001fce0000010000 */
[----:B------:R-:W0:Y:S01]  /*3f60*/  MUFU.EX2 R52, R52 ;  /* 0x0000003400347308 */ /* 0x000e220000000800 */
[----:B-1----:R-:W-:-:S07]  /*3f70*/  FADD.FTZ R9, R35, R6 ;  /* 0x0000000623097221 */ /* 0x002fce0000010000 */
[----:B------:R-:W1:Y:S01]  /*3f80*/  MUFU.EX2 R47, R47 ;  /* 0x0000002f002f7308 */ /* 0x000e620000000800 */
[----:B--2---:R-:W-:-:S07]  /*3f90*/  FADD.FTZ R4, R46, R7 ;  /* 0x000000072e047221 */ /* 0x004fce0000010000 */
[----:B------:R-:W2:Y:S01]  /*3fa0*/  MUFU.EX2 R39, R39 ;  /* 0x0000002700277308 */ /* 0x000ea20000000800 */
[C---:B0-----:R-:W-:Y:S01]  /*3fb0*/  F2FP.SATFINITE.E4M3.F32.PACK_AB_MERGE_C R35, R52.reuse, R35, RZ ;  /* 0x000000233423723e */ /* 0x041fe200048070ff */
[----:B------:R-:W-:-:S03]  /*3fc0*/  FADD.FTZ R52, R52, R9 ;  /* 0x0000000934347221 */ /* 0x000fc60000010000 */
[----:B------:R-:W-:Y:S01]  /*3fd0*/  F2FP.SATFINITE.E4M3.F32.PACK_AB_MERGE_C R184, R38, R31, R35 ;  /* 0x0000001f26b8723e */ /* 0x000fe20004807023 */
[--C-:B------:R-:W-:Y:S02]  /*3fe0*/  IMAD.MOV.U32 R38, RZ, RZ, R87.reuse ;  /* 0x000000ffff267224 */ /* 0x100fe400078e0057 */
[----:B------:R-:W0:Y:S01]  /*3ff0*/  MUFU.EX2 R50, R50 ;  /* 0x0000003200327308 */ /* 0x000e220000000800 */
[C---:B-1----:R-:W-:Y:S01]  /*4000*/  F2FP.SATFINITE.E4M3.F32.PACK_AB_MERGE_C R46, R47.reuse, R46, RZ ;  /* 0x0000002e2f2e723e */ /* 0x042fe200048070ff */
[----:B------:R-:W-:Y:S01]  /*4010*/  FADD.FTZ R47, R47, R4 ;  /* 0x000000042f2f7221 */ /* 0x000fe20000010000 */
[--C-:B------:R-:W-:Y:S02]  /*4020*/  IMAD.MOV.U32 R35, RZ, RZ, R87.reuse ;  /* 0x000000ffff237224 */ /* 0x100fe400078e0057 */
[----:B------:R-:W-:Y:S01]  /*4030*/  F2FP.SATFINITE.E4M3.F32.PACK_AB_MERGE_C R185, R43, R42, R46 ;  /* 0x0000002a2bb9723e */ /* 0x000fe2000480702e */
[----:B------:R-:W-:Y:S02]  /*4040*/  IMAD.MOV.U32 R46, RZ, RZ, R87 ;  /* 0x000000ffff2e7224 */ /* 0x000fe400078e0057 */
[----:B------:R-:W1:Y:S01]  /*4050*/  MUFU.EX2 R44, R44 ;  /* 0x0000002c002c7308 */ /* 0x000e620000000800 */
[----:B--2---:R-:W-:-:S01]  /*4060*/  FADD.FTZ R7, R39, R52 ;  /* 0x0000003427077221 */ /* 0x004fc20000010000 */
[----:B------:R-:W-:-:S02]  /*4070*/  IMAD.MOV.U32 R52, RZ, RZ, R87 ;  /* 0x000000ffff347224 */ /* 0x000fc400078e0057 */
[--C-:B------:R-:W-:Y:S02]  /*4080*/  IMAD.MOV.U32 R43, RZ, RZ, R87.reuse ;  /* 0x000000ffff2b7224 */ /* 0x100fe400078e0057 */
[----:B------:R-:W-:Y:S02]  /*4090*/  IMAD.MOV.U32 R42, RZ, RZ, R87 ;  /* 0x000000ffff2a7224 */ /* 0x000fe400078e0057 */
[----:B------:R-:W2:Y:S01]  /*40a0*/  MUFU.EX2 R51, R51 ;  /* 0x0000003300337308 */ /* 0x000ea20000000800 */
[----:B0-----:R-:W-:-:S01]  /*40b0*/  FADD.FTZ R4, R50, R47 ;  /* 0x0000002f32047221 */ /* 0x001fc20000010000 */
[--C-:B------:R-:W-:Y:S02]  /*40c0*/  IMAD.MOV.U32 R47, RZ, RZ, R87.reuse ;  /* 0x000000ffff2f7224 */ /* 0x100fe400078e0057 */
[----:B------:R-:W-:-:S04]  /*40d0*/  IMAD.MOV.U32 R31, RZ, RZ, R87 ;  /* 0x000000ffff1f7224 */ /* 0x000fc800078e0057 */
        /* <DEDUP_REMOVED lines=9> */
[C---:B--2---:R-:W-:Y:S01]  /*4170*/  F2FP.SATFINITE.E4M3.F32.PACK_AB_MERGE_C R41, R48.reuse, R41, RZ ;  /* 0x000000293029723e */ /* 0x044fe200048070ff */
        /* <DEDUP_REMOVED lines=12> */
[--C-:B------:R-:W-:Y:S02]  /*4240*/  IMAD.MOV.U32 R50, RZ, RZ, R87.reuse ;  /* 0x000000ffff327224 */ /* 0x100fe400078e0057 */
[----:B------:R-:W-:Y:S02]  /*4250*/  IMAD.MOV.U32 R48, RZ, RZ, R87 ;  /* 0x000000ffff307224 */ /* 0x000fe400078e0057 */
        /* <DEDUP_REMOVED lines=10> */
[----:B------:R2:W3:Y:S01]  /*4300*/  MUFU.EX2 R5, R74 ;  /* 0x0000004a00057308 */ /* 0x0004e20000000800 */
[----:B0-----:R-:W-:-:S07]  /*4310*/  FADD.FTZ R6, R30, R7 ;  /* 0x000000071e067221 */ /* 0x001fce0000010000 */
[----:B------:R-:W0:Y:S01]  /*4320*/  MUFU.EX2 R57, R57 ;  /* 0x0000003900397308 */ /* 0x000e220000000800 */
[C---:B-1----:R-:W-:Y:S01]  /*4330*/  F2FP.SATFINITE.E4M3.F32.PACK_AB_MERGE_C R53, R60.reuse, R53, RZ ;  /* 0x000000353c35723e */ /* 0x042fe200048070ff */
[----:B------:R-:W-:Y:S01]  /*4340*/  FADD.FTZ R60, R60, R9 ;  /* 0x000000093c3c7221 */ /* 0x000fe20000010000 */
[----:B--2---:R-:W-:Y:S02]  /*4350*/  IMAD.MOV.U32 R74, RZ, RZ, R87 ;  /* 0x000000ffff4a7224 */ /* 0x004fe400078e0057 */
[----:B------:R-:W-:Y:S01]  /*4360*/  F2FP.SATFINITE.E4M3.F32.PACK_AB_MERGE_C R188, R56, R45, R53 ;  /* 0x0000002d38bc723e */ /* 0x000fe20004807035 */
[----:B------:R-:W-:Y:S02]  /*4370*/  IMAD.MOV.U32 R56, RZ, RZ, R87 ;  /* 0x000000ffff387224 */ /* 0x000fe400078e0057 */
[----:B------:R-:W1:Y:S01]  /*4380*/  MUFU.EX2 R75, R75 ;  /* 0x0000004b004b7308 */ /* 0x000e620000000800 */
[----:B---3--:R-:W-:-:S01]  /*4390*/  FADD.FTZ R6, R5, R6 ;  /* 0x0000000605067221 */ /* 0x008fc20000010000 */
[----:B------:R-:W-:Y:S01]  /*43a0*/  F2FP.SATFINITE.E4M3.F32.PACK_AB_MERGE_C R30, R5, R30, RZ ;  /* 0x0000001e051e723e */ /* 0x000fe200048070ff */
[----:B------:R-:W-:-:S02]  /*43b0*/  IMAD.MOV.U32 R53, RZ, RZ, R87 ;  /* 0x000000ffff357224 */ /* 0x000fc400078e0057 */
[--C-:B------:R-:W-:Y:S01]  /*43c0*/  IMAD.MOV.U32 R45, RZ, RZ, R87.reuse ;  /* 0x000000ffff2d7224 */ /* 0x100fe200078e0057 */
[----:B------:R-:W-:Y:S01]  /*43d0*/  F2FP.SATFINITE.E4M3.F32.PACK_AB_MERGE_C R189, R27, R26, R30 ;  /* 0x0000001a1bbd723e */ /* 0x000fe2000480701e */
[----:B------:R-:W-:Y:S01]  /*43e0*/  IMAD.MOV.U32 R30, RZ, RZ, R87 ;  /* 0x000000ffff1e7224 */ /* 0x000fe200078e0057 */
[----:B------:R-:W2:Y:S01]  /*43f0*/  MUFU.EX2 R64, R64 ;  /* 0x0000004000407308 */ /* 0x000ea20000000800 */
[----:B0-----:R-:W-:-:S01]  /*4400*/  FADD.FTZ R5, R57, R60 ;  /* 0x0000003c39057221 */ /* 0x001fc20000010000 */
[--C-:B------:R-:W-:Y:S02]  /*4410*/  IMAD.MOV.U32 R60, RZ, RZ, R87.reuse ;  /* 0x000000ffff3c7224 */ /* 0x100fe400078e0057 */
[--C-:B------:R-:W-:Y:S02]  /*4420*/  IMAD.MOV.U32 R27, RZ, RZ, R87.reuse ;  /* 0x000000ffff1b7224 */ /* 0x100fe400078e0057 */
[----:B------:R-:W-:Y:S02]  /*4430*/  IMAD.MOV.U32 R26, RZ, RZ, R87 ;  /* 0x000000ffff1a7224 */ /* 0x000fe400078e0057 */
[----:B------:R-:W0:Y:S01]  /*4440*/  MUFU.EX2 R76, R76 ;  /* 0x0000004c004c7308 */ /* 0x000e220000000800 */
[----:B-1----:R-:W-:-:S07]  /*4450*/  FADD.FTZ R7, R75, R6 ;  /* 0x000000064b077221 */ /* 0x002fce0000010000 */
[----:B------:R-:W-:Y:S01]  /*4460*/  MUFU.EX2 R77, R77 ;  /* 0x0000004d004d7308 */ /* 0x000fe20000000800 */
[----:B--2---:R-:W-:-:S07]  /*4470*/  FADD.FTZ R6, R64, R5 ;  /* 0x0000000540067221 */ /* 0x004fce0000010000 */
[----:B------:R1:W2:Y:S01]  /*4480*/  MUFU.EX2 R4, R69 ;  /* 0x0000004500047308 */ /* 0x0002a20000000800 */
[----:B0-----:R-:W-:-:S07]  /*4490*/  FADD.FTZ R8, R76, R7 ;  /* 0x000000074c087221 */ /* 0x001fce0000010000 */
[----:B------:R-:W0:Y:S01]  /*44a0*/  MUFU.EX2 R61, R61 ;  /* 0x0000003d003d7308 */ /* 0x000e220000000800 */
[----:B-1----:R-:W-:-:S07]  /*44b0*/  IMAD.MOV.U32 R69, RZ, RZ, R87 ;  /* 0x000000ffff457224 */ /* 0x002fce00078e0057 */
[----:B------:R-:W1:Y:S01]  /*44c0*/  MUFU.EX2 R68, R68 ;  /* 0x0000004400447308 */ /* 0x000e620000000800 */
[----:B--2---:R-:W-:Y:S01]  /*44d0*/  F2FP.SATFINITE.E4M3.F32.PACK_AB_MERGE_C R9, R4, R77, RZ ;  /* 0x0000004d0409723e */ /* 0x004fe200048070ff */
[----:B------:R-:W-:-:S03]  /*44e0*/  FADD.FTZ R77, R77, R8 ;  /* 0x000000084d4d7221 */ /* 0x000fc60000010000 */
[----:B------:R-:W-:Y:S01]  /*44f0*/  F2FP.SATFINITE.E4M3.F32.PACK_AB_MERGE_C R191, R76, R75, R9 ;  /* 0x0000004b4cbf723e */ /* 0x000fe20004807009 */
[----:B------:R-:W-:-:S01]  /*4500*/  FADD.FTZ R4, R4, R77 ;  /* 0x0000004d04047221 */ /* 0x000fc20000010000 */
[----:B------:R-:W-:Y:S02]  /*4510*/  IMAD.MOV.U32 R77, RZ, RZ, R87 ;  /* 0x000000ffff4d7224 */ /* 0x000fe400078e0057 */
[----:B0-----:R-:W-:-:S01]  /*4520*/  FADD.FTZ R5, R61, R6 ;  /* 0x000000063d057221 */ /* 0x001fc20000010000 */
[--C-:B------:R-:W-:Y:S02]  /*4530*/  IMAD.MOV.U32 R76, RZ, RZ, R87.reuse ;  /* 0x000000ffff4c7224 */ /* 0x100fe400078e0057 */
[----:B------:R-:W-:Y:S01]  /*4540*/  IMAD.MOV.U32 R75, RZ, RZ, R87 ;  /* 0x000000ffff4b7224 */ /* 0x000fe200078e0057 */
[C---:B-1----:R-:W-:Y:S01]  /*4550*/  F2FP.SATFINITE.E4M3.F32.PACK_AB_MERGE_C R7, R68.reuse, R61, RZ ;  /* 0x0000003d4407723e */ /* 0x042fe200048070ff */
[----:B------:R-:W-:-:S01]  /*4560*/  FADD.FTZ R5, R68, R5 ;  /* 0x0000000544057221 */ /* 0x000fc20000010000 */
[----:B------:R-:W-:-:S02]  /*4570*/  IMAD.MOV.U32 R68, RZ, RZ, R87 ;  /* 0x000000ffff447224 */ /* 0x000fc400078e0057 */
[----:B------:R-:W-:Y:S01]  /*4580*/  F2FP.SATFINITE.E4M3.F32.PACK_AB_MERGE_C R190, R64, R57, R7 ;  /* 0x0000003940be723e */ /* 0x000fe20004807007 */
[--C-:B------:R-:W-:Y:S02]  /*4590*/  IMAD.MOV.U32 R64, RZ, RZ, R87.reuse ;  /* 0x000000ffff407224 */ /* 0x100fe400078e0057 */
[--C-:B------:R-:W-:Y:S02]  /*45a0*/  IMAD.MOV.U32 R61, RZ, RZ, R87.reuse ;  /* 0x000000ffff3d7224 */ /* 0x100fe400078e0057 */
[----:B------:R-:W-:Y:S01]  /*45b0*/  IMAD.MOV.U32 R57, RZ, RZ, R87 ;  /* 0x000000ffff397224 */ /* 0x000fe200078e0057 */
[----:B------:R-:W-:Y:S06]  /*45c0*/  @!P1 BRA `(.L_x_15) ;  /* 0x0000002c00b49947 */ /* 0x000fec0003800000 */
[----:B------:R-:W-:Y:S01]  /*45d0*/  IMAD.MOV.U32 R6, RZ, RZ, R3 ;  /* 0x000000ffff067224 */ /* 0x000fe200078e0003 */
[----:B------:R-:W-:Y:S01]  /*45e0*/  CS2R R86, SRZ ;  /* 0x0000000000567805 */ /* 0x000fe2000001ff00 */
[----:B------:R-:W-:Y:S01]  /*45f0*/  IMAD.MOV.U32 R7, RZ, RZ, R0 ;  /* 0x000000ffff077224 */ /* 0x000fe200078e0000 */
[----:B------:R-:W-:Y:S02]  /*4600*/  CS2R R84, SRZ ;  /* 0x0000000000547805 */ /* 0x000fe4000001ff00 */
[----:B------:R-:W-:Y:S02]  /*4610*/  CS2R R82, SRZ ;  /* 0x0000000000527805 */ /* 0x000fe4000001ff00 */
[----:B------:R-:W-:Y:S02]  /*4620*/  CS2R R80, SRZ ;  /* 0x0000000000507805 */ /* 0x000fe4000001ff00 */
[----:B------:R-:W-:Y:S02]  /*4630*/  CS2R R78, SRZ ;  /* 0x00000000004e7805 */ /* 0x000fe4000001ff00 */
[----:B------:R-:W-:-:S02]  /*4640*/  CS2R R76, SRZ ;  /* 0x00000000004c7805 */ /* 0x000fc4000001ff00 */
[----:B------:R-:W-:Y:S02]  /*4650*/  CS2R R74, SRZ ;  /* 0x00000000004a7805 */ /* 0x000fe4000001ff00 */
        /* <DEDUP_REMOVED lines=24> */
[----:B------:R-:W-:Y:S01]  /*47e0*/  CS2R R24, SRZ ;  /* 0x0000000000187805 */ /* 0x000fe2000001ff00 */
[----:B------:R-:W-:Y:S01]  /*47f0*/  UIADD3 UR50, UR50, -0x2, URZ ;  /* 0xfffffffe32327890 */ /* 0x000fe2000fffe03f */
[----:B------:R-:W-:Y:S01]  /*4800*/  UMOV UR53, UR44 ;  /* 0x0000002c00357c82 */ /* 0x000fe20008000000 */
[----:B------:R-:W-:-:S10]  /*4810*/  UMOV UR51, UR52 ;  /* 0x0000003400337c82 */ /* 0x000fd40008000000 */
.L_x_25:
[----:B------:R-:W-:Y:S01]  /*4820*/  ISETP.NE.AND P2, PT, RZ, UR37, PT ;  /* 0x00000025ff007c0c */ /* 0x000fe2000bf45270 */
[----:B------:R-:W-:-:S04]  /*4830*/  UISETP.NE.AND UP0, UPT, UR51, 0x1, UPT ;  /* 0x000000013300788c */ /* 0x000fc8000bf05270 */
[----:B------:R-:W-:-:S04]  /*4840*/  USEL UR44, URZ, 0x1, UP0 ;  /* 0x000000013f2c7887 */ /* 0x000fc80008000000 */
[----:B------:R-:W-:-:S04]  /*4850*/  ULOP3.LUT UR44, UR53, UR44, URZ, 0x3c, !UPT ;  /* 0x0000002c352c7292 */ /* 0x000fc8000f8e3c3f */
[----:B------:R-:W-:Y:S08]  /*4860*/  @P2 BRA `(.L_x_16) ;  /* 0x0000000000382947 */ /* 0x000ff00003800000 */
[----:B------:R-:W-:Y:S05]  /*4870*/  @!P0 BRA `(.L_x_17) ;  /* 0x0000000000048947 */ /* 0x000fea0003800000 */
[----:B------:R-:W-:Y:S01]  /*4880*/  BPT.TRAP 0x1 ;  /* 0x000000040000795c */ /* 0x000fe20000300000 */
.L_x_17:
[----:B------:R-:W-:Y:S01]  /*4890*/  UIADD3 UR6, UR51, 0x1, URZ ;  /* 0x0000000133067890 */ /* 0x000fe2000fffe03f */
[----:B------:R-:W-:-:S03]  /*48a0*/  IMAD.U32 R0, RZ, RZ, UR44 ;  /* 0x0000002cff007e24 */ /* 0x000fc6000f8e00ff */
[----:B------:R-:W-:Y:S02]  /*48b0*/  UISETP.NE.AND UP0, UPT, UR6, 0x2, UPT ;  /* 0x000000020600788c */ /* 0x000fe4000bf05270 */
[----:B------:R-:W-:Y:S02]  /*48c0*/  SHF.L.U32 R0, R0, 0x1f, RZ ;  /* 0x0000001f00007819 */ /* 0x000fe400000006ff */
[----:B------:R-:W-:-:S04]  /*48d0*/  USEL UR6, UR6, URZ, UP0 ;  /* 0x0000003f06067287 */ /* 0x000fc80008000000 */
[----:B------:R-:W-:-:S09]  /*48e0*/  ULEA UR6, UR6, UR39, 0x3 ;  /* 0x0000002706067291 */ /* 0x000fd2000f8e183f */
[----:B------:R0:W1:Y:S01]  /*48f0*/  SYNCS.PHASECHK.TRANS64.TRYWAIT P1, [UR6+0x29830], R0 ;  /* 0x02983000ff0075a7 */ /* 0x0000620008020146 */
[----:B------:R-:W-:Y:S05]  /*4900*/  @!P0 BRA `(.L_x_18) ;  /* 0x0000000000048947 */ /* 0x000fea0003800000 */
[----:B------:R-:W-:Y:S01]  /*4910*/  BPT.TRAP 0x1 ;  /* 0x000000040000795c */ /* 0x000fe20000300000 */
.L_x_18:
[----:B-1----:R-:W-:Y:S05]  /*4920*/  @P1 BRA `(.L_x_16) ;  /* 0x0000000000081947 */ /* 0x002fea0003800000 */
[----:B------:R-:W1:Y:S02]  /*4930*/  SYNCS.PHASECHK.TRANS64.TRYWAIT P1, [UR6+0x29830], R0 ;  /* 0x02983000ff0075a7 */ /* 0x000e640008020146 */
[----:B-1----:R-:W-:Y:S05]  /*4940*/  @!P1 BRA `(.L_x_19) ;  /* 0x0000008400d89947 */ /* 0x002fea0003800000 */
.L_x_16:
[----:B01----:R-:W-:Y:S01]  /*4950*/  VIADD R0, R22, 0x8 ;  /* 0x0000000816007836 */ /* 0x003fe20000000000 */
[----:B------:R-:W-:Y:S01]  /*4960*/  UIADD3 UR52, UR51, 0x1, URZ ;  /* 0x0000000133347890 */ /* 0x000fe2000fffe03f */
[----:B------:R-:W-:Y:S01]  /*4970*/  UMOV UR27, 0x80000020 ;  /* 0x80000020001b7882 */ /* 0x000fe20000000000 */
[----:B------:R-:W-:Y:S02]  /*4980*/  UMOV UR28, UR24 ;  /* 0x00000018001c7c82 */ /* 0x000fe40008000000 */
[----:B------:R0:W-:Y:S01]  /*4990*/  BAR.SYNC.DEFER_BLOCKING R0, 0x100 ;  /* 0x000400000000751d */ /* 0x0001e20000010000 */
[----:B------:R-:W-:-:S04]  /*49a0*/  UISETP.NE.AND UP0, UPT, UR52, 0x2, UPT ;  /* 0x000000023400788c */ /* 0x000fc8000bf05270 */
[----:B------:R-:W-:Y:S01]  /*49b0*/  USEL UR52, UR52, URZ, UP0 ;  /* 0x0000003f34347287 */ /* 0x000fe20008000000 */
[----:B------:R-:W-:Y:S01]  /*49c0*/  UMOV UR29, UR25 ;  /* 0x00000019001d7c82 */ /* 0x000fe20008000000 */
[----:B------:R-:W-:Y:S02]  /*49d0*/  UMOV UR31, 0x80000020 ;  /* 0x80000020001f7882 */ /* 0x000fe40000000000 */
[----:B------:R-:W-:Y:S01]  /*49e0*/  UIMAD UR54, UR52, 0x780, UR47 ;  /* 0x00000780343678a4 */ /* 0x000fe2000f8e022f */
[----:B------:R-:W-:Y:S01]  /*49f0*/  UMOV UR32, UR24 ;  /* 0x0000001800207c82 */ /* 0x000fe20008000000 */
[----:B------:R-:W-:Y:S02]  /*4a00*/  UMOV UR33, UR25 ;  /* 0x0000001900217c82 */ /* 0x000fe40008000000 */
[----:B------:R-:W-:Y:S02]  /*4a10*/  UIADD3 UR30, UR54, 0x80, URZ ;  /* 0x00000080361e7890 */ /* 0x000fe4000fffe03f */
[----:B------:R-:W-:-:S02]  /*4a20*/  UIADD3 UR34, UR54, 0x100, URZ ;  /* 0x0000010036227890 */ /* 0x000fc4000fffe03f */
[----:B------:R-:W-:Y:S01]  /*4a30*/  UMOV UR26, UR54 ;  /* 0x00000036001a7c82 */ /* 0x000fe20008000000 */
[----:B------:R-:W-:Y:S01]  /*4a40*/  UMOV UR35, 0x80000020 ;  /* 0x8000002000237882 */ /* 0x000fe20000000000 */
[----:B------:R-:W-:Y:S01]  /*4a50*/  UIADD3 UR6, UR54, 0x200, URZ ;  /* 0x0000020036067890 */ /* 0x000fe2000fffe03f */
[----:B------:R-:W-:Y:S01]  /*4a60*/  UMOV UR7, 0x80000020 ;  /* 0x8000002000077882 */ /* 0x000fe20000000000 */
[----:B------:R-:W-:Y:S01]  /*4a70*/  UIADD3 UR10, UR54, 0x202, URZ ;  /* 0x00000202360a7890 */ /* 0x000fe2000fffe03f */
[----:B------:R-:W-:Y:S01]  /*4a80*/  WARPGROUP.ARRIVE ;  /* 0x00000000000079c5 */ /* 0x000fe20000000000 */
[----:B------:R-:W-:Y:S01]  /*4a90*/  UMOV UR11, 0x80000020 ;  /* 0x80000020000b7882 */ /* 0x000fe20000000000 */
[----:B------:R-:W-:Y:S01]  /*4aa0*/  UIADD3 UR14, UR54, 0x282, URZ ;  /* 0x00000282360e7890 */ /* 0x000fe2000fffe03f */
[----:B------:R-:W-:Y:S01]  /*4ab0*/  UMOV UR15, 0x80000020 ;  /* 0x80000020000f7882 */ /* 0x000fe20000000000 */
[----:B------:R-:W-:Y:S02]  /*4ac0*/  UIADD3 UR18, UR54, 0x500, URZ ;  /* 0x0000050036127890 */ /* 0x000fe4000fffe03f */
[----:B------:R-:W-:Y:S01]  /*4ad0*/  QGMMA.64x32x32.F32.E4M3.E4M3 R152, gdesc[UR24], RZ, !UPT, gsb0 ;  /* 0x00600000189879f3 */ /* 0x000fe2000c0008ff */
[----:B------:R-:W-:Y:S01]  /*4ae0*/  UIADD3 UR26, UR54, 0x180, URZ ;  /* 0x00000180361a7890 */ /* 0x000fe2000fffe03f */
[----:B------:R-:W-:Y:S01]  /*4af0*/  UMOV UR27, 0x80000020 ;  /* 0x80000020001b7882 */ /* 0x000fe20000000000 */
[----:B------:R-:W-:Y:S01]  /*4b00*/  UMOV UR19, 0x80000020 ;  /* 0x8000002000137882 */ /* 0x000fe20000000000 */
[----:B------:R-:W-:Y:S01]  /*4b10*/  UIADD3 UR22, UR54, 0x502, URZ ;  /* 0x0000050236167890 */ /* 0x000fe2000fffe03f */
[----:B------:R-:W-:Y:S01]  /*4b20*/  UMOV UR23, 0x80000020 ;  /* 0x8000002000177882 */ /* 0x000fe20000000000 */
[----:B------:R-:W-:-:S02]  /*4b30*/  WARPGROUP.DEPBAR.LE gsb0, 0x0 ;  /* 0x00008000000079c5 */ /* 0x000fc40000010000 */
[----:B------:R-:W-:-:S06]  /*4b40*/  WARPGROUP.ARRIVE ;  /* 0x00000000000079c5 */ /* 0x000fcc0000000000 */
[----:B------:R-:W-:Y:S01]  /*4b50*/  QGMMA.64x32x32.F32.E4M3.E4M3 R136, gdesc[UR28], RZ, !UPT, gsb0 ;  /* 0x006000001c8879f3 */ /* 0x000fe2000c0008ff */
[----:B------:R-:W-:Y:S01]  /*4b60*/  UIADD3 UR30, UR54, 0x82, URZ ;  /* 0x00000082361e7890 */ /* 0x000fe2000fffe03f */
[----:B------:R-:W-:Y:S01]  /*4b70*/  UMOV UR28, UR4 ;  /* 0x00000004001c7c82 */ /* 0x000fe20008000000 */
[----:B------:R-:W-:Y:S01]  /*4b80*/  UMOV UR29, UR5 ;  /* 0x00000005001d7c82 */ /* 0x000fe20008000000 */
[----:B------:R-:W-:Y:S01]  /*4b90*/  UMOV UR31, 0x80000020 ;  /* 0x80000020001f7882 */ /* 0x000fe20000000000 */
[----:B------:R-:W-:Y:S02]  /*4ba0*/  WARPGROUP.DEPBAR.LE gsb0, 0x0 ;  /* 0x00008000000079c5 */ /* 0x000fe40000010000 */
        /* <DEDUP_REMOVED lines=9> */
[----:B------:R-:W-:Y:S01]  /*4c40*/  UMOV UR26, UR6 ;  /* 0x00000006001a7c82 */ /* 0x000fe20008000000 */
[----:B------:R-:W-:Y:S01]  /*4c50*/  UMOV UR27, 0x80000020 ;  /* 0x80000020001b7882 */ /* 0x000fe20000000000 */
[----:B------:R-:W-:Y:S01]  /*4c60*/  UIADD3 UR6, UR54, 0x2, URZ ;  /* 0x0000000236067890 */ /* 0x000fe2000fffe03f */
        /* <DEDUP_REMOVED lines=12> */
[----:B------:R-:W-:Y:S01]  /*4d30*/  UMOV UR28, UR8 ;  /* 0x00000008001c7c82 */ /* 0x000fe20008000000 */
[----:B------:R-:W-:Y:S01]  /*4d40*/  UMOV UR29, UR9 ;  /* 0x00000009001d7c82 */ /* 0x000fe20008000000 */
        /* <DEDUP_REMOVED lines=106> */
[----:B------:R-:W-:Y:S01]  /*53f0*/  UIADD3 UR54, UR54, 0x702, URZ ;  /* 0x0000070236367890 */ /* 0x000fe2000fffe03f */
[----:B------:R-:W-:Y:S02]  /*5400*/  WARPGROUP.DEPBAR.LE gsb0, 0x0 ;  /* 0x00008000000079c5 */ /* 0x000fe40000010000 */
[----:B------:R-:W-:-:S06]  /*5410*/  WARPGROUP.ARRIVE ;  /* 0x00000000000079c5 */ /* 0x000fcc0000000000 */
[----:B------:R-:W-:Y:S03]  /*5420*/  QGMMA.64x32x32.F32.E4M3.E4M3 R136, gdesc[UR28], R136, gsb0 ;  /* 0x006000001c8879f3 */ /* 0x000fe60008000888 */
[----:B------:R-:W-:Y:S02]  /*5430*/  WARPGROUP.DEPBAR.LE gsb0, 0x0 ;  /* 0x00008000000079c5 */ /* 0x000fe40000010000 */
[----:B------:R-:W-:-:S06]  /*5440*/  WARPGROUP.ARRIVE ;  /* 0x00000000000079c5 */ /* 0x000fcc0000000000 */
[----:B------:R-:W-:Y:S03]  /*5450*/  QGMMA.64x32x32.F32.E4M3.E4M3 R120, gdesc[UR32], R120, gsb0 ;  /* 0x00600000207879f3 */ /* 0x000fe60008000878 */
        /* <DEDUP_REMOVED lines=9> */
[----:B0-----:R-:W-:Y:S05]  /*54f0*/  @P2 BRA `(.L_x_20) ;  /* 0x00000000002c2947 */ /* 0x001fea0003800000 */
[----:B------:R-:W-:Y:S05]  /*5500*/  @!P0 BRA `(.L_x_21) ;  /* 0x0000000000048947 */ /* 0x000fea0003800000 */
[----:B------:R-:W-:Y:S01]  /*5510*/  BPT.TRAP 0x1 ;  /* 0x000000040000795c */ /* 0x000fe20000300000 */
.L_x_21:
[----:B------:R-:W-:Y:S01]  /*5520*/  ULEA UR6, UR51, UR39, 0x3 ;  /* 0x0000002733067291 */ /* 0x000fe2000f8e183f */
[----:B------:R-:W-:-:S05]  /*5530*/  IMAD.U32 R0, RZ, RZ, UR53 ;  /* 0x00000035ff007e24 */ /* 0x000fca000f8e00ff */
[----:B------:R-:W-:-:S04]  /*5540*/  SHF.L.U32 R0, R0, 0x1f, RZ ;  /* 0x0000001f00007819 */ /* 0x000fc800000006ff */
[----:B------:R0:W1:Y:S01]  /*5550*/  SYNCS.PHASECHK.TRANS64.TRYWAIT P1, [UR6+0x29850], R0 ;  /* 0x02985000ff0075a7 */ /* 0x0000620008020146 */
[----:B------:R-:W-:Y:S05]  /*5560*/  @!P0 BRA `(.L_x_22) ;  /* 0x0000000000048947 */ /* 0x000fea0003800000 */
[----:B------:R-:W-:Y:S01]  /*5570*/  BPT.TRAP 0x1 ;  /* 0x000000040000795c */ /* 0x000fe20000300000 */
.L_x_22:
[----:B-1----:R-:W-:Y:S05]  /*5580*/  @P1 BRA `(.L_x_20) ;  /* 0x0000000000081947 */ /* 0x002fea0003800000 */
[----:B------:R-:W1:Y:S02]  /*5590*/  SYNCS.PHASECHK.TRANS64.TRYWAIT P1, [UR6+0x29850], R0 ;  /* 0x02985000ff0075a7 */ /* 0x000e640008020146 */
[----:B-1----:R-:W-:Y:S05]  /*55a0*/  @!P1 BRA `(.L_x_23) ;  /* 0x0000007800d89947 */ /* 0x002fea0003800000 */
.L_x_20:
[----:B------:R-:W-:Y:S01]  /*55b0*/  UIADD3 UR6, UR39, 0x400, URZ ;  /* 0x0000040027067890 */ /* 0x000fe2000fffe03f */
[----:B------:R-:W-:Y:S01]  /*55c0*/  WARPGROUP.ARRIVE ;  /* 0x00000000000079c5 */ /* 0x000fe20000000000 */
[----:B------:R-:W-:Y:S01]  /*55d0*/  UMOV UR7, 0xc0000010 ;  /* 0xc000001000077882 */ /* 0x000fe20000000000 */
[----:B01----:R-:W-:Y:S01]  /*55e0*/  FMNMX.FTZ R0, R152, R7, !PT ;  /* 0x0000000798007209 */ /* 0x003fe20007810000 */
[----:B------:R-:W-:Y:S01]  /*55f0*/  USHF.R.U32.HI UR6, URZ, 0x4, UR6 ;  /* 0x000000043f067899 */ /* 0x000fe20008011606 */
[----:B------:R-:W-:Y:S02]  /*5600*/  IMAD.U32 R193, RZ, RZ, UR40 ;  /* 0x00000028ffc17e24 */ /* 0x000fe4000f8e00ff */
[----:B------:R-:W0:Y:S01]  /*5610*/  S2R R194, SR_TID.X ;  /* 0x0000000000c27919 */ /* 0x000e220000002100 */
[----:B------:R-:W-:Y:S01]  /*5620*/  FMNMX.FTZ R3, R153, R0, !PT ;  /* 0x0000000099037209 */ /* 0x000fe20007810000 */
[----:B------:R-:W-:Y:S01]  /*5630*/  ULOP3.LUT UR6, UR6, 0x3fff, URZ, 0xc0, !UPT ;  /* 0x00003fff06067892 */ /* 0x000fe2000f8ec03f */
[----:B------:R-:W-:-:S02]  /*5640*/  FMNMX.FTZ R0, R154, R6, !PT ;  /* 0x000000069a007209 */ /* 0x000fc40007810000 */
[----:B------:R-:W-:Y:S01]  /*5650*/  FMNMX.FTZ R8, R156, R3, !PT ;  /* 0x000000039c087209 */ /* 0x000fe20007810000 */
[----:B------:R-:W-:Y:S01]  /*5660*/  ULOP3.LUT UR6, UR6, 0x10000, URZ, 0xfc, !UPT ;  /* 0x0001000006067892 */ /* 0x000fe2000f8efc3f */
[----:B------:R-:W-:Y:S02]  /*5670*/  FMNMX.FTZ R3, R155, R0, !PT ;  /* 0x000000009b037209 */ /* 0x000fe40007810000 */
[----:B------:R-:W-:Y:S01]  /*5680*/  FMNMX.FTZ R9, R157, R8, !PT ;  /* 0x000000089d097209 */ /* 0x000fe20007810000 */
[----:B------:R-:W-:Y:S01]  /*5690*/  UIMAD UR10, UR51, 0x500, UR6 ;  /* 0x00000500330a78a4 */ /* 0x000fe2000f8e0206 */
[----:B------:R-:W-:Y:S02]  /*56a0*/  FMNMX.FTZ R0, R158, R3, !PT ;  /* 0x000000039e007209 */ /* 0x000fe40007810000 */
[----:B------:R-:W-:Y:S02]  /*56b0*/  FMNMX.FTZ R8, R160, R9, !PT ;  /* 0x00000009a0087209 */ /* 0x000fe40007810000 */
[----:B------:R-:W-:-:S02]  /*56c0*/  FMNMX.FTZ R3, R159, R0, !PT ;  /* 0x000000009f037209 */ /* 0x000fc40007810000 */
[----:B------:R-:W-:Y:S01]  /*56d0*/  UMOV UR6, UR10 ;  /* 0x0000000a00067c82 */ /* 0x000fe20008000000 */
[----:B------:R-:W-:Y:S01]  /*56e0*/  FMNMX.FTZ R9, R161, R8, !PT ;  /* 0x00000008a1097209 */ /* 0x000fe20007810000 */
[----:B------:R-:W-:Y:S01]  /*56f0*/  QGMMA.64x128x32.F32.E4M3.E4M3 R24, R172, gdesc[UR4], R24, gsb0 ;  /* 0x01e00004ac187df3 */ /* 0x000fe20008000818 */
[----:B------:R-:W-:Y:S01]  /*5700*/  UIADD3 UR6, UR10, 0x100, URZ ;  /* 0x000001000a067890 */ /* 0x000fe2000fffe03f */
[----:B------:R-:W-:Y:S01]  /*5710*/  FMNMX.FTZ R0, R162, R3, !PT ;  /* 0x00000003a2007209 */ /* 0x000fe20007810000 */
[----:B------:R-:W-:Y:S01]  /*5720*/  UMOV UR7, 0xc0000010 ;  /* 0xc000001000077882 */ /* 0x000fe20000000000 */
[----:B------:R-:W-:Y:S02]  /*5730*/  FMNMX.FTZ R8, R164, R9, !PT ;  /* 0x00000009a4087209 */ /* 0x000fe40007810000 */
[----:B------:R-:W-:Y:S02]  /*5740*/  FMNMX.FTZ R3, R163, R0, !PT ;  /* 0x00000000a3037209 */ /* 0x000fe40007810000 */
[----:B------:R-:W-:-:S02]  /*5750*/  FMNMX.FTZ R9, R165, R8, !PT ;  /* 0x00000008a5097209 */ /* 0x000fc40007810000 */
[----:B------:R-:W-:Y:S02]  /*5760*/  FMNMX.FTZ R0, R166, R3, !PT ;  /* 0x00000003a6007209 */ /* 0x000fe40007810000 */
[----:B------:R-:W-:Y:S02]  /*5770*/  FMNMX.FTZ R8, R136, R9, !PT ;  /* 0x0000000988087209 */ /* 0x000fe40007810000 */
[----:B------:R-:W-:Y:S02]  /*5780*/  FMNMX.FTZ R3, R167, R0, !PT ;  /* 0x00000000a7037209 */ /* 0x000fe40007810000 */
        /* <DEDUP_REMOVED lines=62> */
[----:B0-----:R-:W-:Y:S01]  /*5b70*/  LOP3.LUT P1, RZ, R194, 0x7f, RZ, 0xc0, !PT ;  /* 0x0000007fc2ff7812 */ /* 0x001fe2000782c0ff */
[----:B------:R-:W0:Y:S01]  /*5b80*/  SHFL.BFLY PT, R3, R8, 0x2, 0x1f ;  /* 0x0c401f0008037f89 */ /* 0x000e2200000e0000 */
[----:B------:R-:W-:-:S02]  /*5b90*/  WARPGROUP.DEPBAR.LE gsb0, 0x0 ;  /* 0x00008000000079c5 */ /* 0x000fc40000010000 */
[----:B------:R-:W-:Y:S01]  /*5ba0*/  WARPGROUP.ARRIVE ;  /* 0x00000000000079c5 */ /* 0x000fe20000000000 */
[----:B------:R-:W-:-:S05]  /*5bb0*/  FMNMX.FTZ R9, R103, R0, !PT ;  /* 0x0000000067097209 */ /* 0x000fca0007810000 */
[----:B------:R-:W-:Y:S01]  /*5bc0*/  QGMMA.64x128x32.F32.E4M3.E4M3 R24, R176, gdesc[UR4], R24, gsb0 ;  /* 0x01e00004b0187df3 */ /* 0x000fe20008000818 */
[----:B------:R-:W-:Y:S01]  /*5bd0*/  UIADD3 UR6, UR10, 0x200, URZ ;  /* 0x000002000a067890 */ /* 0x000fe2000fffe03f */
[----:B------:R-:W1:Y:S01]  /*5be0*/  SHFL.BFLY PT, R0, R9, 0x2, 0x1f ;  /* 0x0c401f0009007f89 */ /* 0x000e6200000e0000 */
[----:B------:R-:W-:Y:S01]  /*5bf0*/  UMOV UR7, 0xc0000010 ;  /* 0xc000001000077882 */ /* 0x000fe20000000000 */
[----:B0-----:R-:W-:-:S05]  /*5c00*/  FMNMX.FTZ R10, R8, R3, !PT ;  /* 0x00000003080a7209 */ /* 0x001fca0007810000 */
[----:B------:R-:W0:Y:S01]  /*5c10*/  SHFL.BFLY PT, R3, R10, 0x1, 0x1f ;  /* 0x0c201f000a037f89 */ /* 0x000e2200000e0000 */
[----:B-1----:R-:W-:-:S05]  /*5c20*/  FMNMX.FTZ R11, R9, R0, !PT ;  /* 0x00000000090b7209 */ /* 0x002fca0007810000 */
[----:B------:R-:W1:Y:S01]  /*5c30*/  SHFL.BFLY PT, R12, R11, 0x1, 0x1f ;  /* 0x0c201f000b0c7f89 */ /* 0x000e6200000e0000 */
[----:B0-----:R-:W-:-:S05]  /*5c40*/  FMNMX.FTZ R0, R10, R3, !PT ;  /* 0x000000030a007209 */ /* 0x001fca0007810000 */
[C---:B------:R-:W-:Y:S01]  /*5c50*/  FFMA.FTZ R193, R0.reuse, R193, -8 ;  /* 0xc100000000c17423 */ /* 0x040fe200000100c1 */
[----:B------:R-:W-:-:S03]  /*5c60*/  FADD.FTZ R7, -R0, R7 ;  /* 0x0000000700077221 */ /* 0x000fc60000010100 */
[--C-:B------:R-:W-:Y:S01]  /*5c70*/  FFMA.FTZ R20, R136, UR40, -R193.reuse ;  /* 0x0000002888147c23 */ /* 0x100fe200080108c1 */
[----:B------:R-:W-:-:S01]  /*5c80*/  FFMA.FTZ R136, R140, UR40, -R193 ;  /* 0x000000288c887c23 */ /* 0x000fc200080108c1 */
[--C-:B------:R-:W-:Y:S01]  /*5c90*/  FFMA.FTZ R140, R144, UR40, -R193.reuse ;  /* 0x00000028908c7c23 */ /* 0x100fe200080108c1 */
[----:B-1----:R-:W-:Y:S01]  /*5ca0*/  FMNMX.FTZ R3, R11, R12, !PT ;  /* 0x0000000c0b037209 */ /* 0x002fe20007810000 */
[--C-:B------:R-:W-:Y:S01]  /*5cb0*/  FFMA.FTZ R21, R137, UR40, -R193.reuse ;  /* 0x0000002889157c23 */ /* 0x100fe200080108c1 */
[----:B------:R-:W-:-:S01]  /*5cc0*/  FFMA.FTZ R144, R148, UR40, -R193 ;  /* 0x0000002894907c23 */ /* 0x000fc200080108c1 */
[--C-:B------:R-:W-:Y:S01]  /*5cd0*/  FFMA.FTZ R137, R141, UR40, -R193.reuse ;  /* 0x000000288d897c23 */ /* 0x100fe200080108c1 */
[----:B------:R-:W-:Y:S02]  /*5ce0*/  IMAD.U32 R148, RZ, RZ, UR40 ;  /* 0x00000028ff947e24 */ /* 0x000fe4000f8e00ff */
[--C-:B------:R-:W-:Y:S01]  /*5cf0*/  FFMA.FTZ R141, R145, UR40, -R193.reuse ;  /* 0x00000028918d7c23 */ /* 0x100fe200080108c1 */
[----:B------:R-:W-:-:S01]  /*5d00*/  FFMA.FTZ R145, R149, UR40, -R193 ;  /* 0x0000002895917c23 */ /* 0x000fc200080108c1 */
[----:B------:R-:W-:Y:S01]  /*5d10*/  FMUL.FTZ R8, R7, UR40 ;  /* 0x0000002807087c20 */ /* 0x000fe20008410000 */
[----:B------:R-:W-:-:S01]  /*5d20*/  FFMA.FTZ R149, R101, UR40, -R193 ;  /* 0x0000002865957c23 */ /* 0x000fc200080108c1 */
[C---:B------:R-:W-:Y:S01]  /*5d30*/  FADD.FTZ R7, -R3.reuse, R6 ;  /* 0x0000000603077221 */ /* 0x040fe20000010100 */
[----:B------:R-:W-:-:S01]  /*5d40*/  FFMA.FTZ R101, R3, R148, -8 ;  /* 0xc100000003657423 */ /* 0x000fc20000010094 */
[--C-:B------:R-:W-:Y:S01]  /*5d50*/  FFMA.FTZ R9, R152, UR40, -R193.reuse ;  /* 0x0000002898097c23 */ /* 0x100fe200080108c1 */
[----:B------:R-:W-:-:S01]  /*5d60*/  FFMA.FTZ R153, R153, UR40, -R193 ;  /* 0x0000002899997c23 */ /* 0x000fc200080108c1 */
[----:B------:R-:W-:Y:S01]  /*5d70*/  FMUL.FTZ R7, R7, UR40 ;  /* 0x0000002807077c20 */ /* 0x000fe20008410000 */
[----:B------:R-:W-:-:S01]  /*5d80*/  FFMA.FTZ R148, R154, UR40, -R101 ;  /* 0x000000289a947c23 */ /* 0x000fc20008010865 */
[----:B------:R-:W-:Y:S01]  /*5d90*/  MUFU.EX2 R6, R8 ;  /* 0x0000000800067308 */ /* 0x000fe20000000800 */
[----:B------:R-:W-:-:S01]  /*5da0*/  FFMA.FTZ R10, R156, UR40, -R193 ;  /* 0x000000289c0a7c23 */ /* 0x000fc200080108c1 */
[----:B------:R-:W-:Y:S01]  /*5db0*/  FFMA.FTZ R152, R158, UR40, -R101 ;  /* 0x000000289e987c23 */ /* 0x000fe20008010865 */
[----:B------:R-:W-:-:S01]  /*5dc0*/  FFMA.FTZ R11, R157, UR40, -R193 ;  /* 0x000000289d0b7c23 */ /* 0x000fc200080108c1 */
[----:B------:R-:W-:Y:S01]  /*5dd0*/  FFMA.FTZ R12, R160, UR40, -R193 ;  /* 0x00000028a00c7c23 */ /* 0x000fe200080108c1 */
[----:B------:R-:W-:-:S01]  /*5de0*/  FFMA.FTZ R154, R162, UR40, -R101 ;  /* 0x00000028a29a7c23 */ /* 0x000fc20008010865 */
[----:B------:R-:W-:Y:S01]  /*5df0*/  FFMA.FTZ R13, R161, UR40, -R193 ;  /* 0x00000028a10d7c23 */ /* 0x000fe200080108c1 */
[----:B------:R-:W-:-:S01]  /*5e00*/  FFMA.FTZ R157, R163, UR40, -R101 ;  /* 0x00000028a39d7c23 */ /* 0x000fc20008010865 */
[----:B------:R0:W-:Y:S01]  /*5e10*/  MUFU.EX2 R8, R153 ;  /* 0x0000009900087308 */ /* 0x0001e20000000800 */
[----:B------:R-:W-:-:S01]  /*5e20*/  FFMA.FTZ R14, R164, UR40, -R193 ;  /* 0x00000028a40e7c23 */ /* 0x000fc200080108c1 */
[----:B------:R-:W-:Y:S01]  /*5e30*/  FFMA.FTZ R156, R166, UR40, -R101 ;  /* 0x00000028a69c7c23 */ /* 0x000fe20008010865 */
[----:B------:R-:W-:-:S01]  /*5e40*/  FFMA.FTZ R15, R165, UR40, -R193 ;  /* 0x00000028a50f7c23 */ /* 0x000fc200080108c1 */
[--C-:B------:R-:W-:Y:S01]  /*5e50*/  FFMA.FTZ R138, R138, UR40, -R101.reuse ;  /* 0x000000288a8a7c23 */ /* 0x100fe20008010865 */
[----:B------:R-:W-:-:S01]  /*5e60*/  FFMA.FTZ R139, R139, UR40, -R101 ;  /* 0x000000288b8b7c23 */ /* 0x000fc20008010865 */
[--C-:B------:R-:W-:Y:S01]  /*5e70*/  FFMA.FTZ R142, R142, UR40, -R101.reuse ;  /* 0x000000288e8e7c23 */ /* 0x100fe20008010865 */
[----:B------:R-:W-:-:S01]  /*5e80*/  FFMA.FTZ R143, R143, UR40, -R101 ;  /* 0x000000288f8f7c23 */ /* 0x000fc20008010865 */
[----:B------:R-:W1:Y:S01]  /*5e90*/  MUFU.EX2 R9, R9 ;  /* 0x0000000900097308 */ /* 0x000e620000000800 */
[----:B0-----:R-:W-:-:S01]  /*5ea0*/  FFMA.FTZ R153, R155, UR40, -R101 ;  /* 0x000000289b997c23 */ /* 0x001fc20008010865 */
        /* <DEDUP_REMOVED lines=14> */
[----:B------:R-:W0:Y:S01]  /*5f90*/  MUFU.EX2 R148, R148 ;  /* 0x0000009400947308 */ /* 0x000e220000000800 */
[----:B-1----:R-:W-:-:S01]  /*5fa0*/  FFMA.FTZ R5, R6, R5, R9 ;  /* 0x0000000506057223 */ /* 0x002fc20000010009 */
[----:B------:R-:W-:Y:S01]  /*5fb0*/  FFMA.FTZ R127, R127, UR40, -R101 ;  /* 0x000000287f7f7c23 */ /* 0x000fe20008010865 */
[----:B------:R-:W-:-:S01]  /*5fc0*/  FFMA.FTZ R128, R128, UR40, -R193 ;  /* 0x0000002880807c23 */ /* 0x000fc200080108c1 */
[----:B------:R-:W-:Y:S01]  /*5fd0*/  FFMA.FTZ R130, R130, UR40, -R101 ;  /* 0x0000002882827c23 */ /* 0x000fe20008010865 */
[----:B------:R-:W-:-:S01]  /*5fe0*/  FADD.FTZ R5, R8, R5 ;  /* 0x0000000508057221 */ /* 0x000fc20000010000 */
[----:B------:R-:W-:Y:S01]  /*5ff0*/  FFMA.FTZ R129, R129, UR40, -R193 ;  /* 0x0000002881817c23 */ /* 0x000fe200080108c1 */
[----:B------:R-:W-:-:S01]  /*6000*/  FFMA.FTZ R131, R131, UR40, -R101 ;  /* 0x0000002883837c23 */ /* 0x000fc20008010865 */
[----:B------:R-:W1:Y:S01]  /*6010*/  MUFU.EX2 R153, R153 ;  /* 0x0000009900997308 */ /* 0x000e620000000800 */
[----:B------:R-:W-:-:S01]  /*6020*/  FFMA.FTZ R132, R132, UR40, -R193 ;  /* 0x0000002884847c23 */ /* 0x000fc200080108c1 */
[----:B------:R-:W-:Y:S01]  /*6030*/  FFMA.FTZ R134, R134, UR40, -R101 ;  /* 0x0000002886867c23 */ /* 0x000fe20008010865 */
[----:B------:R-:W-:-:S01]  /*6040*/  FFMA.FTZ R133, R133, UR40, -R193 ;  /* 0x0000002885857c23 */ /* 0x000fc200080108c1 */
[----:B------:R-:W-:Y:S01]  /*6050*/  FFMA.FTZ R135, R135, UR40, -R101 ;  /* 0x0000002887877c23 */ /* 0x000fe20008010865 */
[----:B------:R-:W-:-:S01]  /*6060*/  FFMA.FTZ R104, R104, UR40, -R193 ;  /* 0x0000002868687c23 */ /* 0x000fc200080108c1 */
[----:B------:R-:W-:Y:S01]  /*6070*/  FFMA.FTZ R106, R106, UR40, -R101 ;  /* 0x000000286a6a7c23 */ /* 0x000fe20008010865 */
[----:B------:R-:W-:-:S01]  /*6080*/  FFMA.FTZ R105, R105, UR40, -R193 ;  /* 0x0000002869697c23 */ /* 0x000fc200080108c1 */
[----:B------:R-:W2:Y:S01]  /*6090*/  MUFU.EX2 R10, R10 ;  /* 0x0000000a000a7308 */ /* 0x000ea20000000800 */
[----:B0-----:R-:W-:-:S01]  /*60a0*/  FFMA.FTZ R4, R7, R4, R148 ;  /* 0x0000000407047223 */ /* 0x001fc20000010094 */
[----:B------:R-:W-:Y:S01]  /*60b0*/  FFMA.FTZ R107, R107, UR40, -R101 ;  /* 0x000000286b6b7c23 */ /* 0x000fe20008010865 */
[----:B------:R-:W-:-:S01]  /*60c0*/  FFMA.FTZ R108, R108, UR40, -R193 ;  /* 0x000000286c6c7c23 */ /* 0x000fc200080108c1 */
[----:B------:R-:W-:Y:S01]  /*60d0*/  FFMA.FTZ R110, R110, UR40, -R101 ;  /* 0x000000286e6e7c23 */ /* 0x000fe20008010865 */
[----:B------:R-:W-:-:S01]  /*60e0*/  FFMA.FTZ R109, R109, UR40, -R193 ;  /* 0x000000286d6d7c23 */ /* 0x000fc200080108c1 */
[----:B------:R-:W-:Y:S01]  /*60f0*/  FFMA.FTZ R111, R111, UR40, -R101 ;  /* 0x000000286f6f7c23 */ /* 0x000fe20008010865 */
[----:B------:R-:W-:-:S01]  /*6100*/  FFMA.FTZ R112, R112, UR40, -R193 ;  /* 0x0000002870707c23 */ /* 0x000fc200080108c1 */
[----:B------:R-:W0:Y:S01]  /*6110*/  MUFU.EX2 R152, R152 ;  /* 0x0000009800987308 */ /* 0x000e220000000800 */
[----:B-1----:R-:W-:-:S01]  /*6120*/  FADD.FTZ R161, R153, R4 ;  /* 0x0000000499a17221 */ /* 0x002fc20000010000 */
[----:B------:R-:W-:Y:S01]  /*6130*/  FFMA.FTZ R114, R114, UR40, -R101 ;  /* 0x0000002872727c23 */ /* 0x000fe20008010865 */
[----:B------:R-:W-:-:S01]  /*6140*/  FFMA.FTZ R113, R113, UR40, -R193 ;  /* 0x0000002871717c23 */ /* 0x000fc200080108c1 */
[----:B------:R-:W-:Y:S01]  /*6150*/  FFMA.FTZ R115, R115, UR40, -R101 ;  /* 0x0000002873737c23 */ /* 0x000fe20008010865 */
[----:B------:R-:W-:-:S01]  /*6160*/  FFMA.FTZ R116, R116, UR40, -R193 ;  /* 0x0000002874747c23 */ /* 0x000fc200080108c1 */
[----:B------:R-:W-:Y:S01]  /*6170*/  FFMA.FTZ R118, R118, UR40, -R101 ;  /* 0x0000002876767c23 */ /* 0x000fe20008010865 */
[----:B------:R-:W-:-:S01]  /*6180*/  FFMA.FTZ R117, R117, UR40, -R193 ;  /* 0x0000002875757c23 */ /* 0x000fc200080108c1 */
[----:B------:R-:W1:Y:S01]  /*6190*/  MUFU.EX2 R11, R11 ;  /* 0x0000000b000b7308 */ /* 0x000e620000000800 */
[----:B--2---:R-:W-:-:S01]  /*61a0*/  FADD.FTZ R4, R10, R5 ;  /* 0x000000050a047221 */ /* 0x004fc20000010000 */
[----:B------:R-:W-:Y:S01]  /*61b0*/  FFMA.FTZ R119, R119, UR40, -R101 ;  /* 0x0000002877777c23 */ /* 0x000fe20008010865 */
[----:B------:R-:W-:-:S01]  /*61c0*/  FFMA.FTZ R88, R88, UR40, -R193 ;  /* 0x0000002858587c23 */ /* 0x000fc200080108c1 */
[--C-:B------:R-:W-:Y:S01]  /*61d0*/  FFMA.FTZ R90, R90, UR40, -R101.reuse ;  /* 0x000000285a5a7c23 */ /* 0x100fe20008010865 */
[----:B------:R-:W-:-:S01]  /*61e0*/  FFMA.FTZ R94, R94, UR40, -R101 ;  /* 0x000000285e5e7c23 */ /* 0x000fc20008010865 */
[----:B------:R-:W-:Y:S01]  /*61f0*/  FFMA.FTZ R89, R89, UR40, -R193 ;  /* 0x0000002859597c23 */ /* 0x000fe200080108c1 */
[----:B------:R-:W-:-:S02]  /*6200*/  WARPGROUP.DEPBAR.LE gsb0, 0x0 ;  /* 0x00008000000079c5 */ /* 0x000fc40000010000 */
[----:B------:R-:W-:Y:S01]  /*6210*/  WARPGROUP.ARRIVE ;  /* 0x00000000000079c5 */ /* 0x000fe20000000000 */
[----:B------:R-:W2:Y:S01]  /*6220*/  MUFU.EX2 R155, R155 ;  /* 0x0000009b009b7308 */ /* 0x000ea20000000800 */
[----:B0-----:R-:W-:-:S01]  /*6230*/  FADD.FTZ R158, R152, R161 ;  /* 0x000000a1989e7221 */ /* 0x001fc20000010000 */
[----:B------:R-:W-:Y:S01]  /*6240*/  FFMA.FTZ R91, R91, UR40, -R101 ;  /* 0x000000285b5b7c23 */ /* 0x000fe20008010865 */
[----:B------:R-:W-:-:S01]  /*6250*/  FFMA.FTZ R92, R92, UR40, -R193 ;  /* 0x000000285c5c7c23 */ /* 0x000fc200080108c1 */
[----:B------:R-:W-:Y:S01]  /*6260*/  FFMA.FTZ R93, R93, UR40, -R193 ;  /* 0x000000285d5d7c23 */ /* 0x000fe200080108c1 */
[----:B------:R-:W-:Y:S01]  /*6270*/  QGMMA.64x128x32.F32.E4M3.E4M3 R24, R180, gdesc[UR4], R24, gsb0 ;  /* 0x01e00004b4187df3 */ /* 0x000fe20008000818 */
[----:B------:R-:W-:Y:S01]  /*6280*/  UIADD3 UR6, UR10, 0x300, URZ ;  /* 0x000003000a067890 */ /* 0x000fe2000fffe03f */
[----:B-1----:R-:W-:Y:S01]  /*6290*/  FADD.FTZ R5, R11, R4 ;  /* 0x000000040b057221 */ /* 0x002fe20000010000 */
[----:B------:R-:W-:Y:S01]  /*62a0*/  UMOV UR7, 0xc0000010 ;  /* 0xc000001000077882 */ /* 0x000fe20000000000 */
[----:B------:R-:W0:Y:S01]  /*62b0*/  MUFU.EX2 R12, R12 ;  /* 0x0000000c000c7308 */ /* 0x000e220000000800 */
[----:B------:R-:W-:-:S01]  /*62c0*/  FFMA.FTZ R95, R95, UR40, -R101 ;  /* 0x000000285f5f7c23 */ /* 0x000fc20008010865 */
        /* <DEDUP_REMOVED lines=8> */
[----:B------:R-:W-:-:S06]  /*6350*/  FFMA.FTZ R101, R103, UR40, -R101 ;  /* 0x0000002867657c23 */ /* 0x000fcc0008010865 */
        /* <DEDUP_REMOVED lines=31> */
[----:B0-----:R-:W-:-:S01]  /*6550*/  FADD.FTZ R161, R143, R158 ;  /* 0x0000009e8fa17221 */ /* 0x001fc20000010000 */
[----:B------:R-:W-:Y:S02]  /*6560*/  WARPGROUP.DEPBAR.LE gsb0, 0x0 ;  /* 0x00008000000079c5 */ /* 0x000fe40000010000 */
[----:B------:R-:W-:-:S04]  /*6570*/  WARPGROUP.ARRIVE ;  /* 0x00000000000079c5 */ /* 0x000fc80000000000 */
[----:B------:R-:W0:Y:S01]  /*6580*/  MUFU.EX2 R141, R141 ;  /* 0x0000008d008d7308 */ /* 0x000e220000000800 */
[----:B-1----:R-:W-:-:S01]  /*6590*/  FADD.FTZ R4, R140, R5 ;  /* 0x000000058c047221 */ /* 0x002fc20000010000 */
[----:B------:R-:W-:Y:S01]  /*65a0*/  QGMMA.64x128x32.F32.E4M3.E4M3 R24, R184, gdesc[UR4], R24, gsb0 ;  /* 0x01e00004b8187df3 */ /* 0x000fe20008000818 */
[----:B------:R-:W-:Y:S01]  /*65b0*/  UIADD3 UR6, UR10, 0x400, URZ ;  /* 0x000004000a067890 */ /* 0x000fe2000fffe03f */
[----:B------:R-:W-:-:S04]  /*65c0*/  UMOV UR7, 0xc0000010 ;  /* 0xc000001000077882 */ /* 0x000fc80000000000 */
        /* <DEDUP_REMOVED lines=39> */
[----:B--2---:R-:W-:-:S05]  /*6840*/  FADD.FTZ R161, R131, R158 ;  /* 0x0000009e83a17221 */ /* 0x004fca0000010000 */
[----:B------:R-:W1:Y:S08]  /*6850*/  MUFU.EX2 R134, R134 ;  /* 0x0000008600867308 */ /* 0x000e700000000800 */
        /* <DEDUP_REMOVED lines=20> */
[----:B------:R-:W-:Y:S01]  /*69a0*/  MUFU.EX2 R112, R112 ;  /* 0x0000007000707308 */ /* 0x000fe20000000800 */
[----:B-1----:R-:W-:-:S01]  /*69b0*/  FADD.FTZ R5, R109, R4 ;  /* 0x000000046d057221 */ /* 0x002fc20000010000 */
[----:B------:R-:W-:-:S06]  /*69c0*/  IADD3 R4, -R22, 0xb, RZ ;  /* 0x0000000b16047810 */ /* 0x000fcc0007ffe1ff */
[----:B------:R-:W0:Y:S01]  /*69d0*/  MUFU.EX2 R114, R114 ;  /* 0x0000007200727308 */ /* 0x000e220000000800 */
[----:B--2---:R-:W-:-:S07]  /*69e0*/  FADD.FTZ R161, R111, R158 ;  /* 0x0000009e6fa17221 */ /* 0x004fce0000010000 */
[----:B------:R-:W-:Y:S08]  /*69f0*/  MUFU.EX2 R113, R113 ;  /* 0x0000007100717308 */ /* 0x000ff00000000800 */
[----:B------:R-:W1:Y:S01]  /*6a00*/  MUFU.EX2 R115, R115 ;  /* 0x0000007300737308 */ /* 0x000e620000000800 */
[----:B0-----:R-:W-:-:S07]  /*6a10*/  FADD.FTZ R158, R114, R161 ;  /* 0x000000a1729e7221 */ /* 0x001fce0000010000 */
[----:B------:R-:W-:Y:S08]  /*6a20*/  MUFU.EX2 R116, R116 ;  /* 0x0000007400747308 */ /* 0x000ff00000000800 */
[----:B------:R-:W0:Y:S01]  /*6a30*/  MUFU.EX2 R118, R118 ;  /* 0x0000007600767308 */ /* 0x000e220000000800 */
[----:B-1----:R-:W-:-:S07]  /*6a40*/  FADD.FTZ R161, R115, R158 ;  /* 0x0000009e73a17221 */ /* 0x002fce0000010000 */
[----:B------:R-:W1:Y:S01]  /*6a50*/  MUFU.EX2 R117, R117 ;  /* 0x0000007500757308 */ /* 0x000e620000000800 */
[----:B------:R-:W-:-:S07]  /*6a60*/  WARPGROUP.DEPBAR.LE gsb0, 0x0 ;  /* 0x00008000000079c5 */ /* 0x000fce0000010000 */
[----:B------:R-:W-:Y:S01]  /*6a70*/  MUFU.EX2 R119, R119 ;  /* 0x0000007700777308 */ /* 0x000fe20000000800 */
[----:B0-----:R-:W-:-:S01]  /*6a80*/  FADD.FTZ R158, R118, R161 ;  /* 0x000000a1769e7221 */ /* 0x001fc20000010000 */
[----:B------:R-:W-:-:S06]  /*6a90*/  IMAD.U32 R161, RZ, RZ, UR52 ;  /* 0x00000034ffa17e24 */ /* 0x000fcc000f8e00ff */
[----:B------:R-:W0:Y:S08]  /*6aa0*/  MUFU.EX2 R88, R88 ;  /* 0x0000005800587308 */ /* 0x000e300000000800 */
[----:B------:R2:W-:Y:S08]  /*6ab0*/  MUFU.EX2 R163, R94 ;  /* 0x0000005e00a37308 */ /* 0x0005f00000000800 */
[----:B------:R-:W-:Y:S01]  /*6ac0*/  MUFU.EX2 R90, R90 ;  /* 0x0000005a005a7308 */ /* 0x000fe20000000800 */
[----:B--2---:R-:W-:-:S04]  /*6ad0*/  FADD.FTZ R94, R112, R5 ;  /* 0x00000005705e7221 */ /* 0x004fc80000010000 */
[----:B------:R-:W-:-:S03]  /*6ae0*/  FADD.FTZ R5, R113, R94 ;  /* 0x0000005e71057221 */ /* 0x000fc60000010000 */
[----:B------:R-:W2:Y:S01]  /*6af0*/  MUFU.EX2 R89, R89 ;  /* 0x0000005900597308 */ /* 0x000ea20000000800 */
[----:B------:R-:W-:-:S04]  /*6b00*/  FADD.FTZ R94, R116, R5 ;  /* 0x00000005745e7221 */ /* 0x000fc80000010000 */
[----:B-1----:R-:W-:-:S03]  /*6b10*/  FADD.FTZ R5, R117, R94 ;  /* 0x0000005e75057221 */ /* 0x002fc60000010000 */
[----:B------:R-:W-:Y:S01]  /*6b20*/  MUFU.EX2 R91, R91 ;  /* 0x0000005b005b7308 */ /* 0x000fe20000000800 */
[----:B0-----:R-:W-:-:S07]  /*6b30*/  FADD.FTZ R94, R88, R5 ;  /* 0x00000005585e7221 */ /* 0x001fce0000010000 */
[----:B------:R-:W0:Y:S01]  /*6b40*/  MUFU.EX2 R92, R92 ;  /* 0x0000005c005c7308 */ /* 0x000e220000000800 */
[----:B--2---:R-:W-:-:S07]  /*6b50*/  FADD.FTZ R5, R89, R94 ;  /* 0x0000005e59057221 */ /* 0x004fce0000010000 */
[----:B------:R-:W1:Y:S08]  /*6b60*/  MUFU.EX2 R93, R93 ;  /* 0x0000005d005d7308 */ /* 0x000e700000000800 */
[----:B------:R2:W-:Y:S01]  /*6b70*/  MUFU.EX2 R160, R95 ;  /* 0x0000005f00a07308 */ /* 0x0005e20000000800 */
[----:B0-----:R-:W-:-:S07]  /*6b80*/  FADD.FTZ R94, R92, R5 ;  /* 0x000000055c5e7221 */ /* 0x001fce0000010000 */
[----:B------:R-:W0:Y:S01]  /*6b90*/  MUFU.EX2 R96, R96 ;  /* 0x0000006000607308 */ /* 0x000e220000000800 */
[----:B--2---:R-:W-:-:S01]  /*6ba0*/  FADD.FTZ R95, R119, R158 ;  /* 0x0000009e775f7221 */ /* 0x004fc20000010000 */
[----:B------:R-:W-:Y:S01]  /*6bb0*/  @!P1 LEA R158, R161, UR39, 0x3 ;  /* 0x00000027a19e9c11 */ /* 0x000fe2000f8e18ff */
[----:B------:R2:W-:Y:S06]  /*6bc0*/  BAR.ARV R4, 0x100 ;  /* 0x000400040000751d */ /* 0x0005ec0000002000 */
[----:B------:R3:W4:Y:S01]  /*6bd0*/  MUFU.EX2 R191, R98 ;  /* 0x0000006200bf7308 */ /* 0x0007220000000800 */
[----:B-1----:R-:W-:-:S01]  /*6be0*/  FADD.FTZ R5, R93, R94 ;  /* 0x0000005e5d057221 */ /* 0x002fc20000010000 */
[----:B--2---:R-:W-:-:S05]  /*6bf0*/  @!P1 VIADD R4, R158, 0x29840 ;  /* 0x000298409e049836 */ /* 0x004fca0000000000 */
[----:B------:R-:W-:Y:S01]  /*6c00*/  @!P1 PRMT R4, RZ, 0x654, R4 ;  /* 0x00000654ff049816 */ /* 0x000fe20000000004 */
[----:B------:R-:W1:Y:S01]  /*6c10*/  MUFU.EX2 R97, R97 ;  /* 0x0000006100617308 */ /* 0x000e620000000800 */
[----:B---3--:R-:W-:-:S02]  /*6c20*/  FADD.FTZ R98, R90, R95 ;  /* 0x0000005f5a627221 */ /* 0x008fc40000010000 */
[----:B------:R0:W-:Y:S02]  /*6c30*/  @!P1 SYNCS.ARRIVE.TRANS64.RED.A1T0 RZ, [R4+URZ], RZ ;  /* 0x000000ff04ff99a7 */ /* 0x0001e4000810043f */
[----:B------:R-:W-:-:S03]  /*6c40*/  FADD.FTZ R98, R91, R98 ;  /* 0x000000625b627221 */ /* 0x000fc60000010000 */
[----:B------:R-:W2:Y:S01]  /*6c50*/  MUFU.EX2 R162, R99 ;  /* 0x0000006300a27308 */ /* 0x000ea20000000800 */
[----:B------:R-:W-:-:S01]  /*6c60*/  FADD.FTZ R98, R163, R98 ;  /* 0x00000062a3627221 */ /* 0x000fc20000010000 */
[----:B0-----:R-:W-:-:S03]  /*6c70*/  FADD.FTZ R4, R96, R5 ;  /* 0x0000000560047221 */ /* 0x001fc60000010000 */
[----:B------:R-:W-:-:S03]  /*6c80*/  FADD.FTZ R98, R160, R98 ;  /* 0x00000062a0627221 */ /* 0x000fc60000010000 */
[----:B------:R-:W0:Y:S01]  /*6c90*/  MUFU.EX2 R100, R100 ;  /* 0x0000006400647308 */ /* 0x000e220000000800 */
[----:B----4-:R-:W-:-:S01]  /*6ca0*/  FADD.FTZ R98, R191, R98 ;  /* 0x00000062bf627221 */ /* 0x010fc20000010000 */
[----:B-1----:R-:W-:-:S06]  /*6cb0*/  FADD.FTZ R5, R97, R4 ;  /* 0x0000000461057221 */ /* 0x002fcc0000010000 */
[----:B------:R-:W1:Y:S01]  /*6cc0*/  MUFU.EX2 R95, R102 ;  /* 0x00000066005f7308 */ /* 0x000e620000000800 */
[----:B--2---:R-:W-:-:S07]  /*6cd0*/  FADD.FTZ R98, R162, R98 ;  /* 0x00000062a2627221 */ /* 0x004fce0000010000 */
[----:B------:R-:W2:Y:S01]  /*6ce0*/  MUFU.EX2 R149, R149 ;  /* 0x0000009500957308 */ /* 0x000ea20000000800 */
[----:B0-----:R-:W-:-:S07]  /*6cf0*/  FADD.FTZ R4, R100, R5 ;  /* 0x0000000564047221 */ /* 0x001fce0000010000 */
[----:B------:R-:W0:Y:S01]  /*6d00*/  MUFU.EX2 R101, R101 ;  /* 0x0000006500657308 */ /* 0x000e220000000800 */
[----:B-1----:R-:W-:-:S01]  /*6d10*/  FADD.FTZ R98, R95, R98 ;  /* 0x000000625f627221 */ /* 0x002fc20000010000 */
[----:B--2---:R-:W-:-:S03]  /*6d20*/  FADD.FTZ R5, R149, R4 ;  /* 0x0000000495057221 */ /* 0x004fc60000010000 */
[----:B0-----:R-:W-:Y:S01]  /*6d30*/  FADD.FTZ R4, R101, R98 ;  /* 0x0000006265047221 */ /* 0x001fe20000010000 */
[----:B------:R-:W-:Y:S06]  /*6d40*/  @!P0 BRA `(.L_x_24) ;  /* 0x0000000000048947 */ /* 0x000fec0003800000 */
[----:B------:R-:W-:Y:S01]  /*6d50*/  BPT.TRAP 0x1 ;  /* 0x000000040000795c */ /* 0x000fe20000300000 */
.L_x_24:
[----:B------:R-:W-:Y:S01]  /*6d60*/  ULEA UR6, UR51, UR39, 0x3 ;  /* 0x0000002733067291 */ /* 0x000fe2000f8e183f */
[----:B------:R-:W-:Y:S01]  /*6d70*/  ISETP.LT.AND P1, PT, RZ, UR50, PT ;  /* 0x00000032ff007c0c */ /* 0x000fe2000bf21270 */
[----:B------:R-:W-:Y:S01]  /*6d80*/  UIADD3 UR7, UR50, -0x1, URZ ;  /* 0xffffffff32077890 */ /* 0x000fe2000fffe03f */
[----:B------:R-:W-:Y:S01]  /*6d90*/  F2FP.SATFINITE.E4M3.F32.PACK_AB_MERGE_C R10, R11, R10, RZ ;  /* 0x0000000a0b0a723e */ /* 0x000fe200048070ff */
[----:B------:R-:W-:Y:S01]  /*6da0*/  UIADD3 UR6, UR6, 0x29860, URZ ;  /* 0x0002986006067890 */ /* 0x000fe2000fffe03f */
[----:B------:R-:W-:Y:S01]  /*6db0*/  F2FP.SATFINITE.E4M3.F32.PACK_AB_MERGE_C R14, R15, R14, RZ ;  /* 0x0000000e0f0e723e */ /* 0x000fe200048070ff */
[----:B------:R-:W-:Y:S01]  /*6dc0*/  UMOV UR53, UR44 ;  /* 0x0000002c00357c82 */ /* 0x000fe20008000000 */
[----:B------:R-:W-:Y:S01]  /*6dd0*/  F2FP.SATFINITE.E4M3.F32.PACK_AB_MERGE_C R152, R155, R152, RZ ;  /* 0x000000989b98723e */ /* 0x000fe200048070ff */
[----:B------:R-:W-:Y:S01]  /*6de0*/  UPRMT UR6, UR36, 0x654, UR6 ;  /* 0x0000065424067896 */ /* 0x000fe20008000006 */
[----:B------:R-:W-:Y:S01]  /*6df0*/  F2FP.SATFINITE.E4M3.F32.PACK_AB_MERGE_C R156, R159, R156, RZ ;  /* 0x0000009c9f9c723e */ /* 0x000fe200048070ff */
[----:B------:R-:W-:Y:S01]  /*6e00*/  UMOV UR50, UR7 ;  /* 0x0000000700327c82 */ /* 0x000fe20008000000 */
[----:B------:R-:W-:Y:S01]  /*6e10*/  F2FP.SATFINITE.E4M3.F32.PACK_AB_MERGE_C R136, R137, R136, RZ ;  /* 0x000000888988723e */ /* 0x000fe200048070ff */
[----:B------:R-:W-:Y:S01]  /*6e20*/  UMOV UR51, UR52 ;  /* 0x0000003400337c82 */ /* 0x000fe20008000000 */
[----:B------:R-:W-:Y:S01]  /*6e30*/  F2FP.SATFINITE.E4M3.F32.PACK_AB_MERGE_C R142, R143, R142, RZ ;  /* 0x0000008e8f8e723e */ /* 0x000fe200048070ff */
[----:B------:R-:W-:Y:S01]  /*6e40*/  FMUL.FTZ R24, R24, R6 ;  /* 0x0000000618187220 */ /* 0x000fe20000410000 */
[----:B------:R-:W-:Y:S01]  /*6e50*/  F2FP.SATFINITE.E4M3.F32.PACK_AB_MERGE_C R144, R145, R144, RZ ;  /* 0x000000909190723e */ /* 0x000fe200048070ff */
[----:B------:R-:W-:Y:S01]  /*6e60*/  FMUL.FTZ R25, R25, R6 ;  /* 0x0000000619197220 */ /* 0x000fe20000410000 */
[----:B------:R-:W-:Y:S01]  /*6e70*/  F2FP.SATFINITE.E4M3.F32.PACK_AB_MERGE_C R150, R151, R150, RZ ;  /* 0x000000969796723e */ /* 0x000fe200048070ff */
[----:B------:R-:W-:Y:S01]  /*6e80*/  SYNCS.ARRIVE.TRANS64.RED.A1T0 RZ, [UR6], RZ ;  /* 0x000000ffffff79a7 */ /* 0x000fe20008100406 */
[----:B------:R-:W-:Y:S01]  /*6e90*/  F2FP.SATFINITE.E4M3.F32.PACK_AB_MERGE_C R124, R125, R124, RZ ;  /* 0x0000007c7d7c723e */ /* 0x000fe200048070ff */
[----:B------:R-:W-:Y:S01]  /*6ea0*/  FMUL.FTZ R28, R28, R6 ;  /* 0x000000061c1c7220 */ /* 0x000fe20000410000 */
        /* <DEDUP_REMOVED lines=15> */
[-C--:B------:R-:W-:Y:S01]  /*6fa0*/  FMUL.FTZ R44, R44, R6.reuse ;  /* 0x000000062c2c7220 */ /* 0x080fe20000410000 */
[----:B------:R-:W-:Y:S01]  /*6fb0*/  F2FP.SATFINITE.E4M3.F32.PACK_AB_MERGE_C R11, R160, R163, RZ ;  /* 0x000000a3a00b723e */ /* 0x000fe200048070ff */
[----:B------:R-:W-:Y:S01]  /*6fc0*/  FMUL.FTZ R45, R45, R6 ;  /* 0x000000062d2d7220 */ /* 0x000fe20000410000 */
[----:B------:R-:W-:Y:S01]  /*6fd0*/  F2FP.SATFINITE.E4M3.F32.PACK_AB_MERGE_C R100, R149, R100, RZ ;  /* 0x000000649564723e */ /* 0x000fe200048070ff */
[-C--:B------:R-:W-:Y:S01]  /*6fe0*/  FMUL.FTZ R48, R48, R6.reuse ;  /* 0x0000000630307220 */ /* 0x080fe20000410000 */
[----:B------:R-:W-:Y:S01]  /*6ff0*/  F2FP.SATFINITE.E4M3.F32.PACK_AB_MERGE_C R15, R101, R95, RZ ;  /* 0x0000005f650f723e */ /* 0x000fe200048070ff */
[-C--:B------:R-:W-:Y:S01]  /*7000*/  FMUL.FTZ R49, R49, R6.reuse ;  /* 0x0000000631317220 */ /* 0x080fe20000410000 */
        /* <DEDUP_REMOVED lines=17> */
[----:B------:R-:W-:Y:S01]  /*7120*/  FMUL.FTZ R85, R85, R6 ;  /* 0x0000000655557220 */ /* 0x000fe20000410000 */
        /* <DEDUP_REMOVED lines=32> */
[----:B------:R-:W-:Y:S01]  /*7330*/  F2FP.SATFINITE.E4M3.F32.PACK_AB_MERGE_C R172, R8, R9, R10 ;  /* 0x0000000908ac723e */ /* 0x000fe2000480700a */
[----:B------:R-:W-:Y:S01]  /*7340*/  IMAD.MOV.U32 R6, RZ, RZ, R3 ;  /* 0x000000ffff067224 */ /* 0x000fe200078e0003 */
[----:B------:R-:W-:Y:S01]  /*7350*/  F2FP.SATFINITE.E4M3.F32.PACK_AB_MERGE_C R173, R153, R148, R152 ;  /* 0x0000009499ad723e */ /* 0x000fe20004807098 */
[----:B------:R-:W-:Y:S01]  /*7360*/  IMAD.MOV.U32 R7, RZ, RZ, R0 ;  /* 0x000000ffff077224 */ /* 0x000fe200078e0000 */
[----:B------:R-:W-:-:S02]  /*7370*/  F2FP.SATFINITE.E4M3.F32.PACK_AB_MERGE_C R174, R13, R12, R14 ;  /* 0x0000000c0dae723e */ /* 0x000fc4000480700e */
[----:B------:R-:W-:Y:S02]  /*7380*/  F2FP.SATFINITE.E4M3.F32.PACK_AB_MERGE_C R175, R157, R154, R156 ;  /* 0x0000009a9daf723e */ /* 0x000fe4000480709c */
[----:B------:R-:W-:Y:S02]  /*7390*/  F2FP.SATFINITE.E4M3.F32.PACK_AB_MERGE_C R176, R21, R20, R136 ;  /* 0x0000001415b0723e */ /* 0x000fe40004807088 */
[----:B------:R-:W-:Y:S02]  /*73a0*/  F2FP.SATFINITE.E4M3.F32.PACK_AB_MERGE_C R177, R139, R138, R142 ;  /* 0x0000008a8bb1723e */ /* 0x000fe4000480708e */
[----:B------:R-:W-:Y:S02]  /*73b0*/  F2FP.SATFINITE.E4M3.F32.PACK_AB_MERGE_C R178, R141, R140, R144 ;  /* 0x0000008c8db2723e */ /* 0x000fe40004807090 */
[----:B------:R-:W-:Y:S02]  /*73c0*/  F2FP.SATFINITE.E4M3.F32.PACK_AB_MERGE_C R179, R147, R146, R150 ;  /* 0x0000009293b3723e */ /* 0x000fe40004807096 */
        /* <DEDUP_REMOVED lines=11> */
[----:B------:R-:W-:Y:S01]  /*7480*/  F2FP.SATFINITE.E4M3.F32.PACK_AB_MERGE_C R191, R162, R191, R15 ;  /* 0x000000bfa2bf723e */ /* 0x000fe2000480700f */
[----:B------:R-:W-:Y:S06]  /*7490*/  @P1 BRA `(.L_x_25) ;  /* 0xffffffd000e01947 */ /* 0x000fec000383ffff */
.L_x_15:
[----:B------:R-:W-:Y:S06]  /*74a0*/  BAR.ARV 0x8, 0x180 ;  /* 0x0206000000007b1d */ /* 0x000fec0000002000 */
[----:B------:R-:W-:Y:S05]  /*74b0*/  @!P0 BRA `(.L_x_26) ;  /* 0x0000000000048947 */ /* 0x000fea0003800000 */
[----:B------:R-:W-:Y:S01]  /*74c0*/  BPT.TRAP 0x1 ;  /* 0x000000040000795c */ /* 0x000fe20000300000 */
.L_x_26:
[----:B------:R-:W-:Y:S01]  /*74d0*/  ULEA UR4, UR52, UR39, 0x3 ;  /* 0x0000002734047291 */ /* 0x000fe2000f8e183f */
[----:B------:R-:W-:-:S05]  /*74e0*/  IMAD.U32 R6, RZ, RZ, UR44 ;  /* 0x0000002cff067e24 */ /* 0x000fca000f8e00ff */
[----:B------:R-:W-:-:S04]  /*74f0*/  SHF.L.U32 R6, R6, 0x1f, RZ ;  /* 0x0000001f06067819 */ /* 0x000fc800000006ff */
[----:B------:R0:W1:Y:S01]  /*7500*/  SYNCS.PHASECHK.TRANS64.TRYWAIT P1, [UR4+0x29850], R6 ;  /* 0x02985006ff0075a7 */ /* 0x0000620008020144 */
[----:B------:R-:W-:Y:S05]  /*7510*/  @!P0 BRA `(.L_x_27) ;  /* 0x0000000000048947 */ /* 0x000fea0003800000 */
[----:B------:R-:W-:Y:S01]  /*7520*/  BPT.TRAP 0x1 ;  /* 0x000000040000795c */ /* 0x000fe20000300000 */
.L_x_27:
[----:B-1----:R-:W-:Y:S05]  /*7530*/  @P1 BRA `(.L_x_28) ;  /* 0x0000000000081947 */ /* 0x002fea0003800000 */
[----:B------:R-:W1:Y:S02]  /*7540*/  SYNCS.PHASECHK.TRANS64.TRYWAIT P1, [UR4+0x29850], R6 ;  /* 0x02985006ff0075a7 */ /* 0x000e640008020144 */
[----:B-1----:R-:W-:Y:S05]  /*7550*/  @!P1 BRA `(.L_x_29) ;  /* 0x0000005c00049947 */ /* 0x002fea0003800000 */
.L_x_28:
[----:B------:R-:W-:Y:S01]  /*7560*/  UIADD3 UR5, UR39, 0x400, URZ ;  /* 0x0000040027057890 */ /* 0x000fe2000fffe03f */
[----:B------:R-:W-:Y:S01]  /*7570*/  WARPGROUP.ARRIVE ;  /* 0x00000000000079c5 */ /* 0x000fe20000000000 */
[----:B------:R-:W-:Y:S01]  /*7580*/  UMOV UR7, 0xc0000010 ;  /* 0xc000001000077882 */ /* 0x000fe20000000000 */
[----:B------:R-:W-:Y:S01]  /*7590*/  IMAD.MOV.U32 R8, RZ, RZ, 0x3f800000 ;  /* 0x3f800000ff087424 */ /* 0x000fe200078e00ff */
[----:B------:R-:W-:-:S04]  /*75a0*/  USHF.R.U32.HI UR5, URZ, 0x4, UR5 ;  /* 0x000000043f057899 */ /* 0x000fc80008011605 */
[----:B------:R-:W-:-:S04]  /*75b0*/  ULOP3.LUT UR5, UR5, 0x3fff, URZ, 0xc0, !UPT ;  /* 0x00003fff05057892 */ /* 0x000fc8000f8ec03f */
[----:B------:R-:W-:-:S04]  /*75c0*/  ULOP3.LUT UR5, UR5, 0x10000, URZ, 0xfc, !UPT ;  /* 0x0001000005057892 */ /* 0x000fc8000f8efc3f */
[----:B------:R-:W-:-:S07]  /*75d0*/  UIMAD UR5, UR52, 0x500, UR5 ;  /* 0x00000500340578a4 */ /* 0x000fce000f8e0205 */
[----:B------:R-:W-:Y:S02]  /*75e0*/  UMOV UR6, UR5 ;  /* 0x0000000500067c82 */ /* 0x000fe40008000000 */
[----:B------:R-:W-:Y:S01]  /*75f0*/  QGMMA.64x128x32.F32.E4M3.E4M3 R24, R172, gdesc[UR4], R24, gsb0 ;  /* 0x01e00004ac187df3 */ /* 0x000fe20008000818 */
[----:B------:R-:W-:Y:S01]  /*7600*/  UIADD3 UR6, UR5, 0x100, URZ ;  /* 0x0000010005067890 */ /* 0x000fe2000fffe03f */
[----:B------:R-:W-:Y:S01]  /*7610*/  UMOV UR7, 0xc0000010 ;  /* 0xc000001000077882 */ /* 0x000fe20000000000 */
[----:B------:R-:W-:Y:S02]  /*7620*/  WARPGROUP.DEPBAR.LE gsb0, 0x0 ;  /* 0x00008000000079c5 */ /* 0x000fe40000010000 */
[----:B------:R-:W-:-:S07]  /*7630*/  WARPGROUP.ARRIVE ;  /* 0x00000000000079c5 */ /* 0x000fce0000000000 */
[----:B------:R-:W-:Y:S01]  /*7640*/  QGMMA.64x128x32.F32.E4M3.E4M3 R24, R176, gdesc[UR4], R24, gsb0 ;  /* 0x01e00004b0187df3 */ /* 0x000fe20008000818 */
[----:B------:R-:W-:Y:S02]  /*7650*/  ULDC.64 UR6, c[0x0][0x9a0] ;  /* 0x0002680000067ab9 */ /* 0x000fe40000000a00 */
[----:B------:R-:W-:-:S04]  /*7660*/  UISETP.NE.U32.AND UP0, UPT, UR6, URZ, UPT ;  /* 0x0000003f0600728c */ /* 0x000fc8000bf05070 */
[----:B------:R-:W-:-:S06]  /*7670*/  UISETP.NE.AND.EX UP0, UPT, UR7, URZ, UPT, UP0 ;  /* 0x0000003f0700728c */ /* 0x000fcc000bf05300 */
[----:B------:R-:W-:-:S05]  /*7680*/  PLOP3.LUT P1, PT, PT, PT, UP0, 0x80, 0x0 ;  /* 0x000000000000781c */ /* 0x000fca0003f2f008 */
[----:B------:R-:W-:Y:S01]  /*7690*/  @UP0 USHF.R.S32.HI UR10, URZ, 0x1f, UR42 ;  /* 0x0000001f3f0a0899 */ /* 0x000fe2000801142a */
[----:B------:R-:W-:Y:S01]  /*76a0*/  @UP0 ULDC.64 UR12, c[0x0][0x9c8] ;  /* 0x00027200000c0ab9 */ /* 0x000fe20000000a00 */
[----:B------:R-:W-:Y:S02]  /*76b0*/  @UP0 UIADD3 UR8, -UR42, URZ, URZ ;  /* 0x0000003f2a080290 */ /* 0x000fe4000fffe13f */
[----:B------:R-:W-:Y:S01]  /*76c0*/  @UP0 UIMAD UR10, UR10, UR12, URZ ;  /* 0x0000000c0a0a02a4 */ /* 0x000fe2000f8e023f */
[----:B------:R-:W-:Y:S02]  /*76d0*/  @UP0 ULDC UR9, c[0x0][0xc44] ;  /* 0x0003110000090ab9 */ /* 0x000fe40000000800 */
[----:B------:R-:W-:Y:S02]  /*76e0*/  @UP0 UIMAD UR11, UR9, UR8, UR43 ;  /* 0x00000008090b02a4 */ /* 0x000fe4000f8e022b */
[----:B------:R-:W-:Y:S02]  /*76f0*/  @UP0 UIMAD.WIDE.U32 UR8, UR42, UR12, URZ ;  /* 0x0000000c2a0802a5 */ /* 0x000fe4000f8e003f */
[----:B------:R-:W-:-:S02]  /*7700*/  @UP0 UIMAD UR10, UR42, UR13, UR10 ;  /* 0x0000000d2a0a02a4 */ /* 0x000fc4000f8e020a */
[----:B------:R-:W-:Y:S02]  /*7710*/  @UP0 USHF.R.S32.HI UR14, URZ, 0x1f, UR11 ;  /* 0x0000001f3f0e0899 */ /* 0x000fe4000801140b */
[----:B------:R-:W-:Y:S01]  /*7720*/  @UP0 UIADD3 UR9, UR9, UR10, URZ ;  /* 0x0000000a09090290 */ /* 0x000fe2000fffe03f */
[----:B------:R-:W-:Y:S02]  /*7730*/  @UP0 ULDC.64 UR12, c[0x0][0x9d0] ;  /* 0x00027400000c0ab9 */ /* 0x000fe40000000a00 */
[----:B------:R-:W-:Y:S02]  /*7740*/  @UP0 UIMAD UR10, UR14, UR12, URZ ;  /* 0x0000000c0e0a02a4 */ /* 0x000fe4000f8e023f */
[----:B------:R-:W-:Y:S02]  /*7750*/  @UP0 UIMAD.WIDE.U32 UR8, UR11, UR12, UR8 ;  /* 0x0000000c0b0802a5 */ /* 0x000fe4000f8e0008 */
[----:B------:R-:W-:Y:S02]  /*7760*/  @UP0 UIMAD UR10, UR11, UR13, UR10 ;  /* 0x0000000d0b0a02a4 */ /* 0x000fe4000f8e020a */
[----:B------:R-:W-:-:S02]  /*7770*/  @UP0 ULEA UR6, UP1, UR8, UR6, 0x2 ;  /* 0x0000000608060291 */ /* 0x000fc4000f82103f */
[----:B------:R-:W-:-:S04]  /*7780*/  @UP0 UIADD3 UR9, UR9, UR10, URZ ;  /* 0x0000000a09090290 */ /* 0x000fc8000fffe03f */
[----:B01----:R-:W-:Y:S01]  /*7790*/  IMAD.U32 R6, RZ, RZ, UR6 ;  /* 0x00000006ff067e24 */ /* 0x003fe2000f8e00ff */
[----:B------:R-:W-:Y:S02]  /*77a0*/  @UP0 ULEA.HI.X UR7, UR8, UR7, UR9, 0x2, UP1 ;  /* 0x0000000708070291 */ /* 0x000fe400088f1409 */
[----:B------:R-:W-:-:S04]  /*77b0*/  UIADD3 UR6, UR5, 0x200, URZ ;  /* 0x0000020005067890 */ /* 0x000fc8000fffe03f */
[----:B------:R-:W-:Y:S01]  /*77c0*/  IMAD.U32 R7, RZ, RZ, UR7 ;  /* 0x00000007ff077e24 */ /* 0x000fe2000f8e00ff */
[----:B------:R-:W-:-:S04]  /*77d0*/  UMOV UR7, 0xc0000010 ;  /* 0xc000001000077882 */ /* 0x000fc80000000000 */
[----:B------:R0:W2:Y:S01]  /*77e0*/  @P1 LDG.E R8, desc[UR48][R6.64] ;  /* 0x0000003006081981 */ /* 0x0000a2000c1e1900 */
[----:B------:R-:W-:Y:S02]  /*77f0*/  WARPGROUP.DEPBAR.LE gsb0, 0x0 ;  /* 0x00008000000079c5 */ /* 0x000fe40000010000 */
[----:B------:R-:W-:-:S06]  /*7800*/  WARPGROUP.ARRIVE ;  /* 0x00000000000079c5 */ /* 0x000fcc0000000000 */
[----:B------:R-:W-:Y:S01]  /*7810*/  QGMMA.64x128x32.F32.E4M3.E4M3 R24, R180, gdesc[UR4], R24, gsb0 ;  /* 0x01e00004b4187df3 */ /* 0x000fe20008000818 */
[----:B------:R-:W-:Y:S01]  /*7820*/  UIADD3 UR6, UR5, 0x300, URZ ;  /* 0x0000030005067890 */ /* 0x000fe2000fffe03f */
[----:B------:R-:W-:Y:S01]  /*7830*/  UMOV UR7, 0xc0000010 ;  /* 0xc000001000077882 */ /* 0x000fe20000000000 */
[----:B------:R-:W1:Y:S04]  /*7840*/  SHFL.BFLY PT, R10, R5, 0x2, 0x1f ;  /* 0x0c401f00050a7f89 */ /* 0x000e6800000e0000 */
[----:B------:R-:W3:Y:S01]  /*7850*/  SHFL.BFLY PT, R9, R4, 0x2, 0x1f ;  /* 0x0c401f0004097f89 */ /* 0x000ee200000e0000 */
[----:B------:R-:W-:Y:S02]  /*7860*/  WARPGROUP.DEPBAR.LE gsb0, 0x0 ;  /* 0x00008000000079c5 */ /* 0x000fe40000010000 */
[----:B------:R-:W-:-:S06]  /*7870*/  WARPGROUP.ARRIVE ;  /* 0x00000000000079c5 */ /* 0x000fcc0000000000 */
[----:B------:R-:W-:Y:S01]  /*7880*/  QGMMA.64x128x32.F32.E4M3.E4M3 R24, R184, gdesc[UR4], R24, gsb0 ;  /* 0x01e00004b8187df3 */ /* 0x000fe20008000818 */
[----:B------:R-:W-:Y:S01]  /*7890*/  UIADD3 UR6, UR5, 0x400, URZ ;  /* 0x0000040005067890 */ /* 0x000fe2000fffe03f */
[----:B------:R-:W-:Y:S01]  /*78a0*/  UMOV UR7, 0xc0000010 ;  /* 0xc000001000077882 */ /* 0x000fe20000000000 */
[----:B-1----:R-:W-:-:S01]  /*78b0*/  FADD.FTZ R10, R10, R5 ;  /* 0x000000050a0a7221 */ /* 0x002fc20000010000 */
[----:B---3--:R-:W-:-:S04]  /*78c0*/  FADD.FTZ R9, R9, R4 ;  /* 0x0000000409097221 */ /* 0x008fc80000010000 */
[----:B0-----:R-:W0:Y:S04]  /*78d0*/  SHFL.BFLY PT, R7, R10, 0x1, 0x1f ;  /* 0x0c201f000a077f89 */ /* 0x001e2800000e0000 */
[----:B------:R-:W1:Y:S01]  /*78e0*/  SHFL.BFLY PT, R6, R9, 0x1, 0x1f ;  /* 0x0c201f0009067f89 */ /* 0x000e6200000e0000 */
[----:B0-----:R-:W-:-:S01]  /*78f0*/  FADD.FTZ R12, R10, R7 ;  /* 0x000000070a0c7221 */ /* 0x001fc20000010000 */
[----:B-1----:R-:W-:-:S04]  /*7900*/  FADD.FTZ R13, R9, R6 ;  /* 0x00000006090d7221 */ /* 0x002fc80000010000 */
[C---:B------:R-:W-:Y:S01]  /*7910*/  FSETP.NE.FTZ.AND P1, PT, R12.reuse, RZ, PT ;  /* 0x000000ff0c00720b */ /* 0x040fe20003f35000 */
[----:B------:R-:W-:Y:S01]  /*7920*/  FMUL.FTZ R14, R12, 0.00390625 ;  /* 0x3b8000000c0e7820 */ /* 0x000fe20000410000 */
[----:B------:R-:W-:Y:S01]  /*7930*/  FMUL.FTZ R15, R13, 0.00390625 ;  /* 0x3b8000000d0f7820 */ /* 0x000fe20000410000 */
[----:B------:R-:W-:-:S03]  /*7940*/  IMAD.MOV.U32 R7, RZ, RZ, RZ ;  /* 0x000000ffff077224 */ /* 0x000fc600078e00ff */
[----:B------:R-:W-:Y:S02]  /*7950*/  FSETP.NE.FTZ.AND P2, PT, R14, RZ, PT ;  /* 0x000000ff0e00720b */ /* 0x000fe40003f55000 */
[----:B------:R-:W-:-:S05]  /*7960*/  FSETP.NE.FTZ.AND P3, PT, R15, RZ, PT ;  /* 0x000000ff0f00720b */ /* 0x000fca0003f75000 */
[----:B------:R-:W-:Y:S01]  /*7970*/  @P1 MUFU.RCP R7, R12 ;  /* 0x0000000c00071308 */ /* 0x000fe20000001000 */
[----:B------:R-:W-:Y:S01]  /*7980*/  FSETP.NE.FTZ.AND P1, PT, R13, RZ, PT ;  /* 0x000000ff0d00720b */ /* 0x000fe20003f35000 */
[----:B------:R-:W-:Y:S01]  /*7990*/  IMAD.MOV.U32 R11, RZ, RZ, RZ ;  /* 0x000000ffff0b7224 */ /* 0x000fe200078e00ff */
[----:B------:R-:W-:Y:S02]  /*79a0*/  WARPGROUP.DEPBAR.LE gsb0, 0x0 ;  /* 0x00008000000079c5 */ /* 0x000fe40000010000 */
[----:B------:R-:W-:-:S06]  /*79b0*/  WARPGROUP.ARRIVE ;  /* 0x00000000000079c5 */ /* 0x000fcc0000000000 */
[----:B------:R-:W-:Y:S01]  /*79c0*/  QGMMA.64x128x32.F32.E4M3.E4M3 R24, R188, gdesc[UR4], R24, gsb0 ;  /* 0x01e00004bc187df3 */ /* 0x000fe20008000818 */
[----:B------:R-:W0:Y:S08]  /*79d0*/  @P2 MUFU.LG2 R6, R14 ;  /* 0x0000000e00062308 */ /* 0x000e300000000c00 */
[----:B------:R-:W1:Y:S08]  /*79e0*/  @P3 MUFU.LG2 R10, R15 ;  /* 0x0000000f000a3308 */ /* 0x000e700000000c00 */
[----:B------:R-:W3:Y:S01]  /*79f0*/  @P1 MUFU.RCP R11, R13 ;  /* 0x0000000d000b1308 */ /* 0x000ee20000001000 */
[----:B------:R-:W-:-:S02]  /*7a00*/  IMAD.U32 R9, RZ, RZ, UR40 ;  /* 0x00000028ff097e24 */ /* 0x000fc4000f8e00ff */
[----:B------:R-:W-:Y:S02]  /*7a10*/  IMAD.U32 R21, RZ, RZ, UR40 ;  /* 0x00000028ff157e24 */ /* 0x000fe4000f8e00ff */
[----:B0-----:R-:W-:Y:S01]  /*7a20*/  @P2 FMUL.FTZ R6, R6, 0.69314718246459960938 ;  /* 0x3f31721806062820 */ /* 0x001fe20000410000 */
[----:B------:R-:W-:Y:S01]  /*7a30*/  @P2 FMUL.FTZ R9, R9, 0.69314718246459960938 ;  /* 0x3f31721809092820 */ /* 0x000fe20000410000 */
[----:B------:R-:W-:Y:S01]  /*7a40*/  @P3 FMUL.FTZ R21, R21, 0.69314718246459960938 ;  /* 0x3f31721815153820 */ /* 0x000fe20000410000 */
[----:B-1----:R-:W-:Y:S01]  /*7a50*/  @P3 FMUL.FTZ R10, R10, 0.69314718246459960938 ;  /* 0x3f3172180a0a3820 */ /* 0x002fe20000410000 */
[----:B------:R-:W-:Y:S02]  /*7a60*/  IMAD.MOV.U32 R5, RZ, RZ, -0x800000 ;  /* 0xff800000ff057424 */ /* 0x000fe400078e00ff */
[----:B------:R-:W-:Y:S01]  /*7a70*/  @P2 FFMA.FTZ R5, R9, R0, R6 ;  /* 0x0000000009052223 */ /* 0x000fe20000010006 */
[----:B------:R-:W-:Y:S02]  /*7a80*/  IMAD.MOV.U32 R4, RZ, RZ, -0x800000 ;  /* 0xff800000ff047424 */ /* 0x000fe400078e00ff */
[----:B------:R-:W-:Y:S01]  /*7a90*/  @P3 FFMA.FTZ R4, R21, R3, R10 ;  /* 0x0000000315043223 */ /* 0x000fe2000001000a */
[-C--:B--2---:R-:W-:Y:S01]  /*7aa0*/  FMUL.FTZ R12, R7, R8.reuse ;  /* 0x00000008070c7220 */ /* 0x084fe20000410000 */
[----:B---3--:R-:W-:Y:S01]  /*7ab0*/  FMUL.FTZ R88, R11, R8 ;  /* 0x000000080b587220 */ /* 0x008fe20000410000 */
[----:B------:R-:W-:-:S02]  /*7ac0*/  WARPGROUP.DEPBAR.LE gsb0, 0x0 ;  /* 0x00008000000079c5 */ /* 0x000fc40000010000 */
[----:B------:R-:W-:Y:S05]  /*7ad0*/  @!P0 BRA `(.L_x_30) ;  /* 0x0000000000048947 */ /* 0x000fea0003800000 */
[----:B------:R-:W-:Y:S01]  /*7ae0*/  BPT.TRAP 0x1 ;  /* 0x000000040000795c */ /* 0x000fe20000300000 */
.L_x_30:
[----:B------:R-:W0:Y:S01]  /*7af0*/  S2R R89, SR_TID.X ;  /* 0x0000000000597919 */ /* 0x000e220000002100 */
[----:B------:R-:W-:Y:S01]  /*7b00*/  ULDC.64 UR6, c[0x4][0x40] ;  /* 0x0100100000067ab9 */ /* 0x000fe20000000a00 */
[----:B------:R-:W1:Y:S01]  /*7b10*/  S2UR UR5, SR_SWINHI ;  /* 0x00000000000579c3 */ /* 0x000e620000002f00 */
        /* <DEDUP_REMOVED lines=9> */
[----:B------:R-:W-:Y:S01]  /*7bb0*/  FMUL.FTZ R20, R34, R88 ;  /* 0x0000005822147220 */ /* 0x000fe20000410000 */
[----:B------:R-:W-:Y:S01]  /*7bc0*/  ULDC.64 UR8, c[0x0][0xb90] ;  /* 0x0002e40000087ab9 */ /* 0x000fe20000000a00 */
[----:B------:R-:W-:Y:S01]  /*7bd0*/  USHF.R.S32.HI UR14, URZ, 0x1f, UR42 ;  /* 0x0000001f3f0e7899 */ /* 0x000fe2000801142a */
[----:B------:R-:W-:Y:S01]  /*7be0*/  ULDC.64 UR10, c[0x0][0xb98] ;  /* 0x0002e600000a7ab9 */ /* 0x000fe20000000a00 */
[----:B0-----:R-:W-:-:S05]  /*7bf0*/  IMAD.SHL.U32 R0, R89, 0x4, RZ ;  /* 0x0000000459007824 */ /* 0x001fca00078e00ff */
[----:B------:R-:W-:-:S04]  /*7c00*/  LOP3.LUT R0, R0, 0xc, RZ, 0xc0, !PT ;  /* 0x0000000c00007812 */ /* 0x000fc800078ec0ff */
[----:B------:R-:W-:-:S05]  /*7c10*/  IADD3 R6, P0, R0, UR6, RZ ;  /* 0x0000000600067c10 */ /* 0x000fca000ff1e0ff */
[----:B------:R-:W-:-:S05]  /*7c20*/  IMAD.X R7, RZ, RZ, UR7, P0 ;  /* 0x00000007ff077e24 */ /* 0x000fca00080e06ff */
[----:B------:R0:W2:Y:S01]  /*7c30*/  LDG.E.CONSTANT R0, desc[UR48][R6.64] ;  /* 0x0000003006007981 */ /* 0x0000a2000c1e9900 */
        /* <DEDUP_REMOVED lines=9> */
[-C--:B0-----:R-:W-:Y:S01]  /*7cd0*/  FMUL.FTZ R6, R30, R88.reuse ;  /* 0x000000581e067220 */ /* 0x081fe20000410000 */
[----:B------:R-:W-:Y:S01]  /*7ce0*/  FMUL.FTZ R7, R26, R88 ;  /* 0x000000581a077220 */ /* 0x000fe20000410000 */
[-C--:B------:R-:W-:Y:S01]  /*7cf0*/  FMUL.FTZ R48, R61, R12.reuse ;  /* 0x0000000c3d307220 */ /* 0x080fe20000410000 */
[-C--:B------:R-:W-:Y:S01]  /*7d00*/  FMUL.FTZ R49, R57, R12.reuse ;  /* 0x0000000c39317220 */ /* 0x080fe20000410000 */
[-C--:B------:R-:W-:Y:S01]  /*7d10*/  FMUL.FTZ R36, R52, R12.reuse ;  /* 0x0000000c34247220 */ /* 0x080fe20000410000 */
[-C--:B------:R-:W-:Y:S01]  /*7d20*/  FMUL.FTZ R40, R53, R12.reuse ;  /* 0x0000000c35287220 */ /* 0x080fe20000410000 */
[----:B------:R-:W-:Y:S01]  /*7d30*/  F2FP.BF16.F32.PACK_AB R6, R6, R7 ;  /* 0x000000070606723e */ /* 0x000fe200000010ff */
[-C--:B------:R-:W-:Y:S01]  /*7d40*/  FMUL.FTZ R52, R68, R12.reuse ;  /* 0x0000000c44347220 */ /* 0x080fe20000410000 */
[----:B------:R-:W-:Y:S01]  /*7d50*/  LOP3.LUT P0, R7, R89, 0x3, RZ, 0xc0, !PT ;  /* 0x0000000359077812 */ /* 0x000fe2000780c0ff */
        /* <DEDUP_REMOVED lines=12> */
[----:B------:R-:W-:Y:S01]  /*7e20*/  F2FP.BF16.F32.PACK_AB R44, R44, R45 ;  /* 0x0000002d2c2c723e */ /* 0x000fe200000010ff */
[-C--:B------:R-:W-:Y:S01]  /*7e30*/  FMUL.FTZ R25, R39, R88.reuse ;  /* 0x0000005827197220 */ /* 0x080fe20000410000 */
[----:B------:R-:W-:Y:S01]  /*7e40*/  F2FP.BF16.F32.PACK_AB R49, R48, R49 ;  /* 0x000000313031723e */ /* 0x000fe200000010ff */
[-C--:B------:R-:W-:Y:S01]  /*7e50*/  FMUL.FTZ R26, R35, R88.reuse ;  /* 0x00000058231a7220 */ /* 0x080fe20000410000 */
[----:B------:R-:W-:Y:S01]  /*7e60*/  ISETP.EQ.OR P0, PT, R7, 0x3, !P0 ;  /* 0x000000030700780c */ /* 0x000fe20004702670 */
[-C--:B------:R-:W-:Y:S01]  /*7e70*/  FMUL.FTZ R27, R46, R88.reuse ;  /* 0x000000582e1b7220 */ /* 0x080fe20000410000 */
[-C--:B------:R-:W-:Y:S01]  /*7e80*/  FMUL.FTZ R30, R42, R88.reuse ;  /* 0x000000582a1e7220 */ /* 0x080fe20000410000 */
[-C--:B------:R-:W-:Y:S01]  /*7e90*/  FMUL.FTZ R34, R43, R88.reuse ;  /* 0x000000582b227220 */ /* 0x080fe20000410000 */
[-C--:B------:R-:W-:Y:S01]  /*7ea0*/  FMUL.FTZ R38, R50, R88.reuse ;  /* 0x0000005832267220 */ /* 0x080fe20000410000 */
[----:B------:R-:W-:Y:S01]  /*7eb0*/  F2FP.BF16.F32.PACK_AB R52, R52, R53 ;  /* 0x000000353434723e */ /* 0x000fe200000010ff */
[-C--:B------:R-:W-:Y:S01]  /*7ec0*/  FMUL.FTZ R43, R62, R88.reuse ;  /* 0x000000583e2b7220 */ /* 0x080fe20000410000 */
[----:B------:R-:W-:Y:S01]  /*7ed0*/  F2FP.BF16.F32.PACK_AB R57, R56, R57 ;  /* 0x000000393839723e */ /* 0x000fe200000010ff */
[-C--:B------:R-:W-:Y:S01]  /*7ee0*/  FMUL.FTZ R50, R59, R88.reuse ;  /* 0x000000583b327220 */ /* 0x080fe20000410000 */
[----:B------:R-:W-:Y:S01]  /*7ef0*/  F2FP.BF16.F32.PACK_AB R60, R60, R61 ;  /* 0x0000003d3c3c723e */ /* 0x000fe200000010ff */
[-C--:B------:R-:W-:Y:S01]  /*7f00*/  FMUL.FTZ R59, R78, R88.reuse ;  /* 0x000000584e3b7220 */ /* 0x080fe20000410000 */
[-C--:B------:R-:W-:Y:S01]  /*7f10*/  FMUL.FTZ R62, R74, R88.reuse ;  /* 0x000000584a3e7220 */ /* 0x080fe20000410000 */
[----:B------:R-:W-:Y:S01]  /*7f20*/  F2FP.BF16.F32.PACK_AB R65, R64, R65 ;  /* 0x000000414041723e */ /* 0x000fe200000010ff */
[----:B------:R-:W-:Y:S01]  /*7f30*/  UMOV UR6, UR39 ;  /* 0x0000002700067c82 */ /* 0x000fe20008000000 */
[----:B-1----:R-:W-:Y:S01]  /*7f40*/  UMOV UR7, UR5 ;  /* 0x0000000500077c82 */ /* 0x002fe20008000000 */
[----:B------:R-:W-:Y:S01]  /*7f50*/  SEL R61, R44, R49, P0 ;  /* 0x000000312c3d7207 */ /* 0x000fe20000000000 */
[----:B------:R-:W-:Y:S01]  /*7f60*/  FMUL.FTZ R31, R47, R88 ;  /* 0x000000582f1f7220 */ /* 0x000fe20000410000 */
[----:B------:R-:W-:Y:S01]  /*7f70*/  F2FP.BF16.F32.PACK_AB R3, R3, R8 ;  /* 0x000000080303723e */ /* 0x000fe200000010ff */
[----:B------:R-:W-:Y:S01]  /*7f80*/  FMUL.FTZ R39, R55, R88 ;  /* 0x0000005837277220 */ /* 0x000fe20000410000 */
[----:B------:R-:W-:Y:S01]  /*7f90*/  SEL R44, R49, R44, P0 ;  /* 0x0000002c312c7207 */ /* 0x000fe20000000000 */
[----:B------:R-:W-:Y:S01]  /*7fa0*/  FMUL.FTZ R42, R51, R88 ;  /* 0x00000058332a7220 */ /* 0x000fe20000410000 */
[----:B------:R-:W-:Y:S01]  /*7fb0*/  F2FP.BF16.F32.PACK_AB R11, R11, R12 ;  /* 0x0000000c0b0b723e */ /* 0x000fe200000010ff */
[----:B------:R-:W-:Y:S01]  /*7fc0*/  FMUL.FTZ R46, R58, R88 ;  /* 0x000000583a2e7220 */ /* 0x000fe20000410000 */
[----:B------:R-:W-:Y:S01]  /*7fd0*/  F2FP.BF16.F32.PACK_AB R8, R25, R26 ;  /* 0x0000001a1908723e */ /* 0x000fe200000010ff */
[----:B------:R-:W-:Y:S01]  /*7fe0*/  IMAD.U32 R26, RZ, RZ, UR6 ;  /* 0x00000006ff1a7e24 */ /* 0x000fe2000f8e00ff */
[----:B------:R-:W-:Y:S01]  /*7ff0*/  F2FP.BF16.F32.PACK_AB R30, R27, R30 ;  /* 0x0000001e1b1e723e */ /* 0x000fe200000010ff */
[----:B------:R-:W-:Y:S01]  /*8000*/  IMAD.U32 R27, RZ, RZ, UR7 ;  /* 0x00000007ff1b7e24 */ /* 0x000fe2000f8e00ff */
[----:B------:R-:W-:Y:S01]  /*8010*/  SEL R49, R52, R57, P0 ;  /* 0x0000003934317207 */ /* 0x000fe20000000000 */
[----:B------:R-:W-:Y:S01]  /*8020*/  FMUL.FTZ R51, R70, R88 ;  /* 0x0000005846337220 */ /* 0x000fe20000410000 */
[----:B------:R-:W-:Y:S01]  /*8030*/  SEL R52, R57, R52, P0 ;  /* 0x0000003439347207 */ /* 0x000fe20000000000 */
[-C--:B------:R-:W-:Y:S01]  /*8040*/  FMUL.FTZ R55, R71, R88.reuse ;  /* 0x0000005847377220 */ /* 0x080fe20000410000 */
[-C--:B------:R-:W-:Y:S01]  /*8050*/  FMUL.FTZ R58, R67, R88.reuse ;  /* 0x00000058433a7220 */ /* 0x080fe20000410000 */
[----:B------:R-:W-:Y:S01]  /*8060*/  SEL R57, R60, R65, P0 ;  /* 0x000000413c397207 */ /* 0x000fe20000000000 */
[-C--:B------:R-:W-:Y:S01]  /*8070*/  FMUL.FTZ R67, R86, R88.reuse ;  /* 0x0000005856437220 */ /* 0x080fe20000410000 */
[-C--:B------:R-:W-:Y:S01]  /*8080*/  FMUL.FTZ R70, R82, R88.reuse ;  /* 0x0000005852467220 */ /* 0x080fe20000410000 */
[-C--:B------:R-:W-:Y:S01]  /*8090*/  FMUL.FTZ R71, R87, R88.reuse ;  /* 0x0000005857477220 */ /* 0x080fe20000410000 */
[----:B------:R-:W-:Y:S01]  /*80a0*/  FMUL.FTZ R74, R83, R88 ;  /* 0x00000058534a7220 */ /* 0x000fe20000410000 */
[----:B------:R-:W-:Y:S01]  /*80b0*/  F2FP.BF16.F32.PACK_AB R59, R59, R62 ;  /* 0x0000003e3b3b723e */ /* 0x000fe200000010ff */
[----:B------:R-:W-:Y:S01]  /*80c0*/  FMUL.FTZ R35, R54, R88 ;  /* 0x0000005836237220 */ /* 0x000fe20000410000 */
[----:B------:R-:W-:Y:S01]  /*80d0*/  SEL R60, R65, R60, P0 ;  /* 0x0000003c413c7207 */ /* 0x000fe20000000000 */
[----:B------:R-:W-:Y:S01]  /*80e0*/  FMUL.FTZ R54, R66, R88 ;  /* 0x0000005842367220 */ /* 0x000fe20000410000 */
[----:B------:R-:W-:Y:S01]  /*80f0*/  SEL R65, R6, R11, P0 ;  /* 0x0000000b06417207 */ /* 0x000fe20000000000 */
[----:B------:R-:W0:Y:S01]  /*8100*/  LDC R89, c[0x0][0xc38] ;  /* 0x00030e00ff597b82 */ /* 0x000e220000000800 */
[----:B------:R-:W-:Y:S01]  /*8110*/  SEL R62, R11, R6, P0 ;  /* 0x000000060b3e7207 */ /* 0x000fe20000000000 */
[----:B------:R-:W-:Y:S01]  /*8120*/  IMAD.WIDE R6, R170, 0x2, R26 ;  /* 0x00000002aa067825 */ /* 0x000fe200078e021a */
[----:B------:R-:W-:-:S03]  /*8130*/  F2FP.BF16.F32.PACK_AB R31, R31, R34 ;  /* 0x000000221f1f723e */ /* 0x000fc600000010ff */
[----:B------:R-:W-:Y:S01]  /*8140*/  FMUL.FTZ R47, R63, R88 ;  /* 0x000000583f2f7220 */ /* 0x000fe20000410000 */
[----:B------:R-:W-:Y:S01]  /*8150*/  F2FP.BF16.F32.PACK_AB R67, R67, R70 ;  /* 0x000000464343723e */ /* 0x000fe200000010ff */
[----:B------:R-:W-:Y:S01]  /*8160*/  FMUL.FTZ R66, R75, R88 ;  /* 0x000000584b427220 */ /* 0x000fe20000410000 */
[----:B------:R-:W-:Y:S01]  /*8170*/  F2FP.BF16.F32.PACK_AB R74, R71, R74 ;  /* 0x0000004a474a723e */ /* 0x000fe200000010ff */
[----:B------:R-:W-:Y:S01]  /*8180*/  FMUL.FTZ R63, R79, R88 ;  /* 0x000000584f3f7220 */ /* 0x000fe20000410000 */
[----:B------:R-:W-:Y:S01]  /*8190*/  F2FP.BF16.F32.PACK_AB R10, R9, R10 ;  /* 0x0000000a090a723e */ /* 0x000fe200000010ff */
[----:B------:R-:W-:Y:S01]  /*81a0*/  UIADD3 UR5, -UR42, URZ, URZ ;  /* 0x0000003f2a057290 */ /* 0x000fe2000fffe13f */
[----:B------:R-:W-:Y:S01]  /*81b0*/  SEL R71, R30, R31, P0 ;  /* 0x0000001f1e477207 */ /* 0x000fe20000000000 */
[----:B------:R-:W-:Y:S01]  /*81c0*/  ULDC UR6, c[0x0][0xc44] ;  /* 0x0003110000067ab9 */ /* 0x000fe20000000800 */
[----:B------:R-:W-:Y:S01]  /*81d0*/  SEL R70, R31, R30, P0 ;  /* 0x0000001e1f467207 */ /* 0x000fe20000000000 */
[----:B------:R-:W-:Y:S01]  /*81e0*/  UIMAD UR13, UR6, UR5, UR43 ;  /* 0x00000005060d72a4 */ /* 0x000fe2000f8e022b */
[----:B------:R-:W-:Y:S01]  /*81f0*/  F2FP.BF16.F32.PACK_AB R15, R15, R20 ;  /* 0x000000140f0f723e */ /* 0x000fe200000010ff */
[----:B------:R-:W-:Y:S01]  /*8200*/  UIADD3 UR4, UR4, 0x29860, URZ ;  /* 0x0002986004047890 */ /* 0x000fe2000fffe03f */
[----:B------:R-:W-:Y:S01]  /*8210*/  IADD3 R31, P6, R6, 0x4060, RZ ;  /* 0x00004060061f7810 */ /* 0x000fe20007fde0ff */
[----:B------:R-:W-:Y:S01]  /*8220*/  USHF.R.S32.HI UR12, URZ, 0x1f, UR13 ;  /* 0x0000001f3f0c7899 */ /* 0x000fe2000801140d */
[----:B------:R-:W-:Y:S01]  /*8230*/  F2FP.BF16.F32.PACK_AB R43, R43, R46 ;  /* 0x0000002e2b2b723e */ /* 0x000fe200000010ff */
[----:B------:R-:W-:Y:S01]  /*8240*/  UPRMT UR4, UR36, 0x654, UR4 ;  /* 0x0000065424047896 */ /* 0x000fe20008000004 */
[----:B------:R-:W-:Y:S01]  /*8250*/  F2FP.BF16.F32.PACK_AB R68, R68, R69 ;  /* 0x000000454444723e */ /* 0x000fe200000010ff */
[----:B------:R-:W-:Y:S01]  /*8260*/  UIMAD UR5, UR12, UR8, URZ ;  /* 0x000000080c0572a4 */ /* 0x000fe2000f8e023f */
[----:B------:R-:W-:Y:S01]  /*8270*/  SEL R45, R3, R10, P0 ;  /* 0x0000000a032d7207 */ /* 0x000fe20000000000 */
[----:B------:R-:W-:Y:S01]  /*8280*/  UIMAD.WIDE.U32 UR6, UR13, UR8, URZ ;  /* 0x000000080d0672a5 */ /* 0x000fe2000f8e003f */
[----:B------:R-:W-:Y:S01]  /*8290*/  SEL R46, R10, R3, P0 ;  /* 0x000000030a2e7207 */ /* 0x000fe20000000000 */
[----:B------:R-:W-:Y:S01]  /*82a0*/  IMAD R3, R18, 0x40, R2 ;  /* 0x0000004012037824 */ /* 0x000fe200078e0202 */
[----:B------:R-:W-:Y:S01]  /*82b0*/  SEL R69, R15, R8, P0 ;  /* 0x000000080f457207 */ /* 0x000fe20000000000 */
[----:B------:R-:W-:Y:S01]  /*82c0*/  UIMAD UR5, UR13, UR9, UR5 ;  /* 0x000000090d0572a4 */ /* 0x000fe2000f8e0205 */
[----:B------:R-:W-:Y:S01]  /*82d0*/  SEL R64, R8, R15, P0 ;  /* 0x0000000f08407207 */ /* 0x000fe20000000000 */
[----:B------:R-:W-:Y:S01]  /*82e0*/  IMAD.WIDE R26, R3, 0x2, R26 ;  /* 0x00000002031a7825 */ /* 0x000fe200078e021a */
[----:B------:R-:W-:Y:S01]  /*82f0*/  LOP3.LUT R30, R31, 0x380, RZ, 0xc0, !PT ;  /* 0x000003801f1e7812 */ /* 0x000fe200078ec0ff */
[----:B------:R-:W-:Y:S01]  /*8300*/  UIMAD UR8, UR14, UR10, URZ ;  /* 0x0000000a0e0872a4 */ /* 0x000fe2000f8e023f */
[----:B------:R-:W-:Y:S01]  /*8310*/  IADD3 R8, P2, R6, 0x20, RZ ;  /* 0x0000002006087810 */ /* 0x000fe20007f5e0ff */
[----:B------:R-:W-:Y:S01]  /*8320*/  SYNCS.ARRIVE.TRANS64.RED.A1T0 RZ, [UR4], RZ ;  /* 0x000000ffffff79a7 */ /* 0x000fe20008100404 */
[----:B------:R-:W-:Y:S01]  /*8330*/  SHF.R.U64 R30, R30, 0x3, RZ ;  /* 0x000000031e1e7819 */ /* 0x000fe200000012ff */
[----:B------:R-:W-:Y:S01]  /*8340*/  UIADD3 UR7, UR7, UR5, URZ ;  /* 0x0000000507077290 */ /* 0x000fe2000fffe03f */
[----:B------:R-:W-:Y:S01]  /*8350*/  LOP3.LUT R3, R8, 0x380, RZ, 0xc0, !PT ;  /* 0x0000038008037812 */ /* 0x000fe200078ec0ff */
[----:B------:R-:W-:Y:S01]  /*8360*/  UIMAD UR8, UR42, UR11, UR8 ;  /* 0x0000000b2a0872a4 */ /* 0x000fe2000f8e0208 */
[----:B------:R-:W-:Y:S01]  /*8370*/  LOP3.LUT R30, R30, R31, RZ, 0x3c, !PT ;  /* 0x0000001f1e1e7212 */ /* 0x000fe200078e3cff */
[----:B------:R-:W-:Y:S01]  /*8380*/  IMAD.X R31, RZ, RZ, R7, P6 ;  /* 0x000000ffff1f7224 */ /* 0x000fe200030e0607 */
[----:B------:R-:W-:Y:S01]  /*8390*/  SHF.R.U64 R3, R3, 0x3, RZ ;  /* 0x0000000303037819 */ /* 0x000fe200000012ff */
[----:B------:R-:W-:Y:S01]  /*83a0*/  UIMAD.WIDE.U32 UR6, UR42, UR10, UR6 ;  /* 0x0000000a2a0672a5 */ /* 0x000fe2000f8e0006 */
[----:B------:R-:W-:Y:S01]  /*83b0*/  IADD3 R10, P6, R6, 0x40, RZ ;  /* 0x00000040060a7810 */ /* 0x000fe20007fde0ff */
[----:B------:R-:W-:Y:S01]  /*83c0*/  ULDC.64 UR4, c[0x0][0xb50] ;  /* 0x0002d40000047ab9 */ /* 0x000fe20000000a00 */
[----:B------:R-:W-:-:S02]  /*83d0*/  F2FP.BF16.F32.PACK_AB R41, R40, R41 ;  /* 0x000000292829723e */ /* 0x000fc400000010ff */
[----:B------:R-:W-:Y:S02]  /*83e0*/  LOP3.LUT R40, R3, R8, RZ, 0x3c, !PT ;  /* 0x0000000803287212 */ /* 0x000fe400078e3cff */
[----:B------:R-:W-:Y:S02]  /*83f0*/  LOP3.LUT R3, R10, 0x380, RZ, 0xc0, !PT ;  /* 0x000003800a037812 */ /* 0x000fe400078ec0ff */
[----:B------:R-:W-:Y:S01]  /*8400*/  F2FP.BF16.F32.PACK_AB R28, R28, R29 ;  /* 0x0000001d1c1c723e */ /* 0x000fe200000010ff */
[----:B------:R-:W-:Y:S01]  /*8410*/  IMAD.X R29, RZ, RZ, R7, P6 ;  /* 0x000000ffff1d7224 */ /* 0x000fe200030e0607 */
[----:B------:R-:W-:Y:S02]  /*8420*/  F2FP.BF16.F32.PACK_AB R33, R32, R33 ;  /* 0x000000212021723e */ /* 0x000fe400000010ff */
[----:B------:R-:W-:Y:S02]  /*8430*/  SHF.R.U64 R3, R3, 0x3, RZ ;  /* 0x0000000303037819 */ /* 0x000fe400000012ff */
[----:B------:R-:W-:-:S02]  /*8440*/  F2FP.BF16.F32.PACK_AB R51, R51, R54 ;  /* 0x000000363333723e */ /* 0x000fc400000010ff */
[----:B------:R-:W-:Y:S02]  /*8450*/  SEL R53, R28, R33, P0 ;  /* 0x000000211c357207 */ /* 0x000fe40000000000 */
[----:B------:R-:W-:Y:S02]  /*8460*/  SEL R54, R33, R28, P0 ;  /* 0x0000001c21367207 */ /* 0x000fe40000000000 */
[----:B------:R-:W-:Y:S02]  /*8470*/  LOP3.LUT R28, R3, R10, RZ, 0x3c, !PT ;  /* 0x0000000a031c7212 */ /* 0x000fe400078e3cff */
[----:B------:R-:W1:Y:S01]  /*8480*/  LDC R3, c[0x0][0xbe8] ;  /* 0x0002fa00ff037b82 */ /* 0x000e620000000800 */
[----:B------:R-:W-:Y:S02]  /*8490*/  F2FP.BF16.F32.PACK_AB R36, R36, R37 ;  /* 0x000000252424723e */ /* 0x000fe400000010ff */
[----:B------:R-:W-:Y:S02]  /*84a0*/  F2FP.BF16.F32.PACK_AB R58, R55, R58 ;  /* 0x0000003a373a723e */ /* 0x000fe400000010ff */
[----:B------:R-:W-:-:S02]  /*84b0*/  SEL R55, R36, R41, P0 ;  /* 0x0000002924377207 */ /* 0x000fc40000000000 */
[----:B------:R-:W-:Y:S01]  /*84c0*/  SEL R56, R41, R36, P0 ;  /* 0x0000002429387207 */ /* 0x000fe20000000000 */
[----:B------:R-:W-:Y:S01]  /*84d0*/  IMAD.X R41, RZ, RZ, R7, P2 ;  /* 0x000000ffff297224 */ /* 0x000fe200010e0607 */
[----:B------:R-:W-:Y:S02]  /*84e0*/  F2FP.BF16.F32.PACK_AB R24, R21, R24 ;  /* 0x000000181518723e */ /* 0x000fe400000010ff */
[----:B------:R-:W-:Y:S02]  /*84f0*/  IADD3 R21, P2, R26, 0x2000, RZ ;  /* 0x000020001a157810 */ /* 0x000fe40007f5e0ff */
[----:B------:R-:W-:Y:S02]  /*8500*/  F2FP.BF16.F32.PACK_AB R50, R47, R50 ;  /* 0x000000322f32723e */ /* 0x000fe400000010ff */
[----:B------:R-:W-:Y:S02]  /*8510*/  LOP3.LUT R20, R21, 0x380, RZ, 0xc0, !PT ;  /* 0x0000038015147812 */ /* 0x000fe400078ec0ff */
[----:B------:R-:W-:Y:S01]  /*8520*/  MOV R81, R30 ;  /* 0x0000001e00517202 */ /* 0x000fe20000000f00 */
[----:B------:R-:W-:Y:S01]  /*8530*/  IMAD R30, RZ, RZ, -UR43 ;  /* 0x8000002bff1e7e24 */ /* 0x000fe2000f8e02ff */
[----:B------:R-:W-:-:S02]  /*8540*/  SHF.R.U64 R20, R20, 0x3, RZ ;  /* 0x0000000314147819 */ /* 0x000fc400000012ff */
[----:B------:R-:W-:Y:S01]  /*8550*/  SEL R75, R43, R50, P0 ;  /* 0x000000322b4b7207 */ /* 0x000fe20000000000 */
[----:B0-----:R-:W-:Y:S01]  /*8560*/  IMAD R89, R89, R30, UR41 ;  /* 0x0000002959597e24 */ /* 0x001fe2000f8e021e */
[----:B------:R-:W-:Y:S01]  /*8570*/  LOP3.LUT R20, R20, R21, RZ, 0x3c, !PT ;  /* 0x0000001514147212 */ /* 0x000fe200078e3cff */
[----:B------:R-:W-:Y:S01]  /*8580*/  IMAD.X R21, RZ, RZ, R27, P2 ;  /* 0x000000ffff157224 */ /* 0x000fe200010e061b */
[----:B-1----:R-:W-:Y:S02]  /*8590*/  ISETP.NE.AND P2, PT, R3, 0x1, PT ;  /* 0x000000010300780c */ /* 0x002fe40003f45270 */
[----:B------:R-:W-:Y:S02]  /*85a0*/  SEL R50, R50, R43, P0 ;  /* 0x0000002b32327207 */ /* 0x000fe40000000000 */
[----:B------:R-:W-:Y:S02]  /*85b0*/  F2FP.BF16.F32.PACK_AB R13, R13, R14 ;  /* 0x0000000e0d0d723e */ /* 0x000fe400000010ff */
[----:B------:R-:W-:-:S02]  /*85c0*/  LOP3.LUT R43, R6, 0x380, RZ, 0xc0, !PT ;  /* 0x00000380062b7812 */ /* 0x000fc400078ec0ff */
[----:B------:R-:W-:Y:S02]  /*85d0*/  F2FP.BF16.F32.PACK_AB R73, R72, R73 ;  /* 0x000000494849723e */ /* 0x000fe400000010ff */
[----:B------:R-:W-:Y:S02]  /*85e0*/  IADD3 R14, P5, R6, 0x4040, RZ ;  /* 0x00004040060e7810 */ /* 0x000fe40007fbe0ff */
[----:B------:R-:W-:Y:S01]  /*85f0*/  F2FP.BF16.F32.PACK_AB R35, R35, R38 ;  /* 0x000000262323723e */ /* 0x000fe200000010ff */
[----:B------:R-:W0:Y:S01]  /*8600*/  @P2 LDC R31, c[0x0][0xbec] ;  /* 0x0002fb00ff1f2b82 */ /* 0x000e220000000800 */
[----:B------:R-:W-:Y:S01]  /*8610*/  F2FP.BF16.F32.PACK_AB R42, R39, R42 ;  /* 0x0000002a272a723e */ /* 0x000fe200000010ff */
[----:B------:R-:W-:Y:S01]  /*8620*/  IMAD.X R33, RZ, RZ, R7, P5 ;  /* 0x000000ffff217224 */ /* 0x000fe200028e0607 */
[----:B------:R-:W-:Y:S02]  /*8630*/  F2FP.BF16.F32.PACK_AB R66, R63, R66 ;  /* 0x000000423f42723e */ /* 0x000fe400000010ff */
[----:B------:R-:W-:-:S02]  /*8640*/  SEL R47, R13, R24, P0 ;  /* 0x000000180d2f7207 */ /* 0x000fc40000000000 */
[----:B------:R-:W-:Y:S01]  /*8650*/  SEL R48, R24, R13, P0 ;  /* 0x0000000d18307207 */ /* 0x000fe20000000000 */
[----:B------:R-:W1:Y:S01]  /*8660*/  @P2 LDC R30, c[0x0][0xbf0] ;  /* 0x0002fc00ff1e2b82 */ /* 0x000e620000000800 */
[----:B------:R-:W-:Y:S02]  /*8670*/  SHF.R.U64 R43, R43, 0x3, RZ ;  /* 0x000000032b2b7819 */ /* 0x000fe400000012ff */
[----:B------:R-:W-:Y:S02]  /*8680*/  SEL R63, R68, R73, P0 ;  /* 0x00000049443f7207 */ /* 0x000fe40000000000 */
[----:B------:R-:W-:Y:S02]  /*8690*/  IADD3 R11, P3, R6, 0x4000, RZ ;  /* 0x00004000060b7810 */ /* 0x000fe40007f7e0ff */
[----:B------:R-:W-:Y:S02]  /*86a0*/  LOP3.LUT R13, R14, 0x380, RZ, 0xc0, !PT ;  /* 0x000003800e0d7812 */ /* 0x000fe400078ec0ff */
[----:B------:R-:W-:Y:S01]  /*86b0*/  SEL R68, R73, R68, P0 ;  /* 0x0000004449447207 */ /* 0x000fe20000000000 */
[----:B------:R-:W-:Y:S01]  /*86c0*/  IMAD.X R37, RZ, RZ, R7, P3 ;  /* 0x000000ffff257224 */ /* 0x000fe200018e0607 */
[----:B------:R-:W-:-:S02]  /*86d0*/  SEL R73, R35, R42, P0 ;  /* 0x0000002a23497207 */ /* 0x000fc40000000000 */
[----:B------:R-:W-:Y:S02]  /*86e0*/  SEL R72, R42, R35, P0 ;  /* 0x000000232a487207 */ /* 0x000fe40000000000 */
[C---:B------:R-:W-:Y:S02]  /*86f0*/  IADD3 R12, P4, R6.reuse, 0x4020, RZ ;  /* 0x00004020060c7810 */ /* 0x040fe40007f9e0ff */
[----:B------:R-:W-:Y:S02]  /*8700*/  IADD3 R9, P1, R6, 0x60, RZ ;  /* 0x0000006006097810 */ /* 0x000fe40007f3e0ff */
[----:B------:R-:W-:Y:S01]  /*8710*/  LOP3.LUT R42, R43, R6, RZ, 0x3c, !PT ;  /* 0x000000062b2a7212 */ /* 0x000fe200078e3cff */
[--C-:B------:R-:W-:Y:S01]  /*8720*/  IMAD.X R35, RZ, RZ, R7.reuse, P4 ;  /* 0x000000ffff237224 */ /* 0x100fe200020e0607 */
[----:B------:R-:W-:Y:S01]  /*8730*/  LOP3.LUT R6, R11, 0x380, RZ, 0xc0, !PT ;  /* 0x000003800b067812 */ /* 0x000fe200078ec0ff */
[--C-:B------:R-:W-:Y:S01]  /*8740*/  IMAD.X R39, RZ, RZ, R7.reuse, P1 ;  /* 0x000000ffff277224 */ /* 0x100fe200008e0607 */
[----:B------:R-:W-:Y:S01]  /*8750*/  SHF.R.U64 R13, R13, 0x3, RZ ;  /* 0x000000030d0d7819 */ /* 0x000fe200000012ff */
[----:B------:R-:W-:Y:S01]  /*8760*/  IMAD.MOV.U32 R43, RZ, RZ, R7 ;  /* 0x000000ffff2b7224 */ /* 0x000fe200078e0007 */
[----:B------:R-:W-:-:S02]  /*8770*/  IADD3 R25, P6, R26, 0x1000, RZ ;  /* 0x000010001a197810 */ /* 0x000fc40007fde0ff */
[----:B------:R-:W-:Y:S02]  /*8780*/  SHF.R.U64 R6, R6, 0x3, RZ ;  /* 0x0000000306067819 */ /* 0x000fe400000012ff */
[----:B------:R-:W-:Y:S02]  /*8790*/  LOP3.LUT R32, R13, R14, RZ, 0x3c, !PT ;  /* 0x0000000e0d207212 */ /* 0x000fe400078e3cff */
[----:B------:R-:W-:Y:S02]  /*87a0*/  LOP3.LUT R24, R25, 0x380, RZ, 0xc0, !PT ;  /* 0x0000038019187812 */ /* 0x000fe400078ec0ff */
[----:B------:R-:W-:Y:S02]  /*87b0*/  LOP3.LUT R36, R6, R11, RZ, 0x3c, !PT ;  /* 0x0000000b06247212 */ /* 0x000fe400078e3cff */
[----:B------:R-:W-:Y:S02]  /*87c0*/  SHF.R.U64 R24, R24, 0x3, RZ ;  /* 0x0000000318187819 */ /* 0x000fe400000012ff */
[----:B------:R-:W-:Y:S01]  /*87d0*/  MOV R82, R32 ;  /* 0x0000002000527202 */ /* 0x000fe20000000f00 */
[----:B------:R-:W-:Y:S01]  /*87e0*/  IMAD R32, R89, 0x80, R169 ;  /* 0x0000008059207824 */ /* 0x000fe200078e02a9 */
[----:B------:R-:W-:-:S02]  /*87f0*/  SEL R77, R51, R58, P0 ;  /* 0x0000003a334d7207 */ /* 0x000fc40000000000 */
[----:B------:R-:W-:Y:S02]  /*8800*/  LOP3.LUT R6, R9, 0x380, RZ, 0xc0, !PT ;  /* 0x0000038009067812 */ /* 0x000fe400078ec0ff */
[----:B------:R-:W-:Y:S02]  /*8810*/  SEL R58, R58, R51, P0 ;  /* 0x000000333a3a7207 */ /* 0x000fe40000000000 */
[----:B------:R-:W-:Y:S02]  /*8820*/  SEL R51, R59, R66, P0 ;  /* 0x000000423b337207 */ /* 0x000fe40000000000 */
[----:B------:R-:W-:Y:S02]  /*8830*/  SEL R66, R66, R59, P0 ;  /* 0x0000003b42427207 */ /* 0x000fe40000000000 */
[----:B------:R-:W-:Y:S01]  /*8840*/  LOP3.LUT R24, R24, R25, RZ, 0x3c, !PT ;  /* 0x0000001918187212 */ /* 0x000fe200078e3cff */
[----:B------:R-:W-:Y:S01]  /*8850*/  IMAD.X R25, RZ, RZ, R27, P6 ;  /* 0x000000ffff197224 */ /* 0x000fe200030e061b */
[----:B------:R-:W-:Y:S01]  /*8860*/  MOV R86, R28 ;  /* 0x0000001c00567202 */ /* 0x000fe20000000f00 */
[----:B0-----:R-:W-:Y:S01]  /*8870*/  @P2 IMAD.HI.U32 R29, R32, R31, RZ ;  /* 0x0000001f201d2227 */ /* 0x001fe200078e00ff */
[----:B------:R-:W-:-:S02]  /*8880*/  SEL R59, R67, R74, P0 ;  /* 0x0000004a433b7207 */ /* 0x000fc40000000000 */
[----:B------:R-:W-:Y:S01]  /*8890*/  SEL R80, R74, R67, P0 ;  /* 0x000000434a507207 */ /* 0x000fe20000000000 */
[----:B------:R-:W-:Y:S01]  /*88a0*/  IMAD.MOV.U32 R28, RZ, RZ, R32 ;  /* 0x000000ffff1c7224 */ /* 0x000fe200078e0020 */
[----:B------:R-:W-:Y:S02]  /*88b0*/  SHF.R.U64 R6, R6, 0x3, RZ ;  /* 0x0000000306067819 */ /* 0x000fe400000012ff */
[----:B------:R-:W-:Y:S02]  /*88c0*/  IADD3 R67, P6, R26, 0x7000, RZ ;  /* 0x000070001a437810 */ /* 0x000fe40007fde0ff */
[----:B------:R-:W-:Y:S02]  /*88d0*/  LOP3.LUT R7, R12, 0x380, RZ, 0xc0, !PT ;  /* 0x000003800c077812 */ /* 0x000fe400078ec0ff */
[----:B------:R-:W-:Y:S02]  /*88e0*/  IADD3 R15, P1, R26, 0x3000, RZ ;  /* 0x000030001a0f7810 */ /* 0x000fe40007f3e0ff */
[----:B------:R-:W-:-:S02]  /*88f0*/  LOP3.LUT R38, R6, R9, RZ, 0x3c, !PT ;  /* 0x0000000906267212 */ /* 0x000fc400078e3cff */
[----:B------:R-:W-:Y:S02]  /*8900*/  LOP3.LUT R6, R67, 0x380, RZ, 0xc0, !PT ;  /* 0x0000038043067812 */ /* 0x000fe400078ec0ff */
[----:B-1----:R-:W-:Y:S02]  /*8910*/  @P2 SHF.R.U32.HI R28, RZ, R30, R29 ;  /* 0x0000001eff1c2219 */ /* 0x002fe4000001161d */
[----:B------:R-:W-:Y:S02]  /*8920*/  SHF.R.U64 R7, R7, 0x3, RZ ;  /* 0x0000000307077819 */ /* 0x000fe400000012ff */
[----:B------:R-:W-:Y:S01]  /*8930*/  LOP3.LUT R14, R15, 0x380, RZ, 0xc0, !PT ;  /* 0x000003800f0e7812 */ /* 0x000fe200078ec0ff */
[----:B------:R-:W-:Y:S01]  /*8940*/  IMAD.MOV R30, RZ, RZ, -R28 ;  /* 0x000000ffff1e7224 */ /* 0x000fe200078e0a1c */
[----:B------:R-:W-:Y:S02]  /*8950*/  SHF.R.U64 R6, R6, 0x3, RZ ;  /* 0x0000000306067819 */ /* 0x000fe400000012ff */
[----:B------:R-:W-:-:S02]  /*8960*/  LOP3.LUT R34, R7, R12, RZ, 0x3c, !PT ;  /* 0x0000000c07227212 */ /* 0x000fc400078e3cff */
[----:B------:R-:W-:Y:S02]  /*8970*/  SHF.R.U64 R14, R14, 0x3, RZ ;  /* 0x000000030e0e7819 */ /* 0x000fe400000012ff */
[----:B------:R-:W-:Y:S02]  /*8980*/  LOP3.LUT R6, R6, R67, RZ, 0x3c, !PT ;  /* 0x0000004306067212 */ /* 0x000fe400078e3cff */
[----:B------:R-:W-:Y:S02]  /*8990*/  MOV R88, R42 ;  /* 0x0000002a00587202 */ /* 0x000fe40000000f00 */
[----:B------:R-:W-:Y:S01]  /*89a0*/  MOV R84, R36 ;  /* 0x0000002400547202 */ /* 0x000fe20000000f00 */
[----:B------:R-:W-:Y:S01]  /*89b0*/  IMAD R37, R3, R30, R32 ;  /* 0x0000001e03257224 */ /* 0x000fe200078e0220 */
[----:B------:R-:W-:Y:S01]  /*89c0*/  LOP3.LUT R14, R14, R15, RZ, 0x3c, !PT ;  /* 0x0000000f0e0e7212 */ /* 0x000fe200078e3cff */
[----:B------:R-:W-:Y:S01]  /*89d0*/  IMAD.X R15, RZ, RZ, R27, P1 ;  /* 0x000000ffff0f7224 */ /* 0x000fe200008e061b */
[----:B------:R-:W-:Y:S01]  /*89e0*/  MOV R83, R34 ;  /* 0x0000002200537202 */ /* 0x000fe20000000f00 */
[----:B------:R-:W-:Y:S01]  /*89f0*/  IMAD.U32 R34, RZ, RZ, UR8 ;  /* 0x00000008ff227e24 */ /* 0x000fe2000f8e00ff */
[----:B------:R-:W-:Y:S01]  /*8a00*/  MOV R87, R40 ;  /* 0x0000002800577202 */ /* 0x000fe20000000f00 */
[----:B------:R-:W-:Y:S01]  /*8a10*/  ULDC.64 UR8, c[0x0][0xae8] ;  /* 0x0002ba0000087ab9 */ /* 0x000fe20000000a00 */
[----:B------:R-:W-:-:S02]  /*8a20*/  SHF.R.S32.HI R29, RZ, 0x1f, R28 ;  /* 0x0000001fff1d7819 */ /* 0x000fc4000001141c */
[----:B------:R-:W-:Y:S02]  /*8a30*/  IADD3 R40, P1, R28, UR6, RZ ;  /* 0x000000061c287c10 */ /* 0x000fe4000ff3e0ff */
[C---:B------:R-:W-:Y:S02]  /*8a40*/  IADD3 R11, P4, R26.reuse, 0x5000, RZ ;  /* 0x000050001a0b7810 */ /* 0x040fe40007f9e0ff */
[----:B------:R-:W-:Y:S02]  /*8a50*/  SHF.R.S32.HI R36, RZ, 0x1f, R37 ;  /* 0x0000001fff247819 */ /* 0x000fe40000011425 */
[----:B------:R-:W-:Y:S01]  /*8a60*/  IADD3.X R41, R29, UR7, R34, P1, !PT ;  /* 0x000000071d297c10 */ /* 0x000fe20008ffe422 */
[----:B------:R-:W-:Y:S01]  /*8a70*/  ULDC.64 UR6, c[0x0][0xb88] ;  /* 0x0002e20000067ab9 */ /* 0x000fe20000000a00 */
[----:B------:R-:W-:Y:S01]  /*8a80*/  IADD3 R13, P3, R26, 0x4000, RZ ;  /* 0x000040001a0d7810 */ /* 0x000fe20007f7e0ff */
[----:B------:R-:W-:Y:S01]  /*8a90*/  IMAD R36, R36, UR6, RZ ;  /* 0x0000000624247c24 */ /* 0x000fe2000f8e02ff */
[----:B------:R-:W-:Y:S01]  /*8aa0*/  LOP3.LUT R10, R11, 0x380, RZ, 0xc0, !PT ;  /* 0x000003800b0a7812 */ /* 0x000fe200078ec0ff */
[----:B------:R-:W-:Y:S01]  /*8ab0*/  IMAD.WIDE.U32 R40, R37, UR6, R40 ;  /* 0x0000000625287c25 */ /* 0x000fe2000f8e0028 */
[----:B------:R-:W-:Y:S01]  /*8ac0*/  LOP3.LUT R12, R13, 0x380, RZ, 0xc0, !PT ;  /* 0x000003800d0c7812 */ /* 0x000fe200078ec0ff */
[----:B------:R-:W-:Y:S01]  /*8ad0*/  ULDC UR6, c[0x0][0xa88] ;  /* 0x0002a20000067ab9 */ /* 0x000fe20000000800 */
[----:B------:R-:W-:-:S02]  /*8ae0*/  SHF.R.U64 R10, R10, 0x3, RZ ;  /* 0x000000030a0a7819 */ /* 0x000fc400000012ff */
[----:B------:R-:W-:Y:S02]  /*8af0*/  SHF.R.U64 R12, R12, 0x3, RZ ;  /* 0x000000030c0c7819 */ /* 0x000fe400000012ff */
[----:B--2---:R-:W-:Y:S01]  /*8b00*/  LOP3.LUT R33, R0, 0x2, RZ, 0x3c, !PT ;  /* 0x0000000200217812 */ /* 0x004fe200078e3cff */
[----:B------:R-:W-:Y:S01]  /*8b10*/  SHFL.IDX PT, R45, R45, R0, 0x1c1f ;  /* 0x001c1f002d2d7589 */ /* 0x000fe200000e0000 */
[----:B------:R-:W-:Y:S01]  /*8b20*/  LOP3.LUT R10, R10, R11, RZ, 0x3c, !PT ;  /* 0x0000000b0a0a7212 */ /* 0x000fe200078e3cff */
[--C-:B------:R-:W-:Y:S01]  /*8b30*/  IMAD.X R11, RZ, RZ, R27.reuse, P4 ;  /* 0x000000ffff0b7224 */ /* 0x100fe200020e061b */
[----:B------:R-:W-:Y:S01]  /*8b40*/  MOV R85, R38 ;  /* 0x0000002600557202 */ /* 0x000fe20000000f00 */
[----:B------:R-:W-:Y:S01]  /*8b50*/  SHFL.IDX PT, R65, R65, R0, 0x1c1f ;  /* 0x001c1f0041417589 */ /* 0x000fe200000e0000 */
[----:B------:R-:W-:Y:S02]  /*8b60*/  LOP3.LUT P1, RZ, R19, 0x3, RZ, 0xc0, !PT ;  /* 0x0000000313ff7812 */ /* 0x000fe4000782c0ff */
[----:B------:R-:W-:Y:S01]  /*8b70*/  LOP3.LUT R12, R12, R13, RZ, 0x3c, !PT ;  /* 0x0000000d0c0c7212 */ /* 0x000fe200078e3cff */
[----:B------:R-:W0:Y:S01]  /*8b80*/  SHFL.IDX PT, R46, R46, R33, 0x1c1f ;  /* 0x001c1f212e2e7589 */ /* 0x000e2200000e0000 */
[----:B------:R-:W-:Y:S01]  /*8b90*/  IMAD.X R13, RZ, RZ, R27, P3 ;  /* 0x000000ffff0d7224 */ /* 0x000fe200018e061b */
[----:B------:R-:W-:-:S02]  /*8ba0*/  IADD3 R9, P5, R26, 0x6000, RZ ;  /* 0x000060001a097810 */ /* 0x000fc40007fbe0ff */
[----:B------:R-:W1:Y:S01]  /*8bb0*/  SHFL.IDX PT, R62, R62, R33, 0x1c1f ;  /* 0x001c1f213e3e7589 */ /* 0x000e6200000e0000 */
[----:B------:R-:W-:Y:S02]  /*8bc0*/  LOP3.LUT R7, R26, 0x380, RZ, 0xc0, !PT ;  /* 0x000003801a077812 */ /* 0x000fe400078ec0ff */
[----:B------:R-:W-:Y:S01]  /*8bd0*/  LOP3.LUT R8, R9, 0x380, RZ, 0xc0, !PT ;  /* 0x0000038009087812 */ /* 0x000fe200078ec0ff */
[----:B------:R-:W-:Y:S01]  /*8be0*/  SHFL.IDX PT, R47, R47, R0, 0x1c1f ;  /* 0x001c1f002f2f7589 */ /* 0x000fe200000e0000 */
[----:B------:R-:W-:Y:S02]  /*8bf0*/  SHF.R.U64 R7, R7, 0x3, RZ ;  /* 0x0000000307077819 */ /* 0x000fe400000012ff */
[----:B------:R-:W-:Y:S01]  /*8c00*/  SHF.R.U64 R8, R8, 0x3, RZ ;  /* 0x0000000308087819 */ /* 0x000fe200000012ff */
[----:B------:R-:W-:Y:S01]  /*8c10*/  SHFL.IDX PT, R69, R69, R0, 0x1c1f ;  /* 0x001c1f0045457589 */ /* 0x000fe200000e0000 */
[----:B------:R-:W-:Y:S01]  /*8c20*/  LOP3.LUT R26, R7, R26, RZ, 0x3c, !PT ;  /* 0x0000001a071a7212 */ /* 0x000fe200078e3cff */
[--C-:B------:R-:W-:Y:S01]  /*8c30*/  IMAD.X R7, RZ, RZ, R27.reuse, P6 ;  /* 0x000000ffff077224 */ /* 0x100fe200030e061b */
[----:B------:R-:W-:Y:S01]  /*8c40*/  LOP3.LUT R8, R8, R9, RZ, 0x3c, !PT ;  /* 0x0000000908087212 */ /* 0x000fe200078e3cff */
[----:B------:R-:W2:Y:S01]  /*8c50*/  SHFL.IDX PT, R48, R48, R33, 0x1c1f ;  /* 0x001c1f2130307589 */ /* 0x000ea200000e0000 */
[----:B------:R-:W-:-:S03]  /*8c60*/  IMAD.X R9, RZ, RZ, R27, P5 ;  /* 0x000000ffff097224 */ /* 0x000fc600028e061b */
[----:B------:R-:W3:Y:S04]  /*8c70*/  SHFL.IDX PT, R64, R64, R33, 0x1c1f ;  /* 0x001c1f2140407589 */ /* 0x000ee800000e0000 */
[----:B------:R-:W-:Y:S01]  /*8c80*/  SHFL.IDX PT, R53, R53, R0, 0x1c1f ;  /* 0x001c1f0035357589 */ /* 0x000fe200000e0000 */
[----:B0-----:R-:W-:Y:S02]  /*8c90*/  SEL R28, R45, R46, P0 ;  /* 0x0000002e2d1c7207 */ /* 0x001fe40000000000 */
[----:B------:R-:W-:Y:S01]  /*8ca0*/  SEL R30, R46, R45, P0 ;  /* 0x0000002d2e1e7207 */ /* 0x000fe20000000000 */
[----:B------:R-:W-:Y:S01]  /*8cb0*/  SHFL.IDX PT, R71, R71, R0, 0x1c1f ;  /* 0x001c1f0047477589 */ /* 0x000fe200000e0000 */
[----:B-1----:R-:W-:Y:S01]  /*8cc0*/  SEL R29, R65, R62, P0 ;  /* 0x0000003e411d7207 */ /* 0x002fe20000000000 */
[----:B------:R-:W-:Y:S01]  /*8cd0*/  IMAD R45, R37, UR7, R36 ;  /* 0x00000007252d7c24 */ /* 0x000fe2000f8e0224 */
[----:B------:R-:W-:Y:S01]  /*8ce0*/  SEL R31, R62, R65, P0 ;  /* 0x000000413e1f7207 */ /* 0x000fe20000000000 */
[----:B------:R-:W-:Y:S06]  /*8cf0*/  BAR.SYNC.DEFER_BLOCKING 0x1, 0x100 ;  /* 0x0044000000007b1d */ /* 0x000fec0000010000 */
[----:B------:R-:W0:Y:S01]  /*8d00*/  SHFL.IDX PT, R54, R54, R33, 0x1c1f ;  /* 0x001c1f2136367589 */ /* 0x000e2200000e0000 */
[----:B--2---:R-:W-:-:S02]  /*8d10*/  SEL R32, R47, R48, P0 ;  /* 0x000000302f207207 */ /* 0x004fc40000000000 */
[----:B------:R-:W-:Y:S01]  /*8d20*/  SEL R34, R48, R47, P0 ;  /* 0x0000002f30227207 */ /* 0x000fe20000000000 */
[----:B------:R-:W1:Y:S01]  /*8d30*/  SHFL.IDX PT, R70, R70, R33, 0x1c1f ;  /* 0x001c1f2146467589 */ /* 0x000e6200000e0000 */
[----:B---3--:R-:W-:Y:S01]  /*8d40*/  SEL R35, R64, R69, P0 ;  /* 0x0000004540237207 */ /* 0x008fe20000000000 */
[----:B------:R-:W-:Y:S02]  /*8d50*/  IMAD R47, R89, 0x80, R168 ;  /* 0x00000080592f7824 */ /* 0x000fe400078e02a8 */
[----:B------:R-:W-:Y:S04]  /*8d60*/  SHFL.IDX PT, R55, R55, R0, 0x1c1f ;  /* 0x001c1f0037377589 */ /* 0x000fe800000e0000 */
[----:B------:R-:W-:Y:S04]  /*8d70*/  SHFL.IDX PT, R56, R56, R33, 0x1c1f ;  /* 0x001c1f2138387589 */ /* 0x000fe800000e0000 */
[----:B------:R-:W-:Y:S04]  /*8d80*/  SHFL.IDX PT, R61, R61, R0, 0x1c1f ;  /* 0x001c1f003d3d7589 */ /* 0x000fe800000e0000 */
[----:B------:R-:W-:Y:S04]  /*8d90*/  SHFL.IDX PT, R49, R49, R0, 0x1c1f ;  /* 0x001c1f0031317589 */ /* 0x000fe800000e0000 */
[----:B------:R-:W-:Y:S01]  /*8da0*/  SHFL.IDX PT, R57, R57, R0, 0x1c1f ;  /* 0x001c1f0039397589 */ /* 0x000fe200000e0000 */
[----:B0-----:R-:W-:-:S02]  /*8db0*/  SEL R36, R53, R54, P0 ;  /* 0x0000003635247207 */ /* 0x001fc40000000000 */
[----:B------:R-:W-:Y:S01]  /*8dc0*/  SEL R38, R54, R53, P0 ;  /* 0x0000003536267207 */ /* 0x000fe20000000000 */
[----:B------:R-:W-:Y:S01]  /*8dd0*/  SHFL.IDX PT, R42, R63, R0, 0x1c1f ;  /* 0x001c1f003f2a7589 */ /* 0x000fe200000e0000 */
[----:B-1----:R-:W-:Y:S02]  /*8de0*/  SEL R37, R71, R70, P0 ;  /* 0x0000004647257207 */ /* 0x002fe40000000000 */
[----:B------:R-:W-:Y:S01]  /*8df0*/  SEL R39, R70, R71, P0 ;  /* 0x0000004746277207 */ /* 0x000fe20000000000 */
[----:B------:R-:W-:Y:S04]  /*8e00*/  SHFL.IDX PT, R73, R73, R0, 0x1c1f ;  /* 0x001c1f0049497589 */ /* 0x000fe800000e0000 */
[----:B------:R-:W-:Y:S04]  /*8e10*/  SHFL.IDX PT, R75, R75, R0, 0x1c1f ;  /* 0x001c1f004b4b7589 */ /* 0x000fe800000e0000 */
[----:B------:R-:W-:Y:S04]  /*8e20*/  SHFL.IDX PT, R77, R77, R0, 0x1c1f ;  /* 0x001c1f004d4d7589 */ /* 0x000fe800000e0000 */
[----:B------:R-:W-:Y:S04]  /*8e30*/  SHFL.IDX PT, R67, R51, R0, 0x1c1f ;  /* 0x001c1f0033437589 */ /* 0x000fe800000e0000 */
[----:B------:R-:W-:Y:S04]  /*8e40*/  SHFL.IDX PT, R79, R59, R0, 0x1c1f ;  /* 0x001c1f003b4f7589 */ /* 0x000fe800000e0000 */
[----:B------:R-:W0:Y:S04]  /*8e50*/  SHFL.IDX PT, R52, R52, R33, 0x1c1f ;  /* 0x001c1f2134347589 */ /* 0x000e2800000e0000 */
[----:B------:R-:W-:Y:S04]  /*8e60*/  SHFL.IDX PT, R72, R72, R33, 0x1c1f ;  /* 0x001c1f2148487589 */ /* 0x000fe800000e0000 */
[----:B------:R-:W1:Y:S04]  /*8e70*/  SHFL.IDX PT, R44, R44, R33, 0x1c1f ;  /* 0x001c1f212c2c7589 */ /* 0x000e6800000e0000 */
[----:B------:R-:W-:Y:S04]  /*8e80*/  SHFL.IDX PT, R0, R60, R33, 0x1c1f ;  /* 0x001c1f213c007589 */ /* 0x000fe800000e0000 */
[----:B------:R-:W2:Y:S04]  /*8e90*/  SHFL.IDX PT, R74, R50, R33, 0x1c1f ;  /* 0x001c1f21324a7589 */ /* 0x000ea800000e0000 */
[----:B------:R0:W3:Y:S04]  /*8ea0*/  SHFL.IDX PT, R76, R58, R33, 0x1c1f ;  /* 0x001c1f213a4c7589 */ /* 0x0000e800000e0000 */
[----:B------:R-:W4:Y:S04]  /*8eb0*/  SHFL.IDX PT, R78, R66, R33, 0x1c1f ;  /* 0x001c1f21424e7589 */ /* 0x000f2800000e0000 */
[----:B------:R2:W4:Y:S01]  /*8ec0*/  SHFL.IDX PT, R43, R68, R33, 0x1c1f ;  /* 0x001c1f21442b7589 */ /* 0x00052200000e0000 */
[----:B0-----:R-:W-:-:S03]  /*8ed0*/  SEL R58, R52, R49, P0 ;  /* 0x00000031343a7207 */ /* 0x001fc60000000000 */
[----:B------:R0:W4:Y:S01]  /*8ee0*/  SHFL.IDX PT, R80, R80, R33, 0x1c1f ;  /* 0x001c1f2150507589 */ /* 0x00012200000e0000 */
[----:B-1----:R-:W-:Y:S02]  /*8ef0*/  SEL R48, R61, R44, P0 ;  /* 0x0000002c3d307207 */ /* 0x002fe40000000000 */
[----:B------:R-:W-:Y:S01]  /*8f00*/  SEL R50, R44, R61, P0 ;  /* 0x0000003d2c327207 */ /* 0x000fe20000000000 */
[----:B------:R1:W-:Y:S01]  /*8f10*/  STSM.16.M88.4 [R88], R28 ;  /* 0x0000001c58007844 */ /* 0x0003e20000000200 */
[----:B--2---:R-:W-:Y:S01]  /*8f20*/  IMAD R68, R3, UR6, RZ ;  /* 0x0000000603447c24 */ /* 0x004fe2000f8e02ff */
[----:B------:R-:W-:Y:S02]  /*8f30*/  SEL R51, R74, R75, P0 ;  /* 0x0000004b4a337207 */ /* 0x000fe40000000000 */
[----:B0-----:R-:W-:Y:S02]  /*8f40*/  SEL R33, R69, R64, P0 ;  /* 0x0000004045217207 */ /* 0x001fe40000000000 */
[----:B------:R-:W-:-:S02]  /*8f50*/  ISETP.GE.OR P3, PT, R47, R68, P1 ;  /* 0x000000442f00720c */ /* 0x000fc40000f66670 */
[----:B---3--:R-:W-:Y:S01]  /*8f60*/  SEL R59, R76, R77, P0 ;  /* 0x0000004d4c3b7207 */ /* 0x008fe20000000000 */
[----:B------:R0:W-:Y:S04]  /*8f70*/  STSM.16.M88.4 [R87], R32 ;  /* 0x0000002057007844 */ /* 0x0001e80000000200 */
[----:B------:R2:W-:Y:S01]  /*8f80*/  STSM.16.M88.4 [R86], R36 ;  /* 0x0000002456007844 */ /* 0x0005e20000000200 */
[----:B-1----:R-:W-:Y:S01]  /*8f90*/  VIADD R29, R47, 0x8 ;  /* 0x000000082f1d7836 */ /* 0x002fe20000000000 */
[----:B------:R-:W-:Y:S01]  /*8fa0*/  SEL R28, R55, R56, P0 ;  /* 0x00000038371c7207 */ /* 0x000fe20000000000 */
[----:B------:R-:W-:Y:S01]  /*8fb0*/  IMAD.IADD R31, R41, 0x1, R45 ;  /* 0x00000001291f7824 */ /* 0x000fe200078e022d */
[----:B------:R-:W-:Y:S02]  /*8fc0*/  SEL R30, R56, R55, P0 ;  /* 0x00000037381e7207 */ /* 0x000fe40000000000 */
[----:B------:R-:W-:-:S02]  /*8fd0*/  ISETP.GE.OR P1, PT, R29, R68, P1 ;  /* 0x000000441d00720c */ /* 0x000fc40000f26670 */
[----:B------:R-:W-:Y:S02]  /*8fe0*/  SEL R56, R49, R52, P0 ;  /* 0x0000003431387207 */ /* 0x000fe40000000000 */
[----:B------:R-:W-:Y:S02]  /*8ff0*/  SEL R29, R73, R72, P0 ;  /* 0x00000048491d7207 */ /* 0x000fe40000000000 */
[C---:B0-----:R-:W-:Y:S02]  /*9000*/  LEA R32, P4, R40.reuse, UR4, 0x2 ;  /* 0x0000000428207c11 */ /* 0x041fe4000f8810ff */
[----:B------:R-:W-:Y:S02]  /*9010*/  SEL R49, R75, R74, P0 ;  /* 0x0000004a4b317207 */ /* 0x000fe40000000000 */
[----:B------:R-:W-:Y:S01]  /*9020*/  LEA.HI.X R40, R40, UR5, R31, 0x2, P4 ;  /* 0x0000000528287c11 */ /* 0x000fe2000a0f141f */
[----:B------:R-:W-:Y:S01]  /*9030*/  SHFL.IDX PT, R60, R32, RZ, 0x1c1f ;  /* 0x001c1fff203c7589 */ /* 0x000fe200000e0000 */
[----:B------:R-:W-:-:S02]  /*9040*/  SEL R31, R72, R73, P0 ;  /* 0x00000049481f7207 */ /* 0x000fc40000000000 */
[----:B--2---:R-:W-:Y:S01]  /*9050*/  SEL R36, R57, R0, P0 ;  /* 0x0000000039247207 */ /* 0x004fe20000000000 */
[----:B------:R-:W0:Y:S01]  /*9060*/  SHFL.IDX PT, R61, R40, RZ, 0x1c1f ;  /* 0x001c1fff283d7589 */ /* 0x000e2200000e0000 */
[----:B------:R-:W-:Y:S02]  /*9070*/  SEL R38, R0, R57, P0 ;  /* 0x0000003900267207 */ /* 0x000fe40000000000 */
[----:B------:R-:W-:Y:S01]  /*9080*/  SEL R57, R77, R76, P0 ;  /* 0x0000004c4d397207 */ /* 0x000fe20000000000 */
[----:B------:R-:W-:Y:S01]  /*9090*/  STSM.16.M88.4 [R85], R28 ;  /* 0x0000001c55007844 */ /* 0x000fe20000000200 */
[----:B----4-:R-:W-:Y:S02]  /*90a0*/  SEL R37, R67, R78, P0 ;  /* 0x0000004e43257207 */ /* 0x010fe40000000000 */
[----:B------:R-:W-:Y:S01]  /*90b0*/  SEL R39, R78, R67, P0 ;  /* 0x000000434e277207 */ /* 0x000fe20000000000 */
[----:B------:R-:W-:Y:S01]  /*90c0*/  STSM.16.M88.4 [R84], R48 ;  /* 0x0000003054007844 */ /* 0x000fe20000000200 */
[----:B------:R-:W-:-:S02]  /*90d0*/  SEL R64, R42, R43, P0 ;  /* 0x0000002b2a407207 */ /* 0x000fc40000000000 */
[----:B------:R-:W-:Y:S01]  /*90e0*/  SEL R66, R43, R42, P0 ;  /* 0x0000002a2b427207 */ /* 0x000fe20000000000 */
[----:B------:R-:W-:Y:S01]  /*90f0*/  STSM.16.M88.4 [R83], R56 ;  /* 0x0000003853007844 */ /* 0x000fe20000000200 */
[----:B------:R-:W-:Y:S02]  /*9100*/  SEL R65, R79, R80, P0 ;  /* 0x000000504f417207 */ /* 0x000fe40000000000 */
[----:B------:R-:W-:Y:S01]  /*9110*/  SEL R67, R80, R79, P0 ;  /* 0x0000004f50437207 */ /* 0x000fe20000000000 */
[----:B------:R-:W-:Y:S04]  /*9120*/  STSM.16.M88.4 [R82], R36 ;  /* 0x0000002452007844 */ /* 0x000fe80000000200 */
[----:B------:R1:W-:Y:S01]  /*9130*/  STSM.16.M88.4 [R81], R64 ;  /* 0x0000004051007844 */ /* 0x0003e20000000200 */
[----:B------:R-:W-:Y:S06]  /*9140*/  BAR.SYNC.DEFER_BLOCKING 0x1, 0x100 ;  /* 0x0044000000007b1d */ /* 0x000fec0000010000 */
[----:B------:R-:W-:Y:S04]  /*9150*/  SHFL.IDX PT, R62, R32, 0x1, 0x1c1f ;  /* 0x003c1f00203e7f89 */ /* 0x000fe800000e0000 */
[----:B------:R-:W2:Y:S01]  /*9160*/  SHFL.IDX PT, R63, R40, 0x1, 0x1c1f ;  /* 0x003c1f00283f7f89 */ /* 0x000ea200000e0000 */
[----:B-1----:R-:W1:Y:S03]  /*9170*/  @P2 LDC R65, c[0x0][0xbec] ;  /* 0x0002fb00ff412b82 */ /* 0x002e660000000800 */
[----:B0-----:R0:W-:Y:S01]  /*9180*/  @!P3 ST.E desc[UR48][R60.64], R5 ;  /* 0x000000053c00b985 */ /* 0x0011e2000c101930 */
[----:B------:R-:W-:-:S04]  /*9190*/  IMAD R0, R17, 0x20, R18 ;  /* 0x0000002011007824 */ /* 0x000fc800078e0212 */
[----:B0-----:R-:W0:Y:S01]  /*91a0*/  @P2 LDC R5, c[0x0][0xbf0] ;  /* 0x0002fc00ff052b82 */ /* 0x001e220000000800 */
[----:B--2---:R2:W-:Y:S01]  /*91b0*/  @!P1 ST.E desc[UR48][R62.64], R4 ;  /* 0x000000043e009985 */ /* 0x0045e2000c101930 */
[----:B------:R-:W-:-:S03]  /*91c0*/  UIMAD UR6, UR12, UR8, URZ ;  /* 0x000000080c0672a4 */ /* 0x000fc6000f8e023f */
[----:B------:R3:W5:Y:S01]  /*91d0*/  LD.E.128 R48, desc[UR48][R8.64] ;  /* 0x0000003008307980 */ /* 0x000762000c101d00 */
[----:B------:R-:W-:Y:S02]  /*91e0*/  UIMAD.WIDE.U32 UR4, UR13, UR8, URZ ;  /* 0x000000080d0472a5 */ /* 0x000fe4000f8e003f */
[----:B------:R-:W-:Y:S01]  /*91f0*/  UIMAD UR6, UR13, UR9, UR6 ;  /* 0x000000090d0672a4 */ /* 0x000fe2000f8e0206 */
[----:B------:R4:W5:Y:S02]  /*9200*/  LD.E.128 R36, desc[UR48][R6.64] ;  /* 0x0000003006247980 */ /* 0x000964000c101d00 */
[----:B------:R-:W-:Y:S02]  /*9210*/  ULDC.64 UR8, c[0x0][0xaf0] ;  /* 0x0002bc0000087ab9 */ /* 0x000fe40000000a00 */
[----:B------:R-:W5:Y:S01]  /*9220*/  LD.E.128 R44, desc[UR48][R26.64] ;  /* 0x000000301a2c7980 */ /* 0x000f62000c101d00 */
[----:B---3--:R-:W-:Y:S01]  /*9230*/  IMAD R8, R89, 0x80, R0 ;  /* 0x0000008059087824 */ /* 0x008fe200078e0200 */
[----:B------:R-:W-:-:S02]  /*9240*/  UIMAD UR7, UR14, UR8, URZ ;  /* 0x000000080e0772a4 */ /* 0x000fc4000f8e023f */
[----:B------:R-:W5:Y:S01]  /*9250*/  LD.E.128 R40, desc[UR48][R24.64] ;  /* 0x0000003018287980 */ /* 0x000f62000c101d00 */
[----:B-1----:R-:W-:Y:S01]  /*9260*/  @P2 IMAD.HI.U32 R0, R8, R65, RZ ;  /* 0x0000004108002227 */ /* 0x002fe200078e00ff */
[----:B------:R-:W-:Y:S02]  /*9270*/  UIADD3 UR5, UR5, UR6, URZ ;  /* 0x0000000605057290 */ /* 0x000fe4000fffe03f */
[----:B------:R-:W5:Y:S01]  /*9280*/  LD.E.128 R32, desc[UR48][R20.64] ;  /* 0x0000003014207980 */ /* 0x000f62000c101d00 */
[----:B------:R-:W-:Y:S01]  /*9290*/  UIMAD UR7, UR42, UR9, UR7 ;  /* 0x000000092a0772a4 */ /* 0x000fe2000f8e0207 */
[----:B----4-:R-:W-:Y:S01]  /*92a0*/  IMAD.MOV.U32 R7, RZ, RZ, R8 ;  /* 0x000000ffff077224 */ /* 0x010fe200078e0008 */
[----:B0-----:R-:W-:Y:S01]  /*92b0*/  @P2 SHF.R.U32.HI R7, RZ, R5, R0 ;  /* 0x00000005ff072219 */ /* 0x001fe20000011600 */
[----:B------:R-:W-:Y:S01]  /*92c0*/  UIMAD.WIDE.U32 UR42, UR42, UR8, UR4 ;  /* 0x000000082a2a72a5 */ /* 0x000fe2000f8e0004 */
[----:B------:R-:W5:Y:S02]  /*92d0*/  LD.E.128 R28, desc[UR48][R14.64] ;  /* 0x000000300e1c7980 */ /* 0x000f64000c101d00 */
[--C-:B------:R-:W-:Y:S01]  /*92e0*/  SHF.R.S32.HI R0, RZ, 0x1f, R7.reuse ;  /* 0x0000001fff007819 */ /* 0x100fe20000011407 */
[----:B------:R-:W-:Y:S01]  /*92f0*/  UIADD3 UR4, UR43, UR7, URZ ;  /* 0x000000072b047290 */ /* 0x000fe2000fffe03f */
[----:B------:R-:W-:Y:S01]  /*9300*/  IMAD.MOV R6, RZ, RZ, -R7 ;  /* 0x000000ffff067224 */ /* 0x000fe200078e0a07 */
[----:B------:R-:W5:Y:S01]  /*9310*/  LD.E.128 R52, desc[UR48][R12.64] ;  /* 0x000000300c347980 */ /* 0x000f62000c101d00 */
[----:B------:R-:W-:Y:S01]  /*9320*/  ULDC.64 UR6, c[0x0][0xae0] ;  /* 0x0002b80000067ab9 */ /* 0x000fe20000000a00 */
[----:B------:R-:W-:-:S02]  /*9330*/  IMAD.U32 R5, RZ, RZ, UR43 ;  /* 0x0000002bff057e24 */ /* 0x000fc4000f8e00ff */
[----:B------:R-:W-:Y:S01]  /*9340*/  IMAD R0, R0, UR6, RZ ;  /* 0x0000000600007c24 */ /* 0x000fe2000f8e02ff */
[----:B------:R0:W5:Y:S01]  /*9350*/  LD.E.128 R56, desc[UR48][R10.64] ;  /* 0x000000300a387980 */ /* 0x000162000c101d00 */
[----:B------:R-:W-:Y:S02]  /*9360*/  IMAD R3, R3, R6, R8 ;  /* 0x0000000603037224 */ /* 0x000fe400078e0208 */
[----:B--2---:R-:W-:Y:S01]  /*9370*/  IMAD.U32 R4, RZ, RZ, UR42 ;  /* 0x0000002aff047e24 */ /* 0x004fe2000f8e00ff */
[----:B------:R-:W-:Y:S01]  /*9380*/  @!PT LDS RZ, [RZ] ;  /* 0x00000000fffff984 */ /* 0x000fe20000000800 */
[----:B------:R-:W-:Y:S01]  /*9390*/  @!PT LDS RZ, [RZ] ;  /* 0x00000000fffff984 */ /* 0x000fe20000000800 */
[----:B------:R-:W-:Y:S01]  /*93a0*/  @!PT LDS RZ, [RZ] ;  /* 0x00000000fffff984 */ /* 0x000fe20000000800 */
[----:B------:R-:W-:Y:S01]  /*93b0*/  @!PT LDS RZ, [RZ] ;  /* 0x00000000fffff984 */ /* 0x000fe20000000800 */
[----:B------:R1:W-:Y:S06]  /*93c0*/  MEMBAR.ALL.CTA ;  /* 0x0000000000007992 */ /* 0x0003ec0000008000 */
[----:B-1----:R-:W1:Y:S01]  /*93d0*/  FENCE.VIEW.ASYNC.S ;  /* 0x00000000000073c6 */ /* 0x002e620000000000 */
[----:B------:R-:W-:-:S02]  /*93e0*/  IMAD.U32 R5, RZ, RZ, UR4 ;  /* 0x00000004ff057e24 */ /* 0x000fc4000f8e00ff */
[C---:B------:R-:W-:Y:S01]  /*93f0*/  IMAD R9, R7.reuse, UR7, R0 ;  /* 0x0000000707097c24 */ /* 0x040fe2000f8e0200 */
[----:B------:R-:W-:Y:S01]  /*9400*/  SHF.R.S32.HI R0, RZ, 0x1f, R3 ;  /* 0x0000001fff007819 */ /* 0x000fe20000011403 */
[----:B------:R-:W-:Y:S01]  /*9410*/  IMAD.WIDE.U32 R4, R7, UR6, R4 ;  /* 0x0000000607047c25 */ /* 0x000fe2000f8e0004 */
[----:B------:R-:W-:-:S03]  /*9420*/  ULDC.64 UR6, c[0x0][0xad8] ;  /* 0x0002b60000067ab9 */ /* 0x000fc60000000a00 */
[----:B------:R-:W-:Y:S02]  /*9430*/  IMAD.IADD R5, R5, 0x1, R9 ;  /* 0x0000000105057824 */ /* 0x000fe400078e0209 */
[----:B------:R-:W-:Y:S02]  /*9440*/  IMAD R0, R0, UR6, RZ ;  /* 0x0000000600007c24 */ /* 0x000fe4000f8e02ff */
[----:B------:R-:W-:Y:S01]  /*9450*/  IMAD R89, R89, 0x80, R18 ;  /* 0x0000008059597824 */ /* 0x000fe200078e0212 */
[----:B------:R-:W-:Y:S01]  /*9460*/  UIADD3 UR39, UR39, 0x29820, URZ ;  /* 0x0002982027277890 */ /* 0x000fe2000fffe03f */
[C---:B------:R-:W-:Y:S02]  /*9470*/  IMAD R9, R3.reuse, UR7, R0 ;  /* 0x0000000703097c24 */ /* 0x040fe4000f8e0200 */
[----:B------:R-:W-:Y:S01]  /*9480*/  IMAD.WIDE.U32 R4, R3, UR6, R4 ;  /* 0x0000000603047c25 */ /* 0x000fe2000f8e0004 */
[----:B------:R-:W-:Y:S01]  /*9490*/  UIADD3 UR52, UR52, 0x1, URZ ;  /* 0x0000000134347890 */ /* 0x000fe2000fffe03f */
[----:B------:R-:W-:Y:S01]  /*94a0*/  ISETP.GE.AND P1, PT, R89, R68, PT ;  /* 0x000000445900720c */ /* 0x000fe20003f26270 */
[----:B------:R-:W-:Y:S01]  /*94b0*/  ULDC.64 UR6, c[0x0][0xa80] ;  /* 0x0002a00000067ab9 */ /* 0x000fe20000000a00 */
[----:B------:R-:W-:Y:S01]  /*94c0*/  IMAD.IADD R5, R5, 0x1, R9 ;  /* 0x0000000105057824 */ /* 0x000fe200078e0209 */
[----:B------:R-:W-:Y:S01]  /*94d0*/  UPRMT UR39, URZ, 0x654, UR39 ;  /* 0x000006543f277896 */ /* 0x000fe20008000027 */
[----:B------:R-:W-:Y:S01]  /*94e0*/  LEA R0, P2, R4, UR6, 0x1 ;  /* 0x0000000604007c11 */ /* 0x000fe2000f8408ff */
[----:B------:R-:W-:-:S03]  /*94f0*/  UISETP.NE.AND UP0, UPT, UR52, 0x2, UPT ;  /* 0x000000023400788c */ /* 0x000fc6000bf05270 */
[----:B0-----:R-:W-:Y:S01]  /*9500*/  LEA.HI.X R10, R4, UR7, R5, 0x1, P2 ;  /* 0x00000007040a7c11 */ /* 0x001fe200090f0c05 */
[----:B------:R-:W-:Y:S01]  /*9510*/  USEL UR5, URZ, 0x1, UP0 ;  /* 0x000000013f057887 */ /* 0x000fe20008000000 */
[C---:B------:R-:W-:Y:S01]  /*9520*/  VIADD R7, R89.reuse, 0x20 ;  /* 0x0000002059077836 */ /* 0x040fe20000000000 */
[----:B------:R-:W-:Y:S01]  /*9530*/  ULDC UR4, c[0x0][0xc] ;  /* 0x0000030000047ab9 */ /* 0x000fe20000000800 */
[----:B------:R-:W-:Y:S01]  /*9540*/  VIADD R3, R89, 0x40 ;  /* 0x0000004059037836 */ /* 0x000fe20000000000 */
[----:B------:R-:W-:Y:S01]  /*9550*/  UIADD3 UR41, UR4, UR41, URZ ;  /* 0x0000002904297290 */ /* 0x000fe2000fffe03f */
[----:B-1----:R0:W1:Y:S01]  /*9560*/  SHFL.IDX PT, R8, R0, RZ, 0x181f ;  /* 0x00181fff00087589 */ /* 0x00206200000e0000 */
[----:B------:R-:W-:Y:S01]  /*9570*/  USEL UR52, UR52, URZ, UP0 ;  /* 0x0000003f34347287 */ /* 0x000fe20008000000 */
[----:B------:R-:W-:Y:S01]  /*9580*/  SYNCS.ARRIVE.TRANS64.RED.A1T0 RZ, [UR39], RZ ;  /* 0x000000ffffff79a7 */ /* 0x000fe20008100427 */
[----:B------:R-:W-:Y:S01]  /*9590*/  ULOP3.LUT UR44, UR44, UR5, URZ, 0x3c, !UPT ;  /* 0x000000052c2c7292 */ /* 0x000fe2000f8e3c3f */
[----:B------:R0:W2:Y:S01]  /*95a0*/  SHFL.IDX PT, R9, R10, RZ, 0x181f ;  /* 0x00181fff0a097589 */ /* 0x0000a200000e0000 */
[----:B------:R-:W-:Y:S01]  /*95b0*/  BSSY B0, `(.L_x_31) ;  /* 0x000000c000007945 */ /* 0x000fe20003800000 */
[----:B------:R-:W-:-:S02]  /*95c0*/  ISETP.GE.AND P3, PT, R7, R68, PT ;  /* 0x000000440700720c */ /* 0x000fc40003f66270 */
[----:B------:R-:W-:Y:S01]  /*95d0*/  ISETP.GE.AND P0, PT, R3, R68, PT ;  /* 0x000000440300720c */ /* 0x000fe20003f06270 */
[----:B------:R-:W-:-:S12]  /*95e0*/  @P1 BRA `(.L_x_32) ;  /* 0x0000000000201947 */ /* 0x000fd80003800000 */
[----:B------:R-:W-:Y:S02]  /*95f0*/  ULDC UR4, c[0x0][0xac8] ;  /* 0x0002b20000047ab9 */ /* 0x000fe40000000800 */
[----:B------:R-:W-:Y:S02]  /*9600*/  ISETP.GE.AND P2, PT, R16, UR4, PT ;  /* 0x0000000410007c0c */ /* 0x000fe4000bf46270 */
[----:B------:R-:W-:-:S11]  /*9610*/  ISETP.GE.AND P1, PT, R2, UR4, PT ;  /* 0x0000000402007c0c */ /* 0x000fd6000bf26270 */
[----:B-1----:R-:W-:Y:S02]  /*9620*/  @!P2 LEA R6, P4, R16, R8, 0x1 ;  /* 0x000000081006a211 */ /* 0x002fe400078808ff */
[----:B--2---:R-:W-:Y:S02]  /*9630*/  @!P1 IMAD.WIDE R4, R2, 0x2, R8 ;  /* 0x0000000202049825 */ /* 0x004fe400078e0208 */
[----:B------:R-:W-:-:S03]  /*9640*/  @!P2 LEA.HI.X R7, R16, R9, R192, 0x1, P4 ;  /* 0x000000091007a211 */ /* 0x000fc600020f0cc0 */
[----:B-----5:R3:W-:Y:S04]  /*9650*/  @!P1 ST.E.128 desc[UR48][R4.64], R44 ;  /* 0x0000002c04009985 */ /* 0x0207e8000c101d30 */
[----:B------:R3:W-:Y:S02]  /*9660*/  @!P2 ST.E.128 desc[UR48][R6.64], R52 ;  /* 0x000000340600a985 */ /* 0x0007e4000c101d30 */
.L_x_32:
[----:B------:R-:W-:Y:S05]  /*9670*/  BSYNC B0 ;  /* 0x0000000000007941 */ /* 0x000fea0003800000 */
.L_x_31:
[----:B--2---:R2:W4:Y:S01]  /*9680*/  SHFL.IDX PT, R9, R10, 0x1, 0x181f ;  /* 0x00381f000a097f89 */ /* 0x00452200000e0000 */
[----:B------:R-:W-:Y:S03]  /*9690*/  BSSY B0, `(.L_x_33) ;  /* 0x000000b000007945 */ /* 0x000fe60003800000 */
[----:B-1----:R2:W1:Y:S01]  /*96a0*/  SHFL.IDX PT, R8, R0, 0x1, 0x181f ;  /* 0x00381f0000087f89 */ /* 0x00246200000e0000 */
[----:B------:R-:W-:Y:S05]  /*96b0*/  @P3 BRA `(.L_x_34) ;  /* 0x0000000000203947 */ /* 0x000fea0003800000 */
[----:B------:R-:W-:Y:S02]  /*96c0*/  ULDC UR4, c[0x0][0xac8] ;  /* 0x0002b20000047ab9 */ /* 0x000fe40000000800 */
[----:B------:R-:W-:Y:S02]  /*96d0*/  ISETP.GE.AND P3, PT, R16, UR4, PT ;  /* 0x0000000410007c0c */ /* 0x000fe4000bf66270 */
[----:B------:R-:W-:-:S11]  /*96e0*/  ISETP.GE.AND P2, PT, R2, UR4, PT ;  /* 0x0000000402007c0c */ /* 0x000fd6000bf46270 */
[----:B-1-3--:R-:W-:Y:S02]  /*96f0*/  @!P3 LEA R6, P1, R16, R8, 0x1 ;  /* 0x000000081006b211 */ /* 0x00afe400078208ff */
[----:B----4-:R-:W-:Y:S02]  /*9700*/  @!P2 IMAD.WIDE R4, R2, 0x2, R8 ;  /* 0x000000020204a825 */ /* 0x010fe400078e0208 */
[----:B------:R-:W-:-:S03]  /*9710*/  @!P3 LEA.HI.X R7, R16, R9, R192, 0x1, P1 ;  /* 0x000000091007b211 */ /* 0x000fc600008f0cc0 */
[----:B-----5:R1:W-:Y:S04]  /*9720*/  @!P2 ST.E.128 desc[UR48][R4.64], R40 ;  /* 0x000000280400a985 */ /* 0x0203e8000c101d30 */
[----:B------:R1:W-:Y:S02]  /*9730*/  @!P3 ST.E.128 desc[UR48][R6.64], R56 ;  /* 0x000000380600b985 */ /* 0x0003e4000c101d30 */
.L_x_34:
[----:B------:R-:W-:Y:S05]  /*9740*/  BSYNC B0 ;  /* 0x0000000000007941 */ /* 0x000fea0003800000 */
.L_x_33:
[----:B----4-:R4:W0:Y:S01]  /*9750*/  SHFL.IDX PT, R9, R10, 0x2, 0x181f ;  /* 0x00581f000a097f89 */ /* 0x01082200000e0000 */
[----:B------:R-:W-:Y:S03]  /*9760*/  BSSY B0, `(.L_x_35) ;  /* 0x000000b000007945 */ /* 0x000fe60003800000 */
[----:B-1----:R4:W1:Y:S01]  /*9770*/  SHFL.IDX PT, R8, R0, 0x2, 0x181f ;  /* 0x00581f0000087f89 */ /* 0x00286200000e0000 */
[----:B------:R-:W-:Y:S05]  /*9780*/  @P0 BRA `(.L_x_36) ;  /* 0x0000000000200947 */ /* 0x000fea0003800000 */
[----:B------:R-:W-:Y:S02]  /*9790*/  ULDC UR4, c[0x0][0xac8] ;  /* 0x0002b20000047ab9 */ /* 0x000fe40000000800 */
[----:B------:R-:W-:Y:S02]  /*97a0*/  ISETP.GE.AND P2, PT, R16, UR4, PT ;  /* 0x0000000410007c0c */ /* 0x000fe4000bf46270 */
[----:B------:R-:W-:-:S11]  /*97b0*/  ISETP.GE.AND P1, PT, R2, UR4, PT ;  /* 0x0000000402007c0c */ /* 0x000fd6000bf26270 */
[----:B-1-3--:R-:W-:Y:S02]  /*97c0*/  @!P2 LEA R6, P0, R16, R8, 0x1 ;  /* 0x000000081006a211 */ /* 0x00afe400078008ff */
[----:B0-----:R-:W-:Y:S02]  /*97d0*/  @!P1 IMAD.WIDE R4, R2, 0x2, R8 ;  /* 0x0000000202049825 */ /* 0x001fe400078e0208 */
[----:B------:R-:W-:-:S03]  /*97e0*/  @!P2 LEA.HI.X R7, R16, R9, R192, 0x1, P0 ;  /* 0x000000091007a211 */ /* 0x000fc600000f0cc0 */
[----:B-----5:R0:W-:Y:S04]  /*97f0*/  @!P1 ST.E.128 desc[UR48][R4.64], R32 ;  /* 0x0000002004009985 */ /* 0x0201e8000c101d30 */
[----:B------:R0:W-:Y:S02]  /*9800*/  @!P2 ST.E.128 desc[UR48][R6.64], R48 ;  /* 0x000000300600a985 */ /* 0x0001e4000c101d30 */
.L_x_36:
[----:B------:R-:W-:Y:S05]  /*9810*/  BSYNC B0 ;  /* 0x0000000000007941 */ /* 0x000fea0003800000 */
.L_x_35:
[----:B------:R-:W-:Y:S01]  /*9820*/  VIADD R3, R89, 0x60 ;  /* 0x0000006059037836 */ /* 0x000fe20000000000 */
[----:B0-----:R0:W0:Y:S01]  /*9830*/  SHFL.IDX PT, R9, R10, 0x3, 0x181f ;  /* 0x00781f000a097f89 */ /* 0x00102200000e0000 */
[----:B------:R-:W-:Y:S01]  /*9840*/  UIADD3 UR45, UR45, 0x1, URZ ;  /* 0x000000012d2d7890 */ /* 0x000fe2000fffe03f */
[----:B------:R-:W-:Y:S02]  /*9850*/  BSSY B0, `(.L_x_37) ;  /* 0x000000c000007945 */ /* 0x000fe40003800000 */
[----:B------:R-:W-:Y:S01]  /*9860*/  ISETP.GE.AND P0, PT, R3, R68, PT ;  /* 0x000000440300720c */ /* 0x000fe20003f06270 */
[----:B-1----:R1:W0:-:S12]  /*9870*/  SHFL.IDX PT, R8, R0, 0x3, 0x181f ;  /* 0x00781f0000087f89 */ /* 0x00221800000e0000 */
[----:B-1----:R-:W-:Y:S05]  /*9880*/  @P0 BRA `(.L_x_38) ;  /* 0x0000000000200947 */ /* 0x002fea0003800000 */
[----:B------:R-:W-:Y:S02]  /*9890*/  ULDC UR4, c[0x0][0xac8] ;  /* 0x0002b20000047ab9 */ /* 0x000fe40000000800 */
[----:B------:R-:W-:Y:S02]  /*98a0*/  ISETP.GE.AND P2, PT, R16, UR4, PT ;  /* 0x0000000410007c0c */ /* 0x000fe4000bf46270 */
[----:B------:R-:W-:-:S11]  /*98b0*/  ISETP.GE.AND P1, PT, R2, UR4, PT ;  /* 0x0000000402007c0c */ /* 0x000fd6000bf26270 */
[----:B0--3--:R-:W-:Y:S02]  /*98c0*/  @!P2 LEA R6, P0, R16, R8, 0x1 ;  /* 0x000000081006a211 */ /* 0x009fe400078008ff */
[----:B------:R-:W-:Y:S02]  /*98d0*/  @!P1 IMAD.WIDE R4, R2, 0x2, R8 ;  /* 0x0000000202049825 */ /* 0x000fe400078e0208 */
[----:B------:R-:W-:-:S03]  /*98e0*/  @!P2 LEA.HI.X R7, R16, R9, R192, 0x1, P0 ;  /* 0x000000091007a211 */ /* 0x000fc600000f0cc0 */
[----:B-----5:R1:W-:Y:S04]  /*98f0*/  @!P1 ST.E.128 desc[UR48][R4.64], R28 ;  /* 0x0000001c04009985 */ /* 0x0203e8000c101d30 */
[----:B------:R1:W-:Y:S02]  /*9900*/  @!P2 ST.E.128 desc[UR48][R6.64], R36 ;  /* 0x000000240600a985 */ /* 0x0003e4000c101d30 */
.L_x_38:
[----:B------:R-:W-:Y:S05]  /*9910*/  BSYNC B0 ;  /* 0x0000000000007941 */ /* 0x000fea0003800000 */
.L_x_37:
[----:B--2-4-:R-:W2:Y:S02]  /*9920*/  LDC R0, c[0x0][0xc34] ;  /* 0x00030d00ff007b82 */ /* 0x014ea40000000800 */
[----:B--2---:R-:W-:-:S13]  /*9930*/  ISETP.LE.AND P0, PT, R0, UR41, PT ;  /* 0x0000002900007c0c */ /* 0x004fda000bf03270 */
[----:B------:R-:W-:Y:S05]  /*9940*/  @!P0 BRA `(.L_x_39) ;  /* 0xffffff7400148947 */ /* 0x000fea000383ffff */
[----:B------:R-:W-:Y:S05]  /*9950*/  EXIT ;  /* 0x000000000000794d */ /* 0x000fea0003800000 */
.L_x_7:
[----:B------:R-:W-:-:S08]  /*9960*/  NOP ;  /* 0x0000000000007918 */ /* 0x000fd00000000000 */
[----:B------:R-:W0:-:S00]  /*9970*/  USETMAXREG.DEALLOC.CTAPOOL 0x18 ;  /* 0x00000018000079c8 */ /* 0x000e0000080e0500 */
[----:B------:R-:W1:Y:S01]  /*9980*/  S2UR UR50, SR_CTAID.X ;  /* 0x00000000003279c3 */ /* 0x000e620000002500 */
[----:B0-----:R-:W-:Y:S01]  /*9990*/  IMAD.MOV.U32 R0, RZ, RZ, 0x1 ;  /* 0x00000001ff007424 */ /* 0x001fe200078e00ff */
[----:B------:R-:W-:Y:S01]  /*99a0*/  UMOV UR46, 0x1 ;  /* 0x00000001002e7882 */ /* 0x000fe20000000000 */
[----:B------:R-:W-:-:S03]  /*99b0*/  IMAD.MOV.U32 R17, RZ, RZ, RZ ;  /* 0x000000ffff117224 */ /* 0x000fc600078e00ff */
[----:B------:R0:W-:Y:S02]  /*99c0*/  STL [R1], R0 ;  /* 0x0000000001007387 */ /* 0x0001e40000100800 */
[----:B------:R-:W1:Y:S02]  /*99d0*/  LDC R2, c[0x0][0xc34] ;  /* 0x00030d00ff027b82 */ /* 0x000e640000000800 */
[----:B-1----:R-:W-:-:S13]  /*99e0*/  ISETP.LE.AND P0, PT, R2, UR50, PT ;  /* 0x0000003202007c0c */ /* 0x002fda000bf03270 */
[----:B0-----:R-:W-:Y:S05]  /*99f0*/  @P0 BRA `(.L_x_40) ;  /* 0x0000003000a00947 */ /* 0x001fea0003800000 */
[----:B------:R-:W0:Y:S01]  /*9a00*/  S2R R11, SR_TID.X ;  /* 0x00000000000b7919 */ /* 0x000e220000002100 */
[----:B------:R-:W1:Y:S01]  /*9a10*/  S2UR UR4, SR_CgaCtaId ;  /* 0x00000000000479c3 */ /* 0x000e620000008800 */
[----:B------:R-:W-:Y:S01]  /*9a20*/  UMOV UR41, 0x400 ;  /* 0x0000040000297882 */ /* 0x000fe20000000000 */
[----:B------:R-:W-:Y:S01]  /*9a30*/  IMAD.MOV.U32 R17, RZ, RZ, RZ ;  /* 0x000000ffff117224 */ /* 0x000fe200078e00ff */
[----:B------:R-:W-:Y:S01]  /*9a40*/  ULDC.64 UR52, c[0x0][0x198] ;  /* 0x0000660000347ab9 */ /* 0x000fe20000000a00 */
[----:B------:R-:W-:Y:S02]  /*9a50*/  ULOP3.LUT UR42, UR38, 0x1, URZ, 0xfc, !UPT ;  /* 0x00000001262a7892 */ /* 0x000fe4000f8efc3f */
[----:B------:R-:W-:Y:S01]  /*9a60*/  ULOP3.LUT UR47, UR38, 0x2, URZ, 0xfc, !UPT ;  /* 0x00000002262f7892 */ /* 0x000fe2000f8efc3f */
[----:B------:R-:W-:Y:S01]  /*9a70*/  ULDC UR43, c[0x0][0xc] ;  /* 0x00000300002b7ab9 */ /* 0x000fe20000000800 */
[----:B------:R-:W-:Y:S01]  /*9a80*/  UMOV UR46, URZ ;  /* 0x0000003f002e7c82 */ /* 0x000fe20008000000 */
[----:B-1----:R-:W-:Y:S01]  /*9a90*/  ULEA UR41, UR4, UR41, 0x18 ;  /* 0x0000002904297291 */ /* 0x002fe2000f8ec03f */
[C---:B0-----:R-:W-:Y:S01]  /*9aa0*/  IMAD.SHL.U32 R4, R11.reuse, 0x80, RZ ;  /* 0x000000800b047824 */ /* 0x041fe200078e00ff */
[C---:B------:R-:W-:Y:S01]  /*9ab0*/  LOP3.LUT R10, R11.reuse, 0x7f, RZ, 0xc0, !PT ;  /* 0x0000007f0b0a7812 */ /* 0x040fe200078ec0ff */
[C---:B------:R-:W-:Y:S01]  /*9ac0*/  IMAD.SHL.U32 R2, R11.reuse, 0x10, RZ ;  /* 0x000000100b027824 */ /* 0x040fe200078e00ff */
[C---:B------:R-:W-:Y:S01]  /*9ad0*/  LOP3.LUT P0, RZ, R11.reuse, 0x4, RZ, 0xc0, !PT ;  /* 0x000000040bff7812 */ /* 0x040fe2000780c0ff */
[----:B------:R-:W-:Y:S01]  /*9ae0*/  IMAD.SHL.U32 R9, R11, 0x4, RZ ;  /* 0x000000040b097824 */ /* 0x000fe200078e00ff */
[----:B------:R-:W-:-:S02]  /*9af0*/  SHF.R.U32.HI R0, RZ, 0x5, R10 ;  /* 0x00000005ff007819 */ /* 0x000fc4000001160a */
[----:B------:R-:W-:-:S03]  /*9b00*/  LOP3.LUT R3, R4, 0x380, RZ, 0xc0, !PT ;  /* 0x0000038004037812 */ /* 0x000fc600078ec0ff */
[C---:B------:R-:W-:Y:S02]  /*9b10*/  IMAD.SHL.U32 R7, R0.reuse, 0x200, RZ ;  /* 0x0000020000077824 */ /* 0x040fe400078e00ff */
[----:B------:R-:W-:Y:S01]  /*9b20*/  IMAD R5, R0, 0x10, R3 ;  /* 0x0000001000057824 */ /* 0x000fe200078e0203 */
[----:B------:R-:W-:Y:S01]  /*9b30*/  LOP3.LUT R0, R2, 0x1b0, RZ, 0xc0, !PT ;  /* 0x000001b002007812 */ /* 0x000fe200078ec0ff */
[----:B------:R-:W-:-:S03]  /*9b40*/  IMAD.SHL.U32 R3, R11, 0x2, RZ ;  /* 0x000000020b037824 */ /* 0x000fc600078e00ff */
[--C-:B------:R-:W-:Y:S02]  /*9b50*/  LOP3.LUT R5, R5, 0x70, R2.reuse, 0x78, !PT ;  /* 0x0000007005057812 */ /* 0x100fe400078e7802 */
[----:B------:R-:W-:Y:S02]  /*9b60*/  LOP3.LUT R0, R0, 0x30, R3, 0x78, !PT ;  /* 0x0000003000007812 */ /* 0x000fe400078e7803 */
[----:B------:R-:W-:Y:S02]  /*9b70*/  LOP3.LUT R3, R7, 0x40, R2, 0xf8, !PT ;  /* 0x0000004007037812 */ /* 0x000fe400078ef802 */
[----:B------:R-:W-:Y:S02]  /*9b80*/  LOP3.LUT R5, R5, 0xc00, R4, 0xf8, !PT ;  /* 0x00000c0005057812 */ /* 0x000fe400078ef804 */
[----:B------:R-:W-:Y:S01]  /*9b90*/  LOP3.LUT R0, R3, R0, RZ, 0xfc, !PT ;  /* 0x0000000003007212 */ /* 0x000fe200078efcff */
[----:B------:R-:W-:Y:S01]  /*9ba0*/  IMAD.SHL.U32 R3, R11, 0x20, RZ ;  /* 0x000000200b037824 */ /* 0x000fe200078e00ff */
[----:B------:R-:W-:Y:S01]  /*9bb0*/  LOP3.LUT R2, R2, 0x30, RZ, 0xc0, !PT ;  /* 0x0000003002027812 */ /* 0x000fe200078ec0ff */
[----:B------:R0:W-:Y:S02]  /*9bc0*/  STL [R1+0x14], R5 ;  /* 0x0000140501007387 */ /* 0x0001e40000100800 */
[----:B------:R-:W-:Y:S01]  /*9bd0*/  VIADD R0, R0, UR41 ;  /* 0x0000002900007c36 */ /* 0x000fe20008000000 */
[----:B------:R-:W-:-:S02]  /*9be0*/  LOP3.LUT R6, R3, 0x80, RZ, 0xc0, !PT ;  /* 0x0000008003067812 */ /* 0x000fc400078ec0ff */
[----:B------:R-:W-:Y:S02]  /*9bf0*/  LOP3.LUT R8, R7, 0x60, R3, 0xf8, !PT ;  /* 0x0000006007087812 */ /* 0x000fe400078ef803 */
[----:B------:R-:W-:Y:S02]  /*9c00*/  LOP3.LUT R6, R6, 0x10, R11, 0xf8, !PT ;  /* 0x0000001006067812 */ /* 0x000fe400078ef80b */
[----:B------:R-:W-:Y:S02]  /*9c10*/  LOP3.LUT R7, R8, 0x100, R3, 0xf8, !PT ;  /* 0x0000010008077812 */ /* 0x000fe400078ef803 */
[----:B------:R-:W-:Y:S02]  /*9c20*/  LOP3.LUT R6, R6, 0x10, R9, 0x78, !PT ;  /* 0x0000001006067812 */ /* 0x000fe400078e7809 */
[----:B0-----:R-:W-:Y:S02]  /*9c30*/  SHF.R.U32.HI R5, RZ, 0x2, R10 ;  /* 0x00000002ff057819 */ /* 0x001fe4000001160a */
[----:B------:R-:W-:-:S02]  /*9c40*/  LOP3.LUT R4, R7, R6, RZ, 0xfc, !PT ;  /* 0x0000000607047212 */ /* 0x000fc400078efcff */
[----:B------:R-:W-:Y:S02]  /*9c50*/  LOP3.LUT R3, R5, 0x60, R3, 0xf8, !PT ;  /* 0x0000006005037812 */ /* 0x000fe400078ef803 */
[----:B------:R-:W-:Y:S01]  /*9c60*/  LOP3.LUT R3, R2, 0x40, RZ, 0xfc, !PT ;  /* 0x0000004002037812 */ /* 0x000fe200078efcff */
[----:B------:R0:W-:Y:S02]  /*9c70*/  STL [R1+0x10], R4 ;  /* 0x0000100401007387 */ /* 0x0001e40000100800 */
[----:B0-----:R-:W-:-:S05]  /*9c80*/  IMAD.MOV.U32 R4, RZ, RZ, 0x40 ;  /* 0x00000040ff047424 */ /* 0x001fca00078e00ff */
[----:B------:R-:W-:-:S05]  /*9c90*/  SEL R4, R4, 0xffffffc0, !P0 ;  /* 0xffffffc004047807 */ /* 0x000fca0004000000 */
[----:B------:R0:W-:Y:S04]  /*9ca0*/  STL [R1+0x18], R4 ;  /* 0x0000180401007387 */ /* 0x0001e80000100800 */
[----:B------:R1:W-:Y:S01]  /*9cb0*/  STL [R1+0x1c], R0 ;  /* 0x00001c0001007387 */ /* 0x0003e20000100800 */
[----:B0-----:R-:W-:Y:S01]  /*9cc0*/  IMAD.MOV.U32 R4, RZ, RZ, 0x1 ;  /* 0x00000001ff047424 */ /* 0x001fe200078e00ff */
[----:B-1----:R-:W-:-:S04]  /*9cd0*/  LOP3.LUT R0, R2, 0x80, RZ, 0xfc, !PT ;  /* 0x0000008002007812 */ /* 0x002fc800078efcff */
[----:B------:R0:W-:Y:S03]  /*9ce0*/  STL [R1], R4 ;  /* 0x0000000401007387 */ /* 0x0001e60000100800 */
.L_x_87:
[----:B------:R-:W-:Y:S01]  /*9cf0*/  ULDC UR4, c[0x0][0xc38] ;  /* 0x00030e0000047ab9 */ /* 0x000fe20000000800 */
[----:B------:R-:W-:Y:S01]  /*9d00*/  ULDC UR8, c[0x0][0xc44] ;  /* 0x0003110000087ab9 */ /* 0x000fe20000000800 */
[----:B------:R-:W-:Y:S02]  /*9d10*/  UISETP.NE.AND UP2, UPT, UR4, 0x1, UPT ;  /* 0x000000010400788c */ /* 0x000fe4000bf45270 */
[----:B------:R-:W-:Y:S01]  /*9d20*/  UISETP.NE.AND UP1, UPT, UR8, 0x1, UPT ;  /* 0x000000010800788c */ /* 0x000fe2000bf25270 */
[----:B------:R-:W-:Y:S01]  /*9d30*/  ULDC.64 UR4, c[0x0][0x418] ;  /* 0x0001060000047ab9 */ /* 0x000fe20000000a00 */
[----:B------:R-:W-:Y:S01]  /*9d40*/  ULDC UR6, c[0x0][0x424] ;  /* 0x0001090000067ab9 */ /* 0x000fe20000000800 */
[----:B------:R-:W-:Y:S02]  /*9d50*/  UISETP.NE.U32.AND UP0, UPT, UR4, URZ, UPT ;  /* 0x0000003f0400728c */ /* 0x000fe4000bf05070 */
[----:B------:R-:W-:Y:S02]  /*9d60*/  UIADD3 UR9, UR41, 0x1a400, URZ ;  /* 0x0001a40029097890 */ /* 0x000fe4000fffe03f */
[----:B------:R-:W-:-:S02]  /*9d70*/  UISETP.NE.AND.EX UP0, UPT, UR5, URZ, UPT, UP0 ;  /* 0x0000003f0500728c */ /* 0x000fc4000bf05300 */
[----:B------:R-:W-:Y:S01]  /*9d80*/  @UP2 ULDC UR4, c[0x0][0xc3c] ;  /* 0x00030f0000042ab9 */ /* 0x000fe20000000800 */
[----:B------:R-:W-:Y:S01]  /*9d90*/  ULDC UR40, c[0x0][0x2f0] ;  /* 0x0000bc0000287ab9 */ /* 0x000fe20000000800 */
[----:B------:R-:W-:Y:S02]  /*9da0*/  UIMAD.WIDE.U32 UR4, UR50, UR4, URZ ;  /* 0x00000004320472a5 */ /* 0x000fe4000f8e003f */
[----:B------:R-:W-:Y:S01]  /*9db0*/  USEL UR6, UR6, 0x1, UP0 ;  /* 0x0000000106067887 */ /* 0x000fe20008000000 */
[----:B------:R-:W-:Y:S01]  /*9dc0*/  @UP2 ULDC UR7, c[0x0][0xc40] ;  /* 0x0003100000072ab9 */ /* 0x000fe20000000800 */
[----:B------:R-:W-:Y:S01]  /*9dd0*/  ULOP3.LUT UP0, URZ, UR9, 0x1bf, URZ, 0xc0, !UPT ;  /* 0x000001bf093f7892 */ /* 0x000fe2000f80c03f */
[----:B------:R-:W-:Y:S01]  /*9de0*/  UMOV UR45, UR50 ;  /* 0x00000032002d7c82 */ /* 0x000fe20008000000 */
[----:B------:R-:W-:Y:S02]  /*9df0*/  UIMAD UR40, UR6, UR40, URZ ;  /* 0x00000028062872a4 */ /* 0x000fe4000f8e023f */
[----:B------:R-:W-:-:S02]  /*9e00*/  @UP2 USHF.R.U32.HI UR45, URZ, UR7, UR5 ;  /* 0x000000073f2d2299 */ /* 0x000fc40008011605 */
[----:B------:R-:W-:Y:S01]  /*9e10*/  PLOP3.LUT P0, PT, PT, PT, UP0, 0x80, 0x0 ;  /* 0x000000000000781c */ /* 0x000fe20003f0f008 */
[----:B------:R-:W-:Y:S01]  /*9e20*/  @UP1 ULDC.64 UR10, c[0x0][0xc48] ;  /* 0x00031200000a1ab9 */ /* 0x000fe20000000a00 */
[----:B------:R-:W-:Y:S02]  /*9e30*/  UIADD3 UR6, UR40, 0x9f, URZ ;  /* 0x0000009f28067890 */ /* 0x000fe4000fffe03f */
[----:B------:R-:W-:Y:S02]  /*9e40*/  UIMAD.WIDE.U32 UR4, UR45, UR10, URZ ;  /* 0x0000000a2d0472a5 */ /* 0x000fe4000f8e003f */
[----:B------:R-:W-:Y:S01]  /*9e50*/  UMOV UR44, UR45 ;  /* 0x0000002d002c7c82 */ /* 0x000fe20008000000 */
[----:B------:R-:W-:Y:S02]  /*9e60*/  UIMAD.WIDE UR6, UR6, 0x66666667, URZ ;  /* 0x66666667060678a5 */ /* 0x000fe4000f8e023f */
[----:B------:R-:W-:Y:S02]  /*9e70*/  @UP1 USHF.R.U32.HI UR44, URZ, UR11, UR5 ;  /* 0x0000000b3f2c1299 */ /* 0x000fe40008011605 */
[----:B------:R-:W-:-:S02]  /*9e80*/  USHF.R.U32.HI UR39, URZ, 0x1f, UR7 ;  /* 0x0000001f3f277899 */ /* 0x000fc40008011607 */
[----:B------:R-:W-:Y:S02]  /*9e90*/  UIADD3 UR36, -UR44, URZ, URZ ;  /* 0x0000003f2c247290 */ /* 0x000fe4000fffe13f */
[----:B------:R-:W-:Y:S02]  /*9ea0*/  ULEA.HI.SX32 UR39, UR7, UR39, 0x1a ;  /* 0x0000002707277291 */ /* 0x000fe4000f8fd23f */
[----:B------:R-:W-:Y:S01]  /*9eb0*/  UIMAD UR36, UR8, UR36, UR45 ;  /* 0x00000024082472a4 */ /* 0x000fe2000f8e022d */
[----:B-1----:R-:W-:Y:S11]  /*9ec0*/  @!P0 BRA `(.L_x_41) ;  /* 0x0000000000408947 */ /* 0x002ff60003800000 */
[----:B------:R-:W-:Y:S01]  /*9ed0*/  MOV R2, 0x0 ;  /* 0x0000000000027802 */ /* 0x000fe20000000f00 */
[----:B------:R-:W-:Y:S01]  /*9ee0*/  ULDC.64 UR6, c[0x4][0xa0] ;  /* 0x0100280000067ab9 */ /* 0x000fe20000000a00 */
[----:B------:R-:W-:Y:S01]  /*9ef0*/  ULDC.64 UR8, c[0x4][0xa8] ;  /* 0x01002a0000087ab9 */ /* 0x000fe20000000a00 */
[----:B------:R-:W-:Y:S01]  /*9f00*/  ULDC.64 UR4, c[0x4][0x8] ;  /* 0x0100020000047ab9 */ /* 0x000fe20000000a00 */
[----:B0-----:R-:W-:Y:S02]  /*9f10*/  IMAD.U32 R4, RZ, RZ, UR6 ;  /* 0x00000006ff047e24 */ /* 0x001fe4000f8e00ff */
[----:B------:R-:W0:Y:S01]  /*9f20*/  LDC.64 R2, c[0x4][R2] ;  /* 0x0100000002027b82 */ /* 0x000e220000000a00 */
[----:B------:R-:W-:Y:S02]  /*9f30*/  IMAD.U32 R5, RZ, RZ, UR7 ;  /* 0x00000007ff057e24 */ /* 0x000fe4000f8e00ff */
[----:B------:R-:W-:Y:S02]  /*9f40*/  IMAD.U32 R6, RZ, RZ, UR8 ;  /* 0x00000008ff067e24 */ /* 0x000fe4000f8e00ff */
[----:B------:R-:W-:-:S02]  /*9f50*/  IMAD.U32 R7, RZ, RZ, UR9 ;  /* 0x00000009ff077e24 */ /* 0x000fc4000f8e00ff */
[----:B------:R-:W-:Y:S02]  /*9f60*/  IMAD.U32 R10, RZ, RZ, UR4 ;  /* 0x00000004ff0a7e24 */ /* 0x000fe4000f8e00ff */
[----:B------:R-:W-:Y:S02]  /*9f70*/  IMAD.U32 R11, RZ, RZ, UR5 ;  /* 0x00000005ff0b7e24 */ /* 0x000fe4000f8e00ff */
[----:B------:R-:W-:Y:S02]  /*9f80*/  IMAD.MOV.U32 R8, RZ, RZ, 0x70 ;  /* 0x00000070ff087424 */ /* 0x000fe400078e00ff */
[----:B------:R-:W-:Y:S02]  /*9f90*/  IMAD.MOV.U32 R12, RZ, RZ, 0x1 ;  /* 0x00000001ff0c7424 */ /* 0x000fe400078e00ff */
[----:B------:R-:W-:-:S07]  /*9fa0*/  IMAD.MOV.U32 R13, RZ, RZ, RZ ;  /* 0x000000ffff0d7224 */ /* 0x000fce00078e00ff */
[----:B------:R-:W-:-:S07]  /*9fb0*/  LEPC R20, `(.L_x_41) ;  /* 0x000000001014794e */ /* 0x000fce0000000000 */
[----:B0-----:R-:W-:Y:S05]  /*9fc0*/  CALL.ABS.NOINC R2 ;  /* 0x0000000002007343 */ /* 0x001fea0003c00000 */
.L_x_41:
[----:B------:R-:W-:-:S06]  /*9fd0*/  UIADD3 UR4, UR41, 0xa400, URZ ;  /* 0x0000a40029047890 */ /* 0x000fcc000fffe03f */
[----:B------:R-:W-:-:S05]  /*9fe0*/  IMAD.U32 R16, RZ, RZ, UR4 ;  /* 0x00000004ff107e24 */ /* 0x000fca000f8e00ff */
[----:B------:R-:W-:-:S13]  /*9ff0*/  LOP3.LUT P0, RZ, R16, 0x3ff, RZ, 0xc0, !PT ;  /* 0x000003ff10ff7812 */ /* 0x000fda000780c0ff */
[----:B------:R-:W-:Y:S05]  /*a000*/  @!P0 BRA `(.L_x_42) ;  /* 0x0000000000408947 */ /* 0x000fea0003800000 */
        /* <DEDUP_REMOVED lines=16> */
.L_x_42:
[----:B------:R-:W-:-:S04]  /*a110*/  UIADD3 UR4, UR41, 0x400, URZ ;  /* 0x0000040029047890 */ /* 0x000fc8000fffe03f */
[----:B------:R-:W-:-:S06]  /*a120*/  ULOP3.LUT UP0, URZ, UR4, 0x9f, URZ, 0xc0, !UPT ;  /* 0x0000009f043f7892 */ /* 0x000fcc000f80c03f */
[----:B------:R-:W-:-:S13]  /*a130*/  PLOP3.LUT P0, PT, PT, PT, UP0, 0x80, 0x0 ;  /* 0x000000000000781c */ /* 0x000fda0003f0f008 */
        /* <DEDUP_REMOVED lines=17> */
.L_x_43:
        /* <DEDUP_REMOVED lines=18> */
.L_x_44:
[----:B------:R-:W-:Y:S01]  /*a370*/  ULDC.64 UR4, c[0x0][0x9f8] ;  /* 0x00027e0000047ab9 */ /* 0x000fe20000000a00 */
[----:B------:R-:W2:Y:S01]  /*a380*/  LDL.LU R18, [R1+0x4] ;  /* 0x0000040001127983 */ /* 0x000ea20000300800 */
[----:B------:R-:W-:Y:S01]  /*a390*/  UISETP.NE.U32.AND UP0, UPT, UR4, URZ, UPT ;  /* 0x0000003f0400728c */ /* 0x000fe2000bf05070 */
[----:B------:R-:W-:-:S03]  /*a3a0*/  IMAD.U32 R8, RZ, RZ, UR44 ;  /* 0x0000002cff087e24 */ /* 0x000fc6000f8e00ff */
[----:B------:R-:W-:-:S06]  /*a3b0*/  UISETP.NE.AND.EX UP0, UPT, UR5, URZ, UPT, UP0 ;  /* 0x0000003f0500728c */ /* 0x000fcc000bf05300 */
[----:B------:R-:W-:-:S05]  /*a3c0*/  PLOP3.LUT P0, PT, PT, PT, UP0, 0x80, 0x0 ;  /* 0x000000000000781c */ /* 0x000fca0003f0f008 */
[----:B------:R-:W-:Y:S02]  /*a3d0*/  @UP0 ULDC.64 UR4, c[0x0][0x9f8] ;  /* 0x00027e0000040ab9 */ /* 0x000fe40000000a00 */
[----:B------:R-:W-:-:S06]  /*a3e0*/  @UP0 UIMAD.WIDE UR4, UR44, 0x4, UR4 ;  /* 0x000000042c0408a5 */ /* 0x000fcc000f8e0204 */
[----:B------:R-:W-:Y:S02]  /*a3f0*/  IMAD.U32 R2, RZ, RZ, UR4 ;  /* 0x00000004ff027e24 */ /* 0x000fe4000f8e00ff */
[----:B------:R-:W-:-:S05]  /*a400*/  IMAD.U32 R3, RZ, RZ, UR5 ;  /* 0x00000005ff037e24 */ /* 0x000fca000f8e00ff */
[----:B------:R1:W3:Y:S01]  /*a410*/  @P0 LDG.E R8, desc[UR48][R2.64] ;  /* 0x0000003002080981 */ /* 0x0002e2000c1e1900 */
[----:B------:R-:W-:Y:S01]  /*a420*/  UMOV UR4, 0xffffffff ;  /* 0xffffffff00047882 */ /* 0x000fe20000000000 */
[----:B------:R-:W4:Y:S01]  /*a430*/  S2R R19, SR_TID.X ;  /* 0x0000000000137919 */ /* 0x000f220000002100 */
[----:B-1----:R-:W1:Y:S02]  /*a440*/  LDC.64 R2, c[0x0][0x418] ;  /* 0x00010600ff027b82 */ /* 0x002e640000000a00 */
[----:B-1----:R-:W-:Y:S02]  /*a450*/  ISETP.NE.U32.AND P0, PT, R2, RZ, PT ;  /* 0x000000ff0200720c */ /* 0x002fe40003f05070 */
[----:B----4-:R-:W-:Y:S02]  /*a460*/  SHF.R.U32.HI R19, RZ, 0x5, R19 ;  /* 0x00000005ff137819 */ /* 0x010fe40000011613 */
[----:B------:R-:W-:Y:S02]  /*a470*/  ISETP.NE.AND.EX P1, PT, R3, RZ, PT, P0 ;  /* 0x000000ff0300720c */ /* 0x000fe40003f25300 */
[----:B------:R-:W-:-:S02]  /*a480*/  LOP3.LUT R19, R19, 0x3, RZ, 0xc0, !PT ;  /* 0x0000000313137812 */ /* 0x000fc400078ec0ff */
[----:B--2---:R-:W-:-:S09]  /*a490*/  LOP3.LUT R18, R18, 0xfffffffe, RZ, 0xc0, !PT ;  /* 0xfffffffe12127812 */ /* 0x004fd200078ec0ff */
[----:B------:R-:W-:Y:S02]  /*a4a0*/  @P1 LOP3.LUT R18, R18, 0x1, RZ, 0xfc, !PT ;  /* 0x0000000112121812 */ /* 0x000fe400078efcff */
[----:B---3--:R-:W-:Y:S01]  /*a4b0*/  SHF.R.S32.HI R9, RZ, 0x1f, R8 ;  /* 0x0000001fff097819 */ /* 0x008fe20000011408 */
[----:B------:R1:W-:Y:S01]  /*a4c0*/  STL [R1+0x8], R8 ;  /* 0x0000080801007387 */ /* 0x0003e20000100800 */
[----:B------:R-:W-:-:S03]  /*a4d0*/  SEL R16, R8, RZ, !P1 ;  /* 0x000000ff08107207 */ /* 0x000fc60004800000 */
[----:B------:R1:W-:Y:S04]  /*a4e0*/  STL [R1+0xc], R9 ;  /* 0x00000c0901007387 */ /* 0x0003e80000100800 */
[----:B------:R1:W-:Y:S01]  /*a4f0*/  STL [R1+0x4], R18 ;  /* 0x0000041201007387 */ /* 0x0003e20000100800 */
[----:B------:R-:W-:Y:S05]  /*a500*/  BRA.DIV UR4, `(.L_x_45) ;  /* 0x0000002e04307947 */ /* 0x000fea000b800000 */
[----:B------:R2:W3:Y:S02]  /*a510*/  SHFL.IDX PT, R14, R19, RZ, 0x1f ;  /* 0x00001fff130e7589 */ /* 0x0004e400000e0000 */
.L_x_103:
[----:B------:R-:W-:Y:S01]  /*a520*/  PLOP3.LUT P2, PT, PT, PT, PT, 0x8, 0x0 ;  /* 0x000000000000781c */ /* 0x000fe20003f4e170 */
[----:B------:R-:W-:Y:S01]  /*a530*/  IMAD.MOV.U32 R0, RZ, RZ, R18 ;  /* 0x000000ffff007224 */ /* 0x000fe200078e0012 */
[----:B---3--:R-:W-:-:S04]  /*a540*/  ISETP.NE.AND P0, PT, R14, RZ, PT ;  /* 0x000000ff0e00720c */ /* 0x008fc80003f05270 */
[----:B------:R-:W-:-:S07]  /*a550*/  LOP3.LUT R0, R0, 0xfffffffd, RZ, 0xc0, !PT ;  /* 0xfffffffd00007812 */ /* 0x000fce00078ec0ff */
[----:B------:R-:W-:-:S05]  /*a560*/  @P2 LOP3.LUT R0, R0, 0x2, RZ, 0xfc, !PT ;  /* 0x0000000200002812 */ /* 0x000fca00078efcff */
[----:B------:R3:W-:Y:S01]  /*a570*/  STL [R1+0x4], R0 ;  /* 0x0000040001007387 */ /* 0x0007e20000100800 */
[----:B------:R-:W-:Y:S05]  /*a580*/  @P0 BRA `(.L_x_46) ;  /* 0x00000004008c0947 */ /* 0x000fea0003800000 */
[----:B------:R-:W-:-:S06]  /*a590*/  UIADD3 UR4, UR39, -0x1, URZ ;  /* 0xffffffff27047890 */ /* 0x000fcc000fffe03f */
[----:B---3--:R-:W-:Y:S01]  /*a5a0*/  IMAD.U32 R0, RZ, RZ, UR4 ;  /* 0x00000004ff007e24 */ /* 0x008fe2000f8e00ff */
[----:B------:R-:W-:-:S03]  /*a5b0*/  UMOV UR4, 0xffffffff ;  /* 0xffffffff00047882 */ /* 0x000fc60000000000 */
[----:B------:R-:W-:Y:S05]  /*a5c0*/  BRA.DIV UR4, `(.L_x_47) ;  /* 0x0000002e04207947 */ /* 0x000fea000b800000 */
[----:B------:R-:W-:-:S13]  /*a5d0*/  ELECT P6, URZ, PT ;  /* 0x00000000003f782f */ /* 0x000fda00038c0000 */
.L_x_106:
[----:B------:R-:W-:Y:S05]  /*a5e0*/  @!P6 BRA `(.L_x_46) ;  /* 0x000000040074e947 */ /* 0x000fea0003800000 */
[----:B------:R-:W-:Y:S01]  /*a5f0*/  IMAD.MOV.U32 R16, RZ, RZ, R8 ;  /* 0x000000ffff107224 */ /* 0x000fe200078e0008 */
[----:B------:R-:W-:Y:S06]  /*a600*/  @!P1 BRA `(.L_x_48) ;  /* 0x0000000000449947 */ /* 0x000fec0003800000 */
[----:B------:R-:W3:Y:S01]  /*a610*/  LDC R7, c[0x0][0x43c] ;  /* 0x00010f00ff077b82 */ /* 0x000ee20000000800 */
[----:B------:R-:W-:Y:S01]  /*a620*/  ULDC.64 UR4, c[0x0][0x428] ;  /* 0x00010a0000047ab9 */ /* 0x000fe20000000a00 */
[----:B---3--:R-:W-:-:S13]  /*a630*/  ISETP.NE.AND P0, PT, R7, 0x1, PT ;  /* 0x000000010700780c */ /* 0x008fda0003f05270 */
[----:B0-----:R-:W0:Y:S02]  /*a640*/  @P0 LDC.64 R4, c[0x0][0x440] ;  /* 0x00011000ff040b82 */ /* 0x001e240000000a00 */
[----:B0-----:R-:W-:-:S04]  /*a650*/  @P0 IMAD.HI.U32 R6, R0, R4, RZ ;  /* 0x0000000400060227 */ /* 0x001fc800078e00ff */
[----:B------:R-:W-:Y:S01]  /*a660*/  IMAD.MOV.U32 R4, RZ, RZ, R0 ;  /* 0x000000ffff047224 */ /* 0x000fe200078e0000 */
[----:B------:R-:W-:Y:S01]  /*a670*/  @P0 SHF.R.U32.HI R4, RZ, R5, R6 ;  /* 0x00000005ff040219 */ /* 0x000fe20000011606 */
[----:B------:R-:W-:-:S04]  /*a680*/  IMAD R6, R9, UR4, RZ ;  /* 0x0000000409067c24 */ /* 0x000fc8000f8e02ff */
[----:B------:R-:W-:Y:S02]  /*a690*/  IMAD.MOV R5, RZ, RZ, -R4 ;  /* 0x000000ffff057224 */ /* 0x000fe400078e0a04 */
[----:B------:R-:W-:Y:S02]  /*a6a0*/  IMAD R6, R8, UR5, R6 ;  /* 0x0000000508067c24 */ /* 0x000fe4000f8e0206 */
[----:B------:R-:W-:Y:S01]  /*a6b0*/  IMAD R0, R7, R5, R0 ;  /* 0x0000000507007224 */ /* 0x000fe200078e0200 */
[----:B------:R-:W-:-:S03]  /*a6c0*/  SHF.R.S32.HI R5, RZ, 0x1f, R4 ;  /* 0x0000001fff057819 */ /* 0x000fc60000011404 */
[----:B------:R-:W-:-:S04]  /*a6d0*/  IMAD.WIDE.U32 R4, R8, UR4, R4 ;  /* 0x0000000408047c25 */ /* 0x000fc8000f8e0004 */
[----:B------:R-:W-:Y:S01]  /*a6e0*/  IMAD.IADD R6, R5, 0x1, R6 ;  /* 0x0000000105067824 */ /* 0x000fe200078e0206 */
[----:B------:R-:W-:-:S04]  /*a6f0*/  LEA R2, P0, R4, R2, 0x2 ;  /* 0x0000000204027211 */ /* 0x000fc800078010ff */
[----:B------:R-:W-:-:S05]  /*a700*/  LEA.HI.X R3, R4, R3, R6, 0x2, P0 ;  /* 0x0000000304037211 */ /* 0x000fca00000f1406 */
[----:B------:R3:W5:Y:S04]  /*a710*/  LDG.E R16, desc[UR48][R2.64] ;  /* 0x0000003002107981 */ /* 0x000768000c1e1900 */
.L_x_48:
[----:B---3--:R-:W3:Y:S01]  /*a720*/  LDL R3, [R1] ;  /* 0x0000000001037983 */ /* 0x008ee20000100800 */
[----:B------:R-:W0:Y:S02]  /*a730*/  S2R R2, SR_TID.X ;  /* 0x0000000000027919 */ /* 0x000e240000002100 */
[----:B0-----:R-:W-:Y:S02]  /*a740*/  LOP3.LUT R4, R2, 0x7f, RZ, 0xc0, !PT ;  /* 0x0000007f02047812 */ /* 0x001fe400078ec0ff */
[----:B------:R-:W-:Y:S02]  /*a750*/  LEA R2, R17, UR41, 0x3 ;  /* 0x0000002911027c11 */ /* 0x000fe4000f8e18ff */
[----:B------:R-:W-:Y:S02]  /*a760*/  ISETP.NE.AND P1, PT, R4, RZ, PT ;  /* 0x000000ff0400720c */ /* 0x000fe40003f25270 */
[----:B---3--:R-:W-:-:S04]  /*a770*/  SHF.L.U32 R3, R3, 0x1f, RZ ;  /* 0x0000001f03037819 */ /* 0x008fc800000006ff */
[----:B------:R-:W0:Y:S02]  /*a780*/  SYNCS.PHASECHK.TRANS64.TRYWAIT P0, [R2+URZ+0x29880], R3 ;  /* 0x02988003020075a7 */ /* 0x000e24000800017f */
[----:B0-----:R-:W-:Y:S05]  /*a790*/  @!P0 BRA `(.L_x_49) ;  /* 0x0000002800cc8947 */ /* 0x001fea0003800000 */
.L_x_107:
[----:B------:R-:W-:Y:S05]  /*a7a0*/  @P1 BRA `(.L_x_50) ;  /* 0x00000000001c1947 */ /* 0x000fea0003800000 */
[----:B------:R-:W3:Y:S02]  /*a7b0*/  S2R R4, SR_TID.X ;  /* 0x0000000000047919 */ /* 0x000ee40000002100 */
[----:B---3--:R-:W-:Y:S01]  /*a7c0*/  LOP3.LUT R5, R4, 0x1f, RZ, 0xc0, !PT ;  /* 0x0000001f04057812 */ /* 0x008fe200078ec0ff */
[----:B------:R-:W-:-:S03]  /*a7d0*/  IMAD.MOV.U32 R4, RZ, RZ, 0x5000 ;  /* 0x00005000ff047424 */ /* 0x000fc600078e00ff */
[----:B------:R-:W-:Y:S01]  /*a7e0*/  ISETP.NE.AND P0, PT, R5, RZ, PT ;  /* 0x000000ff0500720c */ /* 0x000fe20003f05270 */
[----:B------:R3:W-:-:S12]  /*a7f0*/  SYNCS.ARRIVE.TRANS64 RZ, [R2+URZ+0x29870], R4 ;  /* 0x0298700402ff79a7 */ /* 0x0007d8000800003f */
[----:B---3--:R-:W-:Y:S05]  /*a800*/  @!P0 BRA `(.L_x_50) ;  /* 0x0000000000048947 */ /* 0x008fea0003800000 */
[----:B------:R-:W-:Y:S01]  /*a810*/  BPT.TRAP 0x1 ;  /* 0x000000040000795c */ /* 0x000fe20000300000 */
.L_x_50:
[----:B------:R-:W-:Y:S01]  /*a820*/  R2UR UR32, R17 ;  /* 0x00000000112072ca */ /* 0x000fe200000e0000 */
[----:B------:R-:W-:Y:S01]  /*a830*/  IMAD R0, R0, 0xa0, RZ ;  /* 0x000000a000007824 */ /* 0x000fe200078e02ff */
[----:B------:R-:W-:Y:S01]  /*a840*/  R2UR UR33, R2 ;  /* 0x00000000022172ca */ /* 0x000fe200000e0000 */
[----:B------:R-:W-:Y:S01]  /*a850*/  UIADD3 UR4, UP0, UR52, 0x470, URZ ;  /* 0x0000047034047890 */ /* 0x000fe2000ff1e03f */
[----:B-----5:R-:W-:Y:S01]  /*a860*/  R2UR UR37, R16 ;  /* 0x00000000102572ca */ /* 0x020fe200000e0000 */
[----:B------:R-:W-:Y:S01]  /*a870*/  UMOV UR6, 0x0 ;  /* 0x0000000000067882 */ /* 0x000fe20000000000 */
[----:B------:R-:W-:Y:S01]  /*a880*/  R2UR UR35, R0 ;  /* 0x00000000002372ca */ /* 0x000fe200000e0000 */
[----:B------:R-:W-:Y:S01]  /*a890*/  UIADD3.X UR5, URZ, UR53, URZ, UP0, !UPT ;  /* 0x000000353f057290 */ /* 0x000fe200087fe43f */
[----:B------:R-:W-:Y:S01]  /*a8a0*/  UMOV UR7, 0x14f00000 ;  /* 0x14f0000000077882 */ /* 0x000fe20000000000 */
[----:B------:R-:W-:-:S04]  /*a8b0*/  UMOV UR34, URZ ;  /* 0x0000003f00227c82 */ /* 0x000fc80008000000 */
[----:B------:R-:W-:Y:S02]  /*a8c0*/  UIMAD UR32, UR32, 0x5000, UR41 ;  /* 0x00005000202078a4 */ /* 0x000fe4000f8e0229 */
[----:B------:R-:W-:Y:S02]  /*a8d0*/  UIADD3 UR33, UR33, 0x29870, URZ ;  /* 0x0002987021217890 */ /* 0x000fe4000fffe03f */
[----:B------:R-:W-:-:S09]  /*a8e0*/  UIADD3 UR32, UR32, 0xa400, URZ ;  /* 0x0000a40020207890 */ /* 0x000fd2000fffe03f */
[----:B------:R3:W-:Y:S01]  /*a8f0*/  UTMALDG.4D [UR32], [UR4], desc[UR6] ;  /* 0x00000620040075b4 */ /* 0x0007e20008019000 */
[----:B------:R-:W4:Y:S02]  /*a900*/  SYNCS.PHASECHK.TRANS64.TRYWAIT P0, [R2+URZ+0x29840], R3 ;  /* 0x02984003020075a7 */ /* 0x000f24000800017f */
[----:B---34-:R-:W-:Y:S05]  /*a910*/  @!P0 BRA `(.L_x_51) ;  /* 0x0000002800808947 */ /* 0x018fea0003800000 */
.L_x_108:
[----:B------:R-:W-:Y:S05]  /*a920*/  @P1 BRA `(.L_x_52) ;  /* 0x00000000001c1947 */ /* 0x000fea0003800000 */
[----:B------:R-:W4:Y:S01]  /*a930*/  S2R R4, SR_TID.X ;  /* 0x0000000000047919 */ /* 0x000f220000002100 */
[----:B0--3--:R-:W-:-:S04]  /*a940*/  IMAD.MOV.U32 R3, RZ, RZ, 0x7800 ;  /* 0x00007800ff037424 */ /* 0x009fc800078e00ff */
[----:B------:R0:W-:Y:S01]  /*a950*/  SYNCS.ARRIVE.TRANS64 RZ, [R2+URZ+0x29830], R3 ;  /* 0x0298300302ff79a7 */ /* 0x0001e2000800003f */
[----:B----4-:R-:W-:-:S04]  /*a960*/  LOP3.LUT R4, R4, 0x1f, RZ, 0xc0, !PT ;  /* 0x0000001f04047812 */ /* 0x010fc800078ec0ff */
[----:B------:R-:W-:-:S13]  /*a970*/  ISETP.NE.AND P0, PT, R4, RZ, PT ;  /* 0x000000ff0400720c */ /* 0x000fda0003f05270 */
[----:B0-----:R-:W-:Y:S05]  /*a980*/  @!P0 BRA `(.L_x_52) ;  /* 0x0000000000048947 */ /* 0x001fea0003800000 */
[----:B------:R-:W-:Y:S01]  /*a990*/  BPT.TRAP 0x1 ;  /* 0x000000040000795c */ /* 0x000fe20000300000 */
.L_x_52:
[----:B0--3--:R-:W3:Y:S01]  /*a9a0*/  LDL.LU R3, [R1+0x4] ;  /* 0x0000040001037983 */ /* 0x009ee20000300800 */
[----:B------:R-:W-:Y:S01]  /*a9b0*/  R2UR UR8, R17 ;  /* 0x00000000110872ca */ /* 0x000fe200000e0000 */
[----:B------:R-:W-:Y:S01]  /*a9c0*/  UIADD3 UR4, UP0, UR52, 0x370, URZ ;  /* 0x0000037034047890 */ /* 0x000fe2000ff1e03f */
[----:B------:R-:W-:Y:S01]  /*a9d0*/  R2UR UR25, R2 ;  /* 0x00000000021972ca */ /* 0x000fe200000e0000 */
[----:B------:R-:W-:Y:S01]  /*a9e0*/  UMOV UR6, 0x0 ;  /* 0x0000000000067882 */ /* 0x000fe20000000000 */
[----:B------:R-:W-:Y:S01]  /*a9f0*/  PLOP3.LUT P0, PT, PT, PT, PT, 0x80, 0x0 ;  /* 0x000000000000781c */ /* 0x000fe20003f0f070 */
[----:B------:R-:W-:Y:S01]  /*aa00*/  UIADD3.X UR5, URZ, UR53, URZ, UP0, !UPT ;  /* 0x000000353f057290 */ /* 0x000fe200087fe43f */
[----:B------:R-:W-:Y:S01]  /*aa10*/  R2UR UR27, R0 ;  /* 0x00000000001b72ca */ /* 0x000fe200000e0000 */
[----:B------:R-:W-:Y:S01]  /*aa20*/  UMOV UR7, 0x14f00000 ;  /* 0x14f0000000077882 */ /* 0x000fe20000000000 */
[----:B------:R-:W-:Y:S01]  /*aa30*/  R2UR UR29, R16 ;  /* 0x00000000101d72ca */ /* 0x000fe200000e0000 */
[----:B------:R-:W-:Y:S01]  /*aa40*/  UMOV UR26, URZ ;  /* 0x0000003f001a7c82 */ /* 0x000fe20008000000 */
[----:B------:R-:W-:Y:S01]  /*aa50*/  UMOV UR28, UR36 ;  /* 0x00000024001c7c82 */ /* 0x000fe20008000000 */
[----:B------:R-:W-:Y:S01]  /*aa60*/  UMOV UR18, 0x40 ;  /* 0x0000004000127882 */ /* 0x000fe20000000000 */
[----:B------:R-:W-:Y:S01]  /*aa70*/  UMOV UR20, UR36 ;  /* 0x0000002400147c82 */ /* 0x000fe20008000000 */
[----:B------:R-:W-:-:S02]  /*aa80*/  UIMAD UR8, UR8, 0x7800, UR41 ;  /* 0x00007800080878a4 */ /* 0x000fc4000f8e0229 */
[----:B------:R-:W-:Y:S02]  /*aa90*/  UIADD3 UR25, UR25, 0x29830, URZ ;  /* 0x0002983019197890 */ /* 0x000fe4000fffe03f */
[----:B------:R-:W-:Y:S02]  /*aaa0*/  UIADD3 UR24, UR8, 0x1a400, URZ ;  /* 0x0001a40008187890 */ /* 0x000fe4000fffe03f */
[----:B------:R-:W-:Y:S02]  /*aab0*/  UIADD3 UR16, UR8, 0x1cc00, URZ ;  /* 0x0001cc0008107890 */ /* 0x000fe4000fffe03f */
[----:B------:R-:W-:Y:S01]  /*aac0*/  UIADD3 UR8, UR8, 0x1f400, URZ ;  /* 0x0001f40008087890 */ /* 0x000fe2000fffe03f */
[----:B------:R-:W-:Y:S01]  /*aad0*/  UMOV UR19, UR27 ;  /* 0x0000001b00137c82 */ /* 0x000fe20008000000 */
[----:B------:R-:W-:Y:S01]  /*aae0*/  UMOV UR21, UR29 ;  /* 0x0000001d00157c82 */ /* 0x000fe20008000000 */
[----:B------:R-:W-:Y:S01]  /*aaf0*/  UMOV UR17, UR25 ;  /* 0x0000001900117c82 */ /* 0x000fe20008000000 */
[----:B------:R-:W-:Y:S01]  /*ab00*/  UMOV UR10, 0x80 ;  /* 0x00000080000a7882 */ /* 0x000fe20000000000 */
[----:B------:R-:W-:Y:S01]  /*ab10*/  UMOV UR12, UR36 ;  /* 0x00000024000c7c82 */ /* 0x000fe20008000000 */
[----:B------:R-:W-:Y:S01]  /*ab20*/  UMOV UR11, UR27 ;  /* 0x0000001b000b7c82 */ /* 0x000fe20008000000 */
[----:B------:R-:W-:Y:S01]  /*ab30*/  UMOV UR13, UR29 ;  /* 0x0000001d000d7c82 */ /* 0x000fe20008000000 */
[----:B------:R4:W-:Y:S01]  /*ab40*/  UTMALDG.4D [UR24], [UR4], desc[UR6] ;  /* 0x00000618040075b4 */ /* 0x0009e20008019000 */
[----:B------:R-:W-:Y:S01]  /*ab50*/  UMOV UR9, UR25 ;  /* 0x0000001900097c82 */ /* 0x000fe20008000000 */
[----:B------:R4:W-:Y:S01]  /*ab60*/  UTMALDG.4D [UR16], [UR4], desc[UR6] ;  /* 0x00000610040075b4 */ /* 0x0009e20008019000 */
[----:B------:R4:W-:Y:S01]  /*ab70*/  UTMALDG.4D [UR8], [UR4], desc[UR6] ;  /* 0x00000608040075b4 */ /* 0x0009e20008019000 */
[----:B---3--:R-:W-:-:S04]  /*ab80*/  LOP3.LUT R3, R3, 0xfffffffd, RZ, 0xc0, !PT ;  /* 0xfffffffd03037812 */ /* 0x008fc800078ec0ff */
[----:B------:R-:W-:-:S05]  /*ab90*/  @P0 LOP3.LUT R3, R3, 0x2, RZ, 0xfc, !PT ;  /* 0x0000000203030812 */ /* 0x000fca00078efcff */
[----:B------:R4:W-:Y:S01]  /*aba0*/  STL [R1+0x4], R3 ;  /* 0x0000040301007387 */ /* 0x0009e20000100800 */
[----:B------:R-:W-:Y:S01]  /*abb0*/  NOP ;  /* 0x0000000000007918 */ /* 0x000fe20000000000 */
.L_x_46:
[----:B------:R-:W-:Y:S05]  /*abc0*/  WARPSYNC.ALL ;  /* 0x0000000000007948 */ /* 0x000fea0003800000 */
[----:B----4-:R-:W-:Y:S01]  /*abd0*/  UIADD3 UR4, UR41, 0x14400, URZ ;  /* 0x0001440029047890 */ /* 0x010fe2000fffe03f */
[----:B------:R-:W-:Y:S03]  /*abe0*/  BAR.SYNC.DEFER_BLOCKING 0x8, 0x180 ;  /* 0x0206000000007b1d */ /* 0x000fe60000010000 */
        /* <DEDUP_REMOVED lines=14> */
[----:B-1----:R-:W-:Y:S02]  /*acd0*/  IMAD.MOV.U32 R8, RZ, RZ, 0x70 ;  /* 0x00000070ff087424 */ /* 0x002fe400078e00ff */
[----:B------:R-:W-:Y:S02]  /*ace0*/  IMAD.MOV.U32 R12, RZ, RZ, 0x1 ;  /* 0x00000001ff0c7424 */ /* 0x000fe400078e00ff */
[----:B------:R-:W-:-:S07]  /*acf0*/  IMAD.MOV.U32 R13, RZ, RZ, RZ ;  /* 0x000000ffff0d7224 */ /* 0x000fce00078e00ff */
[----:B------:R-:W-:-:S07]  /*ad00*/  LEPC R20, `(.L_x_53) ;  /* 0x000000001014794e */ /* 0x000fce0000000000 */
[----:B0-23--:R-:W-:Y:S05]  /*ad10*/  CALL.ABS.NOINC R2 ;  /* 0x0000000002007343 */ /* 0x00dfea0003c00000 */
.L_x_53:
[----:B-1----:R1:W5:Y:S01]  /*ad20*/  LDL R8, [R1+0x1c] ;  /* 0x00001c0001087983 */ /* 0x0023620000100800 */
[----:B------:R-:W4:Y:S01]  /*ad30*/  LDC R7, c[0x0][0x448] ;  /* 0x00011200ff077b82 */ /* 0x000f220000000800 */
[----:B---3--:R-:W-:Y:S01]  /*ad40*/  IMAD R0, RZ, RZ, -UR45 ;  /* 0x8000002dff007e24 */ /* 0x008fe2000f8e02ff */
[----:B------:R-:W3:Y:S01]  /*ad50*/  S2R R2, SR_TID.X ;  /* 0x0000000000027919 */ /* 0x000ee20000002100 */
[----:B------:R-:W2:Y:S05]  /*ad60*/  S2R R18, SR_TID.X ;  /* 0x0000000000127919 */ /* 0x000eaa0000002100 */
[----:B------:R-:W0:Y:S01]  /*ad70*/  LDC R3, c[0x0][0xc38] ;  /* 0x00030e00ff037b82 */ /* 0x000e220000000800 */
[----:B------:R-:W-:Y:S01]  /*ad80*/  USHF.R.S32.HI UR4, URZ, 0x1f, UR36 ;  /* 0x0000001f3f047899 */ /* 0x000fe20008011424 */
[----:B------:R-:W-:Y:S01]  /*ad90*/  ULDC.64 UR8, c[0x0][0x2d8] ;  /* 0x0000b60000087ab9 */ /* 0x000fe20000000a00 */
[----:B----4-:R-:W-:Y:S01]  /*ada0*/  ISETP.NE.AND P0, PT, R7, 0x1, PT ;  /* 0x000000010700780c */ /* 0x010fe20003f05270 */
[----:B0-----:R-:W-:Y:S01]  /*adb0*/  IMAD R0, R3, R0, UR50 ;  /* 0x0000003203007e24 */ /* 0x001fe2000f8e0200 */
[----:B---3--:R-:W-:-:S03]  /*adc0*/  LOP3.LUT R2, R2, 0x7f, RZ, 0xc0, !PT ;  /* 0x0000007f02027812 */ /* 0x008fc600078ec0ff */
[----:B------:R-:W-:-:S08]  /*add0*/  IMAD.SHL.U32 R0, R0, 0x80, RZ ;  /* 0x0000008000007824 */ /* 0x000fd000078e00ff */
[----:B------:R-:W0:Y:S01]  /*ade0*/  @P0 LDC R4, c[0x0][0x44c] ;  /* 0x00011300ff040b82 */ /* 0x000e220000000800 */
[----:B------:R-:W-:Y:S01]  /*adf0*/  SHF.R.U32.HI R2, RZ, 0x2, R2 ;  /* 0x00000002ff027819 */ /* 0x000fe20000011602 */
[----:B--2---:R-:W-:-:S05]  /*ae00*/  IMAD.SHL.U32 R18, R18, 0x20, RZ ;  /* 0x0000002012127824 */ /* 0x004fca00078e00ff */
[----:B------:R-:W-:Y:S02]  /*ae10*/  LOP3.LUT R18, R2, 0x60, R18, 0xf8, !PT ;  /* 0x0000006002127812 */ /* 0x000fe400078ef812 */
[----:B------:R-:W2:Y:S02]  /*ae20*/  @P0 LDC R2, c[0x0][0x450] ;  /* 0x00011400ff020b82 */ /* 0x000ea40000000800 */
[----:B------:R-:W-:-:S05]  /*ae30*/  LOP3.LUT R3, R18, R0, RZ, 0xfc, !PT ;  /* 0x0000000012037212 */ /* 0x000fca00078efcff */
[----:B------:R-:W-:Y:S02]  /*ae40*/  IMAD.MOV.U32 R6, RZ, RZ, R3 ;  /* 0x000000ffff067224 */ /* 0x000fe400078e0003 */
[----:B0-----:R-:W-:-:S05]  /*ae50*/  @P0 IMAD.HI.U32 R4, R3, R4, RZ ;  /* 0x0000000403040227 */ /* 0x001fca00078e00ff */
[----:B--2---:R-:W-:-:S05]  /*ae60*/  @P0 SHF.R.U32.HI R6, RZ, R2, R4 ;  /* 0x00000002ff060219 */ /* 0x004fca0000011604 */
[----:B------:R-:W-:Y:S01]  /*ae70*/  IMAD.MOV R4, RZ, RZ, -R6 ;  /* 0x000000ffff047224 */ /* 0x000fe200078e0a06 */
[----:B------:R-:W0:Y:S03]  /*ae80*/  S2R R19, SR_TID.X ;  /* 0x0000000000137919 */ /* 0x000e260000002100 */
[----:B------:R-:W-:Y:S02]  /*ae90*/  IMAD R4, R7, R4, R3 ;  /* 0x0000000407047224 */ /* 0x000fe400078e0203 */
[----:B------:R-:W2:Y:S01]  /*aea0*/  LDC.64 R2, c[0x0][0x2d0] ;  /* 0x0000b400ff027b82 */ /* 0x000ea20000000a00 */
[----:B------:R-:W3:Y:S01]  /*aeb0*/  S2R R18, SR_TID.X ;  /* 0x0000000000127919 */ /* 0x000ee20000002100 */
[----:B------:R-:W-:Y:S02]  /*aec0*/  UIMAD UR6, UR4, UR8, URZ ;  /* 0x00000008040672a4 */ /* 0x000fe4000f8e023f */
[----:B------:R-:W-:-:S02]  /*aed0*/  UIMAD.WIDE.U32 UR4, UR36, UR8, URZ ;  /* 0x00000008240472a5 */ /* 0x000fc4000f8e003f */
[----:B------:R-:W-:Y:S02]  /*aee0*/  UIMAD UR6, UR36, UR9, UR6 ;  /* 0x00000009240672a4 */ /* 0x000fe4000f8e0206 */
[----:B------:R-:W-:Y:S01]  /*aef0*/  USHF.R.S32.HI UR7, URZ, 0x1f, UR44 ;  /* 0x0000001f3f077899 */ /* 0x000fe2000801142c */
[----:B------:R-:W-:Y:S01]  /*af00*/  ULDC.64 UR8, c[0x0][0x2e0] ;  /* 0x0000b80000087ab9 */ /* 0x000fe20000000a00 */
[----:B------:R-:W-:Y:S02]  /*af10*/  UIADD3 UR5, UR5, UR6, URZ ;  /* 0x0000000605057290 */ /* 0x000fe4000fffe03f */
[----:B------:R-:W-:Y:S01]  /*af20*/  UIMAD UR6, UR7, UR8, URZ ;  /* 0x00000008070672a4 */ /* 0x000fe2000f8e023f */
[----:B------:R-:W-:Y:S01]  /*af30*/  SHF.R.S32.HI R5, RZ, 0x1f, R6 ;  /* 0x0000001fff057819 */ /* 0x000fe20000011406 */
[----:B------:R-:W-:Y:S02]  /*af40*/  UIMAD.WIDE.U32 UR4, UR44, UR8, UR4 ;  /* 0x000000082c0472a5 */ /* 0x000fe4000f8e0004 */
[----:B------:R-:W-:-:S04]  /*af50*/  UIMAD UR6, UR44, UR9, UR6 ;  /* 0x000000092c0672a4 */ /* 0x000fc8000f8e0206 */
[----:B------:R-:W-:Y:S01]  /*af60*/  UIADD3 UR5, UR5, UR6, URZ ;  /* 0x0000000605057290 */ /* 0x000fe2000fffe03f */
[-C--:B--2---:R-:W-:Y:S02]  /*af70*/  IMAD R5, R5, R2.reuse, RZ ;  /* 0x0000000205057224 */ /* 0x084fe400078e02ff */
[----:B------:R-:W-:Y:S02]  /*af80*/  ULDC.64 UR6, c[0x0][0x280] ;  /* 0x0000a00000067ab9 */ /* 0x000fe40000000a00 */
[C---:B------:R-:W-:Y:S02]  /*af90*/  IMAD R5, R6.reuse, R3, R5 ;  /* 0x0000000306057224 */ /* 0x040fe400078e0205 */
[----:B------:R-:W-:Y:S01]  /*afa0*/  IMAD.WIDE.U32 R2, R6, R2, UR4 ;  /* 0x0000000406027e25 */ /* 0x000fe2000f8e0002 */
[----:B------:R-:W-:-:S03]  /*afb0*/  ULDC.64 UR4, c[0x0][0x2c8] ;  /* 0x0000b20000047ab9 */ /* 0x000fc60000000a00 */
[----:B0-----:R-:W-:Y:S02]  /*afc0*/  IMAD.SHL.U32 R19, R19, 0x10, RZ ;  /* 0x0000001013137824 */ /* 0x001fe400078e00ff */
[----:B------:R-:W-:Y:S01]  /*afd0*/  IMAD.IADD R3, R3, 0x1, R5 ;  /* 0x0000000103037824 */ /* 0x000fe200078e0205 */
[----:B------:R-:W-:Y:S01]  /*afe0*/  SHF.R.S32.HI R5, RZ, 0x1f, R4 ;  /* 0x0000001fff057819 */ /* 0x000fe20000011404 */
[----:B---3--:R-:W-:Y:S01]  /*aff0*/  IMAD.SHL.U32 R9, R18, 0x10, RZ ;  /* 0x0000001012097824 */ /* 0x008fe200078e00ff */
[----:B------:R-:W-:Y:S01]  /*b000*/  LOP3.LUT R19, R19, 0x30, RZ, 0xc0, !PT ;  /* 0x0000003013137812 */ /* 0x000fe200078ec0ff */
[----:B------:R-:W-:-:S04]  /*b010*/  IMAD.WIDE.U32 R2, R4, UR4, R2 ;  /* 0x0000000404027c25 */ /* 0x000fc8000f8e0002 */
[----:B------:R-:W-:Y:S01]  /*b020*/  IMAD R5, R5, UR4, RZ ;  /* 0x0000000405057c24 */ /* 0x000fe2000f8e02ff */
[----:B------:R-:W-:Y:S01]  /*b030*/  LOP3.LUT R9, R9, 0x30, RZ, 0xc0, !PT ;  /* 0x0000003009097812 */ /* 0x000fe200078ec0ff */
[----:B------:R-:W-:Y:S01]  /*b040*/  ULDC UR4, c[0x0][0x2b8] ;  /* 0x0000ae0000047ab9 */ /* 0x000fe20000000800 */
[C---:B------:R-:W-:Y:S02]  /*b050*/  LOP3.LUT R11, R19.reuse, 0x40, RZ, 0xfc, !PT ;  /* 0x00000040130b7812 */ /* 0x040fe400078efcff */
[----:B------:R-:W-:Y:S01]  /*b060*/  LOP3.LUT R10, R19, 0x80, RZ, 0xfc, !PT ;  /* 0x00000080130a7812 */ /* 0x000fe200078efcff */
[----:B------:R-:W-:Y:S01]  /*b070*/  IMAD R5, R4, UR5, R5 ;  /* 0x0000000504057c24 */ /* 0x000fe2000f8e0205 */
[----:B------:R-:W-:Y:S02]  /*b080*/  IADD3 R6, P3, R2, UR6, RZ ;  /* 0x0000000602067c10 */ /* 0x000fe4000ff7e0ff */
[----:B------:R-:W-:Y:S02]  /*b090*/  ISETP.GE.AND P0, PT, R9, UR4, PT ;  /* 0x0000000409007c0c */ /* 0x000fe4000bf06270 */
[----:B------:R-:W-:-:S02]  /*b0a0*/  ISETP.GE.AND P1, PT, R11, UR4, PT ;  /* 0x000000040b007c0c */ /* 0x000fc4000bf26270 */
[----:B------:R-:W-:Y:S01]  /*b0b0*/  ISETP.GE.AND P2, PT, R10, UR4, PT ;  /* 0x000000040a007c0c */ /* 0x000fe2000bf46270 */
[----:B------:R-:W-:Y:S01]  /*b0c0*/  UMOV UR4, 0xffffffff ;  /* 0xffffffff00047882 */ /* 0x000fe20000000000 */
[----:B------:R-:W-:Y:S02]  /*b0d0*/  LOP3.LUT R18, R18, 0x7f, RZ, 0xc0, !PT ;  /* 0x0000007f12127812 */ /* 0x000fe400078ec0ff */
[----:B------:R-:W-:Y:S02]  /*b0e0*/  IADD3.X R5, R3, UR7, R5, P3, !PT ;  /* 0x0000000703057c10 */ /* 0x000fe40009ffe405 */
[----:B------:R-:W-:Y:S01]  /*b0f0*/  SHF.R.U32.HI R10, RZ, 0x2, R18 ;  /* 0x00000002ff0a7819 */ /* 0x000fe20000011612 */
[----:B-1----:R-:W-:Y:S06]  /*b100*/  BRA.DIV UR4, `(.L_x_54) ;  /* 0x0000002204987947 */ /* 0x002fec000b800000 */
[----:B------:R-:W0:Y:S01]  /*b110*/  SHFL.IDX PT, R3, R6, RZ, 0x1c1f ;  /* 0x001c1fff06037589 */ /* 0x000e2200000e0000 */
[----:B------:R-:W-:Y:S01]  /*b120*/  ULDC UR4, c[0x0][0x288] ;  /* 0x0000a20000047ab9 */ /* 0x000fe20000000800 */
[----:B------:R-:W-:Y:S02]  /*b130*/  IMAD.IADD R0, R10, 0x1, R0 ;  /* 0x000000010a007824 */ /* 0x000fe400078e0200 */
[----:B------:R-:W1:Y:S01]  /*b140*/  SHFL.IDX PT, R2, R5, RZ, 0x1c1f ;  /* 0x001c1fff05027589 */ /* 0x000e6200000e0000 */
[----:B------:R-:W-:-:S05]  /*b150*/  IMAD R4, R7, UR4, RZ ;  /* 0x0000000407047c24 */ /* 0x000fca000f8e02ff */
[----:B------:R-:W-:-:S13]  /*b160*/  ISETP.GE.AND P4, PT, R0, R4, PT ;  /* 0x000000040000720c */ /* 0x000fda0003f86270 */
[----:B0-----:R-:W-:-:S05]  /*b170*/  @!P4 IADD3 R3, P3, R9, R3, RZ ;  /* 0x000000030903c210 */ /* 0x001fca0007f7e0ff */
[----:B-1----:R-:W-:-:S05]  /*b180*/  @!P4 IMAD.X R2, RZ, RZ, R2, P3 ;  /* 0x000000ffff02c224 */ /* 0x002fca00018e0602 */
[----:B------:R-:W-:-:S04]  /*b190*/  @!P4 LOP3.LUT R3, R3, R2, RZ, 0x3c, !PT ;  /* 0x000000020303c212 */ /* 0x000fc800078e3cff */
[----:B------:R-:W-:-:S04]  /*b1a0*/  @!P4 LOP3.LUT R2, R3, R2, RZ, 0x3c, !PT ;  /* 0x000000020302c212 */ /* 0x000fc800078e3cff */
[----:B------:R-:W-:-:S05]  /*b1b0*/  @!P4 LOP3.LUT R3, R3, R2, RZ, 0x3c, !PT ;  /* 0x000000020303c212 */ /* 0x000fca00078e3cff */
[----:B------:R-:W-:Y:S01]  /*b1c0*/  @!PT LDS RZ, [RZ] ;  /* 0x00000000fffff984 */ /* 0x000fe20000000800 */
[----:B-----5:R-:W-:Y:S04]  /*b1d0*/  @!P4 LDGSTS.E.BYPASS.LTC128B.128 [R8+0x14400], desc[UR48][R2.64], !P0 ;  /* 0x144000000208cfae */ /* 0x020fe8000c101d70 */
[----:B------:R-:W-:Y:S04]  /*b1e0*/  @!P4 LDGSTS.E.BYPASS.LTC128B.128 [R8+0x16400], desc[UR48][R2.64+0x40], !P1 ;  /* 0x164000400208cfae */ /* 0x000fe8000c901d70 */
[----:B------:R0:W-:Y:S02]  /*b1f0*/  @!P4 LDGSTS.E.BYPASS.LTC128B.128 [R8+0x18400], desc[UR48][R2.64+0x80], !P2 ;  /* 0x184000800208cfae */ /* 0x0001e4000d101d70 */
[----:B0-----:R-:W-:-:S02]  /*b200*/  VIADD R2, R0, 0x20 ;  /* 0x0000002000027836 */ /* 0x001fc40000000000 */
[----:B------:R-:W0:Y:S03]  /*b210*/  SHFL.IDX PT, R3, R6, 0x1, 0x1c1f ;  /* 0x003c1f0006037f89 */ /* 0x000e2600000e0000 */
[----:B------:R-:W-:Y:S02]  /*b220*/  ISETP.GE.AND P3, PT, R2, R4, PT ;  /* 0x000000040200720c */ /* 0x000fe40003f66270 */
[----:B------:R-:W1:Y:S11]  /*b230*/  SHFL.IDX PT, R2, R5, 0x1, 0x1c1f ;  /* 0x003c1f0005027f89 */ /* 0x000e7600000e0000 */
[----:B0-----:R-:W-:-:S05]  /*b240*/  @!P3 IADD3 R3, P4, R9, R3, RZ ;  /* 0x000000030903b210 */ /* 0x001fca0007f9e0ff */
[----:B-1----:R-:W-:-:S05]  /*b250*/  @!P3 IMAD.X R2, RZ, RZ, R2, P4 ;  /* 0x000000ffff02b224 */ /* 0x002fca00020e0602 */
[----:B------:R-:W-:-:S04]  /*b260*/  @!P3 LOP3.LUT R3, R3, R2, RZ, 0x3c, !PT ;  /* 0x000000020303b212 */ /* 0x000fc800078e3cff */
[----:B------:R-:W-:-:S04]  /*b270*/  @!P3 LOP3.LUT R2, R3, R2, RZ, 0x3c, !PT ;  /* 0x000000020302b212 */ /* 0x000fc800078e3cff */
[----:B------:R-:W-:-:S05]  /*b280*/  @!P3 LOP3.LUT R3, R3, R2, RZ, 0x3c, !PT ;  /* 0x000000020303b212 */ /* 0x000fca00078e3cff */
[----:B------:R-:W-:Y:S04]  /*b290*/  @!P3 LDGSTS.E.BYPASS.LTC128B.128 [R8+0x14c00], desc[UR48][R2.64], !P0 ;  /* 0x14c000000208bfae */ /* 0x000fe8000c101d70 */
[----:B------:R-:W-:Y:S04]  /*b2a0*/  @!P3 LDGSTS.E.BYPASS.LTC128B.128 [R8+0x16c00], desc[UR48][R2.64+0x40], !P1 ;  /* 0x16c000400208bfae */ /* 0x000fe8000c901d70 */
[----:B------:R0:W-:Y:S02]  /*b2b0*/  @!P3 LDGSTS.E.BYPASS.LTC128B.128 [R8+0x18c00], desc[UR48][R2.64+0x80], !P2 ;  /* 0x18c000800208bfae */ /* 0x0001e4000d101d70 */
[----:B0-----:R-:W-:-:S02]  /*b2c0*/  VIADD R2, R0, 0x40 ;  /* 0x0000004000027836 */ /* 0x001fc40000000000 */
[----:B------:R-:W0:Y:S03]  /*b2d0*/  SHFL.IDX PT, R3, R6, 0x2, 0x1c1f ;  /* 0x005c1f0006037f89 */ /* 0x000e2600000e0000 */
[----:B------:R-:W-:Y:S02]  /*b2e0*/  ISETP.GE.AND P3, PT, R2, R4, PT ;  /* 0x000000040200720c */ /* 0x000fe40003f66270 */
[----:B------:R-:W1:Y:S04]  /*b2f0*/  SHFL.IDX PT, R2, R5, 0x2, 0x1c1f ;  /* 0x005c1f0005027f89 */ /* 0x000e6800000e0000 */
[----:B------:R-:W2:Y:S07]  /*b300*/  SHFL.IDX PT, R5, R5, 0x3, 0x1c1f ;  /* 0x007c1f0005057f89 */ /* 0x000eae00000e0000 */
[----:B0-----:R-:W-:-:S05]  /*b310*/  @!P3 IADD3 R3, P4, R9, R3, RZ ;  /* 0x000000030903b210 */ /* 0x001fca0007f9e0ff */
[----:B-1----:R-:W-:-:S05]  /*b320*/  @!P3 IMAD.X R2, RZ, RZ, R2, P4 ;  /* 0x000000ffff02b224 */ /* 0x002fca00020e0602 */
[----:B------:R-:W-:-:S04]  /*b330*/  @!P3 LOP3.LUT R3, R3, R2, RZ, 0x3c, !PT ;  /* 0x000000020303b212 */ /* 0x000fc800078e3cff */
[----:B------:R-:W-:-:S04]  /*b340*/  @!P3 LOP3.LUT R2, R3, R2, RZ, 0x3c, !PT ;  /* 0x000000020302b212 */ /* 0x000fc800078e3cff */
[----:B------:R-:W-:-:S05]  /*b350*/  @!P3 LOP3.LUT R3, R3, R2, RZ, 0x3c, !PT ;  /* 0x000000020303b212 */ /* 0x000fca00078e3cff */
[----:B------:R-:W-:Y:S04]  /*b360*/  @!P3 LDGSTS.E.BYPASS.LTC128B.128 [R8+0x15400], desc[UR48][R2.64], !P0 ;  /* 0x154000000208bfae */ /* 0x000fe8000c101d70 */
[----:B------:R-:W-:Y:S04]  /*b370*/  @!P3 LDGSTS.E.BYPASS.LTC128B.128 [R8+0x17400], desc[UR48][R2.64+0x40], !P1 ;  /* 0x174000400208bfae */ /* 0x000fe8000c901d70 */
[----:B------:R0:W-:Y:S04]  /*b380*/  @!P3 LDGSTS.E.BYPASS.LTC128B.128 [R8+0x19400], desc[UR48][R2.64+0x80], !P2 ;  /* 0x194000800208bfae */ /* 0x0001e8000d101d70 */
[----:B0-2---:R0:W1:Y:S02]  /*b390*/  SHFL.IDX PT, R2, R6, 0x3, 0x1c1f ;  /* 0x007c1f0006027f89 */ /* 0x00506400000e0000 */
.L_x_117:
[----:B------:R-:W-:Y:S01]  /*b3a0*/  VIADD R0, R0, 0x60 ;  /* 0x0000006000007836 */ /* 0x000fe20000000000 */
[----:B------:R-:W-:Y:S04]  /*b3b0*/  BSSY B0, `(.L_x_55) ;  /* 0x000000b000007945 */ /* 0x000fe80003800000 */
[----:B------:R-:W-:-:S13]  /*b3c0*/  ISETP.GE.AND P3, PT, R0, R4, PT ;  /* 0x000000040000720c */ /* 0x000fda0003f66270 */
[----:B------:R-:W-:Y:S05]  /*b3d0*/  @P3 BRA `(.L_x_56) ;  /* 0x0000000000203947 */ /* 0x000fea0003800000 */
[----:B-1----:R-:W-:-:S05]  /*b3e0*/  IADD3 R2, P3, R9, R2, RZ ;  /* 0x0000000209027210 */ /* 0x002fca0007f7e0ff */
[----:B------:R-:W-:-:S05]  /*b3f0*/  IMAD.X R3, RZ, RZ, R5, P3 ;  /* 0x000000ffff037224 */ /* 0x000fca00018e0605 */
[----:B------:R-:W-:Y:S01]  /*b400*/  @!PT LDS RZ, [RZ] ;  /* 0x00000000fffff984 */ /* 0x000fe20000000800 */
[----:B------:R-:W-:Y:S01]  /*b410*/  @!PT LDS RZ, [RZ] ;  /* 0x00000000fffff984 */ /* 0x000fe20000000800 */
[----:B------:R-:W-:Y:S01]  /*b420*/  @!PT LDS RZ, [RZ] ;  /* 0x00000000fffff984 */ /* 0x000fe20000000800 */
[----:B------:R2:W-:Y:S04]  /*b430*/  LDGSTS.E.BYPASS.LTC128B.128 [R8+0x15c00], desc[UR48][R2.64], !P0 ;  /* 0x15c0000002087fae */ /* 0x0005e8000c101d70 */
[----:B------:R2:W-:Y:S04]  /*b440*/  LDGSTS.E.BYPASS.LTC128B.128 [R8+0x17c00], desc[UR48][R2.64+0x40], !P1 ;  /* 0x17c0004002087fae */ /* 0x0005e8000c901d70 */
[----:B------:R2:W-:Y:S02]  /*b450*/  LDGSTS.E.BYPASS.LTC128B.128 [R8+0x19c00], desc[UR48][R2.64+0x80], !P2 ;  /* 0x19c0008002087fae */ /* 0x0005e4000d101d70 */
.L_x_56:
[----:B------:R-:W-:Y:S05]  /*b460*/  BSYNC B0 ;  /* 0x0000000000007941 */ /* 0x000fea0003800000 */
.L_x_55:
[----:B------:R-:W-:Y:S01]  /*b470*/  NOP ;  /* 0x0000000000007918 */ /* 0x000fe20000000000 */
[----:B------:R-:W-:Y:S01]  /*b480*/  SYNCS.ARRIVE.TRANS64.RED.A0T1 RZ, [UR41+0x29800], RZ ;  /* 0x029800ffffff79a7 */ /* 0x000fe20008200429 */
[----:B------:R-:W-:Y:S01]  /*b490*/  ARRIVES.LDGSTSBAR.64.TRANSCNT [UR41+0x29800] ;  /* 0x02980000ff0079b0 */ /* 0x000fe20008000aa9 */
[----:B------:R-:W-:Y:S01]  /*b4a0*/  NOP ;  /* 0x0000000000007918 */ /* 0x000fe20000000000 */
[----:B------:R-:W-:Y:S01]  /*b4b0*/  ULOP3.LUT UR4, UR46, 0x1, URZ, 0xc, !UPT ;  /* 0x000000012e047892 */ /* 0x000fe2000f8e0c3f */
[----:B------:R-:W-:Y:S05]  /*b4c0*/  SYNCS.ARRIVE.TRANS64.A1T0 RZ, [UR41+0x29800], RZ ;  /* 0x029800ffffff79a7 */ /* 0x000fea0008100029 */
[----:B------:R-:W-:-:S05]  /*b4d0*/  IMAD.U32 R0, RZ, RZ, UR4 ;  /* 0x00000004ff007e24 */ /* 0x000fca000f8e00ff */
[----:B------:R-:W-:-:S04]  /*b4e0*/  SHF.L.U32 R0, R0, 0x1f, RZ ;  /* 0x0000001f00007819 */ /* 0x000fc800000006ff */
[----:B------:R-:W3:Y:S02]  /*b4f0*/  SYNCS.PHASECHK.TRANS64.TRYWAIT P0, [UR41+0x29820], R0 ;  /* 0x02982000ff0075a7 */ /* 0x000ee40008000169 */
[----:B---3--:R-:W-:Y:S05]  /*b500*/  @!P0 BRA `(.L_x_57) ;  /* 0x0000002000f88947 */ /* 0x008fea0003800000 */
.L_x_118:
[----:B------:R-:W-:-:S06]  /*b510*/  UISETP.GE.AND UP0, UPT, UR40, 0xa1, UPT ;  /* 0x000000a12800788c */ /* 0x000fcc000bf06270 */
[----:B------:R-:W-:-:S13]  /*b520*/  PLOP3.LUT P0, PT, PT, PT, UP0, 0x80, 0x0 ;  /* 0x000000000000781c */ /* 0x000fda0003f0f008 */
[----:B------:R-:W-:Y:S05]  /*b530*/  @!P0 BRA `(.L_x_58) ;  /* 0x0000000c00f48947 */ /* 0x000fea0003800000 */
[----:B--2---:R2:W5:Y:S01]  /*b540*/  LDL.LU R0, [R1] ;  /* 0x0000000001007983 */ /* 0x0045620000300800 */
[----:B------:R-:W-:Y:S01]  /*b550*/  UIADD3 UR4, UR39, -0x2, URZ ;  /* 0xfffffffe27047890 */ /* 0x000fe2000fffe03f */
[----:B------:R-:W-:-:S05]  /*b560*/  IMAD.MOV.U32 R3, RZ, RZ, R17 ;  /* 0x000000ffff037224 */ /* 0x000fca00078e0011 */
[----:B-1----:R-:W-:-:S07]  /*b570*/  IMAD.U32 R2, RZ, RZ, UR4 ;  /* 0x00000004ff027e24 */ /* 0x002fce000f8e00ff */
.L_x_80:
[----:B------:R-:W3:Y:S01]  /*b580*/  LDL R4, [R1+0x4] ;  /* 0x0000040001047983 */ /* 0x000ee20000100800 */
[----:B------:R-:W-:Y:S01]  /*b590*/  VIADD R17, R3, 0x1 ;  /* 0x0000000103117836 */ /* 0x000fe20000000000 */
[----:B------:R-:W-:Y:S04]  /*b5a0*/  BSSY B0, `(.L_x_59) ;  /* 0x0000089000007945 */ /* 0x000fe80003800000 */
[----:B------:R-:W-:-:S04]  /*b5b0*/  ISETP.NE.AND P0, PT, R17, 0x2, PT ;  /* 0x000000021100780c */ /* 0x000fc80003f05270 */
[----:B------:R-:W-:Y:S02]  /*b5c0*/  SEL R5, RZ, 0x1, P0 ;  /* 0x00000001ff057807 */ /* 0x000fe40000000000 */
[----:B------:R-:W-:Y:S02]  /*b5d0*/  SEL R17, R17, RZ, P0 ;  /* 0x000000ff11117207 */ /* 0x000fe40000000000 */
[----:B0----5:R-:W-:-:S05]  /*b5e0*/  LOP3.LUT R9, R0, R5, RZ, 0x3c, !PT ;  /* 0x0000000500097212 */ /* 0x021fca00078e3cff */
[----:B------:R1:W-:Y:S01]  /*b5f0*/  STL [R1], R9 ;  /* 0x0000000901007387 */ /* 0x0003e20000100800 */
[----:B---3--:R-:W-:-:S13]  /*b600*/  LOP3.LUT P1, RZ, R4, 0x2, RZ, 0xc0, !PT ;  /* 0x0000000204ff7812 */ /* 0x008fda000782c0ff */
[----:B-1----:R-:W-:Y:S05]  /*b610*/  @!P1 BRA `(.L_x_60) ;  /* 0x0000000800049947 */ /* 0x002fea0003800000 */
[----:B------:R-:W-:Y:S01]  /*b620*/  LOP3.LUT P1, RZ, R4, 0x1, RZ, 0xc0, !PT ;  /* 0x0000000104ff7812 */ /* 0x000fe2000782c0ff */
[----:B------:R-:W-:-:S12]  /*b630*/  IMAD.MOV.U32 R8, RZ, RZ, R2 ;  /* 0x000000ffff087224 */ /* 0x000fd800078e0002 */
[----:B------:R-:W-:Y:S05]  /*b640*/  @!P1 BRA `(.L_x_61) ;  /* 0x0000000000509947 */ /* 0x000fea0003800000 */
[----:B------:R-:W3:Y:S01]  /*b650*/  LDL R10, [R1+0xc] ;  /* 0x00000c00010a7983 */ /* 0x000ee20000100800 */
[----:B------:R-:W1:Y:S01]  /*b660*/  LDC R8, c[0x0][0x43c] ;  /* 0x00010f00ff087b82 */ /* 0x000e620000000800 */
[----:B------:R-:W-:Y:S02]  /*b670*/  ULDC.64 UR4, c[0x0][0x428] ;  /* 0x00010a0000047ab9 */ /* 0x000fe40000000a00 */
[----:B------:R-:W4:Y:S01]  /*b680*/  LDL R7, [R1+0x8] ;  /* 0x0000080001077983 */ /* 0x000f220000100800 */
[----:B-1----:R-:W-:-:S13]  /*b690*/  ISETP.NE.AND P0, PT, R8, 0x1, PT ;  /* 0x000000010800780c */ /* 0x002fda0003f05270 */
[----:B------:R-:W0:Y:S02]  /*b6a0*/  @P0 LDC.64 R4, c[0x0][0x440] ;  /* 0x00011000ff040b82 */ /* 0x000e240000000a00 */
[----:B0-----:R-:W-:-:S04]  /*b6b0*/  @P0 IMAD.HI.U32 R6, R2, R4, RZ ;  /* 0x0000000402060227 */ /* 0x001fc800078e00ff */
[----:B------:R-:W-:Y:S01]  /*b6c0*/  IMAD.MOV.U32 R4, RZ, RZ, R2 ;  /* 0x000000ffff047224 */ /* 0x000fe200078e0002 */
[----:B------:R-:W-:-:S05]  /*b6d0*/  @P0 SHF.R.U32.HI R4, RZ, R5, R6 ;  /* 0x00000005ff040219 */ /* 0x000fca0000011606 */
[----:B------:R-:W-:-:S04]  /*b6e0*/  IMAD.MOV R5, RZ, RZ, -R4 ;  /* 0x000000ffff057224 */ /* 0x000fc800078e0a04 */
[----:B------:R-:W-:Y:S01]  /*b6f0*/  IMAD R8, R8, R5, R2 ;  /* 0x0000000508087224 */ /* 0x000fe200078e0202 */
[----:B------:R-:W-:Y:S01]  /*b700*/  SHF.R.S32.HI R5, RZ, 0x1f, R4 ;  /* 0x0000001fff057819 */ /* 0x000fe20000011404 */
[----:B---3--:R-:W-:-:S04]  /*b710*/  IMAD R6, R10, UR4, RZ ;  /* 0x000000040a067c24 */ /* 0x008fc8000f8e02ff */
[C---:B----4-:R-:W-:Y:S02]  /*b720*/  IMAD R6, R7.reuse, UR5, R6 ;  /* 0x0000000507067c24 */ /* 0x050fe4000f8e0206 */
[----:B------:R-:W-:Y:S01]  /*b730*/  IMAD.WIDE.U32 R4, R7, UR4, R4 ;  /* 0x0000000407047c25 */ /* 0x000fe2000f8e0004 */
[----:B------:R-:W-:-:S03]  /*b740*/  ULDC.64 UR4, c[0x0][0x418] ;  /* 0x0001060000047ab9 */ /* 0x000fc60000000a00 */
[----:B------:R-:W-:Y:S01]  /*b750*/  IMAD.IADD R5, R6, 0x1, R5 ;  /* 0x0000000106057824 */ /* 0x000fe200078e0205 */
[----:B------:R-:W-:-:S04]  /*b760*/  LEA R6, P0, R4, UR4, 0x2 ;  /* 0x0000000404067c11 */ /* 0x000fc8000f8010ff */
[----:B------:R-:W-:-:S05]  /*b770*/  LEA.HI.X R7, R4, UR5, R5, 0x2, P0 ;  /* 0x0000000504077c11 */ /* 0x000fca00080f1405 */
[----:B------:R1:W5:Y:S04]  /*b780*/  LDG.E R16, desc[UR48][R6.64] ;  /* 0x0000003006107981 */ /* 0x000368000c1e1900 */
.L_x_61:
[----:B------:R-:W3:Y:S01]  /*b790*/  S2R R4, SR_TID.X ;  /* 0x0000000000047919 */ /* 0x000ee20000002100 */
[----:B01----:R-:W-:Y:S01]  /*b7a0*/  LEA R6, R17, UR41, 0x3 ;  /* 0x0000002911067c11 */ /* 0x003fe2000f8e18ff */
[----:B------:R-:W-:Y:S01]  /*b7b0*/  BSSY B1, `(.L_x_62) ;  /* 0x0000006000017945 */ /* 0x000fe20003800000 */
[----:B---3--:R-:W-:Y:S02]  /*b7c0*/  LOP3.LUT R5, R4, 0x7f, RZ, 0xc0, !PT ;  /* 0x0000007f04057812 */ /* 0x008fe400078ec0ff */
[----:B------:R-:W-:Y:S02]  /*b7d0*/  SHF.L.U32 R4, R9, 0x1f, RZ ;  /* 0x0000001f09047819 */ /* 0x000fe400000006ff */
[----:B------:R-:W-:Y:S02]  /*b7e0*/  ISETP.NE.AND P1, PT, R5, RZ, PT ;  /* 0x000000ff0500720c */ /* 0x000fe40003f25270 */
[----:B------:R-:W0:Y:S02]  /*b7f0*/  SYNCS.PHASECHK.TRANS64.TRYWAIT P0, [R6+URZ+0x29880], R4 ;  /* 0x02988004060075a7 */ /* 0x000e24000800017f */
[----:B0-----:R-:W-:Y:S09]  /*b800*/  @!P0 BRA `(.L_x_63) ;  /* 0x0000002000508947 */ /* 0x001ff20003800000 */
.L_x_119:
[----:B------:R-:W-:Y:S05]  /*b810*/  BSYNC B1 ;  /* 0x0000000000017941 */ /* 0x000fea0003800000 */
.L_x_62:
[----:B------:R-:W-:Y:S04]  /*b820*/  BSSY B1, `(.L_x_64) ;  /* 0x0000009000017945 */ /* 0x000fe80003800000 */
[----:B------:R-:W-:Y:S05]  /*b830*/  @P1 BRA `(.L_x_65) ;  /* 0x00000000001c1947 */ /* 0x000fea0003800000 */
[----:B------:R-:W1:Y:S02]  /*b840*/  S2R R5, SR_TID.X ;  /* 0x0000000000057919 */ /* 0x000e640000002100 */
[----:B-1----:R-:W-:Y:S01]  /*b850*/  LOP3.LUT R7, R5, 0x1f, RZ, 0xc0, !PT ;  /* 0x0000001f05077812 */ /* 0x002fe200078ec0ff */
[----:B------:R-:W-:-:S03]  /*b860*/  IMAD.MOV.U32 R5, RZ, RZ, 0x5000 ;  /* 0x00005000ff057424 */ /* 0x000fc600078e00ff */
[----:B------:R-:W-:Y:S01]  /*b870*/  ISETP.NE.AND P0, PT, R7, RZ, PT ;  /* 0x000000ff0700720c */ /* 0x000fe20003f05270 */
[----:B------:R1:W-:-:S12]  /*b880*/  SYNCS.ARRIVE.TRANS64 RZ, [R6+URZ+0x29870], R5 ;  /* 0x0298700506ff79a7 */ /* 0x0003d8000800003f */
[----:B-1----:R-:W-:Y:S05]  /*b890*/  @!P0 BRA `(.L_x_65) ;  /* 0x0000000000048947 */ /* 0x002fea0003800000 */
[----:B------:R-:W-:Y:S01]  /*b8a0*/  BPT.TRAP 0x1 ;  /* 0x000000040000795c */ /* 0x000fe20000300000 */
.L_x_65:
[----:B------:R-:W-:Y:S05]  /*b8b0*/  BSYNC B1 ;  /* 0x0000000000017941 */ /* 0x000fea0003800000 */
.L_x_64:
[----:B------:R-:W-:Y:S01]  /*b8c0*/  IMAD.MOV.U32 R10, RZ, RZ, RZ ;  /* 0x000000ffff0a7224 */ /* 0x000fe200078e00ff */
[----:B------:R-:W-:Y:S01]  /*b8d0*/  UIADD3 UR4, UP0, UR52, 0x470, URZ ;  /* 0x0000047034047890 */ /* 0x000fe2000ff1e03f */
[----:B------:R-:W-:Y:S01]  /*b8e0*/  IMAD.U32 R7, RZ, RZ, UR41 ;  /* 0x00000029ff077e24 */ /* 0x000fe2000f8e00ff */
[----:B------:R-:W-:Y:S01]  /*b8f0*/  PLOP3.LUT P0, PT, PT, PT, PT, 0x80, 0x0 ;  /* 0x000000000000781c */ /* 0x000fe20003f0f070 */
[----:B------:R-:W-:Y:S01]  /*b900*/  IMAD R8, R8, 0xa0, RZ ;  /* 0x000000a008087824 */ /* 0x000fe200078e02ff */
[----:B------:R-:W-:Y:S01]  /*b910*/  R2UR UR10, R10 ;  /* 0x000000000a0a72ca */ /* 0x000fe200000e0000 */
[----:B------:R-:W-:Y:S01]  /*b920*/  IMAD R5, R17, 0x5000, R7 ;  /* 0x0000500011057824 */ /* 0x000fe200078e0207 */
[----:B------:R-:W-:Y:S01]  /*b930*/  UIADD3.X UR5, URZ, UR53, URZ, UP0, !UPT ;  /* 0x000000353f057290 */ /* 0x000fe200087fe43f */
[----:B------:R-:W-:Y:S01]  /*b940*/  VIADD R9, R6, 0x29870 ;  /* 0x0002987006097836 */ /* 0x000fe20000000000 */
[----:B------:R-:W-:Y:S01]  /*b950*/  UMOV UR6, 0x0 ;  /* 0x0000000000067882 */ /* 0x000fe20000000000 */
[----:B------:R-:W-:Y:S01]  /*b960*/  VIADD R5, R5, 0xa400 ;  /* 0x0000a40005057836 */ /* 0x000fe20000000000 */
[----:B------:R-:W-:-:S09]  /*b970*/  UMOV UR7, 0x14f00000 ;  /* 0x14f0000000077882 */ /* 0x000fd20000000000 */
.L_x_66:
[----:B------:R-:W-:-:S13]  /*b980*/  @P0 ELECT P2, URZ, PT ;  /* 0x00000000003f082f */ /* 0x000fda0003840000 */
[----:B-----5:R-:W-:Y:S01]  /*b990*/  @P2 R2UR UR13, R16 ;  /* 0x00000000100d22ca */ /* 0x020fe200000e0000 */
[----:B------:R-:W-:Y:S01]  /*b9a0*/  UMOV UR12, UR36 ;  /* 0x00000024000c7c82 */ /* 0x000fe20008000000 */
[----:B------:R-:W-:Y:S02]  /*b9b0*/  @P2 R2UR UR11, R8 ;  /* 0x00000000080b22ca */ /* 0x000fe400000e0000 */
[----:B------:R-:W-:Y:S02]  /*b9c0*/  @P2 R2UR UR9, R9 ;  /* 0x00000000090922ca */ /* 0x000fe400000e0000 */
[----:B------:R-:W-:Y:S02]  /*b9d0*/  @P2 R2UR UR8, R5 ;  /* 0x00000000050822ca */ /* 0x000fe400000e0000 */
[----:B------:R-:W-:Y:S02]  /*b9e0*/  @P2 PLOP3.LUT P0, PT, P2, PT, PT, 0x8, 0x0 ;  /* 0x000000000000281c */ /* 0x000fe4000170e170 */
[----:B------:R-:W-:-:S09]  /*b9f0*/  PLOP3.LUT P2, PT, PT, PT, PT, 0x8, 0x0 ;  /* 0x000000000000781c */ /* 0x000fd20003f4e170 */
[----:B------:R1:W-:Y:S02]  /*ba00*/  UTMALDG.4D [UR8], [UR4], desc[UR6] ;  /* 0x00000608040075b4 */ /* 0x0003e40008019000 */
[----:B-1----:R-:W-:Y:S05]  /*ba10*/  @P0 BRA.U.ANY `(.L_x_66) ;  /* 0xfffffffd00d80947 */ /* 0x002fea000393ffff */
[----:B------:R-:W1:Y:S01]  /*ba20*/  SYNCS.PHASECHK.TRANS64.TRYWAIT P0, [R6+URZ+0x29840], R4 ;  /* 0x02984004060075a7 */ /* 0x000e62000800017f */
[----:B------:R-:W-:Y:S04]  /*ba30*/  BSSY B1, `(.L_x_67) ;  /* 0x0000002000017945 */ /* 0x000fe80003800000 */
[----:B-1----:R-:W-:Y:S05]  /*ba40*/  @!P0 BRA `(.L_x_68) ;  /* 0x0000001c00d48947 */ /* 0x002fea0003800000 */
.L_x_120:
[----:B------:R-:W-:Y:S05]  /*ba50*/  BSYNC B1 ;  /* 0x0000000000017941 */ /* 0x000fea0003800000 */
.L_x_67:
[----:B------:R-:W-:Y:S01]  /*ba60*/  BSSY B1, `(.L_x_69) ;  /* 0x000000b000017945 */ /* 0x000fe20003800000 */
[----:B01----:R-:W-:Y:S02]  /*ba70*/  IMAD.MOV.U32 R4, RZ, RZ, 0x0 ;  /* 0x00000000ff047424 */ /* 0x003fe400078e00ff */
[----:B------:R-:W-:Y:S01]  /*ba80*/  IMAD.MOV.U32 R5, RZ, RZ, 0x14f00000 ;  /* 0x14f00000ff057424 */ /* 0x000fe200078e00ff */
[----:B------:R-:W-:Y:S06]  /*ba90*/  @P1 BRA `(.L_x_70) ;  /* 0x00000000001c1947 */ /* 0x000fec0003800000 */
[----:B------:R-:W0:Y:S02]  /*baa0*/  S2R R9, SR_TID.X ;  /* 0x0000000000097919 */ /* 0x000e240000002100 */
[----:B0-----:R-:W-:Y:S01]  /*bab0*/  LOP3.LUT R11, R9, 0x1f, RZ, 0xc0, !PT ;  /* 0x0000001f090b7812 */ /* 0x001fe200078ec0ff */
[----:B------:R-:W-:-:S03]  /*bac0*/  IMAD.MOV.U32 R9, RZ, RZ, 0x7800 ;  /* 0x00007800ff097424 */ /* 0x000fc600078e00ff */
[----:B------:R-:W-:Y:S01]  /*bad0*/  ISETP.NE.AND P0, PT, R11, RZ, PT ;  /* 0x000000ff0b00720c */ /* 0x000fe20003f05270 */
[----:B------:R0:W-:-:S12]  /*bae0*/  SYNCS.ARRIVE.TRANS64 RZ, [R6+URZ+0x29830], R9 ;  /* 0x0298300906ff79a7 */ /* 0x0001d8000800003f */
[----:B0-----:R-:W-:Y:S05]  /*baf0*/  @!P0 BRA `(.L_x_70) ;  /* 0x0000000000048947 */ /* 0x001fea0003800000 */
[----:B------:R-:W-:Y:S01]  /*bb00*/  BPT.TRAP 0x1 ;  /* 0x000000040000795c */ /* 0x000fe20000300000 */
.L_x_70:
[----:B------:R-:W-:Y:S05]  /*bb10*/  BSYNC B1 ;  /* 0x0000000000017941 */ /* 0x000fea0003800000 */
.L_x_69:
[----:B------:R-:W-:Y:S01]  /*bb20*/  R2UR UR10, R10 ;  /* 0x000000000a0a72ca */ /* 0x000fe200000e0000 */
[----:B------:R-:W-:Y:S01]  /*bb30*/  IMAD R7, R17, 0x7800, R7 ;  /* 0x0000780011077824 */ /* 0x000fe200078e0207 */
[----:B------:R-:W-:Y:S01]  /*bb40*/  R2UR UR6, R4 ;  /* 0x00000000040672ca */ /* 0x000fe200000e0000 */
[----:B------:R-:W-:Y:S01]  /*bb50*/  UIADD3 UR4, UP0, UR52, 0x370, URZ ;  /* 0x0000037034047890 */ /* 0x000fe2000ff1e03f */
[----:B------:R-:W-:Y:S01]  /*bb60*/  R2UR UR7, R5 ;  /* 0x00000000050772ca */ /* 0x000fe200000e0000 */
[----:B------:R-:W-:Y:S01]  /*bb70*/  VIADD R6, R6, 0x29830 ;  /* 0x0002983006067836 */ /* 0x000fe20000000000 */
[----:B------:R-:W-:Y:S01]  /*bb80*/  PLOP3.LUT P0, PT, PT, PT, PT, 0x80, 0x0 ;  /* 0x000000000000781c */ /* 0x000fe20003f0f070 */
[----:B------:R-:W-:Y:S01]  /*bb90*/  VIADD R9, R7, 0x1a400 ;  /* 0x0001a40007097836 */ /* 0x000fe20000000000 */
[----:B------:R-:W-:-:S12]  /*bba0*/  UIADD3.X UR5, URZ, UR53, URZ, UP0, !UPT ;  /* 0x000000353f057290 */ /* 0x000fd800087fe43f */
.L_x_71:
[----:B------:R-:W-:-:S13]  /*bbb0*/  @P0 ELECT P1, URZ, PT ;  /* 0x00000000003f082f */ /* 0x000fda0003820000 */
[----:B------:R-:W-:Y:S01]  /*bbc0*/  @P1 R2UR UR13, R16 ;  /* 0x00000000100d12ca */ /* 0x000fe200000e0000 */
[----:B------:R-:W-:Y:S01]  /*bbd0*/  UMOV UR12, UR36 ;  /* 0x00000024000c7c82 */ /* 0x000fe20008000000 */
[----:B------:R-:W-:Y:S02]  /*bbe0*/  @P1 R2UR UR11, R8 ;  /* 0x00000000080b12ca */ /* 0x000fe400000e0000 */
[----:B------:R-:W-:Y:S02]  /*bbf0*/  @P1 R2UR UR9, R6 ;  /* 0x00000000060912ca */ /* 0x000fe400000e0000 */
[----:B------:R-:W-:Y:S02]  /*bc00*/  @P1 R2UR UR8, R9 ;  /* 0x00000000090812ca */ /* 0x000fe400000e0000 */
[----:B------:R-:W-:Y:S02]  /*bc10*/  @P1 PLOP3.LUT P0, PT, P1, PT, PT, 0x8, 0x0 ;  /* 0x000000000000181c */ /* 0x000fe40000f0e170 */
[----:B------:R-:W-:-:S09]  /*bc20*/  PLOP3.LUT P1, PT, PT, PT, PT, 0x8, 0x0 ;  /* 0x000000000000781c */ /* 0x000fd20003f2e170 */
[----:B------:R0:W-:Y:S02]  /*bc30*/  UTMALDG.4D [UR8], [UR4], desc[UR6] ;  /* 0x00000608040075b4 */ /* 0x0001e40008019000 */
[----:B0-----:R-:W-:Y:S05]  /*bc40*/  @P0 BRA.U.ANY `(.L_x_71) ;  /* 0xfffffffd00d80947 */ /* 0x001fea000393ffff */
[----:B------:R-:W-:Y:S01]  /*bc50*/  R2UR UR6, R4 ;  /* 0x00000000040672ca */ /* 0x000fe200000e0000 */
[----:B------:R-:W-:Y:S01]  /*bc60*/  VIADD R9, R7, 0x1cc00 ;  /* 0x0001cc0007097836 */ /* 0x000fe20000000000 */
[----:B------:R-:W-:Y:S01]  /*bc70*/  R2UR UR7, R5 ;  /* 0x00000000050772ca */ /* 0x000fe200000e0000 */
[----:B------:R-:W-:Y:S01]  /*bc80*/  UMOV UR10, 0x40 ;  /* 0x00000040000a7882 */ /* 0x000fe20000000000 */
[----:B------:R-:W-:-:S13]  /*bc90*/  PLOP3.LUT P0, PT, PT, PT, PT, 0x80, 0x0 ;  /* 0x000000000000781c */ /* 0x000fda0003f0f070 */
.L_x_72:
        /* <DEDUP_REMOVED lines=15> */
.L_x_73:
        /* <DEDUP_REMOVED lines=10> */
.L_x_60:
[----:B------:R-:W-:Y:S05]  /*be30*/  BSYNC B0 ;  /* 0x0000000000007941 */ /* 0x000fea0003800000 */
.L_x_59:
[----:B------:R-:W-:-:S06]  /*be40*/  UISETP.NE.AND UP0, UPT, UR42, 0x3, UPT ;  /* 0x000000032a00788c */ /* 0x000fcc000bf05270 */
[----:B------:R-:W-:-:S13]  /*be50*/  PLOP3.LUT P0, PT, PT, PT, UP0, 0x80, 0x0 ;  /* 0x000000000000781c */ /* 0x000fda0003f0f008 */
[----:B------:R-:W-:Y:S05]  /*be60*/  @!P0 BRA `(.L_x_74) ;  /* 0x0000000000048947 */ /* 0x000fea0003800000 */
[----:B------:R-:W-:Y:S01]  /*be70*/  BPT.TRAP 0x1 ;  /* 0x000000040000795c */ /* 0x000fe20000300000 */
.L_x_74:
[----:B------:R-:W-:Y:S01]  /*be80*/  IMAD.U32 R4, RZ, RZ, UR47 ;  /* 0x0000002fff047e24 */ /* 0x000fe2000f8e00ff */
[----:B------:R-:W-:Y:S01]  /*be90*/  LEA R18, R3, UR41, 0x3 ;  /* 0x0000002903127c11 */ /* 0x000fe2000f8e18ff */
[----:B------:R-:W-:Y:S03]  /*bea0*/  BSSY B0, `(.L_x_75) ;  /* 0x0000006000007945 */ /* 0x000fe60003800000 */
[----:B------:R-:W-:Y:S02]  /*beb0*/  ISETP.NE.AND P1, PT, R4, 0x3, PT ;  /* 0x000000030400780c */ /* 0x000fe40003f25270 */
[----:B------:R-:W-:-:S04]  /*bec0*/  LOP3.LUT R4, R0, 0x1, RZ, 0x3c, !PT ;  /* 0x0000000100047812 */ /* 0x000fc800078e3cff */
[----:B------:R-:W-:-:S04]  /*bed0*/  SHF.L.U32 R4, R4, 0x1f, RZ ;  /* 0x0000001f04047819 */ /* 0x000fc800000006ff */
[----:B------:R-:W1:Y:S02]  /*bee0*/  SYNCS.PHASECHK.TRANS64.TRYWAIT P0, [R18+URZ+0x29870], R4 ;  /* 0x02987004120075a7 */ /* 0x000e64000800017f */
[----:B-1----:R-:W-:Y:S05]  /*bef0*/  @!P0 BRA `(.L_x_76) ;  /* 0x0000001800bc8947 */ /* 0x002fea0003800000 */
.L_x_121:
[----:B------:R-:W-:Y:S05]  /*bf00*/  BSYNC B0 ;  /* 0x0000000000007941 */ /* 0x000fea0003800000 */
.L_x_75:
[----:B------:R-:W-:Y:S05]  /*bf10*/  @!P1 BRA `(.L_x_77) ;  /* 0x0000000000049947 */ /* 0x000fea0003800000 */
[----:B------:R-:W-:Y:S01]  /*bf20*/  BPT.TRAP 0x1 ;  /* 0x000000040000795c */ /* 0x000fe20000300000 */
.L_x_77:
[----:B------:R-:W-:Y:S01]  /*bf30*/  SHF.L.U32 R0, R0, 0x1f, RZ ;  /* 0x0000001f00007819 */ /* 0x000fe200000006ff */
[----:B------:R-:W-:-:S03]  /*bf40*/  IMAD R12, R3, 0x5000, RZ ;  /* 0x00005000030c7824 */ /* 0x000fc600078e02ff */
[----:B------:R-:W3:Y:S02]  /*bf50*/  SYNCS.PHASECHK.TRANS64.TRYWAIT P0, [R18+URZ+0x29860], R0 ;  /* 0x02986000120075a7 */ /* 0x000ee4000800017f */
[----:B---3--:R-:W-:Y:S05]  /*bf60*/  @!P0 BRA `(.L_x_78) ;  /* 0x0000001800b48947 */ /* 0x008fea0003800000 */
.L_x_122:
[----:B------:R-:W3:Y:S04]  /*bf70*/  LDL R3, [R1+0x14] ;  /* 0x0000140001037983 */ /* 0x000ee80000100800 */
[----:B0-----:R-:W4:Y:S04]  /*bf80*/  LDL R6, [R1+0x18] ;  /* 0x0000180001067983 */ /* 0x001f280000100800 */
[----:B------:R-:W5:Y:S01]  /*bf90*/  LDL R13, [R1+0x10] ;  /* 0x00001000010d7983 */ /* 0x000f620000100800 */
[----:B------:R-:W-:Y:S05]  /*bfa0*/  WARPSYNC.ALL ;  /* 0x0000000000007948 */ /* 0x000fea0003800000 */
[----:B---3--:R-:W-:-:S05]  /*bfb0*/  LOP3.LUT R0, R12, R3, RZ, 0xfc, !PT ;  /* 0x000000030c007212 */ /* 0x008fca00078efcff */
[----:B------:R-:W1:Y:S01]  /*bfc0*/  LDSM.16.MT88.4 R8, [R0+UR41+0xa400] ;  /* 0x00a400290008783b */ /* 0x000e620008004200 */
[----:B------:R-:W-:Y:S01]  /*bfd0*/  VIADD R3, R0, UR41 ;  /* 0x0000002900037c36 */ /* 0x000fe20008000000 */
[----:B-----5:R-:W-:-:S03]  /*bfe0*/  LOP3.LUT R19, R12, R13, RZ, 0xfc, !PT ;  /* 0x0000000d0c137212 */ /* 0x020fc600078efcff */
[----:B----4-:R-:W-:Y:S02]  /*bff0*/  IMAD.IADD R3, R6, 0x1, R3 ;  /* 0x0000000106037824 */ /* 0x010fe400078e0203 */
[----:B------:R-:W-:Y:S01]  /*c000*/  VIADD R19, R19, UR41 ;  /* 0x0000002913137c36 */ /* 0x000fe20008000000 */
[C-C-:B-1----:R-:W-:Y:S02]  /*c010*/  PRMT R4, R8.reuse, 0x6420, R9.reuse ;  /* 0x0000642008047816 */ /* 0x142fe40000000009 */
[----:B------:R-:W-:Y:S02]  /*c020*/  PRMT R5, R8, 0x7531, R9 ;  /* 0x0000753108057816 */ /* 0x000fe40000000009 */
[C-C-:B------:R-:W-:Y:S02]  /*c030*/  PRMT R6, R10.reuse, 0x6420, R11.reuse ;  /* 0x000064200a067816 */ /* 0x140fe4000000000b */
[----:B------:R-:W-:Y:S02]  /*c040*/  PRMT R7, R10, 0x7531, R11 ;  /* 0x000075310a077816 */ /* 0x000fe4000000000b */
[----:B------:R-:W0:Y:S04]  /*c050*/  LDSM.16.MT88.4 R8, [R3+0xa400] ;  /* 0x00a400000308783b */ /* 0x000e280000004200 */
[----:B------:R-:W-:Y:S01]  /*c060*/  STSM.16.M88.4 [R19+0x400], R4 ;  /* 0x0004000413007844 */ /* 0x000fe20000000200 */
[----:B0-----:R-:W-:-:S02]  /*c070*/  PRMT R12, R8, 0x6420, R9 ;  /* 0x00006420080c7816 */ /* 0x001fc40000000009 */
[----:B------:R-:W-:Y:S02]  /*c080*/  PRMT R13, R8, 0x7531, R9 ;  /* 0x00007531080d7816 */ /* 0x000fe40000000009 */
[C-C-:B------:R-:W-:Y:S02]  /*c090*/  PRMT R14, R10.reuse, 0x6420, R11.reuse ;  /* 0x000064200a0e7816 */ /* 0x140fe4000000000b */
[----:B------:R-:W-:-:S05]  /*c0a0*/  PRMT R15, R10, 0x7531, R11 ;  /* 0x000075310a0f7816 */ /* 0x000fca000000000b */
[----:B------:R-:W-:Y:S04]  /*c0b0*/  STSM.16.M88.4 [R19+0xc00], R12 ;  /* 0x000c000c13007844 */ /* 0x000fe80000000200 */
[----:B------:R-:W0:Y:S02]  /*c0c0*/  LDSM.16.MT88.4 R8, [R0+UR41+0xb400] ;  /* 0x00b400290008783b */ /* 0x000e240008004200 */
[C-C-:B0-----:R-:W-:Y:S02]  /*c0d0*/  PRMT R4, R8.reuse, 0x6420, R9.reuse ;  /* 0x0000642008047816 */ /* 0x141fe40000000009 */
[----:B------:R-:W-:Y:S02]  /*c0e0*/  PRMT R5, R8, 0x7531, R9 ;  /* 0x0000753108057816 */ /* 0x000fe40000000009 */
[----:B------:R-:W-:-:S02]  /*c0f0*/  PRMT R6, R10, 0x6420, R11 ;  /* 0x000064200a067816 */ /* 0x000fc4000000000b */
[----:B------:R-:W-:Y:S02]  /*c100*/  PRMT R7, R10, 0x7531, R11 ;  /* 0x000075310a077816 */ /* 0x000fe4000000000b */
[----:B------:R-:W0:Y:S04]  /*c110*/  LDSM.16.MT88.4 R8, [R3+0xb400] ;  /* 0x00b400000308783b */ /* 0x000e280000004200 */
[----:B------:R-:W-:Y:S01]  /*c120*/  STSM.16.M88.4 [R19+0x1400], R4 ;  /* 0x0014000413007844 */ /* 0x000fe20000000200 */
[C-C-:B0-----:R-:W-:Y:S02]  /*c130*/  PRMT R12, R8.reuse, 0x6420, R9.reuse ;  /* 0x00006420080c7816 */ /* 0x141fe40000000009 */
[----:B------:R-:W-:Y:S02]  /*c140*/  PRMT R13, R8, 0x7531, R9 ;  /* 0x00007531080d7816 */ /* 0x000fe40000000009 */
[----:B------:R-:W-:-:S02]  /*c150*/  PRMT R14, R10, 0x6420, R11 ;  /* 0x000064200a0e7816 */ /* 0x000fc4000000000b */
        /* <DEDUP_REMOVED lines=20> */
[----:B------:R0:W-:Y:S02]  /*c2a0*/  STSM.16.M88.4 [R19+0x3400], R4 ;  /* 0x0034000413007844 */ /* 0x0001e40000000200 */
[C-C-:B0-----:R-:W-:Y:S02]  /*c2b0*/  PRMT R4, R8.reuse, 0x6420, R9.reuse ;  /* 0x0000642008047816 */ /* 0x141fe40000000009 */
[----:B------:R-:W-:-:S02]  /*c2c0*/  PRMT R5, R8, 0x7531, R9 ;  /* 0x0000753108057816 */ /* 0x000fc40000000009 */
[C-C-:B------:R-:W-:Y:S02]  /*c2d0*/  PRMT R6, R10.reuse, 0x6420, R11.reuse ;  /* 0x000064200a067816 */ /* 0x140fe4000000000b */
[----:B------:R-:W-:-:S05]  /*c2e0*/  PRMT R7, R10, 0x7531, R11 ;  /* 0x000075310a077816 */ /* 0x000fca000000000b */
[----:B------:R-:W-:Y:S04]  /*c2f0*/  STSM.16.M88.4 [R19+0x3c00], R4 ;  /* 0x003c000413007844 */ /* 0x000fe80000000200 */
[----:B------:R-:W0:Y:S04]  /*c300*/  LDSM.16.MT88.4 R12, [R0+UR41+0xe400] ;  /* 0x00e40029000c783b */ /* 0x000e280008004200 */
[----:B------:R-:W1:Y:S01]  /*c310*/  LDSM.16.MT88.4 R4, [R3+0xe400] ;  /* 0x00e400000304783b */ /* 0x000e620000004200 */
[C-C-:B0-----:R-:W-:Y:S02]  /*c320*/  PRMT R8, R12.reuse, 0x6420, R13.reuse ;  /* 0x000064200c087816 */ /* 0x141fe4000000000d */
[----:B------:R-:W-:-:S02]  /*c330*/  PRMT R9, R12, 0x7531, R13 ;  /* 0x000075310c097816 */ /* 0x000fc4000000000d */
[C-C-:B------:R-:W-:Y:S02]  /*c340*/  PRMT R10, R14.reuse, 0x6420, R15.reuse ;  /* 0x000064200e0a7816 */ /* 0x140fe4000000000f */
[----:B------:R-:W-:-:S05]  /*c350*/  PRMT R11, R14, 0x7531, R15 ;  /* 0x000075310e0b7816 */ /* 0x000fca000000000f */
[----:B------:R1:W-:Y:S02]  /*c360*/  STSM.16.M88.4 [R19+0x4400], R8 ;  /* 0x0044000813007844 */ /* 0x0003e40000000200 */
[C-C-:B-1----:R-:W-:Y:S02]  /*c370*/  PRMT R8, R4.reuse, 0x6420, R5.reuse ;  /* 0x0000642004087816 */ /* 0x142fe40000000005 */
[----:B------:R-:W-:Y:S02]  /*c380*/  PRMT R9, R4, 0x7531, R5 ;  /* 0x0000753104097816 */ /* 0x000fe40000000005 */
[C-C-:B------:R-:W-:Y:S02]  /*c390*/  PRMT R10, R6.reuse, 0x6420, R7.reuse ;  /* 0x00006420060a7816 */ /* 0x140fe40000000007 */
[----:B------:R-:W-:-:S05]  /*c3a0*/  PRMT R11, R6, 0x7531, R7 ;  /* 0x00007531060b7816 */ /* 0x000fca0000000007 */
[----:B------:R0:W-:Y:S01]  /*c3b0*/  STSM.16.M88.4 [R19+0x4c00], R8 ;  /* 0x004c000813007844 */ /* 0x0001e20000000200 */
[----:B------:R-:W-:Y:S01]  /*c3c0*/  @!PT LDS RZ, [RZ] ;  /* 0x00000000fffff984 */ /* 0x000fe20000000800 */
[----:B------:R-:W-:Y:S01]  /*c3d0*/  @!PT LDS RZ, [RZ] ;  /* 0x00000000fffff984 */ /* 0x000fe20000000800 */
[----:B------:R-:W-:Y:S01]  /*c3e0*/  @!PT LDS RZ, [RZ] ;  /* 0x00000000fffff984 */ /* 0x000fe20000000800 */
[----:B------:R-:W-:Y:S01]  /*c3f0*/  @!PT LDS RZ, [RZ] ;  /* 0x00000000fffff984 */ /* 0x000fe20000000800 */
[----:B------:R1:W-:Y:S06]  /*c400*/  MEMBAR.ALL.CTA ;  /* 0x0000000000007992 */ /* 0x0003ec0000008000 */
[----:B-1----:R-:W1:Y:S01]  /*c410*/  FENCE.VIEW.ASYNC.S ;  /* 0x00000000000073c6 */ /* 0x002e620000000000 */
[----:B------:R-:W-:Y:S05]  /*c420*/  @!P1 BRA `(.L_x_79) ;  /* 0x0000000000049947 */ /* 0x000fea0003800000 */
[----:B------:R-:W-:Y:S01]  /*c430*/  BPT.TRAP 0x1 ;  /* 0x000000040000795c */ /* 0x000fe20000300000 */
.L_x_79:
[----:B------:R-:W3:Y:S01]  /*c440*/  S2R R0, SR_TID.X ;  /* 0x0000000000007919 */ /* 0x000ee20000002100 */
[----:B-1----:R1:W-:Y:S01]  /*c450*/  SYNCS.ARRIVE.TRANS64.A1T0 RZ, [R18+URZ+0x29850], RZ ;  /* 0x029850ff12ff79a7 */ /* 0x0023e2000810003f */
[----:B---3--:R-:W-:Y:S01]  /*c460*/  LOP3.LUT R0, R0, 0x7f, RZ, 0xc0, !PT ;  /* 0x0000007f00007812 */ /* 0x008fe200078ec0ff */
[----:B------:R-:W-:Y:S03]  /*c470*/  BAR.SYNC.DEFER_BLOCKING 0x2, 0x80 ;  /* 0x0082000000007b1d */ /* 0x000fe60000010000 */
[----:B------:R-:W-:-:S03]  /*c480*/  ISETP.NE.AND P0, PT, R0, RZ, PT ;  /* 0x000000ff0000720c */ /* 0x000fc60003f05270 */
[----:B------:R3:W5:Y:S10]  /*c490*/  LDL R0, [R1] ;  /* 0x0000000001007983 */ /* 0x0007740000100800 */
[----:B-1----:R-:W-:-:S05]  /*c4a0*/  @!P0 VIADD R18, R18, 0x29880 ;  /* 0x0002988012128836 */ /* 0x002fca0000000000 */
[----:B------:R-:W-:-:S04]  /*c4b0*/  @!P0 PRMT R18, RZ, 0x654, R18 ;  /* 0x00000654ff128816 */ /* 0x000fc80000000012 */
[----:B------:R3:W-:Y:S01]  /*c4c0*/  @!P0 SYNCS.ARRIVE.TRANS64.RED.A1T0 RZ, [R18+URZ], RZ ;  /* 0x000000ff12ff89a7 */ /* 0x0007e2000810043f */
[C---:B------:R-:W-:Y:S01]  /*c4d0*/  ISETP.GT.AND P0, PT, R2.reuse, RZ, PT ;  /* 0x000000ff0200720c */ /* 0x040fe20003f04270 */
[----:B------:R-:W-:Y:S02]  /*c4e0*/  VIADD R2, R2, 0xffffffff ;  /* 0xffffffff02027836 */ /* 0x000fe40000000000 */
[----:B------:R-:W-:-:S10]  /*c4f0*/  IMAD.MOV.U32 R3, RZ, RZ, R17 ;  /* 0x000000ffff037224 */ /* 0x000fd400078e0011 */
[----:B---3--:R-:W-:Y:S05]  /*c500*/  @P0 BRA `(.L_x_80) ;  /* 0xfffffff0001c0947 */ /* 0x008fea000383ffff */
.L_x_58:
[----:B------:R-:W-:-:S06]  /*c510*/  UISETP.NE.AND UP0, UPT, UR42, 0x3, UPT ;  /* 0x000000032a00788c */ /* 0x000fcc000bf05270 */
[----:B------:R-:W-:-:S13]  /*c520*/  PLOP3.LUT P0, PT, PT, PT, UP0, 0x80, 0x0 ;  /* 0x000000000000781c */ /* 0x000fda0003f0f008 */
[----:B------:R-:W-:Y:S05]  /*c530*/  @!P0 BRA `(.L_x_81) ;  /* 0x0000000000048947 */ /* 0x000fea0003800000 */
[----:B------:R-:W-:Y:S01]  /*c540*/  BPT.TRAP 0x1 ;  /* 0x000000040000795c */ /* 0x000fe20000300000 */
.L_x_81:
[----:B--2--5:R-:W2:Y:S01]  /*c550*/  LDL R0, [R1] ;  /* 0x0000000001007983 */ /* 0x024ea20000100800 */
[----:B------:R-:W-:Y:S01]  /*c560*/  LEA R16, R17, UR41, 0x3 ;  /* 0x0000002911107c11 */ /* 0x000fe2000f8e18ff */
[----:B------:R-:W-:Y:S01]  /*c570*/  BSSY B0, `(.L_x_82) ;  /* 0x0000007000007945 */ /* 0x000fe20003800000 */
[----:B--2---:R-:W-:Y:S01]  /*c580*/  LOP3.LUT R3, R0, 0x1, RZ, 0x3c, !PT ;  /* 0x0000000100037812 */ /* 0x004fe200078e3cff */
[----:B------:R-:W-:-:S03]  /*c590*/  IMAD.U32 R0, RZ, RZ, UR47 ;  /* 0x0000002fff007e24 */ /* 0x000fc6000f8e00ff */
[----:B------:R-:W-:Y:S02]  /*c5a0*/  SHF.L.U32 R3, R3, 0x1f, RZ ;  /* 0x0000001f03037819 */ /* 0x000fe400000006ff */
[----:B------:R-:W-:Y:S02]  /*c5b0*/  ISETP.NE.AND P1, PT, R0, 0x3, PT ;  /* 0x000000030000780c */ /* 0x000fe40003f25270 */
[----:B------:R-:W2:Y:S02]  /*c5c0*/  SYNCS.PHASECHK.TRANS64.TRYWAIT P0, [R16+URZ+0x29870], R3 ;  /* 0x02987003100075a7 */ /* 0x000ea4000800017f */
[----:B--2---:R-:W-:Y:S09]  /*c5d0*/  @!P0 BRA `(.L_x_83) ;  /* 0x00000014002c8947 */ /* 0x004ff20003800000 */
.L_x_123:
[----:B------:R-:W-:Y:S05]  /*c5e0*/  BSYNC B0 ;  /* 0x0000000000007941 */ /* 0x000fea0003800000 */
.L_x_82:
[----:B------:R-:W-:Y:S05]  /*c5f0*/  @!P1 BRA `(.L_x_84) ;  /* 0x0000000000049947 */ /* 0x000fea0003800000 */
[----:B------:R-:W-:Y:S01]  /*c600*/  BPT.TRAP 0x1 ;  /* 0x000000040000795c */ /* 0x000fe20000300000 */
.L_x_84:
[----:B------:R-:W2:Y:S02]  /*c610*/  LDL R0, [R1] ;  /* 0x0000000001007983 */ /* 0x000ea40000100800 */
[----:B--2---:R-:W-:-:S04]  /*c620*/  SHF.L.U32 R3, R0, 0x1f, RZ ;  /* 0x0000001f00037819 */ /* 0x004fc800000006ff */
[----:B------:R-:W2:Y:S02]  /*c630*/  SYNCS.PHASECHK.TRANS64.TRYWAIT P0, [R16+URZ+0x29860], R3 ;  /* 0x02986003100075a7 */ /* 0x000ea4000800017f */
[----:B--2---:R-:W-:Y:S05]  /*c640*/  @!P0 BRA `(.L_x_85) ;  /* 0x0000001400248947 */ /* 0x004fea0003800000 */
.L_x_124:
[----:B-1----:R-:W3:Y:S04]  /*c650*/  LDL R2, [R1+0x14] ;  /* 0x0000140001027983 */ /* 0x002ee80000100800 */
[----:B0-----:R-:W4:Y:S04]  /*c660*/  LDL R10, [R1+0x18] ;  /* 0x00001800010a7983 */ /* 0x001f280000100800 */
[----:B------:R-:W5:Y:S01]  /*c670*/  LDL R12, [R1+0x10] ;  /* 0x00001000010c7983 */ /* 0x000f620000100800 */
[----:B------:R-:W-:Y:S01]  /*c680*/  IMAD R0, R17, 0x5000, RZ ;  /* 0x0000500011007824 */ /* 0x000fe200078e02ff */
[----:B------:R-:W-:Y:S05]  /*c690*/  WARPSYNC.ALL ;  /* 0x0000000000007948 */ /* 0x000fea0003800000 */
[----:B---3--:R-:W-:-:S05]  /*c6a0*/  LOP3.LUT R2, R0, R2, RZ, 0xfc, !PT ;  /* 0x0000000200027212 */ /* 0x008fca00078efcff */
[----:B------:R-:W0:Y:S01]  /*c6b0*/  LDSM.16.MT88.4 R4, [R2+UR41+0xa400] ;  /* 0x00a400290204783b */ /* 0x000e220008004200 */
[----:B--2---:R-:W-:Y:S01]  /*c6c0*/  VIADD R3, R2, UR41 ;  /* 0x0000002902037c36 */ /* 0x004fe20008000000 */
[----:B-----5:R-:W-:-:S03]  /*c6d0*/  LOP3.LUT R0, R0, R12, RZ, 0xfc, !PT ;  /* 0x0000000c00007212 */ /* 0x020fc600078efcff */
[----:B----4-:R-:W-:Y:S02]  /*c6e0*/  IMAD.IADD R3, R10, 0x1, R3 ;  /* 0x000000010a037824 */ /* 0x010fe400078e0203 */
[----:B------:R-:W-:Y:S01]  /*c6f0*/  VIADD R0, R0, UR41 ;  /* 0x0000002900007c36 */ /* 0x000fe20008000000 */
[C-C-:B0-----:R-:W-:Y:S02]  /*c700*/  PRMT R8, R4.reuse, 0x6420, R5.reuse ;  /* 0x0000642004087816 */ /* 0x141fe40000000005 */
[----:B------:R-:W-:Y:S02]  /*c710*/  PRMT R9, R4, 0x7531, R5 ;  /* 0x0000753104097816 */ /* 0x000fe40000000005 */
[C-C-:B------:R-:W-:Y:S02]  /*c720*/  PRMT R10, R6.reuse, 0x6420, R7.reuse ;  /* 0x00006420060a7816 */ /* 0x140fe40000000007 */
[----:B------:R-:W-:Y:S02]  /*c730*/  PRMT R11, R6, 0x7531, R7 ;  /* 0x00007531060b7816 */ /* 0x000fe40000000007 */
[----:B------:R-:W0:Y:S04]  /*c740*/  LDSM.16.MT88.4 R4, [R3+0xa400] ;  /* 0x00a400000304783b */ /* 0x000e280000004200 */
[----:B------:R0:W-:Y:S02]  /*c750*/  STSM.16.M88.4 [R0+0x400], R8 ;  /* 0x0004000800007844 */ /* 0x0001e40000000200 */
        /* <DEDUP_REMOVED lines=47> */
[----:B------:R1:W-:Y:S01]  /*ca50*/  STSM.16.M88.4 [R0+0x4400], R12 ;  /* 0x0044000c00007844 */ /* 0x0003e20000000200 */
[C-C-:B0-----:R-:W-:Y:S02]  /*ca60*/  PRMT R8, R4.reuse, 0x6420, R5.reuse ;  /* 0x0000642004087816 */ /* 0x141fe40000000005 */
[----:B------:R-:W-:Y:S02]  /*ca70*/  PRMT R9, R4, 0x7531, R5 ;  /* 0x0000753104097816 */ /* 0x000fe40000000005 */
[----:B------:R-:W-:-:S02]  /*ca80*/  PRMT R10, R6, 0x6420, R7 ;  /* 0x00006420060a7816 */ /* 0x000fc40000000007 */
[----:B------:R-:W-:-:S05]  /*ca90*/  PRMT R11, R6, 0x7531, R7 ;  /* 0x00007531060b7816 */ /* 0x000fca0000000007 */
[----:B------:R1:W-:Y:S01]  /*caa0*/  STSM.16.M88.4 [R0+0x4c00], R8 ;  /* 0x004c000800007844 */ /* 0x0003e20000000200 */
[----:B------:R-:W-:Y:S01]  /*cab0*/  @!PT LDS RZ, [RZ] ;  /* 0x00000000fffff984 */ /* 0x000fe20000000800 */
[----:B------:R-:W-:Y:S01]  /*cac0*/  @!PT LDS RZ, [RZ] ;  /* 0x00000000fffff984 */ /* 0x000fe20000000800 */
[----:B------:R-:W-:Y:S01]  /*cad0*/  @!PT LDS RZ, [RZ] ;  /* 0x00000000fffff984 */ /* 0x000fe20000000800 */
[----:B------:R-:W-:Y:S01]  /*cae0*/  @!PT LDS RZ, [RZ] ;  /* 0x00000000fffff984 */ /* 0x000fe20000000800 */
[----:B------:R0:W-:Y:S06]  /*caf0*/  MEMBAR.ALL.CTA ;  /* 0x0000000000007992 */ /* 0x0001ec0000008000 */
[----:B0-----:R-:W0:Y:S01]  /*cb00*/  FENCE.VIEW.ASYNC.S ;  /* 0x00000000000073c6 */ /* 0x001e220000000000 */
[----:B------:R-:W-:Y:S05]  /*cb10*/  @!P1 BRA `(.L_x_86) ;  /* 0x0000000000049947 */ /* 0x000fea0003800000 */
[----:B------:R-:W-:Y:S01]  /*cb20*/  BPT.TRAP 0x1 ;  /* 0x000000040000795c */ /* 0x000fe20000300000 */
.L_x_86:
[----:B------:R-:W2:Y:S01]  /*cb30*/  LDL.LU R3, [R1] ;  /* 0x0000000001037983 */ /* 0x000ea20000300800 */
[----:B0-----:R-:W-:Y:S01]  /*cb40*/  SYNCS.ARRIVE.TRANS64.A1T0 RZ, [R16+URZ+0x29850], RZ ;  /* 0x029850ff10ff79a7 */ /* 0x001fe2000810003f */
[----:B-1----:R-:W0:Y:S01]  /*cb50*/  S2R R0, SR_TID.X ;  /* 0x0000000000007919 */ /* 0x002e220000002100 */
[----:B------:R-:W-:Y:S01]  /*cb60*/  VIADD R17, R17, 0x1 ;  /* 0x0000000111117836 */ /* 0x000fe20000000000 */
[----:B------:R-:W1:Y:S01]  /*cb70*/  LDC R2, c[0x0][0xc34] ;  /* 0x00030d00ff027b82 */ /* 0x000e620000000800 */
[----:B0-----:R-:W-:-:S07]  /*cb80*/  LOP3.LUT R0, R0, 0x7f, RZ, 0xc0, !PT ;  /* 0x0000007f00007812 */ /* 0x001fce00078ec0ff */
[----:B------:R-:W-:Y:S01]  /*cb90*/  BAR.SYNC.DEFER_BLOCKING 0x2, 0x80 ;  /* 0x0082000000007b1d */ /* 0x000fe20000010000 */
[----:B------:R-:W-:-:S13]  /*cba0*/  ISETP.NE.AND P0, PT, R0, RZ, PT ;  /* 0x000000ff0000720c */ /* 0x000fda0003f05270 */
[----:B------:R-:W-:-:S05]  /*cbb0*/  @!P0 VIADD R0, R16, 0x29880 ;  /* 0x0002988010008836 */ /* 0x000fca0000000000 */
[----:B------:R-:W-:-:S04]  /*cbc0*/  @!P0 PRMT R0, RZ, 0x654, R0 ;  /* 0x00000654ff008816 */ /* 0x000fc80000000000 */
[----:B------:R0:W-:Y:S01]  /*cbd0*/  @!P0 SYNCS.ARRIVE.TRANS64.RED.A1T0 RZ, [R0+URZ], RZ ;  /* 0x000000ff00ff89a7 */ /* 0x0001e2000810043f */
[----:B------:R-:W-:-:S04]  /*cbe0*/  ISETP.NE.AND P0, PT, R17, 0x2, PT ;  /* 0x000000021100780c */ /* 0x000fc80003f05270 */
[----:B0-----:R-:W-:Y:S01]  /*cbf0*/  SEL R0, RZ, 0x1, P0 ;  /* 0x00000001ff007807 */ /* 0x001fe20000000000 */
[----:B------:R-:W-:-:S06]  /*cc00*/  UIADD3 UR50, UR43, UR50, URZ ;  /* 0x000000322b327290 */ /* 0x000fcc000fffe03f */
[----:B-1----:R-:W-:Y:S01]  /*cc10*/  ISETP.LE.AND P1, PT, R2, UR50, PT ;  /* 0x0000003202007c0c */ /* 0x002fe2000bf23270 */
[----:B------:R-:W-:Y:S01]  /*cc20*/  UIADD3 UR46, UR46, 0x1, URZ ;  /* 0x000000012e2e7890 */ /* 0x000fe2000fffe03f */
[----:B------:R-:W-:Y:S02]  /*cc30*/  SEL R17, R17, RZ, P0 ;  /* 0x000000ff11117207 */ /* 0x000fe40000000000 */
[----:B--2---:R-:W-:-:S05]  /*cc40*/  LOP3.LUT R3, R3, R0, RZ, 0x3c, !PT ;  /* 0x0000000003037212 */ /* 0x004fca00078e3cff */
[----:B------:R1:W-:Y:S04]  /*cc50*/  STL [R1], R3 ;  /* 0x0000000301007387 */ /* 0x0003e80000100800 */
[----:B------:R-:W-:Y:S05]  /*cc60*/  @!P1 BRA `(.L_x_87) ;  /* 0xffffffd000209947 */ /* 0x000fea000383ffff */
[----:B------:R-:W-:-:S12]  /*cc70*/  ULOP3.LUT UR46, UR46, 0x1, URZ, 0xc, !UPT ;  /* 0x000000012e2e7892 */ /* 0x000fd8000f8e0c3f */
.L_x_40:
[----:B-1----:R-:W0:Y:S01]  /*cc80*/  S2R R3, SR_CgaCtaId ;  /* 0x0000000000037919 */ /* 0x002e220000008800 */
[----:B------:R-:W-:-:S04]  /*cc90*/  MOV R0, 0x400 ;  /* 0x0000040000007802 */ /* 0x000fc80000000f00 */
[----:B0-----:R-:W-:Y:S01]  /*cca0*/  LEA R8, R3, R0, 0x18 ;  /* 0x0000000003087211 */ /* 0x001fe200078ec0ff */
[----:B------:R-:W-:-:S05]  /*ccb0*/  IMAD.U32 R0, RZ, RZ, UR46 ;  /* 0x0000002eff007e24 */ /* 0x000fca000f8e00ff */
[----:B------:R-:W-:-:S04]  /*ccc0*/  SHF.L.U32 R0, R0, 0x1f, RZ ;  /* 0x0000001f00007819 */ /* 0x000fc800000006ff */
[----:B------:R-:W0:Y:S02]  /*ccd0*/  SYNCS.PHASECHK.TRANS64.TRYWAIT P0, [R8+URZ+0x29820], R0 ;  /* 0x02982000080075a7 */ /* 0x000e24000800017f */
[----:B0-----:R-:W-:Y:S05]  /*cce0*/  @!P0 BRA `(.L_x_88) ;  /* 0x0000000c00908947 */ /* 0x001fea0003800000 */
.L_x_125:
[----:B------:R-:W1:Y:S02]  /*ccf0*/  S2R R2, SR_TID.X ;  /* 0x0000000000027919 */ /* 0x000e640000002100 */
[----:B-1----:R-:W-:-:S04]  /*cd00*/  SHF.R.U32.HI R2, RZ, 0x5, R2 ;  /* 0x00000005ff027819 */ /* 0x002fc80000011602 */
[----:B------:R-:W-:-:S05]  /*cd10*/  LOP3.LUT R2, R2, 0x3, RZ, 0xc0, !PT ;  /* 0x0000000302027812 */ /* 0x000fca00078ec0ff */
[----:B0-----:R-:W0:Y:S02]  /*cd20*/  SHFL.IDX PT, R0, R2, RZ, 0x1f ;  /* 0x00001fff02007589 */ /* 0x001e2400000e0000 */
[----:B0-----:R-:W-:-:S13]  /*cd30*/  ISETP.NE.AND P0, PT, R0, RZ, PT ;  /* 0x000000ff0000720c */ /* 0x001fda0003f05270 */
[----:B------:R-:W-:Y:S05]  /*cd40*/  @P0 EXIT ;  /* 0x000000000000094d */ /* 0x000fea0003800000 */
[----:B------:R-:W-:Y:S01]  /*cd50*/  ELECT P0, URZ, PT ;  /* 0x00000000003f782f */ /* 0x000fe20003800000 */
[----:B------:R-:W-:-:S12]  /*cd60*/  BSSY B0, `(.L_x_89) ;  /* 0x0000028000007945 */ /* 0x000fd80003800000 */
[----:B------:R-:W-:Y:S05]  /*cd70*/  @!P0 BRA `(.L_x_90) ;  /* 0x0000000000988947 */ /* 0x000fea0003800000 */
[----:B------:R-:W-:-:S06]  /*cd80*/  ULOP3.LUT UR4, UR38, 0x2, URZ, 0xfc, !UPT ;  /* 0x0000000226047892 */ /* 0x000fcc000f8efc3f */
[----:B------:R-:W-:-:S05]  /*cd90*/  IMAD.U32 R0, RZ, RZ, UR4 ;  /* 0x00000004ff007e24 */ /* 0x000fca000f8e00ff */
[----:B------:R-:W-:-:S13]  /*cda0*/  ISETP.NE.AND P0, PT, R0, 0x3, PT ;  /* 0x000000030000780c */ /* 0x000fda0003f05270 */
[----:B------:R-:W-:Y:S05]  /*cdb0*/  @!P0 BRA `(.L_x_91) ;  /* 0x0000000000048947 */ /* 0x000fea0003800000 */
[----:B------:R-:W-:Y:S01]  /*cdc0*/  BPT.TRAP 0x1 ;  /* 0x000000040000795c */ /* 0x000fe20000300000 */
.L_x_91:
[----:B------:R-:W2:Y:S01]  /*cdd0*/  LDL.LU R6, [R1] ;  /* 0x0000000001067983 */ /* 0x000ea20000300800 */
[----:B------:R-:W-:Y:S02]  /*cde0*/  VIADD R0, R8, 0x29840 ;  /* 0x0002984008007836 */ /* 0x000fe40000000000 */
[C---:B------:R-:W-:Y:S02]  /*cdf0*/  VIADD R2, R17.reuse, 0x1 ;  /* 0x0000000111027836 */ /* 0x040fe40000000000 */
[----:B------:R-:W-:-:S03]  /*ce00*/  IMAD R5, R17, 0x8, R0 ;  /* 0x0000000811057824 */ /* 0x000fc600078e0200 */
[----:B------:R-:W-:-:S04]  /*ce10*/  ISETP.NE.AND P2, PT, R2, 0x2, PT ;  /* 0x000000020200780c */ /* 0x000fc80003f45270 */
[----:B------:R-:W-:Y:S02]  /*ce20*/  SEL R3, RZ, 0x1, P2 ;  /* 0x00000001ff037807 */ /* 0x000fe40001000000 */
[C---:B--2---:R-:W-:Y:S02]  /*ce30*/  SHF.L.U32 R4, R6.reuse, 0x1f, RZ ;  /* 0x0000001f06047819 */ /* 0x044fe400000006ff */
[----:B------:R-:W-:Y:S02]  /*ce40*/  LOP3.LUT R6, R6, R3, RZ, 0x3c, !PT ;  /* 0x0000000306067212 */ /* 0x000fe400078e3cff */
[----:B------:R-:W0:Y:S01]  /*ce50*/  SYNCS.PHASECHK.TRANS64.TRYWAIT P1, [R5+URZ], R4 ;  /* 0x00000004050075a7 */ /* 0x000e22000802017f */
[----:B------:R-:W-:-:S05]  /*ce60*/  SEL R3, R2, RZ, P2 ;  /* 0x000000ff02037207 */ /* 0x000fca0001000000 */
[----:B------:R-:W-:Y:S01]  /*ce70*/  IMAD R7, R3, 0x8, R0 ;  /* 0x0000000803077824 */ /* 0x000fe200078e0200 */
[----:B------:R-:W-:Y:S01]  /*ce80*/  SHF.L.U32 R0, R6, 0x1f, RZ ;  /* 0x0000001f06007819 */ /* 0x000fe200000006ff */
[----:B0-----:R-:W-:Y:S06]  /*ce90*/  @!P1 BRA `(.L_x_92) ;  /* 0x0000000c00389947 */ /* 0x001fec0003800000 */
.L_x_126:
[----:B------:R-:W1:Y:S02]  /*cea0*/  SYNCS.PHASECHK.TRANS64.TRYWAIT P1, [R7+URZ], R0 ;  /* 0x00000000070075a7 */ /* 0x000e64000802017f */
[----:B-1----:R-:W-:Y:S05]  /*ceb0*/  @!P1 BRA `(.L_x_93) ;  /* 0x0000000c00449947 */ /* 0x002fea0003800000 */
.L_x_127:
[----:B------:R-:W-:Y:S05]  /*cec0*/  @!P0 BRA `(.L_x_94) ;  /* 0x0000000000048947 */ /* 0x000fea0003800000 */
[----:B------:R-:W-:Y:S01]  /*ced0*/  BPT.TRAP 0x1 ;  /* 0x000000040000795c */ /* 0x000fe20000300000 */
.L_x_94:
[----:B------:R-:W-:-:S04]  /*cee0*/  IMAD R17, R17, 0x8, R8 ;  /* 0x0000000811117824 */ /* 0x000fc800078e0208 */
[----:B------:R-:W2:Y:S02]  /*cef0*/  SYNCS.PHASECHK.TRANS64.TRYWAIT P1, [R17+URZ+0x29860], R4 ;  /* 0x02986004110075a7 */ /* 0x000ea4000802017f */
[----:B--2---:R-:W-:Y:S05]  /*cf00*/  @!P1 BRA `(.L_x_95) ;  /* 0x0000000c00449947 */ /* 0x004fea0003800000 */
.L_x_128:
[----:B------:R-:W-:Y:S05]  /*cf10*/  @!P0 BRA `(.L_x_96) ;  /* 0x0000000000048947 */ /* 0x000fea0003800000 */
[----:B------:R-:W-:Y:S01]  /*cf20*/  BPT.TRAP 0x1 ;  /* 0x000000040000795c */ /* 0x000fe20000300000 */
.L_x_96:
[----:B------:R-:W-:-:S04]  /*cf30*/  IMAD R3, R3, 0x8, R8 ;  /* 0x0000000803037824 */ /* 0x000fc800078e0208 */
[----:B------:R-:W3:Y:S02]  /*cf40*/  SYNCS.PHASECHK.TRANS64.TRYWAIT P1, [R3+URZ+0x29860], R0 ;  /* 0x02986000030075a7 */ /* 0x000ee4000802017f */
[----:B---3--:R-:W-:Y:S05]  /*cf50*/  @!P1 BRA `(.L_x_97) ;  /* 0x0000000c00449947 */ /* 0x008fea0003800000 */
.L_x_129:
[----:B------:R-:W-:Y:S05]  /*cf60*/  @!P0 BRA `(.L_x_98) ;  /* 0x0000000000048947 */ /* 0x000fea0003800000 */
[----:B------:R-:W-:Y:S01]  /*cf70*/  BPT.TRAP 0x1 ;  /* 0x000000040000795c */ /* 0x000fe20000300000 */
.L_x_98:
[----:B------:R-:W4:Y:S02]  /*cf80*/  SYNCS.PHASECHK.TRANS64.TRYWAIT P0, [R17+URZ+0x29880], R4 ;  /* 0x02988004110075a7 */ /* 0x000f24000800017f */
[----:B----4-:R-:W-:Y:S05]  /*cf90*/  @!P0 BRA `(.L_x_99) ;  /* 0x0000000c00488947 */ /* 0x010fea0003800000 */
.L_x_100:
[----:B------:R0:W0:Y:S02]  /*cfa0*/  SYNCS.PHASECHK.TRANS64.TRYWAIT P0, [R3+URZ+0x29880], R0 ;  /* 0x02988000030075a7 */ /* 0x000024000800017f */
[----:B0-----:R-:W-:Y:S05]  /*cfb0*/  @!P0 NANOSLEEP.SYNCS 0x989680 ;  /* 0x009896800000895d */ /* 0x001fea0003900000 */
[----:B------:R-:W0:Y:S02]  /*cfc0*/  @!P0 SYNCS.PHASECHK.TRANS64 P0, [R3+URZ+0x29880], R0 ;  /* 0x02988000030085a7 */ /* 0x000e24000800007f */
[----:B0-----:R-:W-:Y:S05]  /*cfd0*/  @!P0 BRA `(.L_x_100) ;  /* 0xfffffffc00f08947 */ /* 0x001fea000383ffff */
.L_x_90:
[----:B------:R-:W-:Y:S05]  /*cfe0*/  BSYNC B0 ;  /* 0x0000000000007941 */ /* 0x000fea0003800000 */
.L_x_89:
[----:B------:R-:W-:Y:S05]  /*cff0*/  EXIT ;  /* 0x000000000000794d */ /* 0x000fea0003800000 */
.L_x_10:
[----:B0-----:R-:W-:-:S04]  /*d000*/  IMAD.U32 R3, RZ, RZ, UR39 ;  /* 0x00000027ff037e24 */ /* 0x001fc8000f8e00ff */
[----:B------:R0:W1:Y:S03]  /*d010*/  SYNCS.PHASECHK.TRANS64.TRYWAIT P1, [R3+URZ+0x29800], R0 ;  /* 0x02980000030075a7 */ /* 0x000066000802017f */
[----:B-1----:R-:W-:Y:S05]  /*d020*/  @!P1 NANOSLEEP.SYNCS 0x989680 ;  /* 0x009896800000995d */ /* 0x002fea0003900000 */
[----:B------:R-:W1:Y:S02]  /*d030*/  @!P1 SYNCS.PHASECHK.TRANS64 P1, [R3+URZ+0x29800], R0 ;  /* 0x02980000030095a7 */ /* 0x000e64000802007f */
[----:B-1----:R-:W-:Y:S05]  /*d040*/  @!P1 BRA `(.L_x_10) ;  /* 0xfffffffc00ec9947 */ /* 0x002fea000383ffff */
[----:B------:R-:W-:Y:S05]  /*d050*/  BRA `(.L_x_101) ;  /* 0xffffff4400187947 */ /* 0x000fea000383ffff */
.L_x_14:
[----:B-1----:R1:W2:Y:S02]  /*d060*/  SYNCS.PHASECHK.TRANS64.TRYWAIT P1, [R4+URZ+0x29830], R3 ;  /* 0x02983003040075a7 */ /* 0x0022a4000802017f */
[----:B--2---:R-:W-:Y:S05]  /*d070*/  @!P1 NANOSLEEP.SYNCS 0x989680 ;  /* 0x009896800000995d */ /* 0x004fea0003900000 */
[----:B------:R-:W2:Y:S02]  /*d080*/  @!P1 SYNCS.PHASECHK.TRANS64 P1, [R4+URZ+0x29830], R3 ;  /* 0x02983003040095a7 */ /* 0x000ea4000802007f */
[----:B--2---:R-:W-:Y:S05]  /*d090*/  @!P1 BRA `(.L_x_14) ;  /* 0xfffffffc00f09947 */ /* 0x004fea000383ffff */
[----:B------:R-:W-:Y:S05]  /*d0a0*/  BRA `(.L_x_13) ;  /* 0xffffff4400407947 */ /* 0x000fea000383ffff */
.L_x_19:
[----:B-1----:R-:W-:-:S04]  /*d0b0*/  IMAD.U32 R3, RZ, RZ, UR6 ;  /* 0x00000006ff037e24 */ /* 0x002fc8000f8e00ff */
[----:B------:R1:W2:Y:S03]  /*d0c0*/  SYNCS.PHASECHK.TRANS64.TRYWAIT P1, [R3+URZ+0x29830], R0 ;  /* 0x02983000030075a7 */ /* 0x0002a6000802017f */
[----:B--2---:R-:W-:Y:S05]  /*d0d0*/  @!P1 NANOSLEEP.SYNCS 0x989680 ;  /* 0x009896800000995d */ /* 0x004fea0003900000 */
[----:B------:R-:W2:Y:S02]  /*d0e0*/  @!P1 SYNCS.PHASECHK.TRANS64 P1, [R3+URZ+0x29830], R0 ;  /* 0x02983000030095a7 */ /* 0x000ea4000802007f */
[----:B--2---:R-:W-:Y:S05]  /*d0f0*/  @!P1 BRA `(.L_x_19) ;  /* 0xfffffffc00ec9947 */ /* 0x004fea000383ffff */
[----:B------:R-:W-:Y:S05]  /*d100*/  BRA `(.L_x_16) ;  /* 0xffffff7800107947 */ /* 0x000fea000383ffff */
.L_x_23:
[----:B-1----:R-:W-:-:S04]  /*d110*/  IMAD.U32 R3, RZ, RZ, UR6 ;  /* 0x00000006ff037e24 */ /* 0x002fc8000f8e00ff */
[----:B------:R1:W2:Y:S03]  /*d120*/  SYNCS.PHASECHK.TRANS64.TRYWAIT P1, [R3+URZ+0x29850], R0 ;  /* 0x02985000030075a7 */ /* 0x0002a6000802017f */
[----:B--2---:R-:W-:Y:S05]  /*d130*/  @!P1 NANOSLEEP.SYNCS 0x989680 ;  /* 0x009896800000995d */ /* 0x004fea0003900000 */
[----:B------:R-:W2:Y:S02]  /*d140*/  @!P1 SYNCS.PHASECHK.TRANS64 P1, [R3+URZ+0x29850], R0 ;  /* 0x02985000030095a7 */ /* 0x000ea4000802007f */
[----:B--2---:R-:W-:Y:S05]  /*d150*/  @!P1 BRA `(.L_x_23) ;  /* 0xfffffffc00ec9947 */ /* 0x004fea000383ffff */
[----:B------:R-:W-:Y:S05]  /*d160*/  BRA `(.L_x_20) ;  /* 0xffffff8400107947 */ /* 0x000fea000383ffff */
.L_x_29:
[----:B-1----:R-:W-:-:S04]  /*d170*/  IMAD.U32 R7, RZ, RZ, UR4 ;  /* 0x00000004ff077e24 */ /* 0x002fc8000f8e00ff */
[----:B------:R1:W2:Y:S03]  /*d180*/  SYNCS.PHASECHK.TRANS64.TRYWAIT P1, [R7+URZ+0x29850], R6 ;  /* 0x02985006070075a7 */ /* 0x0002a6000802017f */
[----:B--2---:R-:W-:Y:S05]  /*d190*/  @!P1 NANOSLEEP.SYNCS 0x989680 ;  /* 0x009896800000995d */ /* 0x004fea0003900000 */
[----:B------:R-:W2:Y:S02]  /*d1a0*/  @!P1 SYNCS.PHASECHK.TRANS64 P1, [R7+URZ+0x29850], R6 ;  /* 0x02985006070095a7 */ /* 0x000ea4000802007f */
[----:B--2---:R-:W-:Y:S05]  /*d1b0*/  @!P1 BRA `(.L_x_29) ;  /* 0xfffffffc00ec9947 */ /* 0x004fea000383ffff */
[----:B------:R-:W-:Y:S05]  /*d1c0*/  BRA `(.L_x_28) ;  /* 0xffffffa000e47947 */ /* 0x000fea000383ffff */
.L_x_45:
[----:B------:R-:W-:Y:S02]  /*d1d0*/  IMAD.MOV.U32 R13, RZ, RZ, R19 ;  /* 0x000000ffff0d7224 */ /* 0x000fe400078e0013 */
[----:B------:R-:W-:Y:S02]  /*d1e0*/  IMAD.MOV.U32 R12, RZ, RZ, RZ ;  /* 0x000000ffff0c7224 */ /* 0x000fe400078e00ff */
[----:B------:R-:W-:Y:S02]  /*d1f0*/  IMAD.MOV.U32 R11, RZ, RZ, 0x1f ;  /* 0x0000001fff0b7424 */ /* 0x000fe400078e00ff */
[----:B------:R-:W-:-:S07]  /*d200*/  IMAD.MOV.U32 R15, RZ, RZ, -0x1 ;  /* 0xffffffffff0f7424 */ /* 0x000fce00078e00ff */
[----:B01----:R-:W-:Y:S05]  /*d210*/  WARPSYNC.COLLECTIVE R15, `(.L_x_102) ;  /* 0x000000000f087348 */ /* 0x003fea0003c00000 */
[----:B------:R2:W3:Y:S02]  /*d220*/  SHFL.IDX P6, R14, R13, R12, R11 ;  /* 0x0000000c0d0e7389 */ /* 0x0004e400000c000b */
[----:B0123--:R-:W-:Y:S01]  /*d230*/  ENDCOLLECTIVE ;  /* 0x000000000000791b */ /* 0x00ffe20003800000 */
.L_x_102:
[----:B------:R-:W-:Y:S05]  /*d240*/  BRA `(.L_x_103) ;  /* 0xffffffd000b47947 */ /* 0x000fea000383ffff */
.L_x_47:
[----:B------:R-:W-:Y:S01]  /*d250*/  BSSY B0, `(.L_x_104) ;  /* 0x0000006000007945 */ /* 0x000fe20003800000 */
[----:B------:R-:W-:-:S07]  /*d260*/  IMAD.MOV.U32 R15, RZ, RZ, -0x1 ;  /* 0xffffffffff0f7424 */ /* 0x000fce00078e00ff */
[----:B012---:R-:W-:Y:S05]  /*d270*/  WARPSYNC.COLLECTIVE R15, `(.L_x_105) ;  /* 0x000000000f0c7348 */ /* 0x007fea0003c00000 */
[----:B------:R-:W-:Y:S02]  /*d280*/  ELECT P6, UR62, PT ;  /* 0x00000000003e782f */ /* 0x000fe400038c0000 */
[----:B------:R-:W-:Y:S01]  /*d290*/  MOV R14, UR62 ;  /* 0x0000003e000e7c02 */ /* 0x000fe20008000f00 */
[----:B012---:R-:W-:Y:S10]  /*d2a0*/  ENDCOLLECTIVE ;  /* 0x000000000000791b */ /* 0x007ff40003800000 */
.L_x_105:
[----:B------:R-:W-:Y:S05]  /*d2b0*/  BSYNC B0 ;  /* 0x0000000000007941 */ /* 0x000fea0003800000 */
.L_x_104:
[----:B------:R-:W-:Y:S05]  /*d2c0*/  BRA `(.L_x_106) ;  /* 0xffffffd000c47947 */ /* 0x000fea000383ffff */
.L_x_49:
[----:B0-----:R0:W3:Y:S02]  /*d2d0*/  SYNCS.PHASECHK.TRANS64.TRYWAIT P0, [R2+URZ+0x29880], R3 ;  /* 0x02988003020075a7 */ /* 0x0010e4000800017f */
[----:B---3--:R-:W-:Y:S05]  /*d2e0*/  @!P0 NANOSLEEP.SYNCS 0x989680 ;  /* 0x009896800000895d */ /* 0x008fea0003900000 */
[----:B------:R-:W3:Y:S02]  /*d2f0*/  @!P0 SYNCS.PHASECHK.TRANS64 P0, [R2+URZ+0x29880], R3 ;  /* 0x02988003020085a7 */ /* 0x000ee4000800007f */
[----:B---3--:R-:W-:Y:S05]  /*d300*/  @!P0 BRA `(.L_x_49) ;  /* 0xfffffffc00f08947 */ /* 0x008fea000383ffff */
[----:B------:R-:W-:Y:S05]  /*d310*/  BRA `(.L_x_107) ;  /* 0xffffffd400207947 */ /* 0x000fea000383ffff */
.L_x_51:
[----:B---3--:R3:W4:Y:S02]  /*d320*/  SYNCS.PHASECHK.TRANS64.TRYWAIT P0, [R2+URZ+0x29840], R3 ;  /* 0x02984003020075a7 */ /* 0x008724000800017f */
[----:B----4-:R-:W-:Y:S05]  /*d330*/  @!P0 NANOSLEEP.SYNCS 0x989680 ;  /* 0x009896800000895d */ /* 0x010fea0003900000 */
[----:B------:R-:W4:Y:S02]  /*d340*/  @!P0 SYNCS.PHASECHK.TRANS64 P0, [R2+URZ+0x29840], R3 ;  /* 0x02984003020085a7 */ /* 0x000f24000800007f */
[----:B----4-:R-:W-:Y:S05]  /*d350*/  @!P0 BRA `(.L_x_51) ;  /* 0xfffffffc00f08947 */ /* 0x010fea000383ffff */
[----:B------:R-:W-:Y:S05]  /*d360*/  BRA `(.L_x_108) ;  /* 0xffffffd4006c7947 */ /* 0x000fea000383ffff */
.L_x_54:
[----:B------:R-:W-:Y:S02]  /*d370*/  IMAD.MOV.U32 R13, RZ, RZ, R5 ;  /* 0x000000ffff0d7224 */ /* 0x000fe400078e0005 */
[----:B------:R-:W-:Y:S02]  /*d380*/  IMAD.MOV.U32 R12, RZ, RZ, RZ ;  /* 0x000000ffff0c7224 */ /* 0x000fe400078e00ff */
[----:B------:R-:W-:Y:S02]  /*d390*/  IMAD.MOV.U32 R11, RZ, RZ, 0x1c1f ;  /* 0x00001c1fff0b7424 */ /* 0x000fe400078e00ff */
[----:B------:R-:W-:Y:S02]  /*d3a0*/  IMAD.MOV.U32 R15, RZ, RZ, -0x1 ;  /* 0xffffffffff0f7424 */ /* 0x000fe400078e00ff */
[----:B------:R-:W-:-:S07]  /*d3b0*/  IMAD.IADD R0, R10, 0x1, R0 ;  /* 0x000000010a007824 */ /* 0x000fce00078e0200 */
[----:B-----5:R-:W-:Y:S05]  /*d3c0*/  WARPSYNC.COLLECTIVE R15, `(.L_x_109) ;  /* 0x000000000f087348 */ /* 0x020fea0003c00000 */
[----:B------:R0:W1:Y:S02]  /*d3d0*/  SHFL.IDX P6, R14, R13, R12, R11 ;  /* 0x0000000c0d0e7389 */ /* 0x00006400000c000b */
[----:B01---5:R-:W-:Y:S01]  /*d3e0*/  ENDCOLLECTIVE ;  /* 0x000000000000791b */ /* 0x023fe20003800000 */
.L_x_109:
[----:B------:R-:W-:Y:S02]  /*d3f0*/  IMAD.MOV.U32 R13, RZ, RZ, R6 ;  /* 0x000000ffff0d7224 */ /* 0x000fe400078e0006 */
[----:B------:R-:W-:-:S07]  /*d400*/  IMAD.MOV.U32 R2, RZ, RZ, R14 ;  /* 0x000000ffff027224 */ /* 0x000fce00078e000e */
[----:B------:R-:W-:Y:S05]  /*d410*/  WARPSYNC.COLLECTIVE R15, `(.L_x_110) ;  /* 0x000000000f087348 */ /* 0x000fea0003c00000 */
[----:B------:R0:W1:Y:S02]  /*d420*/  SHFL.IDX P6, R14, R13, R12, R11 ;  /* 0x0000000c0d0e7389 */ /* 0x00006400000c000b */
[----:B01----:R-:W-:Y:S01]  /*d430*/  ENDCOLLECTIVE ;  /* 0x000000000000791b */ /* 0x003fe20003800000 */
.L_x_110:
[----:B------:R-:W-:Y:S02]  /*d440*/  ULDC UR4, c[0x0][0x288] ;  /* 0x0000a20000047ab9 */ /* 0x000fe40000000800 */
[----:B------:R-:W-:Y:S02]  /*d450*/  IMAD R4, R7, UR4, RZ ;  /* 0x0000000407047c24 */ /* 0x000fe4000f8e02ff */
[----:B------:R-:W-:-:S03]  /*d460*/  VIADD R7, R0, 0x20 ;  /* 0x0000002000077836 */ /* 0x000fc60000000000 */
[----:B------:R-:W-:Y:S01]  /*d470*/  ISETP.GE.AND P4, PT, R0, R4, PT ;  /* 0x000000040000720c */ /* 0x000fe20003f86270 */
[----:B------:R-:W-:Y:S02]  /*d480*/  IMAD.MOV.U32 R13, RZ, RZ, R5 ;  /* 0x000000ffff0d7224 */ /* 0x000fe400078e0005 */
[----:B------:R-:W-:Y:S02]  /*d490*/  IMAD.MOV.U32 R12, RZ, RZ, 0x1 ;  /* 0x00000001ff0c7424 */ /* 0x000fe400078e00ff */
[----:B------:R-:W-:-:S08]  /*d4a0*/  IMAD.MOV.U32 R3, RZ, RZ, R14 ;  /* 0x000000ffff037224 */ /* 0x000fd000078e000e */
[----:B------:R-:W-:Y:S05]  /*d4b0*/  WARPSYNC.COLLECTIVE R15, `(.L_x_111) ;  /* 0x000000000f087348 */ /* 0x000fea0003c00000 */
[----:B------:R0:W1:Y:S02]  /*d4c0*/  SHFL.IDX P6, R14, R13, R12, R11 ;  /* 0x0000000c0d0e7389 */ /* 0x00006400000c000b */
[----:B01----:R-:W-:Y:S01]  /*d4d0*/  ENDCOLLECTIVE ;  /* 0x000000000000791b */ /* 0x003fe20003800000 */
.L_x_111:
[----:B------:R-:W-:-:S05]  /*d4e0*/  @!P4 IADD3 R3, P3, R9, R3, RZ ;  /* 0x000000030903c210 */ /* 0x000fca0007f7e0ff */
[----:B------:R-:W-:Y:S01]  /*d4f0*/  @!P4 IMAD.X R2, RZ, RZ, R2, P3 ;  /* 0x000000ffff02c224 */ /* 0x000fe200018e0602 */
[----:B------:R-:W-:-:S04]  /*d500*/  ISETP.GE.AND P3, PT, R7, R4, PT ;  /* 0x000000040700720c */ /* 0x000fc80003f66270 */
[----:B------:R-:W-:Y:S01]  /*d510*/  @!P4 LOP3.LUT R3, R3, R2, RZ, 0x3c, !PT ;  /* 0x000000020303c212 */ /* 0x000fe200078e3cff */
[----:B------:R-:W-:-:S03]  /*d520*/  IMAD.MOV.U32 R13, RZ, RZ, R6 ;  /* 0x000000ffff0d7224 */ /* 0x000fc600078e0006 */
[----:B------:R-:W-:-:S04]  /*d530*/  @!P4 LOP3.LUT R2, R3, R2, RZ, 0x3c, !PT ;  /* 0x000000020302c212 */ /* 0x000fc800078e3cff */
[----:B------:R-:W-:-:S05]  /*d540*/  @!P4 LOP3.LUT R3, R3, R2, RZ, 0x3c, !PT ;  /* 0x000000020303c212 */ /* 0x000fca00078e3cff */
[----:B------:R-:W-:Y:S01]  /*d550*/  @!PT LDS RZ, [RZ] ;  /* 0x00000000fffff984 */ /* 0x000fe20000000800 */
[----:B------:R-:W-:Y:S01]  /*d560*/  @!PT LDS RZ, [RZ] ;  /* 0x00000000fffff984 */ /* 0x000fe20000000800 */
[----:B------:R-:W-:Y:S01]  /*d570*/  @!PT LDS RZ, [RZ] ;  /* 0x00000000fffff984 */ /* 0x000fe20000000800 */
[----:B------:R-:W-:Y:S04]  /*d580*/  @!P4 LDGSTS.E.BYPASS.LTC128B.128 [R8+0x14400], desc[UR48][R2.64], !P0 ;  /* 0x144000000208cfae */ /* 0x000fe8000c101d70 */
[----:B------:R-:W-:Y:S04]  /*d590*/  @!P4 LDGSTS.E.BYPASS.LTC128B.128 [R8+0x16400], desc[UR48][R2.64+0x40], !P1 ;  /* 0x164000400208cfae */ /* 0x000fe8000c901d70 */
[----:B------:R0:W-:Y:S02]  /*d5a0*/  @!P4 LDGSTS.E.BYPASS.LTC128B.128 [R8+0x18400], desc[UR48][R2.64+0x80], !P2 ;  /* 0x184000800208cfae */ /* 0x0001e4000d101d70 */
[----:B0-----:R-:W-:-:S07]  /*d5b0*/  IMAD.MOV.U32 R2, RZ, RZ, R14 ;  /* 0x000000ffff027224 */ /* 0x001fce00078e000e */
[----:B------:R-:W-:Y:S05]  /*d5c0*/  WARPSYNC.COLLECTIVE R15, `(.L_x_112) ;  /* 0x000000000f087348 */ /* 0x000fea0003c00000 */
[----:B------:R0:W1:Y:S02]  /*d5d0*/  SHFL.IDX P6, R14, R13, R12, R11 ;  /* 0x0000000c0d0e7389 */ /* 0x00006400000c000b */
[----:B01----:R-:W-:Y:S01]  /*d5e0*/  ENDCOLLECTIVE ;  /* 0x000000000000791b */ /* 0x003fe20003800000 */
.L_x_112:
[----:B------:R-:W-:Y:S02]  /*d5f0*/  IMAD.MOV.U32 R13, RZ, RZ, R5 ;  /* 0x000000ffff0d7224 */ /* 0x000fe400078e0005 */
[----:B------:R-:W-:Y:S02]  /*d600*/  IMAD.MOV.U32 R12, RZ, RZ, 0x2 ;  /* 0x00000002ff0c7424 */ /* 0x000fe400078e00ff */
[----:B------:R-:W-:-:S07]  /*d610*/  IMAD.MOV.U32 R3, RZ, RZ, R14 ;  /* 0x000000ffff037224 */ /* 0x000fce00078e000e */
[----:B------:R-:W-:Y:S05]  /*d620*/  WARPSYNC.COLLECTIVE R15, `(.L_x_113) ;  /* 0x000000000f087348 */ /* 0x000fea0003c00000 */
[----:B------:R0:W1:Y:S02]  /*d630*/  SHFL.IDX P6, R14, R13, R12, R11 ;  /* 0x0000000c0d0e7389 */ /* 0x00006400000c000b */
[----:B01----:R-:W-:Y:S01]  /*d640*/  ENDCOLLECTIVE ;  /* 0x000000000000791b */ /* 0x003fe20003800000 */
.L_x_113:
[----:B------:R-:W-:-:S05]  /*d650*/  @!P3 IADD3 R3, P4, R9, R3, RZ ;  /* 0x000000030903b210 */ /* 0x000fca0007f9e0ff */
[----:B------:R-:W-:-:S05]  /*d660*/  @!P3 IMAD.X R2, RZ, RZ, R2, P4 ;  /* 0x000000ffff02b224 */ /* 0x000fca00020e0602 */
        /* <DEDUP_REMOVED lines=10> */
[----:B0-----:R-:W-:-:S05]  /*d710*/  VIADD R2, R0, 0x40 ;  /* 0x0000004000027836 */ /* 0x001fca0000000000 */
[----:B------:R-:W-:Y:S01]  /*d720*/  ISETP.GE.AND P3, PT, R2, R4, PT ;  /* 0x000000040200720c */ /* 0x000fe20003f66270 */
[----:B------:R-:W-:-:S12]  /*d730*/  IMAD.MOV.U32 R2, RZ, RZ, R14 ;  /* 0x000000ffff027224 */ /* 0x000fd800078e000e */
[----:B------:R-:W-:Y:S05]  /*d740*/  WARPSYNC.COLLECTIVE R15, `(.L_x_114) ;  /* 0x000000000f087348 */ /* 0x000fea0003c00000 */
[----:B------:R0:W1:Y:S02]  /*d750*/  SHFL.IDX P6, R14, R13, R12, R11 ;  /* 0x0000000c0d0e7389 */ /* 0x00006400000c000b */
[----:B01----:R-:W-:Y:S01]  /*d760*/  ENDCOLLECTIVE ;  /* 0x000000000000791b */ /* 0x003fe20003800000 */
.L_x_114:
[----:B------:R-:W-:Y:S02]  /*d770*/  IMAD.MOV.U32 R13, RZ, RZ, R5 ;  /* 0x000000ffff0d7224 */ /* 0x000fe400078e0005 */
[----:B------:R-:W-:Y:S02]  /*d780*/  IMAD.MOV.U32 R12, RZ, RZ, 0x3 ;  /* 0x00000003ff0c7424 */ /* 0x000fe400078e00ff */
[----:B------:R-:W-:-:S07]  /*d790*/  IMAD.MOV.U32 R3, RZ, RZ, R14 ;  /* 0x000000ffff037224 */ /* 0x000fce00078e000e */
[----:B------:R-:W-:Y:S05]  /*d7a0*/  WARPSYNC.COLLECTIVE R15, `(.L_x_115) ;  /* 0x000000000f087348 */ /* 0x000fea0003c00000 */
[----:B------:R0:W1:Y:S02]  /*d7b0*/  SHFL.IDX P6, R14, R13, R12, R11 ;  /* 0x0000000c0d0e7389 */ /* 0x00006400000c000b */
[----:B01----:R-:W-:Y:S01]  /*d7c0*/  ENDCOLLECTIVE ;  /* 0x000000000000791b */ /* 0x003fe20003800000 */
.L_x_115:
[----:B------:R-:W-:-:S05]  /*d7d0*/  @!P3 IADD3 R3, P4, R9, R3, RZ ;  /* 0x000000030903b210 */ /* 0x000fca0007f9e0ff */
[----:B------:R-:W-:-:S05]  /*d7e0*/  @!P3 IMAD.X R2, RZ, RZ, R2, P4 ;  /* 0x000000ffff02b224 */ /* 0x000fca00020e0602 */
[----:B------:R-:W-:Y:S01]  /*d7f0*/  @!P3 LOP3.LUT R3, R3, R2, RZ, 0x3c, !PT ;  /* 0x000000020303b212 */ /* 0x000fe200078e3cff */
[----:B------:R-:W-:-:S03]  /*d800*/  IMAD.MOV.U32 R13, RZ, RZ, R6 ;  /* 0x000000ffff0d7224 */ /* 0x000fc600078e0006 */
[----:B------:R-:W-:-:S04]  /*d810*/  @!P3 LOP3.LUT R2, R3, R2, RZ, 0x3c, !PT ;  /* 0x000000020302b212 */ /* 0x000fc800078e3cff */
[----:B------:R-:W-:Y:S01]  /*d820*/  @!P3 LOP3.LUT R3, R3, R2, RZ, 0x3c, !PT ;  /* 0x000000020303b212 */ /* 0x000fe200078e3cff */
[----:B------:R-:W-:-:S07]  /*d830*/  IMAD.MOV.U32 R5, RZ, RZ, R14 ;  /* 0x000000ffff057224 */ /* 0x000fce00078e000e */
[----:B------:R-:W-:Y:S05]  /*d840*/  WARPSYNC.COLLECTIVE R15, `(.L_x_116) ;  /* 0x000000000f087348 */ /* 0x000fea0003c00000 */
[----:B------:R0:W1:Y:S02]  /*d850*/  SHFL.IDX P6, R14, R13, R12, R11 ;  /* 0x0000000c0d0e7389 */ /* 0x00006400000c000b */
[----:B01----:R-:W-:Y:S01]  /*d860*/  ENDCOLLECTIVE ;  /* 0x000000000000791b */ /* 0x003fe20003800000 */
.L_x_116:
[----:B------:R-:W-:Y:S01]  /*d870*/  @!PT LDS RZ, [RZ] ;  /* 0x00000000fffff984 */ /* 0x000fe20000000800 */
[----:B------:R-:W-:Y:S01]  /*d880*/  @!PT LDS RZ, [RZ] ;  /* 0x00000000fffff984 */ /* 0x000fe20000000800 */
[----:B------:R-:W-:Y:S01]  /*d890*/  @!PT LDS RZ, [RZ] ;  /* 0x00000000fffff984 */ /* 0x000fe20000000800 */
[----:B------:R-:W-:Y:S04]  /*d8a0*/  @!P3 LDGSTS.E.BYPASS.LTC128B.128 [R8+0x15400], desc[UR48][R2.64], !P0 ;  /* 0x154000000208bfae */ /* 0x000fe8000c101d70 */
[----:B------:R-:W-:Y:S04]  /*d8b0*/  @!P3 LDGSTS.E.BYPASS.LTC128B.128 [R8+0x17400], desc[UR48][R2.64+0x40], !P1 ;  /* 0x174000400208bfae */ /* 0x000fe8000c901d70 */
[----:B------:R0:W-:Y:S02]  /*d8c0*/  @!P3 LDGSTS.E.BYPASS.LTC128B.128 [R8+0x19400], desc[UR48][R2.64+0x80], !P2 ;  /* 0x194000800208bfae */ /* 0x0001e4000d101d70 */
[----:B0-----:R-:W-:Y:S01]  /*d8d0*/  IMAD.MOV.U32 R2, RZ, RZ, R14 ;  /* 0x000000ffff027224 */ /* 0x001fe200078e000e */
[----:B------:R-:W-:Y:S06]  /*d8e0*/  BRA `(.L_x_117) ;  /* 0xffffffd800ac7947 */ /* 0x000fec000383ffff */
.L_x_57:
[----:B--2---:R-:W-:-:S04]  /*d8f0*/  IMAD.U32 R3, RZ, RZ, UR41 ;  /* 0x00000029ff037e24 */ /* 0x004fc8000f8e00ff */
[----:B------:R2:W3:Y:S03]  /*d900*/  SYNCS.PHASECHK.TRANS64.TRYWAIT P0, [R3+URZ+0x29820], R0 ;  /* 0x02982000030075a7 */ /* 0x0004e6000800017f */
[----:B---3--:R-:W-:Y:S05]  /*d910*/  @!P0 NANOSLEEP.SYNCS 0x989680 ;  /* 0x009896800000895d */ /* 0x008fea0003900000 */
[----:B------:R-:W3:Y:S02]  /*d920*/  @!P0 SYNCS.PHASECHK.TRANS64 P0, [R3+URZ+0x29820], R0 ;  /* 0x02982000030085a7 */ /* 0x000ee4000800007f */
[----:B---3--:R-:W-:Y:S05]  /*d930*/  @!P0 BRA `(.L_x_57) ;  /* 0xfffffffc00ec8947 */ /* 0x008fea000383ffff */
[----:B------:R-:W-:Y:S05]  /*d940*/  BRA `(.L_x_118) ;  /* 0xffffffd800f07947 */ /* 0x000fea000383ffff */
.L_x_63:
[----:B0-----:R0:W1:Y:S02]  /*d950*/  SYNCS.PHASECHK.TRANS64.TRYWAIT P0, [R6+URZ+0x29880], R4 ;  /* 0x02988004060075a7 */ /* 0x001064000800017f */
[----:B-1----:R-:W-:Y:S05]  /*d960*/  @!P0 NANOSLEEP.SYNCS 0x989680 ;  /* 0x009896800000895d */ /* 0x002fea0003900000 */
[----:B------:R-:W1:Y:S02]  /*d970*/  @!P0 SYNCS.PHASECHK.TRANS64 P0, [R6+URZ+0x29880], R4 ;  /* 0x02988004060085a7 */ /* 0x000e64000800007f */
[----:B-1----:R-:W-:Y:S05]  /*d980*/  @!P0 BRA `(.L_x_63) ;  /* 0xfffffffc00f08947 */ /* 0x002fea000383ffff */
[----:B------:R-:W-:Y:S05]  /*d990*/  BRA `(.L_x_119) ;  /* 0xffffffdc009c7947 */ /* 0x000fea000383ffff */
.L_x_68:
[----:B-1----:R1:W3:Y:S02]  /*d9a0*/  SYNCS.PHASECHK.TRANS64.TRYWAIT P0, [R6+URZ+0x29840], R4 ;  /* 0x02984004060075a7 */ /* 0x0022e4000800017f */
[----:B---3--:R-:W-:Y:S05]  /*d9b0*/  @!P0 NANOSLEEP.SYNCS 0x989680 ;  /* 0x009896800000895d */ /* 0x008fea0003900000 */
[----:B------:R-:W3:Y:S02]  /*d9c0*/  @!P0 SYNCS.PHASECHK.TRANS64 P0, [R6+URZ+0x29840], R4 ;  /* 0x02984004060085a7 */ /* 0x000ee4000800007f */
[----:B---3--:R-:W-:Y:S05]  /*d9d0*/  @!P0 BRA `(.L_x_68) ;  /* 0xfffffffc00f08947 */ /* 0x008fea000383ffff */
[----:B------:R-:W-:Y:S05]  /*d9e0*/  BRA `(.L_x_120) ;  /* 0xffffffe000187947 */ /* 0x000fea000383ffff */
.L_x_76:
[----:B-1----:R1:W3:Y:S02]  /*d9f0*/  SYNCS.PHASECHK.TRANS64.TRYWAIT P0, [R18+URZ+0x29870], R4 ;  /* 0x02987004120075a7 */ /* 0x0022e4000800017f */
[----:B---3--:R-:W-:Y:S05]  /*da00*/  @!P0 NANOSLEEP.SYNCS 0x989680 ;  /* 0x009896800000895d */ /* 0x008fea0003900000 */
[----:B------:R-:W3:Y:S02]  /*da10*/  @!P0 SYNCS.PHASECHK.TRANS64 P0, [R18+URZ+0x29870], R4 ;  /* 0x02987004120085a7 */ /* 0x000ee4000800007f */
[----:B---3--:R-:W-:Y:S05]  /*da20*/  @!P0 BRA `(.L_x_76) ;  /* 0xfffffffc00f08947 */ /* 0x008fea000383ffff */
[----:B------:R-:W-:Y:S05]  /*da30*/  BRA `(.L_x_121) ;  /* 0xffffffe400307947 */ /* 0x000fea000383ffff */
.L_x_78:
[----:B---3--:R3:W4:Y:S02]  /*da40*/  SYNCS.PHASECHK.TRANS64.TRYWAIT P0, [R18+URZ+0x29860], R0 ;  /* 0x02986000120075a7 */ /* 0x008724000800017f */
[----:B----4-:R-:W-:Y:S05]  /*da50*/  @!P0 NANOSLEEP.SYNCS 0x989680 ;  /* 0x009896800000895d */ /* 0x010fea0003900000 */
[----:B------:R-:W4:Y:S02]  /*da60*/  @!P0 SYNCS.PHASECHK.TRANS64 P0, [R18+URZ+0x29860], R0 ;  /* 0x02986000120085a7 */ /* 0x000f24000800007f */
[----:B----4-:R-:W-:Y:S05]  /*da70*/  @!P0 BRA `(.L_x_78) ;  /* 0xfffffffc00f08947 */ /* 0x010fea000383ffff */
[----:B------:R-:W-:Y:S05]  /*da80*/  BRA `(.L_x_122) ;  /* 0xffffffe400387947 */ /* 0x000fea000383ffff */
.L_x_83:
[----:B--2---:R2:W3:Y:S02]  /*da90*/  SYNCS.PHASECHK.TRANS64.TRYWAIT P0, [R16+URZ+0x29870], R3 ;  /* 0x02987003100075a7 */ /* 0x0044e4000800017f */
[----:B---3--:R-:W-:Y:S05]  /*daa0*/  @!P0 NANOSLEEP.SYNCS 0x989680 ;  /* 0x009896800000895d */ /* 0x008fea0003900000 */
[----:B------:R-:W3:Y:S02]  /*dab0*/  @!P0 SYNCS.PHASECHK.TRANS64 P0, [R16+URZ+0x29870], R3 ;  /* 0x02987003100085a7 */ /* 0x000ee4000800007f */
[----:B---3--:R-:W-:Y:S05]  /*dac0*/  @!P0 BRA `(.L_x_83) ;  /* 0xfffffffc00f08947 */ /* 0x008fea000383ffff */
[----:B------:R-:W-:Y:S05]  /*dad0*/  BRA `(.L_x_123) ;  /* 0xffffffe800c07947 */ /* 0x000fea000383ffff */
.L_x_85:
[----:B--2---:R2:W3:Y:S02]  /*dae0*/  SYNCS.PHASECHK.TRANS64.TRYWAIT P0, [R16+URZ+0x29860], R3 ;  /* 0x02986003100075a7 */ /* 0x0044e4000800017f */
[----:B---3--:R-:W-:Y:S05]  /*daf0*/  @!P0 NANOSLEEP.SYNCS 0x989680 ;  /* 0x009896800000895d */ /* 0x008fea0003900000 */
[----:B------:R-:W3:Y:S02]  /*db00*/  @!P0 SYNCS.PHASECHK.TRANS64 P0, [R16+URZ+0x29860], R3 ;  /* 0x02986003100085a7 */ /* 0x000ee4000800007f */
[----:B---3--:R-:W-:Y:S05]  /*db10*/  @!P0 BRA `(.L_x_85) ;  /* 0xfffffffc00f08947 */ /* 0x008fea000383ffff */
[----:B------:R-:W-:Y:S05]  /*db20*/  BRA `(.L_x_124) ;  /* 0xffffffe800c87947 */ /* 0x000fea000383ffff */
.L_x_88:
[----:B0-----:R0:W1:Y:S02]  /*db30*/  SYNCS.PHASECHK.TRANS64.TRYWAIT P0, [R8+URZ+0x29820], R0 ;  /* 0x02982000080075a7 */ /* 0x001064000800017f */
[----:B-1----:R-:W-:Y:S05]  /*db40*/  @!P0 NANOSLEEP.SYNCS 0x989680 ;  /* 0x009896800000895d */ /* 0x002fea0003900000 */
[----:B------:R-:W1:Y:S02]  /*db50*/  @!P0 SYNCS.PHASECHK.TRANS64 P0, [R8+URZ+0x29820], R0 ;  /* 0x02982000080085a7 */ /* 0x000e64000800007f */
[----:B-1----:R-:W-:Y:S05]  /*db60*/  @!P0 BRA `(.L_x_88) ;  /* 0xfffffffc00f08947 */ /* 0x002fea000383ffff */
[----:B------:R-:W-:Y:S05]  /*db70*/  BRA `(.L_x_125) ;  /* 0xfffffff0005c7947 */ /* 0x000fea000383ffff */
.L_x_92:
[----:B0-----:R0:W1:Y:S02]  /*db80*/  SYNCS.PHASECHK.TRANS64.TRYWAIT P1, [R5+URZ], R4 ;  /* 0x00000004050075a7 */ /* 0x001064000802017f */
[----:B-1----:R-:W-:Y:S05]  /*db90*/  @!P1 NANOSLEEP.SYNCS 0x989680 ;  /* 0x009896800000995d */ /* 0x002fea0003900000 */
[----:B------:R-:W1:Y:S02]  /*dba0*/  @!P1 SYNCS.PHASECHK.TRANS64 P1, [R5+URZ], R4 ;  /* 0x00000004050095a7 */ /* 0x000e64000802007f */
[----:B-1----:R-:W-:Y:S05]  /*dbb0*/  @!P1 BRA `(.L_x_92) ;  /* 0xfffffffc00f09947 */ /* 0x002fea000383ffff */
[----:B------:R-:W-:Y:S05]  /*dbc0*/  BRA `(.L_x_126) ;  /* 0xfffffff000b47947 */ /* 0x000fea000383ffff */
.L_x_93:
[----:B-1----:R1:W2:Y:S02]  /*dbd0*/  SYNCS.PHASECHK.TRANS64.TRYWAIT P1, [R7+URZ], R0 ;  /* 0x00000000070075a7 */ /* 0x0022a4000802017f */
[----:B--2---:R-:W-:Y:S05]  /*dbe0*/  @!P1 NANOSLEEP.SYNCS 0x989680 ;  /* 0x009896800000995d */ /* 0x004fea0003900000 */
[----:B------:R-:W2:Y:S02]  /*dbf0*/  @!P1 SYNCS.PHASECHK.TRANS64 P1, [R7+URZ], R0 ;  /* 0x00000000070095a7 */ /* 0x000ea4000802007f */
[----:B--2---:R-:W-:Y:S05]  /*dc00*/  @!P1 BRA `(.L_x_93) ;  /* 0xfffffffc00f09947 */ /* 0x004fea000383ffff */
[----:B------:R-:W-:Y:S05]  /*dc10*/  BRA `(.L_x_127) ;  /* 0xfffffff000a87947 */ /* 0x000fea000383ffff */
.L_x_95:
[----:B--2---:R2:W3:Y:S02]  /*dc20*/  SYNCS.PHASECHK.TRANS64.TRYWAIT P1, [R17+URZ+0x29860], R4 ;  /* 0x02986004110075a7 */ /* 0x0044e4000802017f */
[----:B---3--:R-:W-:Y:S05]  /*dc30*/  @!P1 NANOSLEEP.SYNCS 0x989680 ;  /* 0x009896800000995d */ /* 0x008fea0003900000 */
[----:B------:R-:W3:Y:S02]  /*dc40*/  @!P1 SYNCS.PHASECHK.TRANS64 P1, [R17+URZ+0x29860], R4 ;  /* 0x02986004110095a7 */ /* 0x000ee4000802007f */
[----:B---3--:R-:W-:Y:S05]  /*dc50*/  @!P1 BRA `(.L_x_95) ;  /* 0xfffffffc00f09947 */ /* 0x008fea000383ffff */
[----:B------:R-:W-:Y:S05]  /*dc60*/  BRA `(.L_x_128) ;  /* 0xfffffff000a87947 */ /* 0x000fea000383ffff */
.L_x_97:
[----:B---3--:R3:W4:Y:S02]  /*dc70*/  SYNCS.PHASECHK.TRANS64.TRYWAIT P1, [R3+URZ+0x29860], R0 ;  /* 0x02986000030075a7 */ /* 0x008724000802017f */
[----:B----4-:R-:W-:Y:S05]  /*dc80*/  @!P1 NANOSLEEP.SYNCS 0x989680 ;  /* 0x009896800000995d */ /* 0x010fea0003900000 */
[----:B------:R-:W4:Y:S02]  /*dc90*/  @!P1 SYNCS.PHASECHK.TRANS64 P1, [R3+URZ+0x29860], R0 ;  /* 0x02986000030095a7 */ /* 0x000f24000802007f */
[----:B----4-:R-:W-:Y:S05]  /*dca0*/  @!P1 BRA `(.L_x_97) ;  /* 0xfffffffc00f09947 */ /* 0x010fea000383ffff */
[----:B------:R-:W-:Y:S05]  /*dcb0*/  BRA `(.L_x_129) ;  /* 0xfffffff000a87947 */ /* 0x000fea000383ffff */
.L_x_99:
[----:B----4-:R4:W0:Y:S02]  /*dcc0*/  SYNCS.PHASECHK.TRANS64.TRYWAIT P0, [R17+URZ+0x29880], R4 ;  /* 0x02988004110075a7 */ /* 0x010824000800017f */
[----:B0-----:R-:W-:Y:S05]  /*dcd0*/  @!P0 NANOSLEEP.SYNCS 0x989680 ;  /* 0x009896800000895d */ /* 0x001fea0003900000 */
[----:B------:R-:W0:Y:S02]  /*dce0*/  @!P0 SYNCS.PHASECHK.TRANS64 P0, [R17+URZ+0x29880], R4 ;  /* 0x02988004110085a7 */ /* 0x000e24000800007f */
[----:B0-----:R-:W-:Y:S05]  /*dcf0*/  @!P0 BRA `(.L_x_99) ;  /* 0xfffffffc00f08947 */ /* 0x001fea000383ffff */
[----:B------:R-:W-:Y:S05]  /*dd00*/  BRA `(.L_x_100) ;  /* 0xfffffff000a47947 */ /* 0x000fea000383ffff */
.L_x_130:
[----:B------:R-:W-:-:S00]  /*dd10*/  BRA `(.L_x_130) ;  /* 0xfffffffc00fc7947 */ /* 0x000fc0000383ffff */
[----:B------:R-:W-:-:S00]  /*dd20*/  NOP ;  /* 0x0000000000007918 */ /* 0x000fc00000000000 */
        /* <DEDUP_REMOVED lines=13> */
.L_x_2849:


//--------------------- .text._ZN7cutlass13device_kernelIN5flash11enable_sm90INS1_16FlashAttnFwdSm90INS1_25CollectiveMainloopFwdSm90ILi2EN4cute5tupleIJNS5_1CILi2EEENS7_ILi1EEES9_EEENS6_IJNS7_ILi128EEENS7_ILi160EEENS7_ILi192EEEEEELi128ENS_12float_e4m3_tEfNS_4arch4Sm90ELb0ELb0ELb0ELb0ELb0ELb0ELb0ELb1ELb1ELb1ELb0ELb0EEENS1_21CollectiveEpilogueFwdINS6_IJSB_SB_SC_EEESA_NS_10bfloat16_tESH_Li256ELb0ELb1ELb0ELb1EEENS1_29StaticPersistentTileSchedulerILb0EEEEEEEEEvNT_6ParamsE --------------------------
	.section	.text._ZN7cutlass13device_kernelIN5flash11enable_sm90INS1_16FlashAttnFwdSm90INS1_25CollectiveMainloopFwdSm90ILi2EN4cute5tupleIJNS5_1CILi2EEENS7_ILi1EEES9_EEENS6_IJNS7_ILi128EEENS7_ILi160EEENS7_ILi192EEEEEELi128ENS_12float_e4m3_tEfNS_4arch4Sm90ELb0ELb0ELb0ELb0ELb0ELb0ELb0ELb1ELb1ELb1ELb0ELb0EEENS1_21CollectiveEpilogueFwdINS6_IJSB_SB_SC_EEESA_NS_10bfloat16_tESH_Li256ELb0ELb1ELb0ELb1EEENS1_29StaticPersistentTileSchedulerILb0EEEEEEEEEvNT_6ParamsE,"ax",@progbits
	.align	128
.text._ZN7cutlass13device_kernelIN5flash11enable_sm90INS1_16FlashAttnFwdSm90INS1_25CollectiveMainloopFwdSm90ILi2EN4cute5tupleIJNS5_1CILi2EEENS7_ILi1EEES9_EEENS6_IJNS7_ILi128EEENS7_ILi160EEENS7_ILi192EEEEEELi128ENS_12float_e4m3_tEfNS_4arch4Sm90ELb0ELb0ELb0ELb0ELb0ELb0ELb0ELb1ELb1ELb1ELb0ELb0EEENS1_21CollectiveEpilogueFwdINS6_IJSB_SB_SC_EEESA_NS_10bfloat16_tESH_Li256ELb0ELb1ELb0ELb1EEENS1_29StaticPersistentTileSchedulerILb0EEEEEEEEEvNT_6ParamsE:
        .type           _ZN7cutlass13device_kernelIN5flash11enable_sm90INS1_16FlashAttnFwdSm90INS1_25CollectiveMainloopFwdSm90ILi2EN4cute5tupleIJNS5_1CILi2EEENS7_ILi1EEES9_EEENS6_IJNS7_ILi128EEENS7_ILi160EEENS7_ILi192EEEEEELi128ENS_12float_e4m3_tEfNS_4arch4Sm90ELb0ELb0ELb0ELb0ELb0ELb0ELb0ELb1ELb1ELb1ELb0ELb0EEENS1_21CollectiveEpilogueFwdINS6_IJSB_SB_SC_EEESA_NS_10bfloat16_tESH_Li256ELb0ELb1ELb0ELb1EEENS1_29StaticPersistentTileSchedulerILb0EEEEEEEEEvNT_6ParamsE,@function
        .size           _ZN7cutlass13device_kernelIN5flash11enable_sm90INS1_16FlashAttnFwdSm90INS1_25CollectiveMainloopFwdSm90ILi2EN4cute5tupleIJNS5_1CILi2EEENS7_ILi1EEES9_EEENS6_IJNS7_ILi128EEENS7_ILi160EEENS7_ILi192EEEEEELi128ENS_12float_e4m3_tEfNS_4arch4Sm90ELb0ELb0ELb0ELb0ELb0ELb0ELb0ELb1ELb1ELb1ELb0ELb0EEENS1_21CollectiveEpilogueFwdINS6_IJSB_SB_SC_EEESA_NS_10bfloat16_tESH_Li256ELb0ELb1ELb0ELb1EEENS1_29StaticPersistentTileSchedulerILb0EEEEEEEEEvNT_6ParamsE,(.L_x_2850 - _ZN7cutlass13device_kernelIN5flash11enable_sm90INS1_16FlashAttnFwdSm90INS1_25CollectiveMainloopFwdSm90ILi2EN4cute5tupleIJNS5_1CILi2EEENS7_ILi1EEES9_EEENS6_IJNS7_ILi128EEENS7_ILi160EEENS7_ILi192EEEEEELi128ENS_12float_e4m3_tEfNS_4arch4Sm90ELb0ELb0ELb0ELb0ELb0ELb0ELb0ELb1ELb1ELb1ELb0ELb0EEENS1_21CollectiveEpilogueFwdINS6_IJSB_SB_SC_EEESA_NS_10bfloat16_tESH_Li256ELb0ELb1ELb0ELb1EEENS1_29StaticPersistentTileSchedulerILb0EEEEEEEEEvNT_6ParamsE)
        .other          _ZN7cutlass13device_kernelIN5flash11enable_sm90INS1_16FlashAttnFwdSm90INS1_25CollectiveMainloopFwdSm90ILi2EN4cute5tupleIJNS5_1CILi2EEENS7_ILi1EEES9_EEENS6_IJNS7_ILi128EEENS7_ILi160EEENS7_ILi192EEEEEELi128ENS_12float_e4m3_tEfNS_4arch4Sm90ELb0ELb0ELb0ELb0ELb0ELb0ELb0ELb1ELb1ELb1ELb0ELb0EEENS1_21CollectiveEpilogueFwdINS6_IJSB_SB_SC_EEESA_NS_10bfloat16_tESH_Li256ELb0ELb1ELb0ELb1EEENS1_29StaticPersistentTileSchedulerILb0EEEEEEEEEvNT_6ParamsE,@"STO_CUDA_ENTRY STV_DEFAULT"
_ZN7cutlass13device_kernelIN5flash11enable_sm90INS1_16FlashAttnFwdSm90INS1_25CollectiveMainloopFwdSm90ILi2EN4cute5tupleIJNS5_1CILi2EEENS7_ILi1EEES9_EEENS6_IJNS7_ILi128EEENS7_ILi160EEENS7_ILi192EEEEEELi128ENS_12float_e4m3_tEfNS_4arch4Sm90ELb0ELb0ELb0ELb0ELb0ELb0ELb0ELb1ELb1ELb1ELb0ELb0EEENS1_21CollectiveEpilogueFwdINS6_IJSB_SB_SC_EEESA_NS_10bfloat16_tESH_Li256ELb0ELb1ELb0ELb1EEENS1_29StaticPersistentTileSchedulerILb0EEEEEEEEEvNT_6ParamsE:
        /* <DEDUP_REMOVED lines=18> */
.L_x_132:
[----:B------:R-:W-:Y:S05]  /*0120*/  BSYNC B0 ;  /* 0x0000000000007941 */ /* 0x000fea0003800000 */
.L_x_131:
        /* <DEDUP_REMOVED lines=41> */
.L_x_133:
[----:B0-----:R-:W0:Y:S01]  /*03c0*/  S2UR UR4, SR_CTAID.Y ;  /* 0x00000000000479c3 */ /* 0x001e220000002600 */
[----:B------:R-:W3:Y:S01]  /*03d0*/  SHFL.IDX PT, R4, R0, RZ, 0x1f ;  /* 0x00001fff00047589 */ /* 0x000ee200000e0000 */
[----:B------:R-:W-:Y:S01]  /*03e0*/  ULDC UR5, c[0x0][0x154] ;  /* 0x0000550000057ab9 */ /* 0x000fe20000000800 */
[----:B------:R-:W-:-:S05]  /*03f0*/  NOP ;  /* 0x0000000000007918 */ /* 0x000fca0000000000 */
[----:B------:R-:W5:Y:S08]  /*0400*/  S2UR UR50, SR_CTAID.X ;  /* 0x00000000003279c3 */ /* 0x000f700000002500 */
[----:B------:R-:W1:Y:S01]  /*0410*/  LDC R6, c[0x0][0x148] ;  /* 0x00005200ff067b82 */ /* 0x000e620000000800 */
[----:B0-----:R-:W-:Y:S02]  /*0420*/  I2FP.F32.U32 R3, UR4 ;  /* 0x0000000400037c45 */ /* 0x001fe40008201000 */
[----:B---3--:R-:W-:-:S03]  /*0430*/  ISETP.NE.AND P0, PT, R4, RZ, PT ;  /* 0x000000ff0400720c */ /* 0x008fc60003f05270 */
[----:B------:R-:W-:Y:S01]  /*0440*/  FMUL R5, R3, UR5 ;  /* 0x0000000503057c20 */ /* 0x000fe20008400000 */
[----:B------:R-:W-:Y:S02]  /*0450*/  SHF.R.S32.HI R3, RZ, 0x1f, R7 ;  /* 0x0000001fff037819 */ /* 0x000fe40000011407 */
[----:B-----5:R-:W-:-:S03]  /*0460*/  I2FP.F32.U32 R4, UR50 ;  /* 0x0000003200047c45 */ /* 0x020fc60008201000 */
[----:B------:R-:W0:Y:S02]  /*0470*/  F2I.U32.TRUNC.NTZ R5, R5 ;  /* 0x0000000500057305 */ /* 0x000e24000020f000 */
[----:B0-----:R-:W-:-:S04]  /*0480*/  IMAD.MOV R11, RZ, RZ, -R5 ;  /* 0x000000ffff0b7224 */ /* 0x001fc800078e0a05 */
[----:B-1----:R-:W-:Y:S01]  /*0490*/  IMAD R11, R6, R11, UR4 ;  /* 0x00000004060b7e24 */ /* 0x002fe2000f8e020b */
[----:B------:R-:W-:Y:S02]  /*04a0*/  ULDC UR4, c[0x0][0x150] ;  /* 0x0000540000047ab9 */ /* 0x000fe40000000800 */
[----:B------:R-:W-:Y:S01]  /*04b0*/  FMUL R8, R4, UR4 ;  /* 0x0000000404087c20 */ /* 0x000fe20008400000 */
[----:B------:R-:W-:Y:S06]  /*04c0*/  @P0 BRA `(.L_x_134) ;  /* 0x0000000000480947 */ /* 0x000fec0003800000 */
[----:B------:R-:W0:Y:S01]  /*04d0*/  S2UR UR5, SR_CgaCtaId ;  /* 0x00000000000579c3 */ /* 0x000e220000008800 */
[----:B------:R-:W-:Y:S01]  /*04e0*/  UMOV UR4, 0x400 ;  /* 0x0000040000047882 */ /* 0x000fe20000000000 */
[----:B------:R-:W-:Y:S01]  /*04f0*/  UMOV UR6, 0x80 ;  /* 0x0000008000067882 */ /* 0x000fe20000000000 */
[----:B------:R-:W-:Y:S01]  /*0500*/  UMOV UR9, 0x100 ;  /* 0x0000010000097882 */ /* 0x000fe20000000000 */
[----:B------:R-:W-:-:S04]  /*0510*/  UIADD3 UR6, -UR6, 0x100000, URZ ;  /* 0x0010000006067890 */ /* 0x000fc8000fffe13f */
[----:B------:R-:W-:Y:S02]  /*0520*/  USHF.L.U32 UR7, UR6, 0xb, URZ ;  /* 0x0000000b06077899 */ /* 0x000fe4000800063f */
[----:B------:R-:W-:Y:S01]  /*0530*/  USHF.L.U32 UR6, UR6, 0x1, URZ ;  /* 0x0000000106067899 */ /* 0x000fe2000800063f */
[----:B------:R-:W-:Y:S01]  /*0540*/  ELECT P0, URZ, PT ;  /* 0x00000000003f782f */ /* 0x000fe20003800000 */
[----:B0-----:R-:W-:Y:S02]  /*0550*/  ULEA UR8, UR5, UR4, 0x18 ;  /* 0x0000000405087291 */ /* 0x001fe4000f8ec03f */
[----:B------:R-:W-:-:S04]  /*0560*/  UIADD3 UR4, -UR9, 0x100000, URZ ;  /* 0x0010000009047890 */ /* 0x000fc8000fffe13f */
[----:B------:R-:W-:Y:S02]  /*0570*/  USHF.L.U32 UR5, UR4, 0xb, URZ ;  /* 0x0000000b04057899 */ /* 0x000fe4000800063f */
[----:B------:R-:W-:Y:S01]  /*0580*/  USHF.L.U32 UR4, UR4, 0x1, URZ ;  /* 0x0000000104047899 */ /* 0x000fe2000800063f */
[----:B------:R-:W0:Y:S03]  /*0590*/  FENCE.VIEW.ASYNC.S ;  /* 0x00000000000073c6 */ /* 0x000e260000000000 */
[----:B0-----:R0:W1:Y:S08]  /*05a0*/  SYNCS.EXCH.64 URZ, [UR8+0x29850], UR6 ;  /* 0x02985006083f75b2 */ /* 0x0010700008000100 */
[----:B------:R0:W3:Y:S01]  /*05b0*/  SYNCS.EXCH.64 URZ, [UR8+0x29860], UR4 ;  /* 0x02986004083f75b2 */ /* 0x0000e20008000100 */
[----:B------:R0:W0:Y:S01]  /*05c0*/  SYNCS.EXCH.64 URZ, [UR8+0x29858], UR6 ;  /* 0x02985806083f75b2 */ /* 0x0000220008000100 */
[----:B------:R0:W0:Y:S01]  /*05d0*/  SYNCS.EXCH.64 URZ, [UR8+0x29868], UR4 ;  /* 0x02986804083f75b2 */ /* 0x0000220008000100 */
[----:B------:R-:W-:Y:S01]  /*05e0*/  NOP ;  /* 0x0000000000007918 */ /* 0x000fe20000000000 */
.L_x_134:
[----:B------:R-:W5:Y:S01]  /*05f0*/  SHFL.IDX PT, R6, R0, RZ, 0x1f ;  /* 0x00001fff00067589 */ /* 0x000f6200000e0000 */
[----:B------:R-:W-:Y:S01]  /*0600*/  LEA.HI R3, R3, R7, RZ, 0x7 ;  /* 0x0000000703037211 */ /* 0x000fe200078f38ff */
[----:B------:R-:W0:Y:S01]  /*0610*/  LDC R9, c[0x0][0x144] ;  /* 0x00005100ff097b82 */ /* 0x000e220000000800 */
[----:B------:R-:W0:Y:S01]  /*0620*/  F2I.U32.TRUNC.NTZ R8, R8 ;  /* 0x0000000800087305 */ /* 0x000e22000020f000 */
[----:B------:R-:W-:Y:S01]  /*0630*/  NOP ;  /* 0x0000000000007918 */ /* 0x000fe20000000000 */
[----:B------:R-:W-:-:S05]  /*0640*/  LOP3.LUT R3, R3, 0xffffff80, RZ, 0xc0, !PT ;  /* 0xffffff8003037812 */ /* 0x000fca00078ec0ff */
[----:B------:R-:W-:Y:S01]  /*0650*/  IMAD.IADD R3, R7, 0x1, -R3 ;  /* 0x0000000107037824 */ /* 0x000fe200078e0a03 */
[----:B------:R-:W-:-:S04]  /*0660*/  SHF.R.S32.HI R7, RZ, 0x1f, R2 ;  /* 0x0000001fff077819 */ /* 0x000fc80000011402 */
[----:B------:R-:W-:Y:S02]  /*0670*/  SHF.R.S32.HI R4, RZ, 0x1f, R3 ;  /* 0x0000001fff047819 */ /* 0x000fe40000011403 */
[----:B------:R-:W-:Y:S02]  /*0680*/  LEA.HI R7, R7, R2, RZ, 0x2 ;  /* 0x0000000207077211 */ /* 0x000fe400078f10ff */
[----:B------:R-:W-:-:S04]  /*0690*/  LEA.HI R4, R4, R3, RZ, 0x3 ;  /* 0x0000000304047211 */ /* 0x000fc800078f18ff */
[--C-:B------:R-:W-:Y:S02]  /*06a0*/  SHF.R.S32.HI R5, RZ, 0x3, R4.reuse ;  /* 0x00000003ff057819 */ /* 0x100fe40000011404 */
[----:B-----5:R-:W-:Y:S02]  /*06b0*/  ISETP.NE.AND P0, PT, R6, RZ, PT ;  /* 0x000000ff0600720c */ /* 0x020fe40003f05270 */
[----:B------:R-:W-:-:S04]  /*06c0*/  SHF.R.S32.HI R4, RZ, 0x1f, R4 ;  /* 0x0000001fff047819 */ /* 0x000fc80000011404 */
[----:B------:R-:W-:-:S04]  /*06d0*/  LEA.HI R4, R4, R5, RZ, 0x2 ;  /* 0x0000000504047211 */ /* 0x000fc800078f10ff */
[----:B------:R-:W-:-:S03]  /*06e0*/  LOP3.LUT R4, R4, 0xfffffffc, RZ, 0xc0, !PT ;  /* 0xfffffffc04047812 */ /* 0x000fc600078ec0ff */
[----:B------:R-:W-:Y:S05]  /*06f0*/  @P0 BRA `(.L_x_135) ;  /* 0x0000000000480947 */ /* 0x000fea0003800000 */
[----:B0-----:R-:W0:Y:S01]  /*0700*/  S2UR UR5, SR_CgaCtaId ;  /* 0x00000000000579c3 */ /* 0x001e220000008800 */
        /* <DEDUP_REMOVED lines=12> */
[----:B0-----:R0:W0:Y:S08]  /*07d0*/  SYNCS.EXCH.64 URZ, [UR8+0x29870], UR6 ;  /* 0x02987006083f75b2 */ /* 0x0010300008000100 */
[----:B------:R0:W0:Y:S01]  /*07e0*/  SYNCS.EXCH.64 URZ, [UR8+0x29880], UR4 ;  /* 0x02988004083f75b2 */ /* 0x0000220008000100 */
[----:B------:R0:W0:Y:S01]  /*07f0*/  SYNCS.EXCH.64 URZ, [UR8+0x29878], UR6 ;  /* 0x02987806083f75b2 */ /* 0x0000220008000100 */
[----:B------:R0:W0:Y:S01]  /*0800*/  SYNCS.EXCH.64 URZ, [UR8+0x29888], UR4 ;  /* 0x02988804083f75b2 */ /* 0x0000220008000100 */
[----:B------:R-:W-:Y:S01]  /*0810*/  NOP ;  /* 0x0000000000007918 */ /* 0x000fe20000000000 */
.L_x_135:
[----:B------:R-:W5:Y:S01]  /*0820*/  SHFL.IDX PT, R12, R0, RZ, 0x1f ;  /* 0x00001fff000c7589 */ /* 0x000f6200000e0000 */
[----:B------:R-:W-:Y:S01]  /*0830*/  LOP3.LUT R7, R7, 0x3ffffffc, RZ, 0xc0, !PT ;  /* 0x3ffffffc07077812 */ /* 0x000fe200078ec0ff */
[----:B------:R-:W-:Y:S01]  /*0840*/  IMAD.IADD R4, R5, 0x1, -R4 ;  /* 0x0000000105047824 */ /* 0x000fe200078e0a04 */
[----:B------:R-:W-:Y:S01]  /*0850*/  SHF.R.S32.HI R5, RZ, 0x1f, R6 ;  /* 0x0000001fff057819 */ /* 0x000fe20000011406 */
[----:B------:R-:W1:Y:S01]  /*0860*/  LDC R10, c[0x0][0x140] ;  /* 0x00005000ff0a7b82 */ /* 0x000e620000000800 */
[----:B0-----:R-:W-:Y:S01]  /*0870*/  IMAD.MOV R8, RZ, RZ, -R8 ;  /* 0x000000ffff087224 */ /* 0x001fe200078e0a08 */
[----:B------:R-:W-:Y:S01]  /*0880*/  NOP ;  /* 0x0000000000007918 */ /* 0x000fe20000000000 */
[----:B------:R-:W-:Y:S01]  /*0890*/  IMAD.IADD R7, R2, 0x1, -R7 ;  /* 0x0000000102077824 */ /* 0x000fe200078e0a07 */
[----:B------:R-:W-:Y:S01]  /*08a0*/  LEA.HI R5, R5, R6, RZ, 0x2 ;  /* 0x0000000605057211 */ /* 0x000fe200078f10ff */
[----:B------:R-:W-:Y:S02]  /*08b0*/  IMAD R9, R9, R8, UR50 ;  /* 0x0000003209097e24 */ /* 0x000fe4000f8e0208 */
[----:B------:R-:W-:Y:S01]  /*08c0*/  IMAD R7, R7, 0x4, R4 ;  /* 0x0000000407077824 */ /* 0x000fe200078e0204 */
[----:B------:R-:W-:-:S04]  /*08d0*/  LOP3.LUT R5, R5, 0x3ffffffc, RZ, 0xc0, !PT ;  /* 0x3ffffffc05057812 */ /* 0x000fc800078ec0ff */
[----:B------:R-:W-:Y:S01]  /*08e0*/  LEA.HI R2, R7, R7, RZ, 0x1 ;  /* 0x0000000707027211 */ /* 0x000fe200078f08ff */
[----:B------:R-:W-:-:S03]  /*08f0*/  IMAD.IADD R5, R6, 0x1, -R5 ;  /* 0x0000000106057824 */ /* 0x000fc600078e0a05 */
[----:B------:R-:W-:Y:S01]  /*0900*/  LOP3.LUT R2, R2, 0xfffffffe, RZ, 0xc0, !PT ;  /* 0xfffffffe02027812 */ /* 0x000fe200078ec0ff */
[----:B------:R-:W-:Y:S01]  /*0910*/  IMAD R5, R5, 0x4, R4 ;  /* 0x0000000405057824 */ /* 0x000fe200078e0204 */
[----:B-----5:R-:W-:-:S03]  /*0920*/  ISETP.NE.AND P0, PT, R12, RZ, PT ;  /* 0x000000ff0c00720c */ /* 0x020fc60003f05270 */
[----:B------:R-:W-:-:S05]  /*0930*/  IMAD.IADD R2, R7, 0x1, -R2 ;  /* 0x0000000107027824 */ /* 0x000fca00078e0a02 */
[----:B------:R-:W-:Y:S02]  /*0940*/  ISETP.NE.AND P5, PT, R2, R9, PT ;  /* 0x000000090200720c */ /* 0x000fe40003fa5270 */
[----:B------:R-:W-:-:S04]  /*0950*/  LEA.HI R2, R5, R5, RZ, 0x1 ;  /* 0x0000000505027211 */ /* 0x000fc800078f08ff */
[----:B------:R-:W-:Y:S01]  /*0960*/  LOP3.LUT R2, R2, 0xfffffffe, RZ, 0xc0, !PT ;  /* 0xfffffffe02027812 */ /* 0x000fe200078ec0ff */
[----:B------:R-:W-:Y:S06]  /*0970*/  @P0 BRA `(.L_x_136) ;  /* 0x0000000000480947 */ /* 0x000fec0003800000 */
[----:B------:R-:W0:Y:S01]  /*0980*/  S2UR UR5, SR_CgaCtaId ;  /* 0x00000000000579c3 */ /* 0x000e220000008800 */
        /* <DEDUP_REMOVED lines=17> */
.L_x_136:
[----:B------:R-:W5:Y:S01]  /*0aa0*/  SHFL.IDX PT, R6, R0, RZ, 0x1f ;  /* 0x00001fff00067589 */ /* 0x000f6200000e0000 */
[----:B------:R-:W-:Y:S01]  /*0ab0*/  IMAD.IADD R2, R5, 0x1, -R2 ;  /* 0x0000000105027824 */ /* 0x000fe200078e0a02 */
[----:B------:R-:W-:Y:S01]  /*0ac0*/  LOP3.LUT P0, RZ, R3, 0x7, RZ, 0xc0, !PT ;  /* 0x0000000703ff7812 */ /* 0x000fe2000780c0ff */
[----:B------:R-:W-:Y:S01]  /*0ad0*/  IMAD.SHL.U32 R4, R5, 0x4, RZ ;  /* 0x0000000405047824 */ /* 0x000fe200078e00ff */
[----:B-1----:R-:W-:Y:S01]  /*0ae0*/  ISETP.EQ.U32.AND P1, PT, R10, 0x1, PT ;  /* 0x000000010a00780c */ /* 0x002fe20003f22070 */
[----:B------:R-:W-:Y:S01]  /*0af0*/  IMAD.SHL.U32 R16, R7, 0x4, RZ ;  /* 0x0000000407107824 */ /* 0x000fe200078e00ff */
[----:B------:R-:W-:Y:S01]  /*0b00*/  ISETP.NE.AND P2, PT, R2, R9, PT ;  /* 0x000000090200720c */ /* 0x000fe20003f45270 */
[----:B------:R-:W-:Y:S01]  /*0b10*/  NOP ;  /* 0x0000000000007918 */ /* 0x000fe20000000000 */
[----:B------:R-:W-:Y:S02]  /*0b20*/  LOP3.LUT R8, R5, 0xc, R4, 0x78, !PT ;  /* 0x0000000c05087812 */ /* 0x000fe400078e7804 */
[----:B------:R-:W-:-:S03]  /*0b30*/  LOP3.LUT R16, R7, 0xc, R16, 0x78, !PT ;  /* 0x0000000c07107812 */ /* 0x000fc600078e7810 */
[----:B------:R1:W-:Y:S01]  /*0b40*/  STL [R1+0x10], R8 ;  /* 0x0000100801007387 */ /* 0x0003e20000100800 */
[C---:B------:R-:W-:Y:S02]  /*0b50*/  @P5 LEA.HI R2, R16.reuse, R16, RZ, 0x1 ;  /* 0x0000001010025211 */ /* 0x040fe400078f08ff */
[----:B------:R-:W-:Y:S02]  /*0b60*/  ISETP.LT.U32.AND P4, PT, R16, 0x2, !P0 ;  /* 0x000000021000780c */ /* 0x000fe40004781070 */
[----:B------:R-:W-:Y:S02]  /*0b70*/  @P5 SHF.R.S32.HI R2, RZ, 0x1, R2 ;  /* 0x00000001ff025819 */ /* 0x000fe40000011402 */
[----:B------:R-:W-:Y:S02]  /*0b80*/  @P2 LEA.HI R3, R8, R8, RZ, 0x1 ;  /* 0x0000000808032211 */ /* 0x000fe400078f08ff */
[----:B------:R-:W-:Y:S01]  /*0b90*/  @P5 ISETP.NE.AND P6, PT, R2, R11, PT ;  /* 0x0000000b0200520c */ /* 0x000fe20003fc5270 */
[----:B------:R-:W-:Y:S01]  /*0ba0*/  IMAD.MOV.U32 R2, RZ, RZ, 0x1 ;  /* 0x00000001ff027424 */ /* 0x000fe200078e00ff */
[----:B-----5:R-:W-:-:S02]  /*0bb0*/  ISETP.NE.AND P3, PT, R6, RZ, PT ;  /* 0x000000ff0600720c */ /* 0x020fc40003f65270 */
[----:B------:R-:W-:Y:S02]  /*0bc0*/  @P2 SHF.R.S32.HI R4, RZ, 0x1, R3 ;  /* 0x00000001ff042819 */ /* 0x000fe40000011403 */
[----:B------:R-:W-:Y:S02]  /*0bd0*/  SEL R3, RZ, 0x1, !P4 ;  /* 0x00000001ff037807 */ /* 0x000fe40006000000 */
[----:B------:R-:W-:Y:S02]  /*0be0*/  @P5 SEL R2, RZ, 0x1, P6 ;  /* 0x00000001ff025807 */ /* 0x000fe40003000000 */
[----:B------:R-:W-:Y:S01]  /*0bf0*/  @P2 ISETP.NE.AND P4, PT, R4, R11, PT ;  /* 0x0000000b0400220c */ /* 0x000fe20003f85270 */
[----:B------:R-:W-:Y:S01]  /*0c00*/  IMAD.MOV.U32 R4, RZ, RZ, 0x1 ;  /* 0x00000001ff047424 */ /* 0x000fe200078e00ff */
[----:B------:R-:W-:Y:S02]  /*0c10*/  ISETP.LT.U32.AND P0, PT, R8, 0x2, !P0 ;  /* 0x000000020800780c */ /* 0x000fe40004701070 */
[----:B------:R-:W-:-:S02]  /*0c20*/  LOP3.LUT R2, R2, R3, RZ, 0xc0, !PT ;  /* 0x0000000302027212 */ /* 0x000fc400078ec0ff */
[----:B------:R-:W-:Y:S02]  /*0c30*/  SEL R3, RZ, 0x1, !P0 ;  /* 0x00000001ff037807 */ /* 0x000fe40004000000 */
[----:B------:R-:W-:Y:S01]  /*0c40*/  @P2 SEL R4, RZ, 0x1, P4 ;  /* 0x00000001ff042807 */ /* 0x000fe20002000000 */
[----:B-1----:R-:W-:Y:S06]  /*0c50*/  @P3 BRA `(.L_x_137) ;  /* 0x0000000000483947 */ /* 0x002fec0003800000 */
        /* <DEDUP_REMOVED lines=17> */
[----:B-1----:R-:W-:Y:S01]  /*0d70*/  NOP ;  /* 0x0000000000007918 */ /* 0x002fe20000000000 */
.L_x_137:
[----:B------:R-:W-:Y:S01]  /*0d80*/  LOP3.LUT R3, R4, R3, RZ, 0xc0, !PT ;  /* 0x0000000304037212 */ /* 0x000fe200078ec0ff */
[----:B------:R-:W-:-:S04]  /*0d90*/  NOP ;  /* 0x0000000000007918 */ /* 0x000fc80000000000 */
[----:B------:R1:W-:Y:S01]  /*0da0*/  STL [R1+0xc], R3 ;  /* 0x00000c0301007387 */ /* 0x0003e20000100800 */
[----:B------:R-:W-:Y:S05]  /*0db0*/  @!P1 BRA `(.L_x_138) ;  /* 0x0000000000089947 */ /* 0x000fea0003800000 */
[----:B0-234-:R-:W-:Y:S01]  /*0dc0*/  UCGABAR_ARV ;  /* 0x00000000000079c7 */ /* 0x01dfe20008000000 */
[----:B------:R-:W-:Y:S05]  /*0dd0*/  BRA `(.L_x_139) ;  /* 0x0000000000047947 */ /* 0x000fea0003800000 */
.L_x_138:
[----:B0-234-:R-:W-:Y:S01]  /*0de0*/  NOP ;  /* 0x0000000000007918 */ /* 0x01dfe20000000000 */
.L_x_139:
[----:B------:R-:W-:Y:S05]  /*0df0*/  @!P1 BRA `(.L_x_140) ;  /* 0x00000000000c9947 */ /* 0x000fea0003800000 */
[----:B------:R-:W-:Y:S01]  /*0e00*/  UCGABAR_WAIT ;  /* 0x0000000000007dc7 */ /* 0x000fe20008000000 */
[----:B------:R-:W-:Y:S01]  /*0e10*/  CCTL.IVALL ;  /* 0x00000000ff00798f */ /* 0x000fe20002000000 */
[----:B------:R-:W-:Y:S05]  /*0e20*/  BRA `(.L_x_141) ;  /* 0x0000000000047947 */ /* 0x000fea0003800000 */
.L_x_140:
[----:B------:R-:W-:Y:S06]  /*0e30*/  BAR.SYNC.DEFER_BLOCKING 0x0 ;  /* 0x0000000000007b1d */ /* 0x000fec0000010000 */
.L_x_141:
[----:B------:R-:W-:Y:S01]  /*0e40*/  PLOP3.LUT P0, PT, PT, PT, UP0, 0x80, 0x0 ;  /* 0x000000000000781c */ /* 0x000fe20003f0f008 */
[----:B------:R-:W-:Y:S01]  /*0e50*/  UMOV UR38, 0x1 ;  /* 0x0000000100267882 */ /* 0x000fe20000000000 */
[----:B------:R-:W-:Y:S01]  /*0e60*/  ULDC.64 UR48, c[0x0][0x208] ;  /* 0x0000820000307ab9 */ /* 0x000fe20000000a00 */
[----:B------:R-:W-:-:S10]  /*0e70*/  USEL UR38, UR38, 0x2, !UP0 ;  /* 0x0000000226267887 */ /* 0x000fd4000c000000 */
[----:B------:R-:W-:Y:S05]  /*0e80*/  @!P0 BRA `(.L_x_142) ;  /* 0x0000008c00488947 */ /* 0x000fea0003800000 */
.L_x_143:
[----:B------:R-:W-:-:S08]  /*0e90*/  NOP ;  /* 0x0000000000007918 */ /* 0x000fd00000000000 */
[----:B------:R-:W0:Y:S02]  /*0ea0*/  USETMAXREG.TRY_ALLOC.CTAPOOL UP0, 0xf0 ;  /* 0x000000f0000079c8 */ /* 0x000e240008000600 */
[----:B0-----:R-:W-:-:S13]  /*0eb0*/  PLOP3.LUT P0, PT, PT, PT, UP0, 0x80, 0x0 ;  /* 0x000000000000781c */ /* 0x001fda0003f0f008 */
[----:B------:R-:W-:Y:S05]  /*0ec0*/  @!P0 BRA `(.L_x_143) ;  /* 0xfffffffc00f08947 */ /* 0x000fea000383ffff */
[----:B-1----:R-:W0:Y:S01]  /*0ed0*/  S2R R3, SR_TID.X ;  /* 0x0000000000037919 */ /* 0x002e220000002100 */
        /* <DEDUP_REMOVED lines=10> */
[----:B------:R-:W-:Y:S01]  /*0f80*/  UMOV UR45, URZ ;  /* 0x0000003f002d7c82 */ /* 0x000fe20008000000 */
[----:B------:R-:W-:Y:S02]  /*0f90*/  UMOV UR44, URZ ;  /* 0x0000003f002c7c82 */ /* 0x000fe40008000000 */
[----:B------:R-:W-:Y:S01]  /*0fa0*/  SHF.R.S32.HI R0, RZ, 0x1f, R19 ;  /* 0x0000001fff007819 */ /* 0x000fe20000011413 */
[----:B------:R-:W-:-:S03]  /*0fb0*/  UMOV UR52, URZ ;  /* 0x0000003f00347c82 */ /* 0x000fc60008000000 */
[CC--:B------:R-:W-:Y:S02]  /*0fc0*/  LEA.HI R3, R0.reuse, R19.reuse, RZ, 0x7 ;  /* 0x0000001300037211 */ /* 0x0c0fe400078f38ff */
[CC--:B------:R-:W-:Y:S02]  /*0fd0*/  LEA.HI R5, R0.reuse, R19.reuse, RZ, 0x5 ;  /* 0x0000001300057211 */ /* 0x0c0fe400078f28ff */
[----:B------:R-:W-:Y:S02]  /*0fe0*/  LOP3.LUT R4, R3, 0xffffff80, RZ, 0xc0, !PT ;  /* 0xffffff8003047812 */ /* 0x000fe400078ec0ff */
[CC--:B------:R-:W-:Y:S01]  /*0ff0*/  LEA.HI R6, R0.reuse, R19.reuse, RZ, 0x4 ;  /* 0x0000001300067211 */ /* 0x0c0fe200078f20ff */
[----:B------:R-:W-:Y:S01]  /*1000*/  IMAD.SHL.U32 R5, R5, 0x20, RZ ;  /* 0x0000002005057824 */ /* 0x000fe200078e00ff */
[----:B------:R-:W-:Y:S01]  /*1010*/  LEA.HI R10, R0, R19, RZ, 0x2 ;  /* 0x00000013000a7211 */ /* 0x000fe200078f10ff */
[----:B------:R-:W-:Y:S01]  /*1020*/  IMAD.IADD R23, R19, 0x1, -R4 ;  /* 0x0000000113177824 */ /* 0x000fe200078e0a04 */
[----:B------:R-:W-:-:S02]  /*1030*/  LOP3.LUT R8, R6, 0x3fffff0, RZ, 0xc0, !PT ;  /* 0x03fffff006087812 */ /* 0x000fc400078ec0ff */
[----:B------:R-:W-:Y:S02]  /*1040*/  LOP3.LUT R9, R5, 0xfffffc00, RZ, 0xc0, !PT ;  /* 0xfffffc0005097812 */ /* 0x000fe400078ec0ff */
[----:B------:R-:W-:Y:S01]  /*1050*/  SHF.R.S32.HI R4, RZ, 0x1f, R23 ;  /* 0x0000001fff047819 */ /* 0x000fe20000011417 */
[----:B------:R-:W-:Y:S01]  /*1060*/  IMAD.IADD R8, R19, 0x1, -R8 ;  /* 0x0000000113087824 */ /* 0x000fe200078e0a08 */
[----:B------:R-:W-:Y:S02]  /*1070*/  SHF.R.S32.HI R7, RZ, 0x4, R6 ;  /* 0x00000004ff077819 */ /* 0x000fe40000011406 */
[----:B------:R-:W-:Y:S01]  /*1080*/  LEA.HI R5, R4, R23, RZ, 0x2 ;  /* 0x0000001704057211 */ /* 0x000fe200078f10ff */
[----:B------:R-:W-:Y:S01]  /*1090*/  IMAD R9, R8, 0x40, R9 ;  /* 0x0000004008097824 */ /* 0x000fe200078e0209 */
[----:B------:R-:W-:Y:S02]  /*10a0*/  LEA.HI R6, R6, R7, RZ, 0x1 ;  /* 0x0000000706067211 */ /* 0x000fe400078f08ff */
[----:B------:R-:W-:-:S02]  /*10b0*/  SHF.R.S32.HI R8, RZ, 0x2, R5 ;  /* 0x00000002ff087819 */ /* 0x000fc40000011405 */
[----:B------:R-:W-:Y:S02]  /*10c0*/  SHF.R.S32.HI R11, RZ, 0x1f, R5 ;  /* 0x0000001fff0b7819 */ /* 0x000fe40000011405 */
[----:B------:R-:W-:Y:S02]  /*10d0*/  LOP3.LUT R6, R6, 0x1ffffffe, RZ, 0xc0, !PT ;  /* 0x1ffffffe06067812 */ /* 0x000fe400078ec0ff */
[----:B------:R-:W-:Y:S02]  /*10e0*/  LOP3.LUT R10, R10, 0xfffffffc, RZ, 0xc0, !PT ;  /* 0xfffffffc0a0a7812 */ /* 0x000fe400078ec0ff */
[----:B------:R-:W-:Y:S01]  /*10f0*/  LEA.HI R22, R0, R19, RZ, 0x3 ;  /* 0x0000001300167211 */ /* 0x000fe200078f18ff */
[----:B------:R-:W-:Y:S01]  /*1100*/  IMAD.IADD R6, R7, 0x1, -R6 ;  /* 0x0000000107067824 */ /* 0x000fe200078e0a06 */
[----:B------:R-:W-:Y:S01]  /*1110*/  LEA.HI R11, R11, R8, RZ, 0x3 ;  /* 0x000000080b0b7211 */ /* 0x000fe200078f18ff */
[----:B------:R-:W-:Y:S01]  /*1120*/  IMAD.IADD R10, R19, 0x1, -R10 ;  /* 0x00000001130a7824 */ /* 0x000fe200078e0a0a */
[----:B------:R-:W-:Y:S01]  /*1130*/  SHF.R.S32.HI R168, RZ, 0x7, R3 ;  /* 0x00000007ffa87819 */ /* 0x000fe20000011403 */
[----:B------:R-:W-:Y:S01]  /*1140*/  IMAD R171, R6, 0x8, R9 ;  /* 0x0000000806ab7824 */ /* 0x000fe200078e0209 */
[----:B------:R-:W-:Y:S01]  /*1150*/  LOP3.LUT R0, R22, 0xfffffff8, RZ, 0xc0, !PT ;  /* 0xfffffff816007812 */ /* 0x000fe200078ec0ff */
[----:B------:R-:W-:Y:S01]  /*1160*/  IMAD.MOV.U32 R7, RZ, RZ, -0x2 ;  /* 0xfffffffeff077424 */ /* 0x000fe200078e00ff */
[----:B------:R-:W-:-:S02]  /*1170*/  LOP3.LUT R11, R11, 0xfffffff8, RZ, 0xc0, !PT ;  /* 0xfffffff80b0b7812 */ /* 0x000fc400078ec0ff */
[----:B------:R-:W-:Y:S01]  /*1180*/  LEA.HI R4, R4, R23, RZ, 0x5 ;  /* 0x0000001704047211 */ /* 0x000fe200078f28ff */
[----:B------:R-:W-:Y:S01]  /*1190*/  IMAD.IADD R19, R19, 0x1, -R0 ;  /* 0x0000000113137824 */ /* 0x000fe200078e0a00 */
[----:B------:R-:W-:Y:S01]  /*11a0*/  LEA.HI R3, R3, R168, RZ, 0x1 ;  /* 0x000000a803037211 */ /* 0x000fe200078f08ff */
[----:B------:R-:W-:Y:S01]  /*11b0*/  IMAD.IADD R11, R8, 0x1, -R11 ;  /* 0x00000001080b7824 */ /* 0x000fe200078e0a0b */
[----:B------:R-:W-:Y:S01]  /*11c0*/  LEA.HI R6, R10, R10, RZ, 0x1 ;  /* 0x0000000a0a067211 */ /* 0x000fe200078f08ff */
[----:B------:R-:W-:Y:S01]  /*11d0*/  IMAD.SHL.U32 R17, R19, 0x8, RZ ;  /* 0x0000000813117824 */ /* 0x000fe200078e00ff */
[----:B------:R-:W-:Y:S02]  /*11e0*/  SHF.R.S32.HI R4, RZ, 0x5, R4 ;  /* 0x00000005ff047819 */ /* 0x000fe40000011404 */
[----:B------:R-:W-:Y:S01]  /*11f0*/  LOP3.LUT R3, R3, 0x3fffffe, RZ, 0xc0, !PT ;  /* 0x03fffffe03037812 */ /* 0x000fe200078ec0ff */
[----:B------:R-:W-:Y:S01]  /*1200*/  VIADD R18, R17, 0x40 ;  /* 0x0000004011127836 */ /* 0x000fe20000000000 */
[----:B------:R-:W-:Y:S01]  /*1210*/  LOP3.LUT R0, R5, 0x7ffffffc, RZ, 0xc0, !PT ;  /* 0x7ffffffc05007812 */ /* 0x000fe200078ec0ff */
[----:B------:R-:W-:Y:S01]  /*1220*/  IMAD R4, R4, 0x10, R11 ;  /* 0x0000001004047824 */ /* 0x000fe200078e020b */
[----:B------:R-:W-:Y:S01]  /*1230*/  LOP3.LUT R5, R6, 0x1ffffffe, RZ, 0xc0, !PT ;  /* 0x1ffffffe06057812 */ /* 0x000fe200078ec0ff */
[----:B------:R-:W-:Y:S01]  /*1240*/  IMAD.IADD R3, R168, 0x1, -R3 ;  /* 0x00000001a8037824 */ /* 0x000fe200078e0a03 */
[----:B------:R-:W-:Y:S01]  /*1250*/  SHF.R.S32.HI R22, RZ, 0x3, R22 ;  /* 0x00000003ff167819 */ /* 0x000fe20000011416 */
[----:B------:R-:W-:Y:S01]  /*1260*/  IMAD.IADD R0, R23, 0x1, -R0 ;  /* 0x0000000117007824 */ /* 0x000fe200078e0a00 */
[----:B------:R-:W-:Y:S01]  /*1270*/  SHF.R.S32.HI R193, RZ, 0x1f, R18 ;  /* 0x0000001fffc17819 */ /* 0x000fe20000011412 */
[----:B------:R-:W-:-:S02]  /*1280*/  IMAD.IADD R170, R10, 0x1, -R5 ;  /* 0x000000010aaa7824 */ /* 0x000fc400078e0a05 */
[----:B------:R-:W-:Y:S02]  /*1290*/  IMAD R169, R3, 0x40, R4 ;  /* 0x0000004003a97824 */ /* 0x000fe400078e0204 */
[----:B------:R-:W-:Y:S02]  /*12a0*/  IMAD R192, R0, R7, 0xa0 ;  /* 0x000000a000c07424 */ /* 0x000fe400078e0207 */
[----:B------:R-:W-:-:S07]  /*12b0*/  IMAD R170, R170, 0x8, R169 ;  /* 0x00000008aaaa7824 */ /* 0x000fce00078e02a9 */
.L_x_176:
        /* <DEDUP_REMOVED lines=107> */
.L_x_144:
[----:B------:R-:W-:Y:S01]  /*1970*/  ULOP3.LUT UR4, UR45, 0x1, URZ, 0xc0, !UPT ;  /* 0x000000012d047892 */ /* 0x000fe2000f8ec03f */
[----:B------:R-:W-:-:S05]  /*1980*/  IMAD.U32 R3, RZ, RZ, UR46 ;  /* 0x0000002eff037e24 */ /* 0x000fca000f8e00ff */
[----:B------:R-:W-:Y:S01]  /*1990*/  IMAD.U32 R0, RZ, RZ, UR4 ;  /* 0x00000004ff007e24 */ /* 0x000fe2000f8e00ff */
[----:B------:R-:W-:-:S04]  /*19a0*/  ISETP.NE.AND P0, PT, R3, 0x3, PT ;  /* 0x000000030300780c */ /* 0x000fc80003f05270 */
[----:B------:R-:W-:-:S04]  /*19b0*/  SHF.L.U32 R0, R0, 0x1f, RZ ;  /* 0x0000001f00007819 */ /* 0x000fc800000006ff */
[----:B------:R-:W0:Y:S02]  /*19c0*/  SYNCS.PHASECHK.TRANS64.TRYWAIT P1, [UR39+0x29800], R0 ;  /* 0x02980000ff0075a7 */ /* 0x000e240008020167 */
[----:B0-----:R-:W-:Y:S05]  /*19d0*/  @!P1 BRA `(.L_x_145) ;  /* 0x000000b800a89947 */ /* 0x001fea0003800000 */
.L_x_244:
[----:B------:R-:W-:Y:S05]  /*19e0*/  @!P0 BRA `(.L_x_146) ;  /* 0x0000000000048947 */ /* 0x000fea0003800000 */
[----:B------:R-:W-:Y:S01]  /*19f0*/  BPT.TRAP 0x1 ;  /* 0x000000040000795c */ /* 0x000fe20000300000 */
.L_x_146:
[----:B------:R-:W-:Y:S02]  /*1a00*/  IMAD.U32 R4, RZ, RZ, UR52 ;  /* 0x00000034ff047e24 */ /* 0x000fe4000f8e00ff */
[----:B0-----:R-:W-:-:S03]  /*1a10*/  IMAD.U32 R3, RZ, RZ, UR44 ;  /* 0x0000002cff037e24 */ /* 0x001fc6000f8e00ff */
[----:B------:R-:W-:Y:S02]  /*1a20*/  LEA R4, R4, UR39, 0x3 ;  /* 0x0000002704047c11 */ /* 0x000fe4000f8e18ff */
[----:B------:R-:W-:-:S04]  /*1a30*/  SHF.L.U32 R3, R3, 0x1f, RZ ;  /* 0x0000001f03037819 */ /* 0x000fc800000006ff */
[----:B------:R0:W1:Y:S01]  /*1a40*/  SYNCS.PHASECHK.TRANS64.TRYWAIT P1, [R4+URZ+0x29830], R3 ;  /* 0x02983003040075a7 */ /* 0x000062000802017f */
[----:B------:R-:W-:Y:S05]  /*1a50*/  @!P0 BRA `(.L_x_147) ;  /* 0x0000000000048947 */ /* 0x000fea0003800000 */
[----:B------:R-:W-:Y:S01]  /*1a60*/  BPT.TRAP 0x1 ;  /* 0x000000040000795c */ /* 0x000fe20000300000 */
.L_x_147:
[----:B-1----:R-:W-:Y:S05]  /*1a70*/  @P1 BRA `(.L_x_148) ;  /* 0x0000000000081947 */ /* 0x002fea0003800000 */
[----:B------:R-:W1:Y:S02]  /*1a80*/  SYNCS.PHASECHK.TRANS64.TRYWAIT P1, [R4+URZ+0x29830], R3 ;  /* 0x02983003040075a7 */ /* 0x000e64000802017f */
[----:B-1----:R-:W-:Y:S05]  /*1a90*/  @!P1 BRA `(.L_x_149) ;  /* 0x000000b800909947 */ /* 0x002fea0003800000 */
.L_x_148:
[----:B------:R-:W-:Y:S05]  /*1aa0*/  WARPSYNC.ALL ;  /* 0x0000000000007948 */ /* 0x000fea0003800000 */
[----:B------:R-:W-:Y:S01]  /*1ab0*/  UIADD3 UR4, UR39, 0x1a400, URZ ;  /* 0x0001a40027047890 */ /* 0x000fe2000fffe03f */
[----:B------:R-:W-:Y:S01]  /*1ac0*/  WARPGROUP.ARRIVE ;  /* 0x00000000000079c5 */ /* 0x000fe20000000000 */
[----:B------:R-:W-:Y:S02]  /*1ad0*/  ULOP3.LUT UR28, UR47, 0x10000, URZ, 0xfc, !UPT ;  /* 0x000100002f1c7892 */ /* 0x000fe4000f8efc3f */
[----:B------:R-:W-:Y:S01]  /*1ae0*/  USHF.R.U32.HI UR4, URZ, 0x4, UR4 ;  /* 0x000000043f047899 */ /* 0x000fe20008011604 */
[----:B------:R-:W-:Y:S01]  /*1af0*/  UMOV UR25, 0x80000020 ;  /* 0x8000002000197882 */ /* 0x000fe20000000000 */
[----:B------:R-:W-:-:S02]  /*1b00*/  UMOV UR27, 0x80000020 ;  /* 0x80000020001b7882 */ /* 0x000fc40000000000 */
[----:B------:R-:W-:Y:S01]  /*1b10*/  ULOP3.LUT UR4, UR4, 0x3fff, URZ, 0xc0, !UPT ;  /* 0x00003fff04047892 */ /* 0x000fe2000f8ec03f */
[----:B------:R-:W-:Y:S01]  /*1b20*/  UMOV UR24, UR28 ;  /* 0x0000001c00187c82 */ /* 0x000fe20008000000 */
[----:B------:R-:W-:Y:S02]  /*1b30*/  UMOV UR5, UR25 ;  /* 0x0000001900057c82 */ /* 0x000fe40008000000 */
[----:B------:R-:W-:Y:S01]  /*1b40*/  ULOP3.LUT UR47, UR4, 0x10000, URZ, 0xfc, !UPT ;  /* 0x00010000042f7892 */ /* 0x000fe2000f8efc3f */
[----:B------:R-:W-:Y:S02]  /*1b50*/  UMOV UR7, 0x80000020 ;  /* 0x8000002000077882 */ /* 0x000fe40000000000 */
[----:B------:R-:W-:Y:S01]  /*1b60*/  UMOV UR4, UR24 ;  /* 0x0000001800047c82 */ /* 0x000fe20008000000 */
[----:B------:R-:W-:Y:S01]  /*1b70*/  UIMAD UR30, UR52, 0x780, UR47 ;  /* 0x00000780341e78a4 */ /* 0x000fe2000f8e022f */
[----:B------:R-:W-:Y:S01]  /*1b80*/  UMOV UR11, 0x80000020 ;  /* 0x80000020000b7882 */ /* 0x000fe20000000000 */
[----:B------:R-:W-:-:S02]  /*1b90*/  UMOV UR15, 0x80000020 ;  /* 0x80000020000f7882 */ /* 0x000fc40000000000 */
[----:B------:R-:W-:Y:S02]  /*1ba0*/  UIADD3 UR6, UR30, 0x80, URZ ;  /* 0x000000801e067890 */ /* 0x000fe4000fffe03f */
[----:B------:R-:W-:Y:S02]  /*1bb0*/  UIADD3 UR8, UR30, 0x100, URZ ;  /* 0x000001001e087890 */ /* 0x000fe4000fffe03f */
[----:B------:R-:W-:Y:S01]  /*1bc0*/  UMOV UR26, UR30 ;  /* 0x0000001e001a7c82 */ /* 0x000fe20008000000 */
[----:B------:R-:W-:Y:S01]  /*1bd0*/  UIADD3 UR9, UR30, 0x180, URZ ;  /* 0x000001801e097890 */ /* 0x000fe2000fffe03f */
[----:B------:R-:W-:Y:S01]  /*1be0*/  QGMMA.64x32x32.F32.E4M3.E4M3 R88, gdesc[UR24], RZ, !UPT, gsb0 ;  /* 0x00600000185879f3 */ /* 0x000fe2000c0008ff */
[----:B------:R-:W-:Y:S01]  /*1bf0*/  UMOV UR26, UR6 ;  /* 0x00000006001a7c82 */ /* 0x000fe20008000000 */
[----:B------:R-:W-:Y:S01]  /*1c00*/  UMOV UR27, 0x80000020 ;  /* 0x80000020001b7882 */ /* 0x000fe20000000000 */
[----:B------:R-:W-:Y:S01]  /*1c10*/  UMOV UR6, UR8 ;  /* 0x0000000800067c82 */ /* 0x000fe20008000000 */
[----:B------:R-:W-:-:S02]  /*1c20*/  UIADD3 UR10, UR30, 0x200, URZ ;  /* 0x000002001e0a7890 */ /* 0x000fc4000fffe03f */
[----:B------:R-:W-:Y:S02]  /*1c30*/  UIADD3 UR12, UR30, 0x102, URZ ;  /* 0x000001021e0c7890 */ /* 0x000fe4000fffe03f */
[----:B------:R-:W-:Y:S02]  /*1c40*/  UIADD3 UR13, UR30, 0x182, URZ ;  /* 0x000001821e0d7890 */ /* 0x000fe4000fffe03f */
[----:B------:R-:W-:Y:S02]  /*1c50*/  UIADD3 UR14, UR30, 0x202, URZ ;  /* 0x000002021e0e7890 */ /* 0x000fe4000fffe03f */
[----:B------:R-:W-:Y:S01]  /*1c60*/  UIADD3 UR18, UR30, 0x382, URZ ;  /* 0x000003821e127890 */ /* 0x000fe2000fffe03f */
[----:B------:R-:W-:Y:S01]  /*1c70*/  UMOV UR19, 0x80000020 ;  /* 0x8000002000137882 */ /* 0x000fe20000000000 */
[----:B------:R-:W-:Y:S01]  /*1c80*/  UIADD3 UR22, UR30, 0x600, URZ ;  /* 0x000006001e167890 */ /* 0x000fe2000fffe03f */
[----:B------:R-:W-:Y:S01]  /*1c90*/  UMOV UR23, 0x80000020 ;  /* 0x8000002000177882 */ /* 0x000fe20000000000 */
[----:B------:R-:W-:Y:S01]  /*1ca0*/  UMOV UR31, 0x80000020 ;  /* 0x80000020001f7882 */ /* 0x000fe20000000000 */
[----:B------:R-:W-:-:S02]  /*1cb0*/  WARPGROUP.DEPBAR.LE gsb0, 0x0 ;  /* 0x00008000000079c5 */ /* 0x000fc40000010000 */
[----:B------:R-:W-:-:S06]  /*1cc0*/  WARPGROUP.ARRIVE ;  /* 0x00000000000079c5 */ /* 0x000fcc0000000000 */
[----:B------:R-:W-:Y:S01]  /*1cd0*/  QGMMA.64x32x32.F32.E4M3.E4M3 R72, gdesc[UR24], RZ, !UPT, gsb0 ;  /* 0x00600000184879f3 */ /* 0x000fe2000c0008ff */
[----:B------:R-:W-:Y:S01]  /*1ce0*/  UMOV UR26, UR9 ;  /* 0x00000009001a7c82 */ /* 0x000fe20008000000 */
[----:B------:R-:W-:Y:S01]  /*1cf0*/  UMOV UR27, 0x80000020 ;  /* 0x80000020001b7882 */ /* 0x000fe20000000000 */
[----:B------:R-:W-:Y:S02]  /*1d00*/  WARPGROUP.DEPBAR.LE gsb0, 0x0 ;  /* 0x00008000000079c5 */ /* 0x000fe40000010000 */
[----:B------:R-:W-:-:S06]  /*1d10*/  WARPGROUP.ARRIVE ;  /* 0x00000000000079c5 */ /* 0x000fcc0000000000 */
[----:B------:R-:W-:Y:S01]  /*1d20*/  QGMMA.64x32x32.F32.E4M3.E4M3 R56, gdesc[UR4], RZ, !UPT, gsb0 ;  /* 0x00600000043879f3 */ /* 0x000fe2000c0008ff */
[----:B------:R-:W-:Y:S02]  /*1d30*/  UIADD3 UR4, UR28, 0x2, URZ ;  /* 0x000000021c047890 */ /* 0x000fe4000fffe03f */
[----:B------:R-:W-:Y:S01]  /*1d40*/  UIADD3 UR6, UR30, 0x2, URZ ;  /* 0x000000021e067890 */ /* 0x000fe2000fffe03f */
[----:B------:R-:W-:Y:S01]  /*1d50*/  UMOV UR5, 0x80000020 ;  /* 0x8000002000057882 */ /* 0x000fe20000000000 */
[----:B------:R-:W-:Y:S01]  /*1d60*/  UMOV UR7, 0x80000020 ;  /* 0x8000002000077882 */ /* 0x000fe20000000000 */
[----:B------:R-:W-:Y:S02]  /*1d70*/  UMOV UR9, UR5 ;  /* 0x0000000500097c82 */ /* 0x000fe40008000000 */
[----:B------:R-:W-:Y:S01]  /*1d80*/  UMOV UR8, UR4 ;  /* 0x0000000400087c82 */ /* 0x000fe20008000000 */
        /* <DEDUP_REMOVED lines=12> */
[----:B------:R-:W-:Y:S01]  /*1e50*/  UMOV UR6, UR10 ;  /* 0x0000000a00067c82 */ /* 0x000fe20008000000 */
[----:B------:R-:W-:Y:S01]  /*1e60*/  UMOV UR7, 0x80000020 ;  /* 0x8000002000077882 */ /* 0x000fe20000000000 */
[----:B------:R-:W-:Y:S01]  /*1e70*/  UMOV UR10, UR12 ;  /* 0x0000000c000a7c82 */ /* 0x000fe20008000000 */
        /* <DEDUP_REMOVED lines=121> */
[----:B------:R-:W-:-:S03]  /*2610*/  UIADD3 UR6, UR30, 0x702, URZ ;  /* 0x000007021e067890 */ /* 0x000fc6000fffe03f */
        /* <DEDUP_REMOVED lines=18> */
[----:B------:R-:W-:Y:S05]  /*2740*/  @!P0 BRA `(.L_x_150) ;  /* 0x0000000000048947 */ /* 0x000fea0003800000 */
[----:B------:R-:W-:Y:S01]  /*2750*/  BPT.TRAP 0x1 ;  /* 0x000000040000795c */ /* 0x000fe20000300000 */
.L_x_150:
[----:B------:R-:W-:Y:S01]  /*2760*/  VIADD R0, R192, UR51 ;  /* 0x00000033c0007c36 */ /* 0x000fe20008000000 */
[----:B------:R-:W-:Y:S01]  /*2770*/  P2R R20, PR, RZ, 0x1 ;  /* 0x00000001ff147803 */ /* 0x000fe20000000000 */
[----:B------:R-:W-:Y:S01]  /*2780*/  IMAD.U32 R5, RZ, RZ, UR50 ;  /* 0x00000032ff057e24 */ /* 0x000fe2000f8e00ff */
[----:B------:R-:W-:Y:S01]  /*2790*/  UISETP.GE.AND UP0, UPT, UR51, 0xa1, UPT ;  /* 0x000000a13300788c */ /* 0x000fe2000bf06270 */
[----:B------:R-:W-:Y:S02]  /*27a0*/  IMAD.U32 R9, RZ, RZ, UR40 ;  /* 0x00000028ff097e24 */ /* 0x000fe4000f8e00ff */
[----:B------:R-:W-:-:S05]  /*27b0*/  IMAD R5, R5, -0xa0, R0 ;  /* 0xffffff6005057824 */ /* 0x000fca00078e0200 */
[C---:B------:R-:W-:Y:S02]  /*27c0*/  ISETP.GT.AND P6, PT, R5.reuse, RZ, PT ;  /* 0x000000ff0500720c */ /* 0x040fe40003fc4270 */
[C---:B------:R-:W-:Y:S02]  /*27d0*/  ISETP.GT.AND P5, PT, R5.reuse, 0x1, PT ;  /* 0x000000010500780c */ /* 0x040fe40003fa4270 */
[----:B------:R-:W-:Y:S02]  /*27e0*/  ISETP.GT.AND P4, PT, R5, 0x8, PT ;  /* 0x000000080500780c */ /* 0x000fe40003f84270 */
[----:B------:R-:W-:Y:S02]  /*27f0*/  FSEL R90, R90, -INF , P6 ;  /* 0xff8000005a5a7808 */ /* 0x000fe40003000000 */
[----:B------:R-:W-:Y:S02]  /*2800*/  FSEL R91, R91, -INF , P5 ;  /* 0xff8000005b5b7808 */ /* 0x000fe40002800000 */
[----:B------:R-:W-:-:S02]  /*2810*/  ISETP.GT.AND P3, PT, R5, 0x9, PT ;  /* 0x000000090500780c */ /* 0x000fc40003f64270 */
[----:B------:R-:W-:Y:S02]  /*2820*/  FSEL R94, R94, -INF , P4 ;  /* 0xff8000005e5e7808 */ /* 0x000fe40002000000 */
[----:B01----:R-:W-:Y:S02]  /*2830*/  FMNMX.FTZ R3, R90, R91, !PT ;  /* 0x0000005b5a037209 */ /* 0x003fe40007810000 */
[----:B------:R-:W-:Y:S02]  /*2840*/  ISETP.GT.AND P1, PT, R5, 0x10, PT ;  /* 0x000000100500780c */ /* 0x000fe40003f24270 */
[----:B------:R-:W-:Y:S02]  /*2850*/  FSEL R95, R95, -INF , P3 ;  /* 0xff8000005f5f7808 */ /* 0x000fe40001800000 */
[----:B------:R-:W-:Y:S02]  /*2860*/  FMNMX.FTZ R0, R94, R3, !PT ;  /* 0x000000035e007209 */ /* 0x000fe40007810000 */
        /* <DEDUP_REMOVED lines=56> */
[C---:B------:R-:W-:Y:S02]  /*2bf0*/  ISETP.GT.AND P5, PT, R5.reuse, 0x49, PT ;  /* 0x000000490500780c */ /* 0x040fe40003fa4270 */
        /* <DEDUP_REMOVED lines=39> */
[----:B------:R-:W-:-:S02]  /*2e70*/  FMNMX.FTZ R3, R47, R0, !PT ;  /* 0x000000002f037209 */ /* 0x000fc40007810000 */
[----:B------:R-:W-:Y:S02]  /*2e80*/  ISETP.GT.AND P0, PT, R5, 0x79, PT ;  /* 0x000000790500780c */ /* 0x000fe40003f04270 */
[----:B------:R-:W-:Y:S02]  /*2e90*/  FSEL R69, R69, -INF , P2 ;  /* 0xff80000045457808 */ /* 0x000fe40001000000 */
[----:B------:R-:W-:Y:S02]  /*2ea0*/  ISETP.GT.AND P2, PT, R5, 0x71, PT ;  /* 0x000000710500780c */ /* 0x000fe40003f44270 */
[----:B------:R-:W-:Y:S02]  /*2eb0*/  FMNMX.FTZ R0, R50, R3, !PT ;  /* 0x0000000332007209 */ /* 0x000fe40007810000 */
[----:B------:R-:W-:Y:S02]  /*2ec0*/  FSEL R3, R55, -INF , P0 ;  /* 0xff80000037037808 */ /* 0x000fe40000000000 */
[----:B------:R-:W-:-:S02]  /*2ed0*/  ISETP.GT.AND P0, PT, R5, 0x81, PT ;  /* 0x000000810500780c */ /* 0x000fc40003f04270 */
[----:B------:R-:W-:Y:S02]  /*2ee0*/  FSEL R40, R40, -INF , P6 ;  /* 0xff80000028287808 */ /* 0x000fe40003000000 */
[----:B------:R-:W-:Y:S02]  /*2ef0*/  ISETP.GT.AND P6, PT, R5, 0x78, PT ;  /* 0x000000780500780c */ /* 0x000fe40003fc4270 */
[----:B------:R-:W-:Y:S02]  /*2f00*/  FSEL R51, R51, -INF , P2 ;  /* 0xff80000033337808 */ /* 0x000fe40001000000 */
[----:B------:R-:W-:Y:S02]  /*2f10*/  FSEL R62, R27, -INF , P0 ;  /* 0xff8000001b3e7808 */ /* 0x000fe40000000000 */
[----:B------:R-:W-:Y:S02]  /*2f20*/  P2R R15, PR, RZ, 0x1 ;  /* 0x00000001ff0f7803 */ /* 0x000fe40000000000 */
[----:B------:R-:W-:-:S02]  /*2f30*/  ISETP.GT.AND P0, PT, R5, 0x80, PT ;  /* 0x000000800500780c */ /* 0x000fc40003f04270 */
[----:B------:R-:W-:Y:S02]  /*2f40*/  FSEL R54, R54, -INF , P6 ;  /* 0xff80000036367808 */ /* 0x000fe40003000000 */
[----:B------:R-:W-:Y:S02]  /*2f50*/  FMNMX.FTZ R7, R51, R0, !PT ;  /* 0x0000000033077209 */ /* 0x000fe40007810000 */
[----:B------:R-:W-:Y:S02]  /*2f60*/  FSEL R41, R41, -INF , P5 ;  /* 0xff80000029297808 */ /* 0x000fe40002800000 */
[----:B------:R-:W-:Y:S02]  /*2f70*/  FSEL R24, R24, -INF , P0 ;  /* 0xff80000018187808 */ /* 0x000fe40000000000 */
[----:B------:R-:W-:Y:S02]  /*2f80*/  ISETP.GT.AND P5, PT, R5, 0x80, PT ;  /* 0x000000800500780c */ /* 0x000fe40003fa4270 */
[----:B------:R-:W-:-:S02]  /*2f90*/  FMNMX.FTZ R0, R54, R7, !PT ;  /* 0x0000000736007209 */ /* 0x000fc40007810000 */
[----:B------:R-:W-:Y:S02]  /*2fa0*/  ISETP.NE.AND P0, PT, R15, RZ, PT ;  /* 0x000000ff0f00720c */ /* 0x000fe40003f05270 */
[----:B------:R-:W-:Y:S02]  /*2fb0*/  FMNMX.FTZ R15, R88, R89, !PT ;  /* 0x00000059580f7209 */ /* 0x000fe40007810000 */
[----:B------:R-:W-:Y:S02]  /*2fc0*/  FSEL R63, R26, -INF , P5 ;  /* 0xff8000001a3f7808 */ /* 0x000fe40002800000 */
[----:B------:R-:W-:Y:S02]  /*2fd0*/  FMNMX.FTZ R0, R3, R0, !PT ;  /* 0x0000000003007209 */ /* 0x000fe40007810000 */
[----:B------:R-:W-:Y:S02]  /*2fe0*/  FSEL R25, R25, -INF , P0 ;  /* 0xff80000019197808 */ /* 0x000fe40000000000 */
[----:B------:R-:W-:-:S02]  /*2ff0*/  ISETP.NE.AND P0, PT, R20, RZ, PT ;  /* 0x000000ff1400720c */ /* 0x000fc40003f05270 */
[----:B------:R-:W-:Y:S02]  /*3000*/  FMNMX.FTZ R20, R92, R15, !PT ;  /* 0x0000000f5c147209 */ /* 0x000fe40007810000 */
[----:B------:R-:W-:Y:S02]  /*3010*/  FSEL R48, R48, -INF , P1 ;  /* 0xff80000030307808 */ /* 0x000fe40000800000 */
[----:B------:R-:W-:Y:S02]  /*3020*/  ISETP.GT.AND P1, PT, R5, 0x88, PT ;  /* 0x000000880500780c */ /* 0x000fe40003f24270 */
[----:B------:R-:W-:Y:S02]  /*3030*/  FMNMX.FTZ R7, R63, R0, !PT ;  /* 0x000000003f077209 */ /* 0x000fe40007810000 */
[----:B------:R-:W-:Y:S02]  /*3040*/  FMNMX.FTZ R15, R93, R20, !PT ;  /* 0x000000145d0f7209 */ /* 0x000fe40007810000 */
[----:B------:R-:W-:-:S02]  /*3050*/  FSEL R49, R49, -INF , P2 ;  /* 0xff80000031317808 */ /* 0x000fc40001000000 */
[----:B------:R-:W-:Y:S02]  /*3060*/  ISETP.GT.AND P2, PT, R5, 0x89, PT ;  /* 0x000000890500780c */ /* 0x000fe40003f44270 */
[----:B------:R-:W-:Y:S02]  /*3070*/  FSEL R74, R30, -INF , P1 ;  /* 0xff8000001e4a7808 */ /* 0x000fe40000800000 */
[----:B------:R-:W-:Y:S02]  /*3080*/  FMNMX.FTZ R7, R62, R7, !PT ;  /* 0x000000073e077209 */ /* 0x000fe40007810000 */
[----:B------:R-:W-:Y:S02]  /*3090*/  FMNMX.FTZ R20, R96, R15, !PT ;  /* 0x0000000f60147209 */ /* 0x000fe40007810000 */
[----:B------:R-:W-:Y:S02]  /*30a0*/  FSEL R45, R45, -INF , P3 ;  /* 0xff8000002d2d7808 */ /* 0x000fe40001800000 */
[----:B------:R-:W-:-:S02]  /*30b0*/  FSEL R71, R31, -INF , P2 ;  /* 0xff8000001f477808 */ /* 0x000fc40001000000 */
[----:B------:R-:W-:Y:S02]  /*30c0*/  FMNMX.FTZ R0, R74, R7, !PT ;  /* 0x000000074a007209 */ /* 0x000fe40007810000 */
[----:B------:R-:W-:Y:S02]  /*30d0*/  ISETP.GT.AND P3, PT, R5, 0x90, PT ;  /* 0x000000900500780c */ /* 0x000fe40003f64270 */
[----:B------:R-:W-:Y:S02]  /*30e0*/  FMNMX.FTZ R15, R97, R20, !PT ;  /* 0x00000014610f7209 */ /* 0x000fe40007810000 */
[----:B------:R-:W-:Y:S02]  /*30f0*/  FSEL R44, R44, -INF , P4 ;  /* 0xff8000002c2c7808 */ /* 0x000fe40002000000 */
[----:B------:R-:W-:Y:S02]  /*3100*/  FSEL R70, R34, -INF , P3 ;  /* 0xff80000022467808 */ /* 0x000fe40001800000 */
[----:B------:R-:W-:-:S02]  /*3110*/  FMNMX.FTZ R7, R71, R0, !PT ;  /* 0x0000000047077209 */ /* 0x000fc40007810000 */
[----:B------:R-:W-:Y:S02]  /*3120*/  ISETP.GT.AND P4, PT, R5, 0x91, PT ;  /* 0x000000910500780c */ /* 0x000fe40003f84270 */
[----:B------:R-:W-:Y:S02]  /*3130*/  FMNMX.FTZ R20, R100, R15, !PT ;  /* 0x0000000f64147209 */ /* 0x000fe40007810000 */
[----:B------:R-:W-:Y:S02]  /*3140*/  FSEL R66, R35, -INF , P4 ;  /* 0xff80000023427808 */ /* 0x000fe40002000000 */
[----:B------:R-:W-:Y:S02]  /*3150*/  FMNMX.FTZ R7, R70, R7, !PT ;  /* 0x0000000746077209 */ /* 0x000fe40007810000 */
[----:B------:R-:W-:Y:S02]  /*3160*/  ISETP.GT.AND P5, PT, R5, 0x98, PT ;  /* 0x000000980500780c */ /* 0x000fe40003fa4270 */
[----:B------:R-:W-:-:S02]  /*3170*/  FMNMX.FTZ R15, R101, R20, !PT ;  /* 0x00000014650f7209 */ /* 0x000fc40007810000 */
[----:B------:R-:W-:Y:S02]  /*3180*/  FSEL R67, R38, -INF , P5 ;  /* 0xff80000026437808 */ /* 0x000fe40002800000 */
        /* <DEDUP_REMOVED lines=8> */
[----:B------:R-:W-:Y:S01]  /*3210*/  P2R R10, PR, RZ, 0x8 ;  /* 0x00000008ff0a7803 */ /* 0x000fe20000000000 */
[----:B------:R-:W0:Y:S01]  /*3220*/  SHFL.BFLY PT, R7, R6, 0x2, 0x1f ;  /* 0x0c401f0006077f89 */ /* 0x000e2200000e0000 */
[----:B------:R-:W-:Y:S02]  /*3230*/  FMNMX.FTZ R21, R77, R20, !PT ;  /* 0x000000144d157209 */ /* 0x000fe40007810000 */
[----:B------:R-:W-:-:S02]  /*3240*/  P2R R11, PR, RZ, 0x4 ;  /* 0x00000004ff0b7803 */ /* 0x000fc40000000000 */
[----:B------:R-:W-:Y:S02]  /*3250*/  FMNMX.FTZ R30, R80, R21, !PT ;  /* 0x00000015501e7209 */ /* 0x000fe40007810000 */
[----:B------:R-:W-:Y:S02]  /*3260*/  ISETP.GT.AND P2, PT, R5, 0x78, PT ;  /* 0x000000780500780c */ /* 0x000fe40003f44270 */
[----:B------:R-:W-:Y:S02]  /*3270*/  FMNMX.FTZ R21, R81, R30, !PT ;  /* 0x0000001e51157209 */ /* 0x000fe40007810000 */
[----:B------:R-:W-:Y:S02]  /*3280*/  P2R R12, PR, RZ, 0x2 ;  /* 0x00000002ff0c7803 */ /* 0x000fe40000000000 */
[----:B------:R-:W-:Y:S02]  /*3290*/  FMNMX.FTZ R30, R84, R21, !PT ;  /* 0x00000015541e7209 */ /* 0x000fe40007810000 */
[----:B------:R-:W-:-:S02]  /*32a0*/  ISETP.GT.AND P1, PT, R5, 0x79, PT ;  /* 0x000000790500780c */ /* 0x000fc40003f24270 */
[----:B------:R-:W-:Y:S02]  /*32b0*/  FMNMX.FTZ R27, R85, R30, !PT ;  /* 0x0000001e551b7209 */ /* 0x000fe40007810000 */
[----:B------:R-:W-:Y:S02]  /*32c0*/  FSEL R52, R52, -INF , P2 ;  /* 0xff80000034347808 */ /* 0x000fe40001000000 */
[----:B------:R-:W-:Y:S02]  /*32d0*/  FMNMX.FTZ R30, R56, R27, !PT ;  /* 0x0000001b381e7209 */ /* 0x000fe40007810000 */
[----:B------:R-:W-:Y:S02]  /*32e0*/  FSEL R53, R53, -INF , P1 ;  /* 0xff80000035357808 */ /* 0x000fe40000800000 */
[----:B0-----:R-:W-:Y:S02]  /*32f0*/  FMNMX.FTZ R7, R6, R7, !PT ;  /* 0x0000000706077209 */ /* 0x001fe40007810000 */
[----:B------:R-:W-:-:S02]  /*3300*/  FMNMX.FTZ R31, R57, R30, !PT ;  /* 0x0000001e391f7209 */ /* 0x000fc40007810000 */
[----:B------:R-:W-:Y:S01]  /*3310*/  ISETP.NE.AND P1, PT, R12, RZ, PT ;  /* 0x000000ff0c00720c */ /* 0x000fe20003f25270 */
[----:B------:R-:W0:Y:S01]  /*3320*/  SHFL.BFLY PT, R0, R7, 0x1, 0x1f ;  /* 0x0c201f0007007f89 */ /* 0x000e2200000e0000 */
[----:B------:R-:W-:Y:S02]  /*3330*/  FMNMX.FTZ R30, R60, R31, !PT ;  /* 0x0000001f3c1e7209 */ /* 0x000fe40007810000 */
[----:B------:R-:W-:Y:S02]  /*3340*/  ISETP.NE.AND P2, PT, R11, RZ, PT ;  /* 0x000000ff0b00720c */ /* 0x000fe40003f45270 */
        /* <DEDUP_REMOVED lines=15> */
[----:B------:R-:W-:Y:S01]  /*3440*/  FMNMX.FTZ R58, R48, R55, !PT ;  /* 0x00000037303a7209 */ /* 0x000fe20007810000 */
[--C-:B------:R-:W-:Y:S01]  /*3450*/  FFMA.FTZ R26, R79, UR40, -R110.reuse ;  /* 0x000000284f1a7c23 */ /* 0x100fe2000801086e */
[----:B------:R-:W-:-:S01]  /*3460*/  FFMA.FTZ R78, R78, UR40, -R110 ;  /* 0x000000284e4e7c23 */ /* 0x000fc2000801086e */
[--C-:B------:R-:W-:Y:S01]  /*3470*/  FFMA.FTZ R83, R83, UR40, -R110.reuse ;  /* 0x0000002853537c23 */ /* 0x100fe2000801086e */
[----:B------:R-:W-:Y:S01]  /*3480*/  FMNMX.FTZ R55, R49, R58, !PT ;  /* 0x0000003a31377209 */ /* 0x000fe20007810000 */
[--C-:B------:R-:W-:Y:S01]  /*3490*/  FFMA.FTZ R86, R86, UR40, -R110.reuse ;  /* 0x0000002856567c23 */ /* 0x100fe2000801086e */
[----:B------:R0:W-:Y:S01]  /*34a0*/  MUFU.EX2 R15, R78 ;  /* 0x0000004e000f7308 */ /* 0x0001e20000000800 */
[----:B------:R-:W-:-:S01]  /*34b0*/  FFMA.FTZ R20, R82, UR40, -R110 ;  /* 0x0000002852147c23 */ /* 0x000fc2000801086e */
[----:B------:R-:W-:Y:S01]  /*34c0*/  FMNMX.FTZ R58, R52, R55, !PT ;  /* 0x00000037343a7209 */ /* 0x000fe20007810000 */
[----:B------:R-:W-:-:S01]  /*34d0*/  FFMA.FTZ R34, R87, UR40, -R110 ;  /* 0x0000002857227c23 */ /* 0x000fc2000801086e */
[----:B------:R-:W-:Y:S01]  /*34e0*/  FSEL R82, R36, -INF , P5 ;  /* 0xff80000024527808 */ /* 0x000fe20002800000 */
[----:B------:R-:W-:-:S01]  /*34f0*/  FFMA.FTZ R5, R90, UR40, -R110 ;  /* 0x000000285a057c23 */ /* 0x000fc2000801086e */
[----:B------:R-:W-:Y:S01]  /*3500*/  FMNMX.FTZ R79, R53, R58, !PT ;  /* 0x0000003a354f7209 */ /* 0x000fe20007810000 */
[----:B------:R-:W-:-:S01]  /*3510*/  FFMA.FTZ R90, R43, UR40, -R110 ;  /* 0x000000282b5a7c23 */ /* 0x000fc2000801086e */
[----:B------:R1:W-:Y:S01]  /*3520*/  MUFU.EX2 R21, R83 ;  /* 0x0000005300157308 */ /* 0x0003e20000000800 */
[----:B------:R-:W-:Y:S01]  /*3530*/  FSEL R87, R37, -INF , P6 ;  /* 0xff80000025577808 */ /* 0x000fe20003000000 */
[--C-:B------:R-:W-:Y:S01]  /*3540*/  FFMA.FTZ R37, R50, UR40, -R110.reuse ;  /* 0x0000002832257c23 */ /* 0x100fe2000801086e */
[----:B------:R-:W-:Y:S01]  /*3550*/  FMNMX.FTZ R58, R24, R79, !PT ;  /* 0x0000004f183a7209 */ /* 0x000fe20007810000 */
[--C-:B------:R-:W-:Y:S01]  /*3560*/  FFMA.FTZ R50, R3, UR40, -R110.reuse ;  /* 0x0000002803327c23 */ /* 0x100fe2000801086e */
[----:B------:R-:W-:Y:S01]  /*3570*/  FSEL R79, R32, -INF , P3 ;  /* 0xff800000204f7808 */ /* 0x000fe20001800000 */
[--C-:B------:R-:W-:Y:S01]  /*3580*/  FFMA.FTZ R43, R47, UR40, -R110.reuse ;  /* 0x000000282f2b7c23 */ /* 0x100fe2000801086e */
[----:B0-----:R-:W-:Y:S01]  /*3590*/  FMNMX.FTZ R78, R25, R58, !PT ;  /* 0x0000003a194e7209 */ /* 0x001fe20007810000 */
[----:B------:R0:W-:Y:S01]  /*35a0*/  MUFU.EX2 R27, R86 ;  /* 0x00000056001b7308 */ /* 0x0001e20000000800 */
[----:B-1----:R-:W-:Y:S01]  /*35b0*/  FSEL R83, R28, -INF , P1 ;  /* 0xff8000001c537808 */ /* 0x002fe20000800000 */
[--C-:B------:R-:W-:Y:S01]  /*35c0*/  FFMA.FTZ R47, R54, UR40, -R110.reuse ;  /* 0x00000028362f7c23 */ /* 0x100fe2000801086e */
[----:B------:R-:W-:Y:S01]  /*35d0*/  FSEL R58, R29, -INF , P2 ;  /* 0xff8000001d3a7808 */ /* 0x000fe20001000000 */
[--C-:B------:R-:W-:Y:S01]  /*35e0*/  FFMA.FTZ R29, R75, UR40, -R110.reuse ;  /* 0x000000284b1d7c23 */ /* 0x100fe2000801086e */
[----:B------:R-:W-:Y:S01]  /*35f0*/  FMNMX.FTZ R75, R83, R78, !PT ;  /* 0x0000004e534b7209 */ /* 0x000fe20007810000 */
[--C-:B------:R-:W-:Y:S01]  /*3600*/  FFMA.FTZ R54, R62, UR40, -R110.reuse ;  /* 0x000000283e367c23 */ /* 0x100fe2000801086e */
[----:B------:R-:W-:-:S01]  /*3610*/  FFMA.FTZ R6, R91, UR40, -R110 ;  /* 0x000000285b067c23 */ /* 0x000fc2000801086e */
[--C-:B------:R-:W-:Y:S01]  /*3620*/  FFMA.FTZ R7, R94, UR40, -R110.reuse ;  /* 0x000000285e077c23 */ /* 0x100fe2000801086e */
[----:B------:R-:W-:Y:S01]  /*3630*/  FMNMX.FTZ R32, R58, R75, !PT ;  /* 0x0000004b3a207209 */ /* 0x000fe20007810000 */
[--C-:B------:R-:W-:Y:S01]  /*3640*/  FFMA.FTZ R75, R59, UR40, -R110.reuse ;  /* 0x000000283b4b7c23 */ /* 0x100fe2000801086e */
[----:B0-----:R-:W-:Y:S01]  /*3650*/  FSEL R86, R33, -INF , P4 ;  /* 0xff80000021567808 */ /* 0x001fe20002000000 */
[--C-:B------:R-:W-:Y:S01]  /*3660*/  FFMA.FTZ R8, R95, UR40, -R110.reuse ;  /* 0x000000285f087c23 */ /* 0x100fe2000801086e */
[----:B------:R-:W-:Y:S01]  /*3670*/  FMNMX.FTZ R33, R79, R32, !PT ;  /* 0x000000204f217209 */ /* 0x000fe20007810000 */
[--C-:B------:R-:W-:Y:S01]  /*3680*/  FFMA.FTZ R9, R98, UR40, -R110.reuse ;  /* 0x0000002862097c23 */ /* 0x100fe2000801086e */
[----:B------:R-:W-:-:S01]  /*3690*/  FFMA.FTZ R10, R99, UR40, -R110 ;  /* 0x00000028630a7c23 */ /* 0x000fc2000801086e */
        /* <DEDUP_REMOVED lines=11> */
[--C-:B------:R-:W-:Y:S01]  /*3750*/  FFMA.FTZ R46, R51, UR40, -R110.reuse ;  /* 0x00000028332e7c23 */ /* 0x100fe2000801086e */
[----:B------:R-:W-:-:S01]  /*3760*/  FFMA.FTZ R51, R63, UR40, -R110 ;  /* 0x000000283f337c23 */ /* 0x000fc2000801086e */
[----:B------:R-:W-:Y:S01]  /*3770*/  FFMA.FTZ R63, R70, UR40, -R110 ;  /* 0x00000028463f7c23 */ /* 0x000fe2000801086e */
[----:B------:R-:W1:Y:S01]  /*3780*/  SHFL.BFLY PT, R78, R59, 0x2, 0x1f ;  /* 0x0c401f003b4e7f89 */ /* 0x000e6200000e0000 */
[----:B------:R-:W-:-:S02]  /*3790*/  IMAD.U32 R70, RZ, RZ, UR40 ;  /* 0x00000028ff467e24 */ /* 0x000fc4000f8e00ff */
[--C-:B------:R-:W-:Y:S01]  /*37a0*/  FFMA.FTZ R42, R106, UR40, -R110.reuse ;  /* 0x000000286a2a7c23 */ /* 0x100fe2000801086e */
[----:B------:R-:W-:-:S01]  /*37b0*/  FFMA.FTZ R38, R107, UR40, -R110 ;  /* 0x000000286b267c23 */ /* 0x000fc2000801086e */
[--C-:B------:R-:W-:Y:S01]  /*37c0*/  FFMA.FTZ R108, R108, UR40, -R110.reuse ;  /* 0x000000286c6c7c23 */ /* 0x100fe2000801086e */
[----:B------:R-:W-:-:S01]  /*37d0*/  FFMA.FTZ R109, R109, UR40, -R110 ;  /* 0x000000286d6d7c23 */ /* 0x000fc2000801086e */
[--C-:B------:R-:W-:Y:S01]  /*37e0*/  FFMA.FTZ R62, R71, UR40, -R110.reuse ;  /* 0x00000028473e7c23 */ /* 0x100fe2000801086e */
[----:B------:R-:W-:-:S01]  /*37f0*/  FFMA.FTZ R66, R66, UR40, -R110 ;  /* 0x0000002842427c23 */ /* 0x000fc2000801086e */
[--C-:B------:R-:W-:Y:S01]  /*3800*/  FFMA.FTZ R67, R67, UR40, -R110.reuse ;  /* 0x0000002843437c23 */ /* 0x100fe2000801086e */
[----:B------:R-:W-:Y:S08]  /*3810*/  MUFU.EX2 R5, R5 ;  /* 0x0000000500057308 */ /* 0x000ff00000000800 */
[----:B------:R-:W2:Y:S01]  /*3820*/  MUFU.EX2 R6, R6 ;  /* 0x0000000600067308 */ /* 0x000ea20000000800 */
[----:B-1----:R-:W-:Y:S01]  /*3830*/  FMNMX.FTZ R78, R59, R78, !PT ;  /* 0x0000004e3b4e7209 */ /* 0x002fe20007810000 */
[--C-:B------:R-:W-:Y:S01]  /*3840*/  FFMA.FTZ R59, R74, UR40, -R110.reuse ;  /* 0x000000284a3b7c23 */ /* 0x100fe2000801086e */
[----:B------:R-:W-:-:S05]  /*3850*/  FFMA.FTZ R110, R39, UR40, -R110 ;  /* 0x00000028276e7c23 */ /* 0x000fca000801086e */
[----:B------:R-:W1:Y:S01]  /*3860*/  MUFU.EX2 R7, R7 ;  /* 0x0000000700077308 */ /* 0x000e620000000800 */
[----:B------:R-:W3:Y:S07]  /*3870*/  SHFL.BFLY PT, R3, R78, 0x1, 0x1f ;  /* 0x0c201f004e037f89 */ /* 0x000eee00000e0000 */
[----:B------:R-:W4:Y:S08]  /*3880*/  MUFU.EX2 R8, R8 ;  /* 0x0000000800087308 */ /* 0x000f300000000800 */
[----:B------:R-:W5:Y:S08]  /*3890*/  MUFU.EX2 R9, R9 ;  /* 0x0000000900097308 */ /* 0x000f700000000800 */
[----:B------:R2:W-:Y:S01]  /*38a0*/  MUFU.EX2 R32, R75 ;  /* 0x0000004b00207308 */ /* 0x0005e20000000800 */
[----:B---3--:R-:W-:-:S04]  /*38b0*/  FMNMX.FTZ R3, R78, R3, !PT ;  /* 0x000000034e037209 */ /* 0x008fc80007810000 */
[C---:B------:R-:W-:Y:S01]  /*38c0*/  FSETP.NEU.FTZ.AND P1, PT, R3.reuse, -INF , PT ;  /* 0xff8000000300780b */ /* 0x040fe20003f3d000 */
[----:B------:R-:W-:-:S02]  /*38d0*/  FFMA.FTZ R70, R3, R70, -8 ;  /* 0xc100000003467423 */ /* 0x000fc40000010046 */
[----:B------:R-:W-:Y:S03]  /*38e0*/  MUFU.EX2 R10, R10 ;  /* 0x0000000a000a7308 */ /* 0x000fe60000000800 */
[----:B0-----:R-:W-:Y:S02]  /*38f0*/  FSEL R90, R70, RZ, P1 ;  /* 0x000000ff465a7208 */ /* 0x001fe40000800000 */
[----:B------:R-:W-:-:S03]  /*3900*/  ISETP.NE.AND P1, PT, R2, RZ, PT ;  /* 0x000000ff0200720c */ /* 0x000fc60003f25270 */
        /* <DEDUP_REMOVED lines=8> */
[----:B------:R-:W-:Y:S01]  /*3990*/  MUFU.EX2 R39, R39 ;  /* 0x0000002700277308 */ /* 0x000fe20000000800 */
[----:B--2---:R-:W-:-:S01]  /*39a0*/  FFMA.FTZ R75, R80, UR40, -R90 ;  /* 0x00000028504b7c23 */ /* 0x004fc2000801085a */
[--C-:B------:R-:W-:Y:S01]  /*39b0*/  FFMA.FTZ R100, R100, UR40, -R90.reuse ;  /* 0x0000002864647c23 */ /* 0x100fe2000801085a */
[----:B------:R-:W-:-:S01]  /*39c0*/  FFMA.FTZ R76, R81, UR40, -R90 ;  /* 0x00000028514c7c23 */ /* 0x000fc2000801085a */
[--C-:B------:R-:W-:Y:S01]  /*39d0*/  FFMA.FTZ R80, R60, UR40, -R90.reuse ;  /* 0x000000283c507c23 */ /* 0x100fe2000801085a */
[----:B------:R-:W-:-:S01]  /*39e0*/  FFMA.FTZ R81, R61, UR40, -R90 ;  /* 0x000000283d517c23 */ /* 0x000fc2000801085a */
[--C-:B------:R-:W-:Y:S01]  /*39f0*/  FFMA.FTZ R60, R64, UR40, -R90.reuse ;  /* 0x00000028403c7c23 */ /* 0x100fe2000801085a */
[----:B------:R-:W-:-:S01]  /*3a00*/  FFMA.FTZ R61, R65, UR40, -R90 ;  /* 0x00000028413d7c23 */ /* 0x000fc2000801085a */
[----:B------:R-:W0:Y:S01]  /*3a10*/  MUFU.EX2 R74, R74 ;  /* 0x0000004a004a7308 */ /* 0x000e220000000800 */
[----:B------:R-:W-:-:S01]  /*3a20*/  FADD.FTZ R64, R5, R6 ;  /* 0x0000000605407221 */ /* 0x000fc20000010000 */
[--C-:B------:R-:W-:Y:S01]  /*3a30*/  FFMA.FTZ R101, R101, UR40, -R90.reuse ;  /* 0x0000002865657c23 */ /* 0x100fe2000801085a */
[----:B------:R-:W-:-:S01]  /*3a40*/  FFMA.FTZ R72, R72, UR40, -R90 ;  /* 0x0000002848487c23 */ /* 0x000fc2000801085a */
[----:B------:R-:W-:Y:S01]  /*3a50*/  FFMA.FTZ R73, R73, UR40, -R90 ;  /* 0x0000002849497c23 */ /* 0x000fe2000801085a */
[----:B-1----:R-:W-:-:S01]  /*3a60*/  FADD.FTZ R89, R7, R64 ;  /* 0x0000004007597221 */ /* 0x002fc20000010000 */
[--C-:B------:R-:W-:Y:S01]  /*3a70*/  FFMA.FTZ R77, R77, UR40, -R90.reuse ;  /* 0x000000284d4d7c23 */ /* 0x100fe2000801085a */
[----:B------:R-:W-:-:S01]  /*3a80*/  FFMA.FTZ R84, R84, UR40, -R90 ;  /* 0x0000002854547c23 */ /* 0x000fc2000801085a */
[----:B------:R-:W1:Y:S01]  /*3a90*/  MUFU.EX2 R92, R92 ;  /* 0x0000005c005c7308 */ /* 0x000e620000000800 */
[----:B----4-:R-:W-:-:S01]  /*3aa0*/  FADD.FTZ R94, R8, R89 ;  /* 0x00000059085e7221 */ /* 0x010fc20000010000 */
[--C-:B------:R-:W-:Y:S01]  /*3ab0*/  FFMA.FTZ R85, R85, UR40, -R90.reuse ;  /* 0x0000002855557c23 */ /* 0x100fe2000801085a */
[----:B------:R-:W-:-:S01]  /*3ac0*/  FFMA.FTZ R56, R56, UR40, -R90 ;  /* 0x0000002838387c23 */ /* 0x000fc2000801085a */
[----:B------:R-:W-:Y:S01]  /*3ad0*/  FFMA.FTZ R57, R57, UR40, -R90 ;  /* 0x0000002839397c23 */ /* 0x000fe2000801085a */
[----:B-----5:R-:W-:-:S01]  /*3ae0*/  FADD.FTZ R91, R9, R94 ;  /* 0x0000005e095b7221 */ /* 0x020fc20000010000 */
        /* <DEDUP_REMOVED lines=10> */
[----:B------:R-:W0:Y:S01]  /*3b90*/  MUFU.EX2 R71, R71 ;  /* 0x0000004700477308 */ /* 0x000e220000000800 */
[----:B-1----:R-:W-:-:S01]  /*3ba0*/  FADD.FTZ R64, R92, R65 ;  /* 0x000000415c407221 */ /* 0x002fc20000010000 */
[----:B------:R-:W-:-:S02]  /*3bb0*/  @P1 VIADD R65, R4, 0x29840 ;  /* 0x0002984004411836 */ /* 0x000fc40000000000 */
[----:B------:R-:W-:-:S01]  /*3bc0*/  FADD.FTZ R4, R10, R91 ;  /* 0x0000005b0a047221 */ /* 0x000fc20000010000 */
[--C-:B------:R-:W-:Y:S01]  /*3bd0*/  FFMA.FTZ R52, R52, UR40, -R90.reuse ;  /* 0x0000002834347c23 */ /* 0x100fe2000801085a */
[----:B------:R-:W-:-:S01]  /*3be0*/  FFMA.FTZ R53, R53, UR40, -R90 ;  /* 0x0000002835357c23 */ /* 0x000fc2000801085a */
[----:B------:R-:W-:Y:S01]  /*3bf0*/  FFMA.FTZ R24, R24, UR40, -R90 ;  /* 0x0000002818187c23 */ /* 0x000fe2000801085a */
[----:B------:R-:W-:Y:S01]  /*3c00*/  @P1 PRMT R65, R16, 0x654, R65 ;  /* 0x0000065410411816 */ /* 0x000fe20000000041 */
[----:B------:R-:W1:Y:S01]  /*3c10*/  MUFU.EX2 R78, R78 ;  /* 0x0000004e004e7308 */ /* 0x000e620000000800 */
[----:B--2---:R-:W-:-:S01]  /*3c20*/  FADD.FTZ R64, R93, R64 ;  /* 0x000000405d407221 */ /* 0x004fc20000010000 */
[--C-:B------:R-:W-:Y:S01]  /*3c30*/  FFMA.FTZ R25, R25, UR40, -R90.reuse ;  /* 0x0000002819197c23 */ /* 0x100fe2000801085a */
[----:B------:R2:W-:Y:S01]  /*3c40*/  @P1 SYNCS.ARRIVE.TRANS64.RED.A1T0 RZ, [R65+URZ], RZ ;  /* 0x000000ff41ff19a7 */ /* 0x0005e2000810043f */
[----:B------:R-:W-:-:S01]  /*3c50*/  FFMA.FTZ R83, R83, UR40, -R90 ;  /* 0x0000002853537c23 */ /* 0x000fc2000801085a */
[--C-:B------:R-:W-:Y:S01]  /*3c60*/  FFMA.FTZ R58, R58, UR40, -R90.reuse ;  /* 0x000000283a3a7c23 */ /* 0x100fe2000801085a */
[----:B------:R-:W-:-:S01]  /*3c70*/  FFMA.FTZ R79, R79, UR40, -R90 ;  /* 0x000000284f4f7c23 */ /* 0x000fc2000801085a */
[----:B------:R-:W-:Y:S01]  /*3c80*/  FFMA.FTZ R86, R86, UR40, -R90 ;  /* 0x0000002856567c23 */ /* 0x000fe2000801085a */
[----:B------:R-:W3:Y:S01]  /*3c90*/  MUFU.EX2 R100, R100 ;  /* 0x0000006400647308 */ /* 0x000ee20000000800 */
[----:B0-----:R-:W-:-:S01]  /*3ca0*/  FADD.FTZ R89, R71, R64 ;  /* 0x0000004047597221 */ /* 0x001fc20000010000 */
[----:B------:R-:W-:Y:S01]  /*3cb0*/  FFMA.FTZ R82, R82, UR40, -R90 ;  /* 0x0000002852527c23 */ /* 0x000fe2000801085a */
[----:B--2---:R-:W-:-:S01]  /*3cc0*/  FADD.FTZ R65, R11, R4 ;  /* 0x000000040b417221 */ /* 0x004fc20000010000 */
[----:B------:R-:W-:Y:S01]  /*3cd0*/  FFMA.FTZ R87, R87, UR40, -R90 ;  /* 0x0000002857577c23 */ /* 0x000fe2000801085a */
[----:B------:R-:W-:-:S02]  /*3ce0*/  PLOP3.LUT P1, PT, PT, PT, UP0, 0x80, 0x0 ;  /* 0x000000000000781c */ /* 0x000fc40003f2f008 */
[----:B------:R-:W-:Y:S01]  /*3cf0*/  F2FP.SATFINITE.E4M3.F32.PACK_AB_MERGE_C R92, R93, R92, RZ ;  /* 0x0000005c5d5c723e */ /* 0x000fe200048070ff */
[----:B------:R-:W0:Y:S01]  /*3d00*/  MUFU.EX2 R12, R12 ;  /* 0x0000000c000c7308 */ /* 0x000e220000000800 */
[----:B-1----:R-:W-:-:S02]  /*3d10*/  FADD.FTZ R89, R78, R89 ;  /* 0x000000594e597221 */ /* 0x002fc40000010000 */
[----:B------:R-:W-:-:S05]  /*3d20*/  F2FP.SATFINITE.E4M3.F32.PACK_AB_MERGE_C R172, R74, R39, R92 ;  /* 0x000000274aac723e */ /* 0x000fca000480705c */
[----:B------:R-:W1:Y:S01]  /*3d30*/  MUFU.EX2 R101, R101 ;  /* 0x0000006500657308 */ /* 0x000e620000000800 */
[----:B---3--:R-:W-:-:S07]  /*3d40*/  FADD.FTZ R4, R100, R89 ;  /* 0x0000005964047221 */ /* 0x008fce0000010000 */
[----:B------:R-:W2:Y:S01]  /*3d50*/  MUFU.EX2 R13, R13 ;  /* 0x0000000d000d7308 */ /* 0x000ea20000000800 */
[----:B0-----:R-:W-:-:S01]  /*3d60*/  FADD.FTZ R64, R12, R65 ;  /* 0x000000410c407221 */ /* 0x001fc20000010000 */
[----:B------:R-:W-:-:S04]  /*3d70*/  F2FP.SATFINITE.E4M3.F32.PACK_AB_MERGE_C R12, R12, R11, RZ ;  /* 0x0000000b0c0c723e */ /* 0x000fc800048070ff */
[----:B------:R-:W-:Y:S02]  /*3d80*/  F2FP.SATFINITE.E4M3.F32.PACK_AB_MERGE_C R175, R10, R9, R12 ;  /* 0x000000090aaf723e */ /* 0x000fe4000480700c */
[----:B------:R-:W0:Y:S01]  /*3d90*/  MUFU.EX2 R72, R72 ;  /* 0x0000004800487308 */ /* 0x000e220000000800 */
[----:B-1----:R-:W-:-:S01]  /*3da0*/  FADD.FTZ R65, R101, R4 ;  /* 0x0000000465417221 */ /* 0x002fc20000010000 */
[----:B------:R-:W-:-:S04]  /*3db0*/  F2FP.SATFINITE.E4M3.F32.PACK_AB_MERGE_C R100, R101, R100, RZ ;  /* 0x000000646564723e */ /* 0x000fc800048070ff */
[----:B------:R-:W-:Y:S02]  /*3dc0*/  F2FP.SATFINITE.E4M3.F32.PACK_AB_MERGE_C R174, R78, R71, R100 ;  /* 0x000000474eae723e */ /* 0x000fe40004807064 */
[----:B------:R-:W1:Y:S01]  /*3dd0*/  MUFU.EX2 R14, R14 ;  /* 0x0000000e000e7308 */ /* 0x000e620000000800 */
[----:B--2---:R-:W-:-:S07]  /*3de0*/  FADD.FTZ R89, R13, R64 ;  /* 0x000000400d597221 */ /* 0x004fce0000010000 */
        /* <DEDUP_REMOVED lines=11> */
[----:B------:R-:W-:-:S04]  /*3ea0*/  F2FP.SATFINITE.E4M3.F32.PACK_AB_MERGE_C R15, R26, R15, RZ ;  /* 0x0000000f1a0f723e */ /* 0x000fc800048070ff */
[----:B------:R-:W-:Y:S02]  /*3eb0*/  F2FP.SATFINITE.E4M3.F32.PACK_AB_MERGE_C R177, R14, R13, R15 ;  /* 0x0000000d0eb1723e */ /* 0x000fe4000480700f */
[----:B------:R-:W1:Y:S01]  /*3ec0*/  MUFU.EX2 R75, R75 ;  /* 0x0000004b004b7308 */ /* 0x000e620000000800 */
[----:B--2---:R-:W-:-:S01]  /*3ed0*/  FADD.FTZ R4, R77, R4 ;  /* 0x000000044d047221 */ /* 0x004fc20000010000 */
[----:B------:R-:W-:-:S04]  /*3ee0*/  F2FP.SATFINITE.E4M3.F32.PACK_AB_MERGE_C R77, R77, R88, RZ ;  /* 0x000000584d4d723e */ /* 0x000fc800048070ff */
[----:B------:R-:W-:Y:S02]  /*3ef0*/  F2FP.SATFINITE.E4M3.F32.PACK_AB_MERGE_C R176, R73, R72, R77 ;  /* 0x0000004849b0723e */ /* 0x000fe4000480704d */
[----:B------:R-:W-:Y:S01]  /*3f00*/  CS2R R72, SRZ ;  /* 0x0000000000487805 */ /* 0x000fe2000001ff00 */
[----:B------:R-:W2:Y:S01]  /*3f10*/  MUFU.EX2 R76, R76 ;  /* 0x0000004c004c7308 */ /* 0x000ea20000000800 */
[----:B0-----:R-:W-:-:S04]  /*3f20*/  FADD.FTZ R64, R20, R89 ;  /* 0x0000005914407221 */ /* 0x001fc80000010000 */
[----:B------:R-:W-:-:S03]  /*3f30*/  FADD.FTZ R64, R21, R64 ;  /* 0x0000004015407221 */ /* 0x000fc60000010000 */
[----:B------:R-:W0:Y:S01]  /*3f40*/  MUFU.EX2 R84, R84 ;  /* 0x0000005400547308 */ /* 0x000e220000000800 */
[----:B-1----:R-:W-:-:S01]  /*3f50*/  FADD.FTZ R65, R75, R4 ;  /* 0x000000044b417221 */ /* 0x002fc20000010000 */
[----:B------:R-:W-:Y:S01]  /*3f60*/  FADD.FTZ R89, R27, R64 ;  /* 0x000000401b597221 */ /* 0x000fe20000010000 */
[----:B------:R-:W-:-:S04]  /*3f70*/  F2FP.SATFINITE.E4M3.F32.PACK_AB_MERGE_C R64, R8, R7, RZ ;  /* 0x000000070840723e */ /* 0x000fc800048070ff */
[----:B------:R-:W-:Y:S01]  /*3f80*/  F2FP.SATFINITE.E4M3.F32.PACK_AB_MERGE_C R173, R6, R5, R64 ;  /* 0x0000000506ad723e */ /* 0x000fe20004807040 */
[----:B------:R-:W1:Y:S01]  /*3f90*/  MUFU.EX2 R34, R34 ;  /* 0x0000002200227308 */ /* 0x000e620000000800 */
[----:B--2---:R-:W-:-:S07]  /*3fa0*/  FADD.FTZ R65, R76, R65 ;  /* 0x000000414c417221 */ /* 0x004fce0000010000 */
[----:B------:R-:W2:Y:S01]  /*3fb0*/  MUFU.EX2 R85, R85 ;  /* 0x0000005500557308 */ /* 0x000ea20000000800 */
[----:B0-----:R-:W-:-:S01]  /*3fc0*/  FADD.FTZ R4, R84, R65 ;  /* 0x0000004154047221 */ /* 0x001fc20000010000 */
[----:B------:R-:W-:-:S06]  /*3fd0*/  CS2R R64, SRZ ;  /* 0x0000000000407805 */ /* 0x000fcc000001ff00 */
[----:B------:R-:W0:Y:S01]  /*3fe0*/  MUFU.EX2 R30, R30 ;  /* 0x0000001e001e7308 */ /* 0x000e220000000800 */
[----:B-1----:R-:W-:-:S01]  /*3ff0*/  FADD.FTZ R89, R34, R89 ;  /* 0x0000005922597221 */ /* 0x002fc20000010000 */
[----:B------:R-:W-:-:S04]  /*4000*/  F2FP.SATFINITE.E4M3.F32.PACK_AB_MERGE_C R27, R34, R27, RZ ;  /* 0x0000001b221b723e */ /* 0x000fc800048070ff */
[----:B------:R-:W-:Y:S02]  /*4010*/  F2FP.SATFINITE.E4M3.F32.PACK_AB_MERGE_C R179, R21, R20, R27 ;  /* 0x0000001415b3723e */ /* 0x000fe4000480701b */
[----:B------:R-:W-:Y:S01]  /*4020*/  CS2R R26, SRZ ;  /* 0x00000000001a7805 */ /* 0x000fe2000001ff00 */
[----:B------:R-:W1:Y:S01]  /*4030*/  MUFU.EX2 R56, R56 ;  /* 0x0000003800387308 */ /* 0x000e620000000800 */
[----:B--2---:R-:W-:-:S01]  /*4040*/  FADD.FTZ R7, R85, R4 ;  /* 0x0000000455077221 */ /* 0x004fc20000010000 */
[----:B------:R-:W-:-:S04]  /*4050*/  F2FP.SATFINITE.E4M3.F32.PACK_AB_MERGE_C R84, R85, R84, RZ ;  /* 0x000000545554723e */ /* 0x000fc800048070ff */
[----:B------:R-:W-:Y:S02]  /*4060*/  F2FP.SATFINITE.E4M3.F32.PACK_AB_MERGE_C R178, R76, R75, R84 ;  /* 0x0000004b4cb2723e */ /* 0x000fe40004807054 */
[----:B------:R-:W-:Y:S01]  /*4070*/  CS2R R84, SRZ ;  /* 0x0000000000547805 */ /* 0x000fe2000001ff00 */
[----:B------:R-:W2:Y:S01]  /*4080*/  MUFU.EX2 R31, R104 ;  /* 0x00000068001f7308 */ /* 0x000ea20000000800 */
[----:B0-----:R-:W-:-:S01]  /*4090*/  FADD.FTZ R8, R30, R89 ;  /* 0x000000591e087221 */ /* 0x001fc20000010000 */
[----:B------:R-:W-:Y:S02]  /*40a0*/  CS2R R76, SRZ ;  /* 0x00000000004c7805 */ /* 0x000fe4000001ff00 */
[----:B------:R-:W-:-:S04]  /*40b0*/  CS2R R74, SRZ ;  /* 0x00000000004a7805 */ /* 0x000fc8000001ff00 */
        /* <DEDUP_REMOVED lines=12> */
[----:B------:R-:W-:-:S04]  /*4180*/  F2FP.SATFINITE.E4M3.F32.PACK_AB_MERGE_C R35, R42, R35, RZ ;  /* 0x000000232a23723e */ /* 0x000fc800048070ff */
[----:B------:R-:W-:Y:S02]  /*4190*/  F2FP.SATFINITE.E4M3.F32.PACK_AB_MERGE_C R181, R31, R30, R35 ;  /* 0x0000001e1fb5723e */ /* 0x000fe40004807023 */
[----:B------:R-:W-:Y:S01]  /*41a0*/  CS2R R34, SRZ ;  /* 0x0000000000227805 */ /* 0x000fe2000001ff00 */
[----:B------:R-:W0:Y:S01]  /*41b0*/  MUFU.EX2 R60, R60 ;  /* 0x0000003c003c7308 */ /* 0x000e220000000800 */
[----:B-1----:R-:W-:-:S01]  /*41c0*/  FADD.FTZ R7, R81, R4 ;  /* 0x0000000451077221 */ /* 0x002fc20000010000 */
[----:B------:R-:W-:Y:S02]  /*41d0*/  F2FP.SATFINITE.E4M3.F32.PACK_AB_MERGE_C R80, R81, R80, RZ ;  /* 0x000000505150723e */ /* 0x000fe400048070ff */
[----:B------:R-:W-:Y:S02]  /*41e0*/  CS2R R30, SRZ ;  /* 0x00000000001e7805 */ /* 0x000fe4000001ff00 */
[----:B------:R-:W-:Y:S02]  /*41f0*/  F2FP.SATFINITE.E4M3.F32.PACK_AB_MERGE_C R180, R57, R56, R80 ;  /* 0x0000003839b4723e */ /* 0x000fe40004807050 */
[----:B------:R-:W-:Y:S01]  /*4200*/  CS2R R80, SRZ ;  /* 0x0000000000507805 */ /* 0x000fe2000001ff00 */
[----:B------:R-:W1:Y:S01]  /*4210*/  MUFU.EX2 R55, R108 ;  /* 0x0000006c00377308 */ /* 0x000e620000000800 */
[----:B--2---:R-:W-:-:S01]  /*4220*/  FADD.FTZ R8, R38, R11 ;  /* 0x0000000b26087221 */ /* 0x004fc20000010000 */
[----:B------:R-:W-:-:S06]  /*4230*/  CS2R R56, SRZ ;  /* 0x0000000000387805 */ /* 0x000fcc000001ff00 */
        /* <DEDUP_REMOVED lines=14> */
[----:B------:R-:W-:-:S01]  /*4320*/  FADD.FTZ R6, R32, R29 ;  /* 0x0000001d20067221 */ /* 0x000fc20000010000 */
[----:B------:R-:W-:Y:S01]  /*4330*/  CS2R R38, SRZ ;  /* 0x0000000000267805 */ /* 0x000fe2000001ff00 */
[----:B------:R-:W2:Y:S01]  /*4340*/  MUFU.EX2 R41, R41 ;  /* 0x0000002900297308 */ /* 0x000ea20000000800 */
[C---:B0-----:R-:W-:Y:S01]  /*4350*/  F2FP.SATFINITE.E4M3.F32.PACK_AB_MERGE_C R68, R69.reuse, R68, RZ ;  /* 0x000000444544723e */ /* 0x041fe200048070ff */
[----:B------:R-:W-:Y:S01]  /*4360*/  FADD.FTZ R69, R69, R4 ;  /* 0x0000000445457221 */ /* 0x000fe20000010000 */
[----:B------:R-:W-:-:S01]  /*4370*/  FADD.FTZ R7, R33, R6 ;  /* 0x0000000621077221 */ /* 0x000fc20000010000 */
[----:B------:R-:W-:Y:S02]  /*4380*/  CS2R R28, SRZ ;  /* 0x00000000001c7805 */ /* 0x000fe4000001ff00 */
[----:B------:R-:W-:Y:S02]  /*4390*/  F2FP.SATFINITE.E4M3.F32.PACK_AB_MERGE_C R182, R61, R60, R68 ;  /* 0x0000003c3db6723e */ /* 0x000fe40004807044 */
[----:B------:R-:W-:Y:S01]  /*43a0*/  CS2R R60, SRZ ;  /* 0x00000000003c7805 */ /* 0x000fe2000001ff00 */
[----:B------:R-:W0:Y:S01]  /*43b0*/  MUFU.EX2 R36, R36 ;  /* 0x0000002400247308 */ /* 0x000e220000000800 */
[----:B-1----:R-:W-:-:S01]  /*43c0*/  FADD.FTZ R4, R40, R69 ;  /* 0x0000004528047221 */ /* 0x002fc20000010000 */
[----:B------:R-:W-:-:S06]  /*43d0*/  CS2R R68, SRZ ;  /* 0x0000000000447805 */ /* 0x000fcc000001ff00 */
        /* <DEDUP_REMOVED lines=8> */
[----:B------:R-:W-:Y:S02]  /*4460*/  F2FP.SATFINITE.E4M3.F32.PACK_AB_MERGE_C R36, R43, R36, RZ ;  /* 0x000000242b24723e */ /* 0x000fe400048070ff */
[----:B------:R-:W-:Y:S02]  /*4470*/  CS2R R42, SRZ ;  /* 0x00000000002a7805 */ /* 0x000fe4000001ff00 */
[----:B------:R-:W-:Y:S02]  /*4480*/  F2FP.SATFINITE.E4M3.F32.PACK_AB_MERGE_C R185, R33, R32, R36 ;  /* 0x0000002021b9723e */ /* 0x000fe40004807024 */
[----:B------:R-:W-:Y:S01]  /*4490*/  CS2R R32, SRZ ;  /* 0x0000000000207805 */ /* 0x000fe2000001ff00 */
[----:B------:R-:W2:Y:S01]  /*44a0*/  MUFU.EX2 R48, R48 ;  /* 0x0000003000307308 */ /* 0x000ea20000000800 */
[C---:B0-----:R-:W-:Y:S01]  /*44b0*/  F2FP.SATFINITE.E4M3.F32.PACK_AB_MERGE_C R44, R45.reuse, R44, RZ ;  /* 0x0000002c2d2c723e */ /* 0x041fe200048070ff */
[----:B------:R-:W-:-:S03]  /*44c0*/  FADD.FTZ R45, R45, R4 ;  /* 0x000000042d2d7221 */ /* 0x000fc60000010000 */
[----:B------:R-:W-:Y:S02]  /*44d0*/  F2FP.SATFINITE.E4M3.F32.PACK_AB_MERGE_C R184, R41, R40, R44 ;  /* 0x0000002829b8723e */ /* 0x000fe4000480702c */
[----:B------:R-:W-:Y:S01]  /*44e0*/  CS2R R40, SRZ ;  /* 0x0000000000287805 */ /* 0x000fe2000001ff00 */
[----:B------:R-:W0:Y:S01]  /*44f0*/  MUFU.EX2 R46, R46 ;  /* 0x0000002e002e7308 */ /* 0x000e220000000800 */
[----:B-1----:R-:W-:-:S07]  /*4500*/  FADD.FTZ R5, R37, R6 ;  /* 0x0000000625057221 */ /* 0x002fce0000010000 */
[----:B------:R-:W1:Y:S01]  /*4510*/  MUFU.EX2 R49, R49 ;  /* 0x0000003100317308 */ /* 0x000e620000000800 */
[----:B--2---:R-:W-:-:S01]  /*4520*/  FADD.FTZ R4, R48, R45 ;  /* 0x0000002d30047221 */ /* 0x004fc20000010000 */
[----:B------:R-:W-:-:S06]  /*4530*/  CS2R R44, SRZ ;  /* 0x00000000002c7805 */ /* 0x000fcc000001ff00 */
[----:B------:R-:W-:Y:S01]  /*4540*/  MUFU.EX2 R47, R47 ;  /* 0x0000002f002f7308 */ /* 0x000fe20000000800 */
[----:B0-----:R-:W-:-:S07]  /*4550*/  FADD.FTZ R6, R46, R5 ;  /* 0x000000052e067221 */ /* 0x001fce0000010000 */
[----:B------:R-:W0:Y:S01]  /*4560*/  MUFU.EX2 R50, R50 ;  /* 0x0000003200327308 */ /* 0x000e220000000800 */
[----:B-1----:R-:W-:-:S07]  /*4570*/  FADD.FTZ R5, R49, R4 ;  /* 0x0000000431057221 */ /* 0x002fce0000010000 */
[----:B------:R-:W1:Y:S08]  /*4580*/  MUFU.EX2 R52, R52 ;  /* 0x0000003400347308 */ /* 0x000e700000000800 */
[----:B------:R-:W2:Y:S01]  /*4590*/  MUFU.EX2 R53, R53 ;  /* 0x0000003500357308 */ /* 0x000ea20000000800 */
[----:B0-----:R-:W-:Y:S01]  /*45a0*/  F2FP.SATFINITE.E4M3.F32.PACK_AB_MERGE_C R7, R50, R47, RZ ;  /* 0x0000002f3207723e */ /* 0x001fe200048070ff */
[----:B------:R-:W-:-:S03]  /*45b0*/  FADD.FTZ R47, R47, R6 ;  /* 0x000000062f2f7221 */ /* 0x000fc60000010000 */
[----:B------:R-:W-:Y:S01]  /*45c0*/  F2FP.SATFINITE.E4M3.F32.PACK_AB_MERGE_C R187, R46, R37, R7 ;  /* 0x000000252ebb723e */ /* 0x000fe20004807007 */
[----:B------:R-:W-:-:S01]  /*45d0*/  FADD.FTZ R50, R50, R47 ;  /* 0x0000002f32327221 */ /* 0x000fc20000010000 */
[----:B------:R-:W-:Y:S01]  /*45e0*/  CS2R R46, SRZ ;  /* 0x00000000002e7805 */ /* 0x000fe2000001ff00 */
[----:B------:R-:W-:Y:S01]  /*45f0*/  MUFU.EX2 R59, R59 ;  /* 0x0000003b003b7308 */ /* 0x000fe20000000800 */
[----:B-1----:R-:W-:-:S01]  /*4600*/  FADD.FTZ R4, R52, R5 ;  /* 0x0000000534047221 */ /* 0x002fc20000010000 */
[----:B------:R-:W-:-:S06]  /*4610*/  CS2R R36, SRZ ;  /* 0x0000000000247805 */ /* 0x000fcc000001ff00 */
[----:B------:R-:W0:Y:S01]  /*4620*/  MUFU.EX2 R62, R62 ;  /* 0x0000003e003e7308 */ /* 0x000e220000000800 */
[C---:B--2---:R-:W-:Y:S01]  /*4630*/  F2FP.SATFINITE.E4M3.F32.PACK_AB_MERGE_C R52, R53.reuse, R52, RZ ;  /* 0x000000343534723e */ /* 0x044fe200048070ff */
[----:B------:R-:W-:-:S03]  /*4640*/  FADD.FTZ R53, R53, R4 ;  /* 0x0000000435357221 */ /* 0x000fc60000010000 */
[----:B------:R-:W-:Y:S02]  /*4650*/  F2FP.SATFINITE.E4M3.F32.PACK_AB_MERGE_C R186, R49, R48, R52 ;  /* 0x0000003031ba723e */ /* 0x000fe40004807034 */
[----:B------:R-:W-:Y:S01]  /*4660*/  CS2R R48, SRZ ;  /* 0x0000000000307805 */ /* 0x000fe2000001ff00 */
[----:B------:R-:W1:Y:S08]  /*4670*/  MUFU.EX2 R51, R51 ;  /* 0x0000003300337308 */ /* 0x000e700000000800 */
[----:B------:R-:W2:Y:S01]  /*4680*/  MUFU.EX2 R24, R24 ;  /* 0x0000001800187308 */ /* 0x000ea20000000800 */
[----:B0-----:R-:W-:-:S07]  /*4690*/  F2FP.SATFINITE.E4M3.F32.PACK_AB_MERGE_C R6, R62, R59, RZ ;  /* 0x0000003b3e06723e */ /* 0x001fce00048070ff */
[----:B------:R-:W0:Y:S01]  /*46a0*/  MUFU.EX2 R54, R54 ;  /* 0x0000003600367308 */ /* 0x000e220000000800 */
[----:B-1----:R-:W-:-:S07]  /*46b0*/  FADD.FTZ R5, R51, R50 ;  /* 0x0000003233057221 */ /* 0x002fce0000010000 */
[----:B------:R-:W1:Y:S01]  /*46c0*/  MUFU.EX2 R25, R25 ;  /* 0x0000001900197308 */ /* 0x000e620000000800 */
[----:B--2---:R-:W-:-:S01]  /*46d0*/  FADD.FTZ R4, R24, R53 ;  /* 0x0000003518047221 */ /* 0x004fc20000010000 */
[----:B------:R-:W-:-:S06]  /*46e0*/  CS2R R52, SRZ ;  /* 0x0000000000347805 */ /* 0x000fcc000001ff00 */
[----:B------:R-:W2:Y:S01]  /*46f0*/  MUFU.EX2 R83, R83 ;  /* 0x0000005300537308 */ /* 0x000ea20000000800 */
[C---:B0-----:R-:W-:Y:S01]  /*4700*/  F2FP.SATFINITE.E4M3.F32.PACK_AB_MERGE_C R189, R54.reuse, R51, R6 ;  /* 0x0000003336bd723e */ /* 0x041fe20004807006 */
[----:B------:R-:W-:Y:S01]  /*4710*/  FADD.FTZ R54, R54, R5 ;  /* 0x0000000536367221 */ /* 0x000fe20000010000 */
[----:B------:R-:W-:-:S03]  /*4720*/  CS2R R50, SRZ ;  /* 0x0000000000327805 */ /* 0x000fc6000001ff00 */
[----:B------:R-:W-:Y:S01]  /*4730*/  FADD.FTZ R59, R59, R54 ;  /* 0x000000363b3b7221 */ /* 0x000fe20000010000 */
[----:B------:R-:W-:Y:S01]  /*4740*/  CS2R R54, SRZ ;  /* 0x0000000000367805 */ /* 0x000fe2000001ff00 */
[----:B------:R-:W0:Y:S01]  /*4750*/  MUFU.EX2 R58, R58 ;  /* 0x0000003a003a7308 */ /* 0x000e220000000800 */
[----:B-1----:R-:W-:-:S01]  /*4760*/  FADD.FTZ R4, R25, R4 ;  /* 0x0000000419047221 */ /* 0x002fc20000010000 */
[----:B------:R-:W-:-:S06]  /*4770*/  FADD.FTZ R62, R62, R59 ;  /* 0x0000003b3e3e7221 */ /* 0x000fcc0000010000 */
[----:B------:R-:W-:Y:S01]  /*4780*/  MUFU.EX2 R67, R67 ;  /* 0x0000004300437308 */ /* 0x000fe20000000800 */
[----:B--2---:R-:W-:-:S07]  /*4790*/  FADD.FTZ R5, R83, R4 ;  /* 0x0000000453057221 */ /* 0x004fce0000010000 */
[----:B------:R-:W1:Y:S01]  /*47a0*/  MUFU.EX2 R70, R110 ;  /* 0x0000006e00467308 */ /* 0x000e620000000800 */
[C---:B0-----:R-:W-:Y:S01]  /*47b0*/  F2FP.SATFINITE.E4M3.F32.PACK_AB_MERGE_C R83, R58.reuse, R83, RZ ;  /* 0x000000533a53723e */ /* 0x041fe200048070ff */
[----:B------:R-:W-:-:S03]  /*47c0*/  FADD.FTZ R58, R58, R5 ;  /* 0x000000053a3a7221 */ /* 0x000fc60000010000 */
[----:B------:R-:W-:Y:S02]  /*47d0*/  F2FP.SATFINITE.E4M3.F32.PACK_AB_MERGE_C R188, R25, R24, R83 ;  /* 0x0000001819bc723e */ /* 0x000fe40004807053 */
[----:B------:R-:W-:Y:S01]  /*47e0*/  CS2R R24, SRZ ;  /* 0x0000000000187805 */ /* 0x000fe2000001ff00 */
[----:B------:R-:W0:Y:S08]  /*47f0*/  MUFU.EX2 R63, R63 ;  /* 0x0000003f003f7308 */ /* 0x000e300000000800 */
[----:B------:R-:W2:Y:S01]  /*4800*/  MUFU.EX2 R79, R79 ;  /* 0x0000004f004f7308 */ /* 0x000ea20000000800 */
[----:B-1----:R-:W-:-:S07]  /*4810*/  F2FP.SATFINITE.E4M3.F32.PACK_AB_MERGE_C R4, R70, R67, RZ ;  /* 0x000000434604723e */ /* 0x002fce00048070ff */
[----:B------:R-:W1:Y:S01]  /*4820*/  MUFU.EX2 R66, R66 ;  /* 0x0000004200427308 */ /* 0x000e620000000800 */
[----:B0-----:R-:W-:-:S07]  /*4830*/  FADD.FTZ R7, R63, R62 ;  /* 0x0000003e3f077221 */ /* 0x001fce0000010000 */
[----:B------:R-:W0:Y:S01]  /*4840*/  MUFU.EX2 R86, R86 ;  /* 0x0000005600567308 */ /* 0x000e220000000800 */
[----:B--2---:R-:W-:-:S01]  /*4850*/  FADD.FTZ R5, R79, R58 ;  /* 0x0000003a4f057221 */ /* 0x004fc20000010000 */
[----:B------:R-:W-:-:S06]  /*4860*/  CS2R R58, SRZ ;  /* 0x00000000003a7805 */ /* 0x000fcc000001ff00 */
[----:B------:R-:W2:Y:S01]  /*4870*/  MUFU.EX2 R82, R82 ;  /* 0x0000005200527308 */ /* 0x000ea20000000800 */
[C---:B-1----:R-:W-:Y:S01]  /*4880*/  F2FP.SATFINITE.E4M3.F32.PACK_AB_MERGE_C R191, R66.reuse, R63, R4 ;  /* 0x0000003f42bf723e */ /* 0x042fe20004807004 */
[----:B------:R-:W-:Y:S01]  /*4890*/  FADD.FTZ R66, R66, R7 ;  /* 0x0000000742427221 */ /* 0x000fe20000010000 */
[----:B------:R-:W-:-:S03]  /*48a0*/  CS2R R62, SRZ ;  /* 0x00000000003e7805 */ /* 0x000fc6000001ff00 */
[----:B------:R-:W-:Y:S02]  /*48b0*/  FADD.FTZ R67, R67, R66 ;  /* 0x0000004243437221 */ /* 0x000fe40000010000 */
[----:B------:R-:W1:Y:S01]  /*48c0*/  MUFU.EX2 R87, R87 ;  /* 0x0000005700577308 */ /* 0x000e620000000800 */
[----:B0-----:R-:W-:-:S04]  /*48d0*/  FADD.FTZ R5, R86, R5 ;  /* 0x0000000556057221 */ /* 0x001fc80000010000 */
[----:B--2---:R-:W-:Y:S01]  /*48e0*/  FADD.FTZ R4, R82, R5 ;  /* 0x0000000552047221 */ /* 0x004fe20000010000 */
[----:B------:R-:W-:-:S01]  /*48f0*/  FADD.FTZ R5, R70, R67 ;  /* 0x0000004346057221 */ /* 0x000fc20000010000 */
[----:B------:R-:W-:Y:S02]  /*4900*/  CS2R R70, SRZ ;  /* 0x0000000000467805 */ /* 0x000fe4000001ff00 */
[----:B------:R-:W-:Y:S02]  /*4910*/  CS2R R66, SRZ ;  /* 0x0000000000427805 */ /* 0x000fe4000001ff00 */
[C---:B-1----:R-:W-:Y:S01]  /*4920*/  F2FP.SATFINITE.E4M3.F32.PACK_AB_MERGE_C R6, R87.reuse, R82, RZ ;  /* 0x000000525706723e */ /* 0x042fe200048070ff */
[----:B------:R-:W-:-:S01]  /*4930*/  FADD.FTZ R4, R87, R4 ;  /* 0x0000000457047221 */ /* 0x000fc20000010000 */
[----:B------:R-:W-:Y:S02]  /*4940*/  CS2R R82, SRZ ;  /* 0x0000000000527805 */ /* 0x000fe4000001ff00 */
[----:B------:R-:W-:-:S02]  /*4950*/  F2FP.SATFINITE.E4M3.F32.PACK_AB_MERGE_C R190, R86, R79, R6 ;  /* 0x0000004f56be723e */ /* 0x000fc40004807006 */
[----:B------:R-:W-:Y:S02]  /*4960*/  CS2R R86, SRZ ;  /* 0x0000000000567805 */ /* 0x000fe4000001ff00 */
[----:B------:R-:W-:Y:S01]  /*4970*/  CS2R R78, SRZ ;  /* 0x00000000004e7805 */ /* 0x000fe2000001ff00 */
[----:B------:R-:W-:Y:S06]  /*4980*/  @!P1 BRA `(.L_x_151) ;  /* 0x0000002c004c9947 */ /* 0x000fec0003800000 */
[----:B------:R-:W-:Y:S01]  /*4990*/  IMAD.MOV.U32 R7, RZ, RZ, R0 ;  /* 0x000000ffff077224 */ /* 0x000fe200078e0000 */
[----:B------:R-:W-:Y:S01]  /*49a0*/  UIADD3 UR50, UR50, -0x2, URZ ;  /* 0xfffffffe32327890 */ /* 0x000fe2000fffe03f */
[----:B------:R-:W-:Y:S01]  /*49b0*/  IMAD.MOV.U32 R6, RZ, RZ, R3 ;  /* 0x000000ffff067224 */ /* 0x000fe200078e0003 */
[----:B------:R-:W-:Y:S01]  /*49c0*/  UMOV UR53, UR44 ;  /* 0x0000002c00357c82 */ /* 0x000fe20008000000 */
[----:B------:R-:W-:Y:S01]  /*49d0*/  IMAD.MOV.U32 R87, RZ, RZ, RZ ;  /* 0x000000ffff577224 */ /* 0x000fe200078e00ff */
[----:B------:R-:W-:-:S08]  /*49e0*/  UMOV UR51, UR52 ;  /* 0x0000003400337c82 */ /* 0x000fd00008000000 */
.L_x_162:
[----:B------:R-:W-:Y:S01]  /*49f0*/  ISETP.NE.AND P2, PT, RZ, UR37, PT ;  /* 0x00000025ff007c0c */ /* 0x000fe2000bf45270 */
[----:B------:R-:W-:-:S04]  /*4a00*/  UISETP.NE.AND UP0, UPT, UR51, 0x1, UPT ;  /* 0x000000013300788c */ /* 0x000fc8000bf05270 */
[----:B------:R-:W-:-:S04]  /*4a10*/  USEL UR44, URZ, 0x1, UP0 ;  /* 0x000000013f2c7887 */ /* 0x000fc80008000000 */
[----:B------:R-:W-:-:S04]  /*4a20*/  ULOP3.LUT UR44, UR53, UR44, URZ, 0x3c, !UPT ;  /* 0x0000002c352c7292 */ /* 0x000fc8000f8e3c3f */
[----:B------:R-:W-:Y:S08]  /*4a30*/  @P2 BRA `(.L_x_152) ;  /* 0x0000000000382947 */ /* 0x000ff00003800000 */
[----:B------:R-:W-:Y:S05]  /*4a40*/  @!P0 BRA `(.L_x_153) ;  /* 0x0000000000048947 */ /* 0x000fea0003800000 */
[----:B------:R-:W-:Y:S01]  /*4a50*/  BPT.TRAP 0x1 ;  /* 0x000000040000795c */ /* 0x000fe20000300000 */
.L_x_153:
        /* <DEDUP_REMOVED lines=9> */
.L_x_154:
[----:B-1----:R-:W-:Y:S05]  /*4af0*/  @P1 BRA `(.L_x_152) ;  /* 0x0000000000081947 */ /* 0x002fea0003800000 */
[----:B------:R-:W1:Y:S02]  /*4b00*/  SYNCS.PHASECHK.TRANS64.TRYWAIT P1, [UR6+0x29830], R0 ;  /* 0x02983000ff0075a7 */ /* 0x000e640008020146 */
[----:B-1----:R-:W-:Y:S05]  /*4b10*/  @!P1 BRA `(.L_x_155) ;  /* 0x0000008800849947 */ /* 0x002fea0003800000 */
.L_x_152:
[----:B-1----:R-:W1:Y:S01]  /*4b20*/  S2R R3, SR_TID.X ;  /* 0x0000000000037919 */ /* 0x002e620000002100 */
[----:B------:R-:W-:Y:S01]  /*4b30*/  UIADD3 UR52, UR51, 0x1, URZ ;  /* 0x0000000133347890 */ /* 0x000fe2000fffe03f */
[----:B------:R-:W-:Y:S01]  /*4b40*/  UMOV UR27, 0x80000020 ;  /* 0x80000020001b7882 */ /* 0x000fe20000000000 */
[----:B------:R-:W-:Y:S02]  /*4b50*/  UMOV UR28, UR24 ;  /* 0x00000018001c7c82 */ /* 0x000fe40008000000 */
[----:B------:R-:W-:Y:S01]  /*4b60*/  UISETP.NE.AND UP0, UPT, UR52, 0x2, UPT ;  /* 0x000000023400788c */ /* 0x000fe2000bf05270 */
[----:B------:R-:W-:Y:S01]  /*4b70*/  UMOV UR29, UR25 ;  /* 0x00000019001d7c82 */ /* 0x000fe20008000000 */
[----:B------:R-:W-:Y:S02]  /*4b80*/  UMOV UR31, 0x80000020 ;  /* 0x80000020001f7882 */ /* 0x000fe40000000000 */
[----:B------:R-:W-:Y:S01]  /*4b90*/  USEL UR52, UR52, URZ, UP0 ;  /* 0x0000003f34347287 */ /* 0x000fe20008000000 */
[----:B------:R-:W-:Y:S01]  /*4ba0*/  UMOV UR32, UR24 ;  /* 0x0000001800207c82 */ /* 0x000fe20008000000 */
[----:B------:R-:W-:-:S02]  /*4bb0*/  UMOV UR33, UR25 ;  /* 0x0000001900217c82 */ /* 0x000fc40008000000 */
[----:B------:R-:W-:Y:S01]  /*4bc0*/  UIMAD UR54, UR52, 0x780, UR47 ;  /* 0x00000780343678a4 */ /* 0x000fe2000f8e022f */
[----:B------:R-:W-:Y:S01]  /*4bd0*/  UMOV UR35, 0x80000020 ;  /* 0x8000002000237882 */ /* 0x000fe20000000000 */
[----:B------:R-:W-:Y:S02]  /*4be0*/  UMOV UR7, 0x80000020 ;  /* 0x8000002000077882 */ /* 0x000fe40000000000 */
[----:B------:R-:W-:Y:S02]  /*4bf0*/  UIADD3 UR30, UR54, 0x80, URZ ;  /* 0x00000080361e7890 */ /* 0x000fe4000fffe03f */
[----:B------:R-:W-:Y:S02]  /*4c00*/  UIADD3 UR34, UR54, 0x100, URZ ;  /* 0x0000010036227890 */ /* 0x000fe4000fffe03f */
[----:B------:R-:W-:Y:S01]  /*4c10*/  UMOV UR26, UR54 ;  /* 0x00000036001a7c82 */ /* 0x000fe20008000000 */
[----:B------:R-:W-:Y:S02]  /*4c20*/  UIADD3 UR6, UR54, 0x200, URZ ;  /* 0x0000020036067890 */ /* 0x000fe4000fffe03f */
[----:B------:R-:W-:Y:S01]  /*4c30*/  UIADD3 UR10, UR54, 0x202, URZ ;  /* 0x00000202360a7890 */ /* 0x000fe2000fffe03f */
[----:B------:R-:W-:Y:S01]  /*4c40*/  UMOV UR11, 0x80000020 ;  /* 0x80000020000b7882 */ /* 0x000fe20000000000 */
[----:B------:R-:W-:Y:S01]  /*4c50*/  UIADD3 UR14, UR54, 0x282, URZ ;  /* 0x00000282360e7890 */ /* 0x000fe2000fffe03f */
[----:B------:R-:W-:Y:S01]  /*4c60*/  UMOV UR15, 0x80000020 ;  /* 0x80000020000f7882 */ /* 0x000fe20000000000 */
[----:B------:R-:W-:Y:S01]  /*4c70*/  UIADD3 UR18, UR54, 0x500, URZ ;  /* 0x0000050036127890 */ /* 0x000fe2000fffe03f */
[----:B-1----:R-:W-:Y:S01]  /*4c80*/  SHF.R.U32.HI R3, RZ, 0x7, R3 ;  /* 0x00000007ff037819 */ /* 0x002fe20000011603 */
[----:B------:R-:W-:Y:S01]  /*4c90*/  UMOV UR19, 0x80000020 ;  /* 0x8000002000137882 */ /* 0x000fe20000000000 */
[----:B------:R-:W-:Y:S01]  /*4ca0*/  UIADD3 UR22, UR54, 0x502, URZ ;  /* 0x0000050236167890 */ /* 0x000fe2000fffe03f */
[----:B------:R-:W-:-:S02]  /*4cb0*/  UMOV UR23, 0x80000020 ;  /* 0x8000002000177882 */ /* 0x000fc40000000000 */
[----:B0-----:R-:W-:-:S05]  /*4cc0*/  VIADD R0, R3, 0x8 ;  /* 0x0000000803007836 */ /* 0x001fca0000000000 */
[----:B------:R0:W-:Y:S06]  /*4cd0*/  BAR.SYNC.DEFER_BLOCKING R0, 0x100 ;  /* 0x000400000000751d */ /* 0x0001ec0000010000 */
[----:B------:R-:W-:-:S06]  /*4ce0*/  WARPGROUP.ARRIVE ;  /* 0x00000000000079c5 */ /* 0x000fcc0000000000 */
[----:B------:R-:W-:Y:S01]  /*4cf0*/  QGMMA.64x32x32.F32.E4M3.E4M3 R152, gdesc[UR24], RZ, !UPT, gsb0 ;  /* 0x00600000189879f3 */ /* 0x000fe2000c0008ff */
[----:B------:R-:W-:Y:S01]  /*4d00*/  UIADD3 UR26, UR54, 0x180, URZ ;  /* 0x00000180361a7890 */ /* 0x000fe2000fffe03f */
        /* <DEDUP_REMOVED lines=160> */
.L_x_157:
[----:B------:R-:W-:Y:S01]  /*5710*/  ULEA UR6, UR51, UR39, 0x3 ;  /* 0x0000002733067291 */ /* 0x000fe2000f8e183f */
[----:B------:R-:W-:-:S05]  /*5720*/  IMAD.U32 R0, RZ, RZ, UR53 ;  /* 0x00000035ff007e24 */ /* 0x000fca000f8e00ff */
[----:B------:R-:W-:-:S04]  /*5730*/  SHF.L.U32 R0, R0, 0x1f, RZ ;  /* 0x0000001f00007819 */ /* 0x000fc800000006ff */
[----:B------:R0:W1:Y:S01]  /*5740*/  SYNCS.PHASECHK.TRANS64.TRYWAIT P1, [UR6+0x29850], R0 ;  /* 0x02985000ff0075a7 */ /* 0x0000620008020146 */
[----:B------:R-:W-:Y:S05]  /*5750*/  @!P0 BRA `(.L_x_158) ;  /* 0x0000000000048947 */ /* 0x000fea0003800000 */
[----:B------:R-:W-:Y:S01]  /*5760*/  BPT.TRAP 0x1 ;  /* 0x000000040000795c */ /* 0x000fe20000300000 */
.L_x_158:
[----:B-1----:R-:W-:Y:S05]  /*5770*/  @P1 BRA `(.L_x_156) ;  /* 0x0000000000081947 */ /* 0x002fea0003800000 */
[----:B------:R-:W1:Y:S02]  /*5780*/  SYNCS.PHASECHK.TRANS64.TRYWAIT P1, [UR6+0x29850], R0 ;  /* 0x02985000ff0075a7 */ /* 0x000e640008020146 */
[----:B-1----:R-:W-:Y:S05]  /*5790*/  @!P1 BRA `(.L_x_159) ;  /* 0x0000007c007c9947 */ /* 0x002fea0003800000 */
.L_x_156:
[----:B------:R-:W-:Y:S01]  /*57a0*/  UIADD3 UR6, UR39, 0x400, URZ ;  /* 0x0000040027067890 */ /* 0x000fe2000fffe03f */
[----:B------:R-:W-:Y:S01]  /*57b0*/  WARPGROUP.ARRIVE ;  /* 0x00000000000079c5 */ /* 0x000fe20000000000 */
[----:B------:R-:W-:-:S05]  /*57c0*/  UMOV UR7, 0xc0000010 ;  /* 0xc000001000077882 */ /* 0x000fca0000000000 */
[----:B-1----:R-:W1:Y:S01]  /*57d0*/  S2R R3, SR_TID.X ;  /* 0x0000000000037919 */ /* 0x002e620000002100 */
        /* <DEDUP_REMOVED lines=8> */
[----:B-1----:R-:W-:-:S04]  /*5860*/  SHF.R.U32.HI R3, RZ, 0x7, R3 ;  /* 0x00000007ff037819 */ /* 0x002fc80000011603 */
[----:B0-----:R-:W-:Y:S01]  /*5870*/  IADD3 R0, -R3, 0xb, RZ ;  /* 0x0000000b03007810 */ /* 0x001fe20007ffe1ff */
[----:B------:R-:W-:Y:S02]  /*5880*/  WARPGROUP.DEPBAR.LE gsb0, 0x0 ;  /* 0x00008000000079c5 */ /* 0x000fe40000010000 */
[----:B------:R-:W-:-:S06]  /*5890*/  WARPGROUP.ARRIVE ;  /* 0x00000000000079c5 */ /* 0x000fcc0000000000 */
[----:B------:R-:W-:Y:S01]  /*58a0*/  QGMMA.64x128x32.F32.E4M3.E4M3 R24, R176, gdesc[UR4], R24, gsb0 ;  /* 0x01e00004b0187df3 */ /* 0x000fe20008000818 */
[----:B------:R-:W-:Y:S01]  /*58b0*/  UIADD3 UR6, UR10, 0x200, URZ ;  /* 0x000002000a067890 */ /* 0x000fe2000fffe03f */
[----:B------:R-:W-:Y:S01]  /*58c0*/  UMOV UR7, 0xc0000010 ;  /* 0xc000001000077882 */ /* 0x000fe20000000000 */
[----:B------:R-:W-:Y:S02]  /*58d0*/  WARPGROUP.DEPBAR.LE gsb0, 0x0 ;  /* 0x00008000000079c5 */ /* 0x000fe40000010000 */
[----:B------:R-:W-:-:S07]  /*58e0*/  WARPGROUP.ARRIVE ;  /* 0x00000000000079c5 */ /* 0x000fce0000000000 */
        /* <DEDUP_REMOVED lines=10> */
[----:B------:R-:W-:Y:S03]  /*5990*/  QGMMA.64x128x32.F32.E4M3.E4M3 R24, R188, gdesc[UR4], R24, gsb0 ;  /* 0x01e00004bc187df3 */ /* 0x000fe60008000818 */
[----:B------:R-:W-:Y:S02]  /*59a0*/  WARPGROUP.DEPBAR.LE gsb0, 0x0 ;  /* 0x00008000000079c5 */ /* 0x000fe40000010000 */
[----:B------:R0:W-:Y:S06]  /*59b0*/  BAR.ARV R0, 0x100 ;  /* 0x000400000000751d */ /* 0x0001ec0000002000 */
[----:B------:R-:W-:Y:S05]  /*59c0*/  @!P0 BRA `(.L_x_160) ;  /* 0x0000000000048947 */ /* 0x000fea0003800000 */
[----:B------:R-:W-:Y:S01]  /*59d0*/  BPT.TRAP 0x1 ;  /* 0x000000040000795c */ /* 0x000fe20000300000 */
.L_x_160:
[----:B0-----:R-:W-:Y:S01]  /*59e0*/  FMNMX.FTZ R0, R152, R6, !PT ;  /* 0x0000000698007209 */ /* 0x001fe20007810000 */
[----:B------:R-:W-:Y:S01]  /*59f0*/  IMAD.U32 R172, RZ, RZ, UR40 ;  /* 0x00000028ffac7e24 */ /* 0x000fe2000f8e00ff */
        /* <DEDUP_REMOVED lines=79> */
[----:B------:R-:W-:Y:S01]  /*5ef0*/  ISETP.NE.AND P1, PT, R2, RZ, PT ;  /* 0x000000ff0200720c */ /* 0x000fe20003f25270 */
[----:B------:R-:W0:Y:S04]  /*5f00*/  SHFL.BFLY PT, R0, R9, 0x2, 0x1f ;  /* 0x0c401f0009007f89 */ /* 0x000e2800000e0000 */
[----:B------:R-:W1:Y:S01]  /*5f10*/  SHFL.BFLY PT, R3, R8, 0x2, 0x1f ;  /* 0x0c401f0008037f89 */ /* 0x000e6200000e0000 */
[----:B0-----:R-:W-:-:S02]  /*5f20*/  FMNMX.FTZ R10, R9, R0, !PT ;  /* 0x00000000090a7209 */ /* 0x001fc40007810000 */
[----:B-1----:R-:W-:-:S03]  /*5f30*/  FMNMX.FTZ R11, R8, R3, !PT ;  /* 0x00000003080b7209 */ /* 0x002fc60007810000 */
[----:B------:R-:W0:Y:S04]  /*5f40*/  SHFL.BFLY PT, R3, R10, 0x1, 0x1f ;  /* 0x0c201f000a037f89 */ /* 0x000e2800000e0000 */
[----:B------:R-:W1:Y:S01]  /*5f50*/  SHFL.BFLY PT, R0, R11, 0x1, 0x1f ;  /* 0x0c201f000b007f89 */ /* 0x000e6200000e0000 */
[----:B0-----:R-:W-:Y:S02]  /*5f60*/  FMNMX.FTZ R3, R10, R3, !PT ;  /* 0x000000030a037209 */ /* 0x001fe40007810000 */
[----:B-1----:R-:W-:-:S03]  /*5f70*/  FMNMX.FTZ R0, R11, R0, !PT ;  /* 0x000000000b007209 */ /* 0x002fc60007810000 */
[C---:B------:R-:W-:Y:S01]  /*5f80*/  FFMA.FTZ R172, R3.reuse, R172, -8 ;  /* 0xc100000003ac7423 */ /* 0x040fe200000100ac */
[----:B------:R-:W-:-:S03]  /*5f90*/  FADD.FTZ R6, -R3, R6 ;  /* 0x0000000603067221 */ /* 0x000fc60000010100 */
        /* <DEDUP_REMOVED lines=14> */
[--C-:B------:R-:W-:Y:S01]  /*6080*/  FFMA.FTZ R136, R140, UR40, -R172.reuse ;  /* 0x000000288c887c23 */ /* 0x100fe200080108ac */
        /* <DEDUP_REMOVED lines=9> */
[----:B------:R-:W-:Y:S01]  /*6120*/  FFMA.FTZ R13, R161, UR40, -R172 ;  /* 0x00000028a10d7c23 */ /* 0x000fe200080108ac */
[----:B------:R-:W-:-:S01]  /*6130*/  FFMA.FTZ R157, R163, UR40, -R101 ;  /* 0x00000028a39d7c23 */ /* 0x000fc20008010865 */
[----:B------:R-:W-:Y:S01]  /*6140*/  MUFU.EX2 R6, R6 ;  /* 0x0000000600067308 */ /* 0x000fe20000000800 */
[----:B0-----:R-:W-:-:S01]  /*6150*/  FFMA.FTZ R12, R160, UR40, -R172 ;  /* 0x00000028a00c7c23 */ /* 0x001fc200080108ac */
[----:B------:R-:W-:Y:S01]  /*6160*/  FFMA.FTZ R14, R164, UR40, -R172 ;  /* 0x00000028a40e7c23 */ /* 0x000fe200080108ac */
[----:B------:R-:W-:-:S01]  /*6170*/  FFMA.FTZ R156, R166, UR40, -R101 ;  /* 0x00000028a69c7c23 */ /* 0x000fc20008010865 */
[----:B------:R-:W-:Y:S01]  /*6180*/  FFMA.FTZ R15, R165, UR40, -R172 ;  /* 0x00000028a50f7c23 */ /* 0x000fe200080108ac */
        /* <DEDUP_REMOVED lines=39> */
[----:B------:R-:W-:Y:S01]  /*6400*/  FFMA.FTZ R109, R109, UR40, -R172 ;  /* 0x000000286d6d7c23 */ /* 0x000fe200080108ac */
[----:B------:R-:W-:-:S01]  /*6410*/  FFMA.FTZ R111, R111, UR40, -R101 ;  /* 0x000000286f6f7c23 */ /* 0x000fc20008010865 */
[----:B------:R-:W-:Y:S01]  /*6420*/  FFMA.FTZ R112, R112, UR40, -R172 ;  /* 0x0000002870707c23 */ /* 0x000fe200080108ac */
[----:B------:R-:W-:-:S01]  /*6430*/  FFMA.FTZ R114, R114, UR40, -R101 ;  /* 0x0000002872727c23 */ /* 0x000fc20008010865 */
[----:B------:R-:W2:Y:S01]  /*6440*/  MUFU.EX2 R152, R152 ;  /* 0x0000009800987308 */ /* 0x000ea20000000800 */
[----:B0-----:R-:W-:-:S01]  /*6450*/  FADD.FTZ R5, R148, R5 ;  /* 0x0000000594057221 */ /* 0x001fc20000010000 */
        /* <DEDUP_REMOVED lines=26> */
[----:B------:R-:W-:-:S04]  /*6600*/  FFMA.FTZ R101, R103, UR40, -R101 ;  /* 0x0000002867657c23 */ /* 0x000fc80008010865 */
        /* <DEDUP_REMOVED lines=98> */
[----:B------:R-:W-:-:S05]  /*6c30*/  IMAD.U32 R158, RZ, RZ, UR52 ;  /* 0x00000034ff9e7e24 */ /* 0x000fca000f8e00ff */
[----:B------:R-:W-:Y:S01]  /*6c40*/  @P1 LEA R158, R158, UR39, 0x3 ;  /* 0x000000279e9e1c11 */ /* 0x000fe2000f8e18ff */
        /* <DEDUP_REMOVED lines=8> */
[----:B------:R-:W-:Y:S08]  /*6cd0*/  MUFU.EX2 R119, R119 ;  /* 0x0000007700777308 */ /* 0x000ff00000000800 */
[----:B------:R-:W1:Y:S01]  /*6ce0*/  MUFU.EX2 R88, R88 ;  /* 0x0000005800587308 */ /* 0x000e620000000800 */
[----:B0-----:R-:W-:-:S07]  /*6cf0*/  FADD.FTZ R5, R117, R4 ;  /* 0x0000000475057221 */ /* 0x001fce0000010000 */
[----:B------:R-:W0:Y:S08]  /*6d00*/  MUFU.EX2 R90, R90 ;  /* 0x0000005a005a7308 */ /* 0x000e300000000800 */
[----:B------:R2:W-:Y:S01]  /*6d10*/  MUFU.EX2 R163, R94 ;  /* 0x0000005e00a37308 */ /* 0x0005e20000000800 */
[----:B-1----:R-:W-:-:S01]  /*6d20*/  FADD.FTZ R4, R88, R5 ;  /* 0x0000000558047221 */ /* 0x002fc20000010000 */
[----:B------:R-:W-:-:S05]  /*6d30*/  @P1 VIADD R5, R158, 0x29840 ;  /* 0x000298409e051836 */ /* 0x000fca0000000000 */
[----:B------:R-:W-:Y:S01]  /*6d40*/  @P1 PRMT R5, R16, 0x654, R5 ;  /* 0x0000065410051816 */ /* 0x000fe20000000005 */
[----:B------:R-:W1:Y:S01]  /*6d50*/  MUFU.EX2 R89, R89 ;  /* 0x0000005900597308 */ /* 0x000e620000000800 */
[----:B--2---:R-:W-:-:S02]  /*6d60*/  FADD.FTZ R94, R114, R161 ;  /* 0x000000a1725e7221 */ /* 0x004fc40000010000 */
[----:B------:R2:W-:Y:S02]  /*6d70*/  @P1 SYNCS.ARRIVE.TRANS64.RED.A1T0 RZ, [R5+URZ], RZ ;  /* 0x000000ff05ff19a7 */ /* 0x0005e4000810043f */
[----:B------:R-:W-:-:S03]  /*6d80*/  FADD.FTZ R161, R115, R94 ;  /* 0x0000005e73a17221 */ /* 0x000fc60000010000 */
[----:B------:R-:W3:Y:S01]  /*6d90*/  MUFU.EX2 R91, R91 ;  /* 0x0000005b005b7308 */ /* 0x000ee20000000800 */
[----:B------:R-:W-:-:S07]  /*6da0*/  FADD.FTZ R94, R118, R161 ;  /* 0x000000a1765e7221 */ /* 0x000fce0000010000 */
[----:B------:R-:W4:Y:S08]  /*6db0*/  MUFU.EX2 R92, R92 ;  /* 0x0000005c005c7308 */ /* 0x000f300000000800 */
[----:B------:R-:W2:Y:S08]  /*6dc0*/  MUFU.EX2 R93, R93 ;  /* 0x0000005d005d7308 */ /* 0x000eb00000000800 */
[----:B------:R5:W2:Y:S08]  /*6dd0*/  MUFU.EX2 R160, R95 ;  /* 0x0000005f00a07308 */ /* 0x000ab00000000800 */
[----:B------:R-:W2:Y:S01]  /*6de0*/  MUFU.EX2 R96, R96 ;  /* 0x0000006000607308 */ /* 0x000ea20000000800 */
[----:B-----5:R-:W-:-:S04]  /*6df0*/  FADD.FTZ R95, R119, R94 ;  /* 0x0000005e775f7221 */ /* 0x020fc80000010000 */
[----:B0-----:R-:W-:Y:S01]  /*6e00*/  FADD.FTZ R94, R90, R95 ;  /* 0x0000005f5a5e7221 */ /* 0x001fe20000010000 */
[----:B-1----:R-:W-:-:S02]  /*6e10*/  FADD.FTZ R95, R89, R4 ;  /* 0x00000004595f7221 */ /* 0x002fc40000010000 */
[----:B------:R-:W0:Y:S01]  /*6e20*/  MUFU.EX2 R98, R98 ;  /* 0x0000006200627308 */ /* 0x000e220000000800 */
[----:B---3--:R-:W-:-:S01]  /*6e30*/  FADD.FTZ R94, R91, R94 ;  /* 0x0000005e5b5e7221 */ /* 0x008fc20000010000 */
[----:B----4-:R-:W-:-:S03]  /*6e40*/  FADD.FTZ R4, R92, R95 ;  /* 0x0000005f5c047221 */ /* 0x010fc60000010000 */
[----:B------:R-:W-:Y:S01]  /*6e50*/  FADD.FTZ R94, R163, R94 ;  /* 0x0000005ea35e7221 */ /* 0x000fe20000010000 */
[----:B--2---:R-:W-:-:S02]  /*6e60*/  FADD.FTZ R5, R93, R4 ;  /* 0x000000045d057221 */ /* 0x004fc40000010000 */
[----:B------:R-:W1:Y:S01]  /*6e70*/  MUFU.EX2 R97, R97 ;  /* 0x0000006100617308 */ /* 0x000e620000000800 */
[----:B------:R-:W-:-:S01]  /*6e80*/  FADD.FTZ R94, R160, R94 ;  /* 0x0000005ea05e7221 */ /* 0x000fc20000010000 */
[----:B------:R-:W-:-:S06]  /*6e90*/  FADD.FTZ R4, R96, R5 ;  /* 0x0000000560047221 */ /* 0x000fcc0000010000 */
        /* <DEDUP_REMOVED lines=14> */
.L_x_161:
        /* <DEDUP_REMOVED lines=14> */
[-C--:B------:R-:W-:Y:S01]  /*7060*/  FMUL.FTZ R24, R24, R7.reuse ;  /* 0x0000000718187220 */ /* 0x080fe20000410000 */
[----:B------:R-:W-:Y:S01]  /*7070*/  F2FP.SATFINITE.E4M3.F32.PACK_AB_MERGE_C R144, R145, R144, RZ ;  /* 0x000000909190723e */ /* 0x000fe200048070ff */
[-C--:B------:R-:W-:Y:S01]  /*7080*/  FMUL.FTZ R25, R25, R7.reuse ;  /* 0x0000000719197220 */ /* 0x080fe20000410000 */
[----:B------:R-:W-:Y:S01]  /*7090*/  F2FP.SATFINITE.E4M3.F32.PACK_AB_MERGE_C R150, R151, R150, RZ ;  /* 0x000000969796723e */ /* 0x000fe200048070ff */
[----:B------:R-:W-:Y:S01]  /*70a0*/  SYNCS.ARRIVE.TRANS64.RED.A1T0 RZ, [UR6], RZ ;  /* 0x000000ffffff79a7 */ /* 0x000fe20008100406 */
[----:B------:R-:W-:Y:S01]  /*70b0*/  F2FP.SATFINITE.E4M3.F32.PACK_AB_MERGE_C R124, R125, R124, RZ ;  /* 0x0000007c7d7c723e */ /* 0x000fe200048070ff */
[-C--:B------:R-:W-:Y:S01]  /*70c0*/  FMUL.FTZ R28, R28, R7.reuse ;  /* 0x000000071c1c7220 */ /* 0x080fe20000410000 */
        /* <DEDUP_REMOVED lines=95> */
.L_x_151:
[----:B------:R-:W-:Y:S06]  /*76c0*/  BAR.ARV 0x8, 0x180 ;  /* 0x0206000000007b1d */ /* 0x000fec0000002000 */
[----:B------:R-:W-:Y:S05]  /*76d0*/  @!P0 BRA `(.L_x_163) ;  /* 0x0000000000048947 */ /* 0x000fea0003800000 */
[----:B------:R-:W-:Y:S01]  /*76e0*/  BPT.TRAP 0x1 ;  /* 0x000000040000795c */ /* 0x000fe20000300000 */
.L_x_163:
[----:B------:R-:W-:Y:S01]  /*76f0*/  ULEA UR4, UR52, UR39, 0x3 ;  /* 0x0000002734047291 */ /* 0x000fe2000f8e183f */
[----:B------:R-:W-:-:S05]  /*7700*/  IMAD.U32 R6, RZ, RZ, UR44 ;  /* 0x0000002cff067e24 */ /* 0x000fca000f8e00ff */
[----:B------:R-:W-:-:S04]  /*7710*/  SHF.L.U32 R6, R6, 0x1f, RZ ;  /* 0x0000001f06067819 */ /* 0x000fc800000006ff */
[----:B------:R0:W1:Y:S01]  /*7720*/  SYNCS.PHASECHK.TRANS64.TRYWAIT P1, [UR4+0x29850], R6 ;  /* 0x02985006ff0075a7 */ /* 0x0000620008020144 */
[----:B------:R-:W-:Y:S05]  /*7730*/  @!P0 BRA `(.L_x_164) ;  /* 0x0000000000048947 */ /* 0x000fea0003800000 */
[----:B------:R-:W-:Y:S01]  /*7740*/  BPT.TRAP 0x1 ;  /* 0x000000040000795c */ /* 0x000fe20000300000 */
.L_x_164:
[----:B-1----:R-:W-:Y:S05]  /*7750*/  @P1 BRA `(.L_x_165) ;  /* 0x0000000000081947 */ /* 0x002fea0003800000 */
[----:B------:R-:W1:Y:S02]  /*7760*/  SYNCS.PHASECHK.TRANS64.TRYWAIT P1, [UR4+0x29850], R6 ;  /* 0x02985006ff0075a7 */ /* 0x000e640008020144 */
[----:B-1----:R-:W-:Y:S05]  /*7770*/  @!P1 BRA `(.L_x_166) ;  /* 0x0000005c009c9947 */ /* 0x002fea0003800000 */
.L_x_165:
        /* <DEDUP_REMOVED lines=73> */
[----:B------:R2:W3:Y:S01]  /*7c10*/  @P1 MUFU.RCP R11, R12 ;  /* 0x0000000c000b1308 */ /* 0x0004e20000001000 */
        /* <DEDUP_REMOVED lines=15> */
.L_x_167:
[----:B------:R-:W0:Y:S01]  /*7d10*/  S2R R89, SR_TID.X ;  /* 0x0000000000597919 */ /* 0x000e220000002100 */
[----:B------:R-:W-:Y:S01]  /*7d20*/  ULDC.64 UR6, c[0x4][0x40] ;  /* 0x0100100000067ab9 */ /* 0x000fe20000000a00 */
[----:B------:R-:W1:Y:S01]  /*7d30*/  S2UR UR5, SR_SWINHI ;  /* 0x00000000000579c3 */ /* 0x000e620000002f00 */
[-C--:B------:R-:W-:Y:S01]  /*7d40*/  FMUL.FTZ R28, R28, R12.reuse ;  /* 0x0000000c1c1c7220 */ /* 0x080fe20000410000 */
[----:B------:R-:W-:Y:S01]  /*7d50*/  FMUL.FTZ R3, R24, R12 ;  /* 0x0000000c18037220 */ /* 0x000fe20000410000 */
[----:B------:R-:W-:Y:S01]  /*7d60*/  FMUL.FTZ R55, R55, R88 ;  /* 0x0000005837377220 */ /* 0x000fe20000410000 */
        /* <DEDUP_REMOVED lines=25> */
[----:B------:R-:W-:Y:S01]  /*7f00*/  FMUL.FTZ R46, R46, R88 ;  /* 0x000000582e2e7220 */ /* 0x000fe20000410000 */
[----:B0-----:R-:W-:-:S02]  /*7f10*/  IMAD.SHL.U32 R0, R89, 0x4, RZ ;  /* 0x0000000459007824 */ /* 0x001fc400078e00ff */
[-C--:B------:R-:W-:Y:S01]  /*7f20*/  FMUL.FTZ R15, R42, R88.reuse ;  /* 0x000000582a0f7220 */ /* 0x080fe20000410000 */
[-C--:B------:R-:W-:Y:S01]  /*7f30*/  FMUL.FTZ R47, R47, R88.reuse ;  /* 0x000000582f2f7220 */ /* 0x080fe20000410000 */
[-C--:B------:R-:W-:Y:S01]  /*7f40*/  FMUL.FTZ R20, R43, R88.reuse ;  /* 0x000000582b147220 */ /* 0x080fe20000410000 */
[-C--:B------:R-:W-:Y:S01]  /*7f50*/  FMUL.FTZ R54, R54, R88.reuse ;  /* 0x0000005836367220 */ /* 0x080fe20000410000 */
[----:B------:R-:W-:Y:S01]  /*7f60*/  LOP3.LUT R0, R0, 0xc, RZ, 0xc0, !PT ;  /* 0x0000000c00007812 */ /* 0x000fe200078ec0ff */
[-C--:B------:R-:W-:Y:S01]  /*7f70*/  FMUL.FTZ R71, R71, R88.reuse ;  /* 0x0000005847477220 */ /* 0x080fe20000410000 */
[-C--:B------:R-:W-:Y:S01]  /*7f80*/  FMUL.FTZ R78, R78, R88.reuse ;  /* 0x000000584e4e7220 */ /* 0x080fe20000410000 */
[-C--:B------:R-:W-:Y:S01]  /*7f90*/  FMUL.FTZ R79, R79, R88.reuse ;  /* 0x000000584f4f7220 */ /* 0x080fe20000410000 */
[----:B------:R-:W-:Y:S01]  /*7fa0*/  IADD3 R6, P0, R0, UR6, RZ ;  /* 0x0000000600067c10 */ /* 0x000fe2000ff1e0ff */
[-C--:B------:R-:W-:Y:S01]  /*7fb0*/  FMUL.FTZ R70, R70, R88.reuse ;  /* 0x0000005846467220 */ /* 0x080fe20000410000 */
[-C--:B------:R-:W-:Y:S01]  /*7fc0*/  FMUL.FTZ R38, R38, R88.reuse ;  /* 0x0000005826267220 */ /* 0x080fe20000410000 */
[-C--:B------:R-:W-:Y:S01]  /*7fd0*/  FMUL.FTZ R39, R39, R88.reuse ;  /* 0x0000005827277220 */ /* 0x080fe20000410000 */
[----:B------:R-:W-:Y:S01]  /*7fe0*/  FMUL.FTZ R63, R63, R88 ;  /* 0x000000583f3f7220 */ /* 0x000fe20000410000 */
[----:B------:R-:W-:-:S02]  /*7ff0*/  IMAD.X R7, RZ, RZ, UR7, P0 ;  /* 0x00000007ff077e24 */ /* 0x000fc400080e06ff */
[-C--:B------:R-:W-:Y:S01]  /*8000*/  FMUL.FTZ R86, R86, R88.reuse ;  /* 0x0000005856567220 */ /* 0x080fe20000410000 */
[----:B------:R-:W-:Y:S01]  /*8010*/  FMUL.FTZ R87, R87, R88 ;  /* 0x0000005857577220 */ /* 0x000fe20000410000 */
[----:B------:R-:W-:Y:S01]  /*8020*/  ULDC.64 UR8, c[0x0][0xb90] ;  /* 0x0002e40000087ab9 */ /* 0x000fe20000000a00 */
[----:B------:R-:W-:Y:S01]  /*8030*/  USHF.R.S32.HI UR14, URZ, 0x1f, UR42 ;  /* 0x0000001f3f0e7899 */ /* 0x000fe2000801142a */
[----:B------:R0:W2:Y:S01]  /*8040*/  LDG.E.CONSTANT R0, desc[UR48][R6.64] ;  /* 0x0000003006007981 */ /* 0x0000a2000c1e9900 */
[-C--:B------:R-:W-:Y:S01]  /*8050*/  FMUL.FTZ R24, R49, R12.reuse ;  /* 0x0000000c31187220 */ /* 0x080fe20000410000 */
[----:B------:R-:W-:Y:S01]  /*8060*/  F2FP.BF16.F32.PACK_AB R3, R28, R3 ;  /* 0x000000031c03723e */ /* 0x000fe200000010ff */
[-C--:B------:R-:W-:Y:S01]  /*8070*/  FMUL.FTZ R49, R72, R12.reuse ;  /* 0x0000000c48317220 */ /* 0x080fe20000410000 */
[-C--:B------:R-:W-:Y:S01]  /*8080*/  FMUL.FTZ R48, R73, R12.reuse ;  /* 0x0000000c49307220 */ /* 0x080fe20000410000 */
[-C--:B------:R-:W-:Y:S01]  /*8090*/  FMUL.FTZ R33, R56, R12.reuse ;  /* 0x0000000c38217220 */ /* 0x080fe20000410000 */
[-C--:B------:R-:W-:Y:S01]  /*80a0*/  FMUL.FTZ R32, R57, R12.reuse ;  /* 0x0000000c39207220 */ /* 0x080fe20000410000 */
[-C--:B------:R-:W-:Y:S01]  /*80b0*/  FMUL.FTZ R57, R80, R12.reuse ;  /* 0x0000000c50397220 */ /* 0x080fe20000410000 */
[----:B------:R-:W-:Y:S01]  /*80c0*/  FMUL.FTZ R56, R81, R12 ;  /* 0x0000000c51387220 */ /* 0x000fe20000410000 */
[----:B------:R-:W-:Y:S01]  /*80d0*/  F2FP.BF16.F32.PACK_AB R49, R76, R49 ;  /* 0x000000314c31723e */ /* 0x000fe200000010ff */
[-C--:B0-----:R-:W-:Y:S01]  /*80e0*/  FMUL.FTZ R7, R26, R88.reuse ;  /* 0x000000581a077220 */ /* 0x081fe20000410000 */
[-C--:B------:R-:W-:Y:S01]  /*80f0*/  FMUL.FTZ R26, R51, R88.reuse ;  /* 0x00000058331a7220 */ /* 0x080fe20000410000 */
[-C--:B------:R-:W-:Y:S01]  /*8100*/  FMUL.FTZ R6, R27, R88.reuse ;  /* 0x000000581b067220 */ /* 0x080fe20000410000 */
[----:B------:R-:W-:Y:S01]  /*8110*/  FMUL.FTZ R27, R58, R88 ;  /* 0x000000583a1b7220 */ /* 0x000fe20000410000 */
[----:B------:R-:W-:Y:S01]  /*8120*/  F2FP.BF16.F32.PACK_AB R48, R77, R48 ;  /* 0x000000304d30723e */ /* 0x000fe200000010ff */
[----:B------:R-:W-:Y:S01]  /*8130*/  FMUL.FTZ R40, R65, R12 ;  /* 0x0000000c41287220 */ /* 0x000fe20000410000 */
[----:B------:R-:W-:Y:S01]  /*8140*/  F2FP.BF16.F32.PACK_AB R28, R55, R26 ;  /* 0x0000001a371c723e */ /* 0x000fe200000010ff */
[----:B------:R-:W-:Y:S01]  /*8150*/  UMOV UR6, UR39 ;  /* 0x0000002700067c82 */ /* 0x000fe20008000000 */
[----:B-1----:R-:W-:Y:S01]  /*8160*/  UMOV UR7, UR5 ;  /* 0x0000000500077c82 */ /* 0x002fe20008000000 */
[----:B------:R-:W-:Y:S01]  /*8170*/  LOP3.LUT P0, R26, R89, 0x3, RZ, 0xc0, !PT ;  /* 0x00000003591a7812 */ /* 0x000fe2000780c0ff */
[----:B------:R-:W-:Y:S01]  /*8180*/  FMUL.FTZ R41, R64, R12 ;  /* 0x0000000c40297220 */ /* 0x000fe20000410000 */
[----:B------:R-:W-:Y:S01]  /*8190*/  F2FP.BF16.F32.PACK_AB R57, R84, R57 ;  /* 0x000000395439723e */ /* 0x000fe200000010ff */
[----:B------:R-:W-:Y:S01]  /*81a0*/  FMUL.FTZ R12, R35, R88 ;  /* 0x00000058230c7220 */ /* 0x000fe20000410000 */
[----:B------:R-:W-:Y:S01]  /*81b0*/  ISETP.EQ.OR P0, PT, R26, 0x3, !P0 ;  /* 0x000000031a00780c */ /* 0x000fe20004702670 */
[----:B------:R-:W-:Y:S01]  /*81c0*/  IMAD.U32 R26, RZ, RZ, UR6 ;  /* 0x00000006ff1a7e24 */ /* 0x000fe2000f8e00ff */
[----:B------:R-:W-:Y:S01]  /*81d0*/  F2FP.BF16.F32.PACK_AB R56, R85, R56 ;  /* 0x000000385538723e */ /* 0x000fe200000010ff */
[-C--:B------:R-:W-:Y:S01]  /*81e0*/  FMUL.FTZ R35, R66, R88.reuse ;  /* 0x0000005842237220 */ /* 0x080fe20000410000 */
[----:B------:R-:W-:Y:S01]  /*81f0*/  F2FP.BF16.F32.PACK_AB R7, R30, R7 ;  /* 0x000000071e07723e */ /* 0x000fe200000010ff */
[----:B------:R-:W-:Y:S01]  /*8200*/  FMUL.FTZ R34, R59, R88 ;  /* 0x000000583b227220 */ /* 0x000fe20000410000 */
[----:B------:R-:W-:Y:S01]  /*8210*/  F2FP.BF16.F32.PACK_AB R6, R31, R6 ;  /* 0x000000061f06723e */ /* 0x000fe200000010ff */
[----:B------:R-:W-:Y:S01]  /*8220*/  FMUL.FTZ R25, R50, R88 ;  /* 0x0000005832197220 */ /* 0x000fe20000410000 */
[----:B------:R-:W-:Y:S01]  /*8230*/  F2FP.BF16.F32.PACK_AB R62, R62, R27 ;  /* 0x0000001b3e3e723e */ /* 0x000fe200000010ff */
[----:B------:R-:W-:Y:S01]  /*8240*/  IMAD.U32 R27, RZ, RZ, UR7 ;  /* 0x00000007ff1b7e24 */ /* 0x000fe2000f8e00ff */
[----:B------:R-:W-:Y:S01]  /*8250*/  SEL R65, R49, R48, P0 ;  /* 0x0000003031417207 */ /* 0x000fe20000000000 */
[-C--:B------:R-:W-:Y:S01]  /*8260*/  FMUL.FTZ R42, R67, R88.reuse ;  /* 0x00000058432a7220 */ /* 0x080fe20000410000 */
[----:B------:R-:W-:Y:S01]  /*8270*/  SEL R48, R48, R49, P0 ;  /* 0x0000003130307207 */ /* 0x000fe20000000000 */
[----:B------:R-:W-:Y:S01]  /*8280*/  FMUL.FTZ R43, R74, R88 ;  /* 0x000000584a2b7220 */ /* 0x000fe20000410000 */
[----:B------:R-:W-:Y:S01]  /*8290*/  SEL R49, R57, R56, P0 ;  /* 0x0000003839317207 */ /* 0x000fe20000000000 */
[----:B------:R-:W-:Y:S01]  /*82a0*/  FMUL.FTZ R50, R75, R88 ;  /* 0x000000584b327220 */ /* 0x000fe20000410000 */
[----:B------:R-:W-:Y:S01]  /*82b0*/  SEL R56, R56, R57, P0 ;  /* 0x0000003938387207 */ /* 0x000fe20000000000 */
[----:B------:R-:W0:Y:S01]  /*82c0*/  LDC R85, c[0x0][0xc38] ;  /* 0x00030e00ff557b82 */ /* 0x000e220000000800 */
[----:B------:R-:W-:Y:S01]  /*82d0*/  SEL R57, R7, R6, P0 ;  /* 0x0000000607397207 */ /* 0x000fe20000000000 */
[----:B------:R-:W-:Y:S01]  /*82e0*/  FMUL.FTZ R51, R82, R88 ;  /* 0x0000005852337220 */ /* 0x000fe20000410000 */
[----:B------:R-:W-:Y:S01]  /*82f0*/  SEL R66, R6, R7, P0 ;  /* 0x0000000706427207 */ /* 0x000fe20000000000 */
[----:B------:R-:W-:Y:S01]  /*8300*/  IMAD.WIDE R6, R171, 0x2, R26 ;  /* 0x00000002ab067825 */ /* 0x000fe200078e021a */
[----:B------:R-:W-:Y:S01]  /*8310*/  F2FP.BF16.F32.PACK_AB R33, R60, R33 ;  /* 0x000000213c21723e */ /* 0x000fe200000010ff */
[----:B------:R-:W-:Y:S01]  /*8320*/  UIADD3 UR5, -UR42, URZ, URZ ;  /* 0x0000003f2a057290 */ /* 0x000fe2000fffe13f */
[----:B------:R-:W-:Y:S01]  /*8330*/  F2FP.BF16.F32.PACK_AB R32, R61, R32 ;  /* 0x000000203d20723e */ /* 0x000fe200000010ff */
[----:B------:R-:W-:Y:S01]  /*8340*/  ULDC UR6, c[0x0][0xc44] ;  /* 0x0003110000067ab9 */ /* 0x000fe20000000800 */
[----:B------:R-:W-:Y:S01]  /*8350*/  F2FP.BF16.F32.PACK_AB R8, R29, R8 ;  /* 0x000000081d08723e */ /* 0x000fe200000010ff */
[----:B------:R-:W-:Y:S01]  /*8360*/  UIMAD UR13, UR6, UR5, UR43 ;  /* 0x00000005060d72a4 */ /* 0x000fe2000f8e022b */
[----:B------:R-:W-:Y:S01]  /*8370*/  SEL R59, R33, R32, P0 ;  /* 0x00000020213b7207 */ /* 0x000fe20000000000 */
[----:B------:R-:W-:Y:S01]  /*8380*/  FMUL.FTZ R58, R83, R88 ;  /* 0x00000058533a7220 */ /* 0x000fe20000410000 */
[----:B------:R-:W-:Y:S01]  /*8390*/  SEL R60, R32, R33, P0 ;  /* 0x00000021203c7207 */ /* 0x000fe20000000000 */
        /* <DEDUP_REMOVED lines=11> */
[----:B------:R-:W-:Y:S01]  /*8450*/  LOP3.LUT R32, R33, 0x380, RZ, 0xc0, !PT ;  /* 0x0000038021207812 */ /* 0x000fe200078ec0ff */
[----:B------:R-:W-:Y:S01]  /*8460*/  UIMAD UR5, UR13, UR9, UR5 ;  /* 0x000000090d0572a4 */ /* 0x000fe2000f8e0205 */
[----:B------:R-:W-:Y:S01]  /*8470*/  IADD3 R8, P2, R6, 0x20, RZ ;  /* 0x0000002006087810 */ /* 0x000fe20007f5e0ff */
[----:B------:R-:W-:Y:S01]  /*8480*/  IMAD.WIDE R26, R3, 0x2, R26 ;  /* 0x00000002031a7825 */ /* 0x000fe200078e021a */
[----:B------:R-:W-:Y:S01]  /*8490*/  SHF.R.U64 R32, R32, 0x3, RZ ;  /* 0x0000000320207819 */ /* 0x000fe200000012ff */
[----:B------:R-:W-:Y:S01]  /*84a0*/  ULDC.64 UR10, c[0x0][0xb98] ;  /* 0x0002e600000a7ab9 */ /* 0x000fe20000000a00 */
[----:B------:R-:W-:Y:S01]  /*84b0*/  F2FP.BF16.F32.PACK_AB R9, R36, R9 ;  /* 0x000000092409723e */ /* 0x000fe200000010ff */
[----:B------:R-:W-:Y:S01]  /*84c0*/  UIMAD UR8, UR14, UR10, URZ ;  /* 0x0000000a0e0872a4 */ /* 0x000fe2000f8e023f */
[----:B------:R-:W-:Y:S01]  /*84d0*/  F2FP.BF16.F32.PACK_AB R10, R37, R10 ;  /* 0x0000000a250a723e */ /* 0x000fe200000010ff */
[----:B------:R-:W-:Y:S01]  /*84e0*/  SYNCS.ARRIVE.TRANS64.RED.A1T0 RZ, [UR4], RZ ;  /* 0x000000ffffff79a7 */ /* 0x000fe20008100404 */
[----:B------:R-:W-:Y:S01]  /*84f0*/  LOP3.LUT R3, R8, 0x380, RZ, 0xc0, !PT ;  /* 0x0000038008037812 */ /* 0x000fe200078ec0ff */
[----:B------:R-:W-:Y:S01]  /*8500*/  UIADD3 UR7, UR7, UR5, URZ ;  /* 0x0000000507077290 */ /* 0x000fe2000fffe03f */
[----:B------:R-:W-:Y:S01]  /*8510*/  F2FP.BF16.F32.PACK_AB R15, R46, R15 ;  /* 0x0000000f2e0f723e */ /* 0x000fe200000010ff */
[----:B------:R-:W-:Y:S01]  /*8520*/  UIMAD UR8, UR42, UR11, UR8 ;  /* 0x0000000b2a0872a4 */ /* 0x000fe2000f8e0208 */
[----:B------:R-:W-:Y:S01]  /*8530*/  F2FP.BF16.F32.PACK_AB R20, R47, R20 ;  /* 0x000000142f14723e */ /* 0x000fe200000010ff */
[----:B------:R-:W-:Y:S01]  /*8540*/  UIMAD.WIDE.U32 UR6, UR42, UR10, UR6 ;  /* 0x0000000a2a0672a5 */ /* 0x000fe2000f8e0006 */
[----:B------:R-:W-:Y:S01]  /*8550*/  F2FP.BF16.F32.PACK_AB R41, R68, R41 ;  /* 0x000000294429723e */ /* 0x000fe200000010ff */
[----:B------:R-:W-:Y:S01]  /*8560*/  ULDC.64 UR4, c[0x0][0xb50] ;  /* 0x0002d40000047ab9 */ /* 0x000fe20000000a00 */
[----:B------:R-:W-:-:S02]  /*8570*/  F2FP.BF16.F32.PACK_AB R40, R69, R40 ;  /* 0x000000284528723e */ /* 0x000fc400000010ff */
[----:B------:R-:W-:Y:S01]  /*8580*/  LOP3.LUT R32, R32, R33, RZ, 0x3c, !PT ;  /* 0x0000002120207212 */ /* 0x000fe200078e3cff */
[----:B------:R-:W-:Y:S01]  /*8590*/  IMAD.X R33, RZ, RZ, R7, P6 ;  /* 0x000000ffff217224 */ /* 0x000fe200030e0607 */
[----:B------:R-:W-:Y:S02]  /*85a0*/  SEL R47, R9, R10, P0 ;  /* 0x0000000a092f7207 */ /* 0x000fe40000000000 */
[----:B------:R-:W-:Y:S02]  /*85b0*/  SEL R46, R10, R9, P0 ;  /* 0x000000090a2e7207 */ /* 0x000fe40000000000 */
[----:B------:R-:W-:Y:S02]  /*85c0*/  SHF.R.U64 R3, R3, 0x3, RZ ;  /* 0x0000000303037819 */ /* 0x000fe400000012ff */
[----:B------:R-:W-:Y:S02]  /*85d0*/  IADD3 R10, P6, R6, 0x40, RZ ;  /* 0x00000040060a7810 */ /* 0x000fe40007fde0ff */
[----:B------:R-:W-:-:S02]  /*85e0*/  SEL R61, R41, R40, P0 ;  /* 0x00000028293d7207 */ /* 0x000fc40000000000 */
[----:B------:R-:W-:Y:S01]  /*85f0*/  SEL R64, R40, R41, P0 ;  /* 0x0000002928407207 */ /* 0x000fe20000000000 */
[--C-:B------:R-:W-:Y:S01]  /*8600*/  IMAD.X R41, RZ, RZ, R7.reuse, P2 ;  /* 0x000000ffff297224 */ /* 0x100fe200010e0607 */
[----:B------:R-:W-:Y:S01]  /*8610*/  LOP3.LUT R40, R3, R8, RZ, 0x3c, !PT ;  /* 0x0000000803287212 */ /* 0x000fe200078e3cff */
[----:B------:R-:W-:Y:S01]  /*8620*/  IMAD.X R29, RZ, RZ, R7, P6 ;  /* 0x000000ffff1d7224 */ /* 0x000fe200030e0607 */
[----:B------:R-:W-:Y:S02]  /*8630*/  LOP3.LUT R3, R10, 0x380, RZ, 0xc0, !PT ;  /* 0x000003800a037812 */ /* 0x000fe400078ec0ff */
        /* <DEDUP_REMOVED lines=9> */
[----:B------:R-:W-:-:S02]  /*86d0*/  F2FP.BF16.F32.PACK_AB R43, R78, R43 ;  /* 0x0000002b4e2b723e */ /* 0x000fc400000010ff */
[----:B------:R-:W-:Y:S02]  /*86e0*/  F2FP.BF16.F32.PACK_AB R50, R79, R50 ;  /* 0x000000324f32723e */ /* 0x000fe400000010ff */
[----:B------:R-:W-:Y:S02]  /*86f0*/  SEL R55, R21, R24, P0 ;  /* 0x0000001815377207 */ /* 0x000fe40000000000 */
[----:B------:R-:W-:Y:S02]  /*8700*/  SEL R54, R24, R21, P0 ;  /* 0x0000001518367207 */ /* 0x000fe40000000000 */
[----:B------:R-:W-:Y:S02]  /*8710*/  IADD3 R21, P2, R26, 0x2000, RZ ;  /* 0x000020001a157810 */ /* 0x000fe40007f5e0ff */
[----:B------:R-:W-:Y:S02]  /*8720*/  F2FP.BF16.F32.PACK_AB R35, R70, R35 ;  /* 0x000000234623723e */ /* 0x000fe400000010ff */
[----:B------:R-:W-:-:S02]  /*8730*/  SEL R69, R15, R20, P0 ;  /* 0x000000140f457207 */ /* 0x000fc40000000000 */
[----:B------:R-:W-:Y:S02]  /*8740*/  SEL R70, R20, R15, P0 ;  /* 0x0000000f14467207 */ /* 0x000fe40000000000 */
[----:B------:R-:W-:Y:S02]  /*8750*/  SEL R75, R43, R50, P0 ;  /* 0x000000322b4b7207 */ /* 0x000fe40000000000 */
[----:B------:R-:W-:Y:S02]  /*8760*/  SEL R76, R50, R43, P0 ;  /* 0x0000002b324c7207 */ /* 0x000fe40000000000 */
[----:B------:R-:W-:Y:S02]  /*8770*/  F2FP.BF16.F32.PACK_AB R11, R38, R11 ;  /* 0x0000000b260b723e */ /* 0x000fe400000010ff */
[----:B------:R-:W-:Y:S02]  /*8780*/  F2FP.BF16.F32.PACK_AB R12, R39, R12 ;  /* 0x0000000c270c723e */ /* 0x000fe400000010ff */
[----:B------:R-:W-:-:S02]  /*8790*/  LOP3.LUT R43, R6, 0x380, RZ, 0xc0, !PT ;  /* 0x00000380062b7812 */ /* 0x000fc400078ec0ff */
[----:B------:R-:W-:Y:S02]  /*87a0*/  LOP3.LUT R20, R21, 0x380, RZ, 0xc0, !PT ;  /* 0x0000038015147812 */ /* 0x000fe400078ec0ff */
[----:B------:R-:W-:Y:S02]  /*87b0*/  F2FP.BF16.F32.PACK_AB R63, R63, R34 ;  /* 0x000000223f3f723e */ /* 0x000fe400000010ff */
[----:B------:R-:W-:Y:S02]  /*87c0*/  SEL R67, R11, R12, P0 ;  /* 0x0000000c0b437207 */ /* 0x000fe40000000000 */
[----:B------:R-:W-:Y:S02]  /*87d0*/  SEL R68, R12, R11, P0 ;  /* 0x0000000b0c447207 */ /* 0x000fe40000000000 */
[----:B------:R-:W-:Y:S02]  /*87e0*/  SHF.R.U64 R43, R43, 0x3, RZ ;  /* 0x000000032b2b7819 */ /* 0x000fe400000012ff */
[----:B------:R-:W-:-:S02]  /*87f0*/  SHF.R.U64 R20, R20, 0x3, RZ ;  /* 0x0000000314147819 */ /* 0x000fc400000012ff */
[----:B------:R-:W-:Y:S02]  /*8800*/  SEL R73, R62, R63, P0 ;  /* 0x0000003f3e497207 */ /* 0x000fe40000000000 */
[----:B------:R-:W-:Y:S02]  /*8810*/  IADD3 R11, P3, R6, 0x4000, RZ ;  /* 0x00004000060b7810 */ /* 0x000fe40007f7e0ff */
[----:B------:R-:W-:Y:S02]  /*8820*/  SEL R62, R63, R62, P0 ;  /* 0x0000003e3f3e7207 */ /* 0x000fe40000000000 */
[----:B------:R-:W-:Y:S01]  /*8830*/  SEL R53, R13, R14, P0 ;  /* 0x0000000e0d357207 */ /* 0x000fe20000000000 */
[----:B------:R-:W-:Y:S01]  /*8840*/  IMAD.X R39, RZ, RZ, R7, P3 ;  /* 0x000000ffff277224 */ /* 0x000fe200018e0607 */
[----:B------:R-:W-:Y:S02]  /*8850*/  SEL R52, R14, R13, P0 ;  /* 0x0000000d0e347207 */ /* 0x000fe40000000000 */
[----:B------:R-:W-:-:S02]  /*8860*/  SEL R63, R35, R42, P0 ;  /* 0x0000002a233f7207 */ /* 0x000fc40000000000 */
[----:B------:R-:W-:Y:S02]  /*8870*/  SEL R74, R42, R35, P0 ;  /* 0x000000232a4a7207 */ /* 0x000fe40000000000 */
[C---:B------:R-:W-:Y:S02]  /*8880*/  IADD3 R14, P5, R6.reuse, 0x4040, RZ ;  /* 0x00004040060e7810 */ /* 0x040fe40007fbe0ff */
[C---:B------:R-:W-:Y:S02]  /*8890*/  IADD3 R12, P4, R6.reuse, 0x4020, RZ ;  /* 0x00004020060c7810 */ /* 0x040fe40007f9e0ff */
[----:B------:R-:W-:Y:S01]  /*88a0*/  IADD3 R9, P1, R6, 0x60, RZ ;  /* 0x0000006006097810 */ /* 0x000fe20007f3e0ff */
[--C-:B------:R-:W-:Y:S01]  /*88b0*/  IMAD.X R35, RZ, RZ, R7.reuse, P5 ;  /* 0x000000ffff237224 */ /* 0x100fe200028e0607 */
[----:B------:R-:W-:Y:S01]  /*88c0*/  LOP3.LUT R42, R43, R6, RZ, 0x3c, !PT ;  /* 0x000000062b2a7212 */ /* 0x000fe200078e3cff */
[----:B------:R-:W-:Y:S01]  /*88d0*/  IMAD.X R37, RZ, RZ, R7, P4 ;  /* 0x000000ffff257224 */ /* 0x000fe200020e0607 */
[----:B------:R-:W-:Y:S01]  /*88e0*/  LOP3.LUT R20, R20, R21, RZ, 0x3c, !PT ;  /* 0x0000001514147212 */ /* 0x000fe200078e3cff */
[----:B------:R-:W-:Y:S01]  /*88f0*/  IMAD.X R21, RZ, RZ, R27, P2 ;  /* 0x000000ffff157224 */ /* 0x000fe200010e061b */
[----:B------:R-:W-:Y:S01]  /*8900*/  LOP3.LUT R6, R11, 0x380, RZ, 0xc0, !PT ;  /* 0x000003800b067812 */ /* 0x000fe200078ec0ff */
[--C-:B------:R-:W-:Y:S01]  /*8910*/  IMAD.X R31, RZ, RZ, R7.reuse, P1 ;  /* 0x000000ffff1f7224 */ /* 0x100fe200008e0607 */
[----:B-1----:R-:W-:Y:S01]  /*8920*/  ISETP.NE.AND P2, PT, R3, 0x1, PT ;  /* 0x000000010300780c */ /* 0x002fe20003f45270 */
[----:B------:R-:W-:Y:S01]  /*8930*/  IMAD.MOV.U32 R43, RZ, RZ, R7 ;  /* 0x000000ffff2b7224 */ /* 0x000fe200078e0007 */
[----:B------:R-:W-:-:S02]  /*8940*/  SHF.R.U64 R6, R6, 0x3, RZ ;  /* 0x0000000306067819 */ /* 0x000fc400000012ff */
[----:B------:R-:W-:Y:S01]  /*8950*/  MOV R78, R32 ;  /* 0x00000020004e7202 */ /* 0x000fe20000000f00 */
[----:B------:R-:W-:Y:S01]  /*8960*/  IMAD R32, RZ, RZ, -UR43 ;  /* 0x8000002bff207e24 */ /* 0x000fe2000f8e02ff */
[----:B------:R-:W-:Y:S02]  /*8970*/  LOP3.LUT R38, R6, R11, RZ, 0x3c, !PT ;  /* 0x0000000b06267212 */ /* 0x000fe400078e3cff */
[----:B------:R-:W-:Y:S01]  /*8980*/  LOP3.LUT R6, R9, 0x380, RZ, 0xc0, !PT ;  /* 0x0000038009067812 */ /* 0x000fe200078ec0ff */
[----:B0-----:R-:W-:Y:S01]  /*8990*/  IMAD R85, R85, R32, UR41 ;  /* 0x0000002955557e24 */ /* 0x001fe2000f8e0220 */
[----:B------:R-:W-:Y:S02]  /*89a0*/  IADD3 R25, P6, R26, 0x1000, RZ ;  /* 0x000010001a197810 */ /* 0x000fe40007fde0ff */
[----:B------:R-:W-:Y:S01]  /*89b0*/  SHF.R.U64 R6, R6, 0x3, RZ ;  /* 0x0000000306067819 */ /* 0x000fe200000012ff */
[----:B------:R-:W0:Y:S01]  /*89c0*/  @P2 LDC R33, c[0x0][0xbec] ;  /* 0x0002fb00ff212b82 */ /* 0x000e220000000800 */
[----:B------:R-:W-:Y:S01]  /*89d0*/  IMAD R32, R85, 0x80, R170 ;  /* 0x0000008055207824 */ /* 0x000fe200078e02aa */
[----:B------:R-:W-:-:S02]  /*89e0*/  LOP3.LUT R24, R25, 0x380, RZ, 0xc0, !PT ;  /* 0x0000038019187812 */ /* 0x000fc400078ec0ff */
[----:B------:R-:W-:Y:S02]  /*89f0*/  LOP3.LUT R30, R6, R9, RZ, 0x3c, !PT ;  /* 0x00000009061e7212 */ /* 0x000fe400078e3cff */
[----:B------:R-:W-:Y:S01]  /*8a00*/  MOV R83, R28 ;  /* 0x0000001c00537202 */ /* 0x000fe20000000f00 */
[----:B------:R-:W-:Y:S01]  /*8a10*/  IMAD.MOV.U32 R28, RZ, RZ, R32 ;  /* 0x000000ffff1c7224 */ /* 0x000fe200078e0020 */
[----:B------:R-:W-:Y:S02]  /*8a20*/  MOV R82, R30 ;  /* 0x0000001e00527202 */ /* 0x000fe40000000f00 */
[----:B------:R-:W1:Y:S01]  /*8a30*/  @P2 LDC R30, c[0x0][0xbf0] ;  /* 0x0002fc00ff1e2b82 */ /* 0x000e620000000800 */
[----:B------:R-:W-:Y:S02]  /*8a40*/  F2FP.BF16.F32.PACK_AB R51, R86, R51 ;  /* 0x000000335633723e */ /* 0x000fe400000010ff */
[----:B------:R-:W-:Y:S02]  /*8a50*/  F2FP.BF16.F32.PACK_AB R58, R87, R58 ;  /* 0x0000003a573a723e */ /* 0x000fe400000010ff */
[----:B------:R-:W-:-:S02]  /*8a60*/  SHF.R.U64 R24, R24, 0x3, RZ ;  /* 0x0000000318187819 */ /* 0x000fc400000012ff */
[----:B------:R-:W-:Y:S02]  /*8a70*/  LOP3.LUT R13, R14, 0x380, RZ, 0xc0, !PT ;  /* 0x000003800e0d7812 */ /* 0x000fe400078ec0ff */
[----:B------:R-:W-:Y:S02]  /*8a80*/  SEL R77, R51, R58, P0 ;  /* 0x0000003a334d7207 */ /* 0x000fe40000000000 */
[----:B------:R-:W-:Y:S02]  /*8a90*/  LOP3.LUT R7, R12, 0x380, RZ, 0xc0, !PT ;  /* 0x000003800c077812 */ /* 0x000fe400078ec0ff */
[----:B------:R-:W-:Y:S01]  /*8aa0*/  LOP3.LUT R24, R24, R25, RZ, 0x3c, !PT ;  /* 0x0000001918187212 */ /* 0x000fe200078e3cff */
[----:B0-----:R-:W-:Y:S01]  /*8ab0*/  @P2 IMAD.HI.U32 R29, R32, R33, RZ ;  /* 0x00000021201d2227 */ /* 0x001fe200078e00ff */
[----:B------:R-:W-:Y:S02]  /*8ac0*/  SEL R58, R58, R51, P0 ;  /* 0x000000333a3a7207 */ /* 0x000fe40000000000 */
[----:B------:R-:W-:Y:S01]  /*8ad0*/  SHF.R.U64 R13, R13, 0x3, RZ ;  /* 0x000000030d0d7819 */ /* 0x000fe200000012ff */
[----:B------:R-:W-:Y:S01]  /*8ae0*/  IMAD.X R25, RZ, RZ, R27, P6 ;  /* 0x000000ffff197224 */ /* 0x000fe200030e061b */
[----:B------:R-:W-:-:S02]  /*8af0*/  IADD3 R15, P1, R26, 0x3000, RZ ;  /* 0x000030001a0f7810 */ /* 0x000fc40007f3e0ff */
[----:B------:R-:W-:Y:S02]  /*8b00*/  IADD3 R51, P6, R26, 0x7000, RZ ;  /* 0x000070001a337810 */ /* 0x000fe40007fde0ff */
[----:B------:R-:W-:Y:S02]  /*8b10*/  SHF.R.U64 R7, R7, 0x3, RZ ;  /* 0x0000000307077819 */ /* 0x000fe400000012ff */
[----:B-1----:R-:W-:Y:S02]  /*8b20*/  @P2 SHF.R.U32.HI R28, RZ, R30, R29 ;  /* 0x0000001eff1c2219 */ /* 0x002fe4000001161d */
[----:B------:R-:W-:Y:S02]  /*8b30*/  LOP3.LUT R34, R13, R14, RZ, 0x3c, !PT ;  /* 0x0000000e0d227212 */ /* 0x000fe400078e3cff */
[----:B------:R-:W-:Y:S01]  /*8b40*/  LOP3.LUT R14, R15, 0x380, RZ, 0xc0, !PT ;  /* 0x000003800f0e7812 */ /* 0x000fe200078ec0ff */
[----:B------:R-:W-:Y:S01]  /*8b50*/  IMAD.MOV R30, RZ, RZ, -R28 ;  /* 0x000000ffff1e7224 */ /* 0x000fe200078e0a1c */
[----:B------:R-:W-:-:S02]  /*8b60*/  LOP3.LUT R6, R51, 0x380, RZ, 0xc0, !PT ;  /* 0x0000038033067812 */ /* 0x000fc400078ec0ff */
[----:B------:R-:W-:Y:S02]  /*8b70*/  LOP3.LUT R36, R7, R12, RZ, 0x3c, !PT ;  /* 0x0000000c07247212 */ /* 0x000fe400078e3cff */
[----:B------:R-:W-:Y:S02]  /*8b80*/  SHF.R.U64 R14, R14, 0x3, RZ ;  /* 0x000000030e0e7819 */ /* 0x000fe400000012ff */
[----:B------:R-:W-:Y:S02]  /*8b90*/  SHF.R.U64 R6, R6, 0x3, RZ ;  /* 0x0000000306067819 */ /* 0x000fe400000012ff */
[----:B------:R-:W-:Y:S02]  /*8ba0*/  MOV R84, R42 ;  /* 0x0000002a00547202 */ /* 0x000fe40000000f00 */
[----:B------:R-:W-:Y:S01]  /*8bb0*/  MOV R80, R36 ;  /* 0x0000002400507202 */ /* 0x000fe20000000f00 */
[----:B------:R-:W-:Y:S01]  /*8bc0*/  IMAD R37, R3, R30, R32 ;  /* 0x0000001e03257224 */ /* 0x000fe200078e0220 */
[----:B------:R-:W-:Y:S01]  /*8bd0*/  LOP3.LUT R14, R14, R15, RZ, 0x3c, !PT ;  /* 0x0000000f0e0e7212 */ /* 0x000fe200078e3cff */
[----:B------:R-:W-:Y:S01]  /*8be0*/  IMAD.X R15, RZ, RZ, R27, P1 ;  /* 0x000000ffff0f7224 */ /* 0x000fe200008e061b */
[----:B------:R-:W-:-:S02]  /*8bf0*/  LOP3.LUT R6, R6, R51, RZ, 0x3c, !PT ;  /* 0x0000003306067212 */ /* 0x000fc400078e3cff */
[----:B------:R-:W-:Y:S01]  /*8c00*/  MOV R79, R34 ;  /* 0x00000022004f7202 */ /* 0x000fe20000000f00 */
[----:B------:R-:W-:Y:S01]  /*8c10*/  IMAD.U32 R34, RZ, RZ, UR8 ;  /* 0x00000008ff227e24 */ /* 0x000fe2000f8e00ff */
[----:B------:R-:W-:Y:S01]  /*8c20*/  MOV R42, R40 ;  /* 0x00000028002a7202 */ /* 0x000fe20000000f00 */
[----:B------:R-:W-:Y:S01]  /*8c30*/  ULDC.64 UR8, c[0x0][0xae8] ;  /* 0x0002ba0000087ab9 */ /* 0x000fe20000000a00 */
[----:B------:R-:W-:Y:S02]  /*8c40*/  SHF.R.S32.HI R29, RZ, 0x1f, R28 ;  /* 0x0000001fff1d7819 */ /* 0x000fe4000001141c */
[----:B------:R-:W-:Y:S02]  /*8c50*/  IADD3 R40, P1, R28, UR6, RZ ;  /* 0x000000061c287c10 */ /* 0x000fe4000ff3e0ff */
[----:B------:R-:W-:Y:S02]  /*8c60*/  IADD3 R11, P4, R26, 0x5000, RZ ;  /* 0x000050001a0b7810 */ /* 0x000fe40007f9e0ff */
[----:B------:R-:W-:-:S02]  /*8c70*/  SHF.R.S32.HI R36, RZ, 0x1f, R37 ;  /* 0x0000001fff247819 */ /* 0x000fc40000011425 */
        /* <DEDUP_REMOVED lines=8> */
[----:B------:R-:W-:Y:S02]  /*8d00*/  SHF.R.U64 R10, R10, 0x3, RZ ;  /* 0x000000030a0a7819 */ /* 0x000fe400000012ff */
[----:B------:R-:W-:-:S02]  /*8d10*/  SHF.R.U64 R12, R12, 0x3, RZ ;  /* 0x000000030c0c7819 */ /* 0x000fc400000012ff */
[----:B------:R-:W-:Y:S01]  /*8d20*/  LOP3.LUT R10, R10, R11, RZ, 0x3c, !PT ;  /* 0x0000000b0a0a7212 */ /* 0x000fe200078e3cff */
[--C-:B------:R-:W-:Y:S01]  /*8d30*/  IMAD.X R11, RZ, RZ, R27.reuse, P4 ;  /* 0x000000ffff0b7224 */ /* 0x100fe200020e061b */
[----:B------:R-:W-:Y:S02]  /*8d40*/  LOP3.LUT P1, RZ, R23, 0x3, RZ, 0xc0, !PT ;  /* 0x0000000317ff7812 */ /* 0x000fe4000782c0ff */
[----:B------:R-:W-:Y:S01]  /*8d50*/  LOP3.LUT R12, R12, R13, RZ, 0x3c, !PT ;  /* 0x0000000d0c0c7212 */ /* 0x000fe200078e3cff */
[----:B------:R-:W-:Y:S01]  /*8d60*/  IMAD.X R13, RZ, RZ, R27, P3 ;  /* 0x000000ffff0d7224 */ /* 0x000fe200018e061b */
[----:B------:R-:W-:Y:S02]  /*8d70*/  MOV R81, R38 ;  /* 0x0000002600517202 */ /* 0x000fe40000000f00 */
[C---:B------:R-:W-:Y:S02]  /*8d80*/  IADD3 R9, P5, R26.reuse, 0x6000, RZ ;  /* 0x000060001a097810 */ /* 0x040fe40007fbe0ff */
[----:B------:R-:W-:-:S02]  /*8d90*/  LOP3.LUT R7, R26, 0x380, RZ, 0xc0, !PT ;  /* 0x000003801a077812 */ /* 0x000fc400078ec0ff */
[----:B------:R-:W-:Y:S02]  /*8da0*/  LOP3.LUT R8, R9, 0x380, RZ, 0xc0, !PT ;  /* 0x0000038009087812 */ /* 0x000fe400078ec0ff */
[----:B------:R-:W-:Y:S02]  /*8db0*/  SHF.R.U64 R7, R7, 0x3, RZ ;  /* 0x0000000307077819 */ /* 0x000fe400000012ff */
[----:B------:R-:W-:Y:S02]  /*8dc0*/  SHF.R.U64 R8, R8, 0x3, RZ ;  /* 0x0000000308087819 */ /* 0x000fe400000012ff */
[----:B------:R-:W-:Y:S01]  /*8dd0*/  LOP3.LUT R26, R7, R26, RZ, 0x3c, !PT ;  /* 0x0000001a071a7212 */ /* 0x000fe200078e3cff */
[--C-:B------:R-:W-:Y:S01]  /*8de0*/  IMAD.X R7, RZ, RZ, R27.reuse, P6 ;  /* 0x000000ffff077224 */ /* 0x100fe200030e061b */
[----:B------:R-:W-:Y:S01]  /*8df0*/  LOP3.LUT R8, R8, R9, RZ, 0x3c, !PT ;  /* 0x0000000908087212 */ /* 0x000fe200078e3cff */
[----:B------:R-:W-:Y:S01]  /*8e00*/  IMAD.X R9, RZ, RZ, R27, P5 ;  /* 0x000000ffff097224 */ /* 0x000fe200028e061b */
[----:B--2---:R-:W-:Y:S01]  /*8e10*/  LOP3.LUT R33, R0, 0x2, RZ, 0x3c, !PT ;  /* 0x0000000200217812 */ /* 0x004fe200078e3cff */
[----:B------:R-:W-:Y:S04]  /*8e20*/  SHFL.IDX PT, R45, R45, R0, 0x1c1f ;  /* 0x001c1f002d2d7589 */ /* 0x000fe800000e0000 */
[----:B------:R-:W-:Y:S04]  /*8e30*/  SHFL.IDX PT, R57, R57, R0, 0x1c1f ;  /* 0x001c1f0039397589 */ /* 0x000fe800000e0000 */
[----:B------:R-:W0:Y:S04]  /*8e40*/  SHFL.IDX PT, R44, R44, R33, 0x1c1f ;  /* 0x001c1f212c2c7589 */ /* 0x000e2800000e0000 */
[----:B------:R-:W1:Y:S04]  /*8e50*/  SHFL.IDX PT, R66, R66, R33, 0x1c1f ;  /* 0x001c1f2142427589 */ /* 0x000e6800000e0000 */
[----:B------:R-:W-:Y:S04]  /*8e60*/  SHFL.IDX PT, R47, R47, R0, 0x1c1f ;  /* 0x001c1f002f2f7589 */ /* 0x000fe800000e0000 */
[----:B------:R-:W-:Y:S04]  /*8e70*/  SHFL.IDX PT, R67, R67, R0, 0x1c1f ;  /* 0x001c1f0043437589 */ /* 0x000fe800000e0000 */
[----:B------:R-:W2:Y:S04]  /*8e80*/  SHFL.IDX PT, R46, R46, R33, 0x1c1f ;  /* 0x001c1f212e2e7589 */ /* 0x000ea800000e0000 */
[----:B------:R-:W3:Y:S04]  /*8e90*/  SHFL.IDX PT, R68, R68, R33, 0x1c1f ;  /* 0x001c1f2144447589 */ /* 0x000ee800000e0000 */
[----:B------:R-:W-:Y:S01]  /*8ea0*/  SHFL.IDX PT, R53, R53, R0, 0x1c1f ;  /* 0x001c1f0035357589 */ /* 0x000fe200000e0000 */
[----:B0-----:R-:W-:-:S02]  /*8eb0*/  SEL R28, R45, R44, P0 ;  /* 0x0000002c2d1c7207 */ /* 0x001fc40000000000 */
        /* <DEDUP_REMOVED lines=29> */
[----:B------:R-:W-:Y:S04]  /*9090*/  SHFL.IDX PT, R60, R60, R33, 0x1c1f ;  /* 0x001c1f213c3c7589 */ /* 0x000fe800000e0000 */
[----:B------:R-:W-:Y:S04]  /*90a0*/  SHFL.IDX PT, R0, R62, R33, 0x1c1f ;  /* 0x001c1f213e007589 */ /* 0x000fe800000e0000 */
[----:B------:R-:W1:Y:S04]  /*90b0*/  SHFL.IDX PT, R51, R74, R33, 0x1c1f ;  /* 0x001c1f214a337589 */ /* 0x000e6800000e0000 */
[----:B------:R-:W2:Y:S04]  /*90c0*/  SHFL.IDX PT, R48, R48, R33, 0x1c1f ;  /* 0x001c1f2130307589 */ /* 0x000ea800000e0000 */
[----:B------:R-:W3:Y:S01]  /*90d0*/  SHFL.IDX PT, R76, R76, R33, 0x1c1f ;  /* 0x001c1f214c4c7589 */ /* 0x000ee200000e0000 */
[----:B0-----:R-:W-:-:S03]  /*90e0*/  SEL R52, R43, R64, P0 ;  /* 0x000000402b347207 */ /* 0x001fc60000000000 */
[----:B------:R-:W0:Y:S04]  /*90f0*/  SHFL.IDX PT, R56, R56, R33, 0x1c1f ;  /* 0x001c1f2138387589 */ /* 0x000e2800000e0000 */
[----:B------:R4:W0:Y:S04]  /*9100*/  SHFL.IDX PT, R58, R58, R33, 0x1c1f ;  /* 0x001c1f213a3a7589 */ /* 0x00082800000e0000 */
[----:B------:R2:W-:Y:S01]  /*9110*/  STSM.16.M88.4 [R84], R28 ;  /* 0x0000001c54007844 */ /* 0x0005e20000000200 */
[----:B-1----:R-:W-:Y:S02]  /*9120*/  SEL R53, R50, R51, P0 ;  /* 0x0000003332357207 */ /* 0x002fe40000000000 */
[----:B----4-:R-:W-:Y:S01]  /*9130*/  SEL R33, R67, R68, P0 ;  /* 0x0000004443217207 */ /* 0x010fe20000000000 */
[----:B------:R-:W-:-:S04]  /*9140*/  IMAD R68, R3, UR6, RZ ;  /* 0x0000000603447c24 */ /* 0x000fc8000f8e02ff */
[----:B------:R1:W-:Y:S01]  /*9150*/  STSM.16.M88.4 [R42], R32 ;  /* 0x000000202a007844 */ /* 0x0003e20000000200 */
[----:B------:R-:W-:-:S03]  /*9160*/  ISETP.GE.OR P3, PT, R47, R68, P1 ;  /* 0x000000442f00720c */ /* 0x000fc60000f66670 */
[----:B------:R4:W-:Y:S01]  /*9170*/  STSM.16.M88.4 [R83], R36 ;  /* 0x0000002453007844 */ /* 0x0009e20000000200 */
[----:B--2---:R-:W-:Y:S01]  /*9180*/  VIADD R29, R47, 0x8 ;  /* 0x000000082f1d7836 */ /* 0x004fe20000000000 */
[----:B------:R-:W-:Y:S01]  /*9190*/  SEL R28, R55, R54, P0 ;  /* 0x00000036371c7207 */ /* 0x000fe20000000000 */
[----:B------:R-:W-:Y:S01]  /*91a0*/  IMAD.IADD R31, R41, 0x1, R45 ;  /* 0x00000001291f7824 */ /* 0x000fe200078e022d */
[----:B------:R-:W-:Y:S02]  /*91b0*/  SEL R30, R54, R55, P0 ;  /* 0x00000037361e7207 */ /* 0x000fe40000000000 */
[----:B------:R-:W-:Y:S02]  /*91c0*/  ISETP.GE.OR P1, PT, R29, R68, P1 ;  /* 0x000000441d00720c */ /* 0x000fe40000f26670 */
[----:B------:R-:W-:Y:S02]  /*91d0*/  SEL R54, R64, R43, P0 ;  /* 0x0000002b40367207 */ /* 0x000fe40000000000 */
[----:B------:R-:W-:-:S02]  /*91e0*/  SEL R29, R71, R72, P0 ;  /* 0x00000048471d7207 */ /* 0x000fc40000000000 */
[----:B-1----:R-:W-:Y:S02]  /*91f0*/  LEA R32, P4, R40, UR4, 0x2 ;  /* 0x0000000428207c11 */ /* 0x002fe4000f8810ff */
[----:B------:R-:W-:Y:S02]  /*9200*/  SEL R42, R60, R59, P0 ;  /* 0x0000003b3c2a7207 */ /* 0x000fe40000000000 */
[----:B------:R-:W-:Y:S01]  /*9210*/  LEA.HI.X R33, R40, UR5, R31, 0x2, P4 ;  /* 0x0000000528217c11 */ /* 0x000fe2000a0f141f */
[----:B------:R-:W-:Y:S01]  /*9220*/  SHFL.IDX PT, R62, R32, 0x1, 0x1c1f ;  /* 0x003c1f00203e7f89 */ /* 0x000fe200000e0000 */
[----:B------:R-:W-:Y:S02]  /*9230*/  SEL R31, R72, R71, P0 ;  /* 0x00000047481f7207 */ /* 0x000fe40000000000 */
[----:B------:R-:W-:Y:S01]  /*9240*/  SEL R40, R59, R60, P0 ;  /* 0x0000003c3b287207 */ /* 0x000fe20000000000 */
[----:B------:R-:W-:Y:S01]  /*9250*/  SHFL.IDX PT, R61, R33, RZ, 0x1c1f ;  /* 0x001c1fff213d7589 */ /* 0x000fe200000e0000 */
[----:B------:R-:W-:-:S02]  /*9260*/  SEL R41, R73, R0, P0 ;  /* 0x0000000049297207 */ /* 0x000fc40000000000 */
[----:B------:R-:W-:Y:S01]  /*9270*/  SEL R43, R0, R73, P0 ;  /* 0x00000049002b7207 */ /* 0x000fe20000000000 */
[----:B------:R-:W-:Y:S01]  /*9280*/  STSM.16.M88.4 [R82], R28 ;  /* 0x0000001c52007844 */ /* 0x000fe20000000200 */
[----:B------:R-:W-:Y:S02]  /*9290*/  SEL R55, R51, R50, P0 ;  /* 0x0000003233377207 */ /* 0x000fe40000000000 */
[----:B----4-:R-:W-:Y:S01]  /*92a0*/  SEL R36, R65, R48, P0 ;  /* 0x0000003041247207 */ /* 0x010fe20000000000 */
[----:B------:R-:W-:Y:S01]  /*92b0*/  STSM.16.M88.4 [R81], R40 ;  /* 0x0000002851007844 */ /* 0x000fe20000000200 */
[----:B------:R-:W-:Y:S02]  /*92c0*/  SEL R38, R48, R65, P0 ;  /* 0x0000004130267207 */ /* 0x000fe40000000000 */
[----:B---3--:R-:W-:Y:S01]  /*92d0*/  SEL R37, R75, R76, P0 ;  /* 0x0000004c4b257207 */ /* 0x008fe20000000000 */
[----:B------:R-:W-:Y:S01]  /*92e0*/  STSM.16.M88.4 [R80], R52 ;  /* 0x0000003450007844 */ /* 0x000fe20000000200 */
[----:B------:R-:W-:-:S02]  /*92f0*/  SEL R39, R76, R75, P0 ;  /* 0x0000004b4c277207 */ /* 0x000fc40000000000 */
[----:B0-----:R-:W-:Y:S01]  /*9300*/  SEL R64, R49, R56, P0 ;  /* 0x0000003831407207 */ /* 0x001fe20000000000 */
[----:B------:R-:W0:Y:S01]  /*9310*/  SHFL.IDX PT, R60, R32, RZ, 0x1c1f ;  /* 0x001c1fff203c7589 */ /* 0x000e2200000e0000 */
[----:B------:R-:W-:Y:S02]  /*9320*/  SEL R66, R56, R49, P0 ;  /* 0x0000003138427207 */ /* 0x000fe40000000000 */
[----:B------:R-:W-:Y:S01]  /*9330*/  SEL R65, R77, R58, P0 ;  /* 0x0000003a4d417207 */ /* 0x000fe20000000000 */
[----:B------:R-:W-:Y:S01]  /*9340*/  STSM.16.M88.4 [R79], R36 ;  /* 0x000000244f007844 */ /* 0x000fe20000000200 */
[----:B------:R-:W-:-:S03]  /*9350*/  SEL R67, R58, R77, P0 ;  /* 0x0000004d3a437207 */ /* 0x000fc60000000000 */
[----:B------:R-:W1:Y:S04]  /*9360*/  SHFL.IDX PT, R63, R33, 0x1, 0x1c1f ;  /* 0x003c1f00213f7f89 */ /* 0x000e6800000e0000 */
[----:B------:R2:W-:Y:S01]  /*9370*/  STSM.16.M88.4 [R78], R64 ;  /* 0x000000404e007844 */ /* 0x0005e20000000200 */
[----:B------:R-:W-:Y:S08]  /*9380*/  BAR.SYNC.DEFER_BLOCKING 0x1, 0x100 ;  /* 0x0044000000007b1d */ /* 0x000ff00000010000 */
[----:B--2---:R-:W2:Y:S01]  /*9390*/  @P2 LDC R65, c[0x0][0xbec] ;  /* 0x0002fb00ff412b82 */ /* 0x004ea20000000800 */
[----:B0-----:R0:W-:Y:S01]  /*93a0*/  @!P3 ST.E desc[UR48][R60.64], R5 ;  /* 0x000000053c00b985 */ /* 0x0011e2000c101930 */
[----:B------:R-:W-:Y:S01]  /*93b0*/  IMAD R0, R19, 0x20, R22 ;  /* 0x0000002013007824 */ /* 0x000fe200078e0216 */
[----:B------:R-:W-:-:S02]  /*93c0*/  UIMAD UR6, UR12, UR8, URZ ;  /* 0x000000080c0672a4 */ /* 0x000fc4000f8e023f */
[----:B-1----:R1:W-:Y:S01]  /*93d0*/  @!P1 ST.E desc[UR48][R62.64], R4 ;  /* 0x000000043e009985 */ /* 0x0023e2000c101930 */
[----:B------:R-:W-:-:S03]  /*93e0*/  UIMAD.WIDE.U32 UR4, UR13, UR8, URZ ;  /* 0x000000080d0472a5 */ /* 0x000fc6000f8e003f */
[----:B------:R3:W5:Y:S01]  /*93f0*/  LD.E.128 R40, desc[UR48][R8.64] ;  /* 0x0000003008287980 */ /* 0x000762000c101d00 */
[----:B0-----:R-:W0:Y:S01]  /*9400*/  @P2 LDC R5, c[0x0][0xbf0] ;  /* 0x0002fc00ff052b82 */ /* 0x001e220000000800 */
[----:B------:R-:W-:Y:S02]  /*9410*/  UIMAD UR6, UR13, UR9, UR6 ;  /* 0x000000090d0672a4 */ /* 0x000fe4000f8e0206 */
[----:B------:R4:W5:Y:S01]  /*9420*/  LD.E.128 R36, desc[UR48][R6.64] ;  /* 0x0000003006247980 */ /* 0x000962000c101d00 */
[----:B------:R-:W-:Y:S01]  /*9430*/  ULDC.64 UR8, c[0x0][0xaf0] ;  /* 0x0002bc0000087ab9 */ /* 0x000fe20000000a00 */
[----:B---3--:R-:W-:Y:S01]  /*9440*/  IMAD R8, R85, 0x80, R0 ;  /* 0x0000008055087824 */ /* 0x008fe200078e0200 */
[----:B------:R-:W-:Y:S01]  /*9450*/  UIMAD UR7, UR14, UR8, URZ ;  /* 0x000000080e0772a4 */ /* 0x000fe2000f8e023f */
[----:B------:R-:W5:Y:S02]  /*9460*/  LD.E.128 R48, desc[UR48][R26.64] ;  /* 0x000000301a307980 */ /* 0x000f64000c101d00 */
[----:B--2---:R-:W-:Y:S01]  /*9470*/  @P2 IMAD.HI.U32 R0, R8, R65, RZ ;  /* 0x0000004108002227 */ /* 0x004fe200078e00ff */
[----:B------:R-:W-:Y:S01]  /*9480*/  UIADD3 UR5, UR5, UR6, URZ ;  /* 0x0000000605057290 */ /* 0x000fe2000fffe03f */
[----:B------:R-:W5:Y:S01]  /*9490*/  LD.E.128 R44, desc[UR48][R24.64] ;  /* 0x00000030182c7980 */ /* 0x000f62000c101d00 */
[----:B------:R-:W-:Y:S01]  /*94a0*/  UIMAD UR7, UR42, UR9, UR7 ;  /* 0x000000092a0772a4 */ /* 0x000fe2000f8e0207 */
[----:B----4-:R-:W-:Y:S01]  /*94b0*/  IMAD.MOV.U32 R7, RZ, RZ, R8 ;  /* 0x000000ffff077224 */ /* 0x010fe200078e0008 */
[----:B------:R-:W-:Y:S01]  /*94c0*/  UIMAD.WIDE.U32 UR42, UR42, UR8, UR4 ;  /* 0x000000082a2a72a5 */ /* 0x000fe2000f8e0004 */
[----:B------:R-:W5:Y:S04]  /*94d0*/  LD.E.128 R32, desc[UR48][R20.64] ;  /* 0x0000003014207980 */ /* 0x000f68000c101d00 */
[----:B------:R-:W5:Y:S01]  /*94e0*/  LD.E.128 R28, desc[UR48][R14.64] ;  /* 0x000000300e1c7980 */ /* 0x000f62000c101d00 */
[----:B0-----:R-:W-:Y:S01]  /*94f0*/  @P2 SHF.R.U32.HI R7, RZ, R5, R0 ;  /* 0x00000005ff072219 */ /* 0x001fe20000011600 */
[----:B------:R-:W-:-:S02]  /*9500*/  UIADD3 UR4, UR43, UR7, URZ ;  /* 0x000000072b047290 */ /* 0x000fc4000fffe03f */
[----:B------:R-:W5:Y:S04]  /*9510*/  LD.E.128 R56, desc[UR48][R12.64] ;  /* 0x000000300c387980 */ /* 0x000f68000c101d00 */
[----:B------:R0:W5:Y:S01]  /*9520*/  LD.E.128 R52, desc[UR48][R10.64] ;  /* 0x000000300a347980 */ /* 0x000162000c101d00 */
[--C-:B------:R-:W-:Y:S01]  /*9530*/  SHF.R.S32.HI R0, RZ, 0x1f, R7.reuse ;  /* 0x0000001fff007819 */ /* 0x100fe20000011407 */
[----:B------:R-:W-:Y:S01]  /*9540*/  IMAD.MOV R6, RZ, RZ, -R7 ;  /* 0x000000ffff067224 */ /* 0x000fe200078e0a07 */
[----:B------:R-:W-:Y:S01]  /*9550*/  ULDC.64 UR6, c[0x0][0xae0] ;  /* 0x0002b80000067ab9 */ /* 0x000fe20000000a00 */
[----:B------:R-:W-:Y:S01]  /*9560*/  IMAD.U32 R5, RZ, RZ, UR43 ;  /* 0x0000002bff057e24 */ /* 0x000fe2000f8e00ff */
[----:B------:R-:W-:Y:S01]  /*9570*/  @!PT LDS RZ, [RZ] ;  /* 0x00000000fffff984 */ /* 0x000fe20000000800 */
[----:B------:R-:W-:Y:S01]  /*9580*/  @!PT LDS RZ, [RZ] ;  /* 0x00000000fffff984 */ /* 0x000fe20000000800 */
[----:B------:R-:W-:Y:S01]  /*9590*/  @!PT LDS RZ, [RZ] ;  /* 0x00000000fffff984 */ /* 0x000fe20000000800 */
[----:B------:R-:W-:Y:S01]  /*95a0*/  @!PT LDS RZ, [RZ] ;  /* 0x00000000fffff984 */ /* 0x000fe20000000800 */
[----:B------:R2:W-:Y:S06]  /*95b0*/  MEMBAR.ALL.CTA ;  /* 0x0000000000007992 */ /* 0x0005ec0000008000 */
[----:B--2---:R-:W2:Y:S01]  /*95c0*/  FENCE.VIEW.ASYNC.S ;  /* 0x00000000000073c6 */ /* 0x004ea20000000000 */
[----:B------:R-:W-:Y:S01]  /*95d0*/  IMAD R0, R0, UR6, RZ ;  /* 0x0000000600007c24 */ /* 0x000fe2000f8e02ff */
[----:B------:R-:W-:Y:S01]  /*95e0*/  UIADD3 UR39, UR39, 0x29820, URZ ;  /* 0x0002982027277890 */ /* 0x000fe2000fffe03f */
[----:B------:R-:W-:Y:S01]  /*95f0*/  IMAD R3, R3, R6, R8 ;  /* 0x0000000603037224 */ /* 0x000fe200078e0208 */
[----:B------:R-:W-:Y:S01]  /*9600*/  UIADD3 UR52, UR52, 0x1, URZ ;  /* 0x0000000134347890 */ /* 0x000fe2000fffe03f */
[----:B-1----:R-:W-:Y:S01]  /*9610*/  IMAD.U32 R4, RZ, RZ, UR42 ;  /* 0x0000002aff047e24 */ /* 0x002fe2000f8e00ff */
[----:B------:R-:W-:Y:S01]  /*9620*/  ULDC.64 UR8, c[0x0][0xa80] ;  /* 0x0002a00000087ab9 */ /* 0x000fe20000000a00 */
        /* <DEDUP_REMOVED lines=8> */
[----:B------:R-:W-:Y:S01]  /*96b0*/  ULDC UR4, c[0x0][0xc] ;  /* 0x0000030000047ab9 */ /* 0x000fe20000000800 */
[C---:B------:R-:W-:Y:S02]  /*96c0*/  IMAD R7, R3.reuse, UR7, R0 ;  /* 0x0000000703077c24 */ /* 0x040fe4000f8e0200 */
[----:B------:R-:W-:Y:S01]  /*96d0*/  IMAD.WIDE.U32 R4, R3, UR6, R4 ;  /* 0x0000000603047c25 */ /* 0x000fe2000f8e0004 */
[----:B------:R-:W-:Y:S01]  /*96e0*/  ISETP.GE.AND P1, PT, R85, R68, PT ;  /* 0x000000445500720c */ /* 0x000fe20003f26270 */
[----:B------:R-:W-:Y:S01]  /*96f0*/  UMOV UR5, 0x1 ;  /* 0x0000000100057882 */ /* 0x000fe20000000000 */
[----:B------:R-:W-:Y:S01]  /*9700*/  UIADD3 UR41, UR4, UR41, URZ ;  /* 0x0000002904297290 */ /* 0x000fe2000fffe03f */
[----:B------:R-:W-:Y:S01]  /*9710*/  IMAD.IADD R5, R5, 0x1, R7 ;  /* 0x0000000105057824 */ /* 0x000fe200078e0207 */
[----:B------:R-:W-:Y:S01]  /*9720*/  UPRMT UR4, URZ, 0x654, UR39 ;  /* 0x000006543f047896 */ /* 0x000fe20008000027 */
[C---:B------:R-:W-:Y:S01]  /*9730*/  LEA R0, P0, R4.reuse, UR8, 0x1 ;  /* 0x0000000804007c11 */ /* 0x040fe2000f8008ff */
[----:B------:R-:W-:Y:S01]  /*9740*/  UPRMT UR39, UR5, 0x654, UR39 ;  /* 0x0000065405277896 */ /* 0x000fe20008000027 */
[----:B------:R-:W-:Y:S01]  /*9750*/  VIADD R3, R85, 0x20 ;  /* 0x0000002055037836 */ /* 0x000fe20000000000 */
[----:B------:R-:W-:Y:S01]  /*9760*/  UISETP.NE.AND UP0, UPT, UR52, 0x2, UPT ;  /* 0x000000023400788c */ /* 0x000fe2000bf05270 */
[----:B0-----:R-:W-:-:S03]  /*9770*/  LEA.HI.X R10, R4, UR9, R5, 0x1, P0 ;  /* 0x00000009040a7c11 */ /* 0x001fc600080f0c05 */
[----:B------:R-:W-:Y:S01]  /*9780*/  USEL UR5, URZ, 0x1, UP0 ;  /* 0x000000013f057887 */ /* 0x000fe20008000000 */
[-C--:B------:R-:W-:Y:S01]  /*9790*/  ISETP.GE.AND P3, PT, R3, R68.reuse, PT ;  /* 0x000000440300720c */ /* 0x080fe20003f66270 */
[----:B------:R-:W-:Y:S01]  /*97a0*/  VIADD R3, R85, 0x40 ;  /* 0x0000004055037836 */ /* 0x000fe20000000000 */
[----:B--2---:R-:W-:Y:S01]  /*97b0*/  SYNCS.ARRIVE.TRANS64.RED.A1T0 RZ, [UR4], RZ ;  /* 0x000000ffffff79a7 */ /* 0x004fe20008100404 */
[----:B------:R-:W-:Y:S01]  /*97c0*/  USEL UR52, UR52, URZ, UP0 ;  /* 0x0000003f34347287 */ /* 0x000fe20008000000 */
[----:B------:R0:W1:Y:S01]  /*97d0*/  SHFL.IDX PT, R8, R0, RZ, 0x181f ;  /* 0x00181fff00087589 */ /* 0x00006200000e0000 */
[----:B------:R-:W-:Y:S01]  /*97e0*/  ULOP3.LUT UR44, UR44, UR5, URZ, 0x3c, !UPT ;  /* 0x000000052c2c7292 */ /* 0x000fe2000f8e3c3f */
[----:B------:R-:W-:Y:S02]  /*97f0*/  BSSY B0, `(.L_x_168) ;  /* 0x000000d000007945 */ /* 0x000fe40003800000 */
[----:B------:R0:W2:Y:S01]  /*9800*/  SHFL.IDX PT, R9, R10, RZ, 0x181f ;  /* 0x00181fff0a097589 */ /* 0x0000a200000e0000 */
[----:B------:R-:W-:Y:S01]  /*9810*/  SYNCS.ARRIVE.TRANS64.RED.A1T0 RZ, [UR39], RZ ;  /* 0x000000ffffff79a7 */ /* 0x000fe20008100427 */
[----:B------:R-:W-:Y:S01]  /*9820*/  ISETP.GE.AND P0, PT, R3, R68, PT ;  /* 0x000000440300720c */ /* 0x000fe20003f06270 */
[----:B------:R-:W-:-:S12]  /*9830*/  @P1 BRA `(.L_x_169) ;  /* 0x0000000000201947 */ /* 0x000fd80003800000 */
[----:B------:R-:W-:Y:S02]  /*9840*/  ULDC UR4, c[0x0][0xac8] ;  /* 0x0002b20000047ab9 */ /* 0x000fe40000000800 */
[----:B------:R-:W-:Y:S02]  /*9850*/  ISETP.GE.AND P2, PT, R18, UR4, PT ;  /* 0x0000000412007c0c */ /* 0x000fe4000bf46270 */
[----:B------:R-:W-:-:S11]  /*9860*/  ISETP.GE.AND P1, PT, R17, UR4, PT ;  /* 0x0000000411007c0c */ /* 0x000fd6000bf26270 */
[C---:B-1----:R-:W-:Y:S02]  /*9870*/  @!P2 LEA R6, P4, R18.reuse, R8, 0x1 ;  /* 0x000000081206a211 */ /* 0x042fe400078808ff */
[----:B--2---:R-:W-:Y:S02]  /*9880*/  @!P1 IMAD.WIDE R4, R17, 0x2, R8 ;  /* 0x0000000211049825 */ /* 0x004fe400078e0208 */
[----:B------:R-:W-:-:S03]  /*9890*/  @!P2 LEA.HI.X R7, R18, R9, R193, 0x1, P4 ;  /* 0x000000091207a211 */ /* 0x000fc600020f0cc1 */
[----:B-----5:R3:W-:Y:S04]  /*98a0*/  @!P1 ST.E.128 desc[UR48][R4.64], R48 ;  /* 0x0000003004009985 */ /* 0x0207e8000c101d30 */
[----:B------:R3:W-:Y:S02]  /*98b0*/  @!P2 ST.E.128 desc[UR48][R6.64], R56 ;  /* 0x000000380600a985 */ /* 0x0007e4000c101d30 */
.L_x_169:
[----:B------:R-:W-:Y:S05]  /*98c0*/  BSYNC B0 ;  /* 0x0000000000007941 */ /* 0x000fea0003800000 */
.L_x_168:
[----:B--2---:R2:W4:Y:S01]  /*98d0*/  SHFL.IDX PT, R9, R10, 0x1, 0x181f ;  /* 0x00381f000a097f89 */ /* 0x00452200000e0000 */
[----:B------:R-:W-:Y:S03]  /*98e0*/  BSSY B0, `(.L_x_170) ;  /* 0x000000b000007945 */ /* 0x000fe60003800000 */
[----:B-1----:R2:W1:Y:S01]  /*98f0*/  SHFL.IDX PT, R8, R0, 0x1, 0x181f ;  /* 0x00381f0000087f89 */ /* 0x00246200000e0000 */
[----:B------:R-:W-:Y:S05]  /*9900*/  @P3 BRA `(.L_x_171) ;  /* 0x0000000000203947 */ /* 0x000fea0003800000 */
[----:B------:R-:W-:Y:S02]  /*9910*/  ULDC UR4, c[0x0][0xac8] ;  /* 0x0002b20000047ab9 */ /* 0x000fe40000000800 */
[----:B------:R-:W-:Y:S02]  /*9920*/  ISETP.GE.AND P3, PT, R18, UR4, PT ;  /* 0x0000000412007c0c */ /* 0x000fe4000bf66270 */
[----:B------:R-:W-:-:S11]  /*9930*/  ISETP.GE.AND P2, PT, R17, UR4, PT ;  /* 0x0000000411007c0c */ /* 0x000fd6000bf46270 */
[C---:B-1-3--:R-:W-:Y:S02]  /*9940*/  @!P3 LEA R6, P1, R18.reuse, R8, 0x1 ;  /* 0x000000081206b211 */ /* 0x04afe400078208ff */
[----:B----4-:R-:W-:Y:S02]  /*9950*/  @!P2 IMAD.WIDE R4, R17, 0x2, R8 ;  /* 0x000000021104a825 */ /* 0x010fe400078e0208 */
[----:B------:R-:W-:-:S03]  /*9960*/  @!P3 LEA.HI.X R7, R18, R9, R193, 0x1, P1 ;  /* 0x000000091207b211 */ /* 0x000fc600008f0cc1 */
[----:B-----5:R1:W-:Y:S04]  /*9970*/  @!P2 ST.E.128 desc[UR48][R4.64], R44 ;  /* 0x0000002c0400a985 */ /* 0x0203e8000c101d30 */
[----:B------:R1:W-:Y:S02]  /*9980*/  @!P3 ST.E.128 desc[UR48][R6.64], R52 ;  /* 0x000000340600b985 */ /* 0x0003e4000c101d30 */
.L_x_171:
[----:B------:R-:W-:Y:S05]  /*9990*/  BSYNC B0 ;  /* 0x0000000000007941 */ /* 0x000fea0003800000 */
.L_x_170:
[----:B----4-:R4:W0:Y:S01]  /*99a0*/  SHFL.IDX PT, R9, R10, 0x2, 0x181f ;  /* 0x00581f000a097f89 */ /* 0x01082200000e0000 */
[----:B------:R-:W-:Y:S03]  /*99b0*/  BSSY B0, `(.L_x_172) ;  /* 0x000000b000007945 */ /* 0x000fe60003800000 */
[----:B-1----:R4:W1:Y:S01]  /*99c0*/  SHFL.IDX PT, R8, R0, 0x2, 0x181f ;  /* 0x00581f0000087f89 */ /* 0x00286200000e0000 */
[----:B------:R-:W-:Y:S05]  /*99d0*/  @P0 BRA `(.L_x_173) ;  /* 0x0000000000200947 */ /* 0x000fea0003800000 */
[----:B------:R-:W-:Y:S02]  /*99e0*/  ULDC UR4, c[0x0][0xac8] ;  /* 0x0002b20000047ab9 */ /* 0x000fe40000000800 */
[----:B------:R-:W-:Y:S02]  /*99f0*/  ISETP.GE.AND P2, PT, R18, UR4, PT ;  /* 0x0000000412007c0c */ /* 0x000fe4000bf46270 */
[----:B------:R-:W-:-:S11]  /*9a00*/  ISETP.GE.AND P1, PT, R17, UR4, PT ;  /* 0x0000000411007c0c */ /* 0x000fd6000bf26270 */
[C---:B-1-3--:R-:W-:Y:S02]  /*9a10*/  @!P2 LEA R6, P0, R18.reuse, R8, 0x1 ;  /* 0x000000081206a211 */ /* 0x04afe400078008ff */
[----:B0-----:R-:W-:Y:S02]  /*9a20*/  @!P1 IMAD.WIDE R4, R17, 0x2, R8 ;  /* 0x0000000211049825 */ /* 0x001fe400078e0208 */
[----:B------:R-:W-:-:S03]  /*9a30*/  @!P2 LEA.HI.X R7, R18, R9, R193, 0x1, P0 ;  /* 0x000000091207a211 */ /* 0x000fc600000f0cc1 */
[----:B-----5:R0:W-:Y:S04]  /*9a40*/  @!P1 ST.E.128 desc[UR48][R4.64], R32 ;  /* 0x0000002004009985 */ /* 0x0201e8000c101d30 */
[----:B------:R0:W-:Y:S02]  /*9a50*/  @!P2 ST.E.128 desc[UR48][R6.64], R40 ;  /* 0x000000280600a985 */ /* 0x0001e4000c101d30 */
.L_x_173:
[----:B------:R-:W-:Y:S05]  /*9a60*/  BSYNC B0 ;  /* 0x0000000000007941 */ /* 0x000fea0003800000 */
.L_x_172:
        /* <DEDUP_REMOVED lines=10> */
[C---:B0--3--:R-:W-:Y:S02]  /*9b10*/  @!P2 LEA R6, P0, R18.reuse, R8, 0x1 ;  /* 0x000000081206a211 */ /* 0x049fe400078008ff */
[----:B------:R-:W-:Y:S02]  /*9b20*/  @!P1 IMAD.WIDE R4, R17, 0x2, R8 ;  /* 0x0000000211049825 */ /* 0x000fe400078e0208 */
[----:B------:R-:W-:-:S03]  /*9b30*/  @!P2 LEA.HI.X R7, R18, R9, R193, 0x1, P0 ;  /* 0x000000091207a211 */ /* 0x000fc600000f0cc1 */
[----:B-----5:R1:W-:Y:S04]  /*9b40*/  @!P1 ST.E.128 desc[UR48][R4.64], R28 ;  /* 0x0000001c04009985 */ /* 0x0203e8000c101d30 */
[----:B------:R1:W-:Y:S02]  /*9b50*/  @!P2 ST.E.128 desc[UR48][R6.64], R36 ;  /* 0x000000240600a985 */ /* 0x0003e4000c101d30 */
.L_x_175:
[----:B------:R-:W-:Y:S05]  /*9b60*/  BSYNC B0 ;  /* 0x0000000000007941 */ /* 0x000fea0003800000 */
.L_x_174:
[----:B--2-4-:R-:W2:Y:S02]  /*9b70*/  LDC R0, c[0x0][0xc34] ;  /* 0x00030d00ff007b82 */ /* 0x014ea40000000800 */
[----:B--2---:R-:W-:-:S13]  /*9b80*/  ISETP.LE.AND P0, PT, R0, UR41, PT ;  /* 0x0000002900007c0c */ /* 0x004fda000bf03270 */
[----:B------:R-:W-:Y:S05]  /*9b90*/  @!P0 BRA `(.L_x_176) ;  /* 0xffffff7400c88947 */ /* 0x000fea000383ffff */
[----:B------:R-:W-:Y:S05]  /*9ba0*/  EXIT ;  /* 0x000000000000794d */ /* 0x000fea0003800000 */
.L_x_142:
[----:B------:R-:W-:-:S08]  /*9bb0*/  NOP ;  /* 0x0000000000007918 */ /* 0x000fd00000000000 */
[----:B-1----:R-:W0:-:S00]  /*9bc0*/  USETMAXREG.DEALLOC.CTAPOOL 0x18 ;  /* 0x00000018000079c8 */ /* 0x002e0000080e0500 */
[----:B0-----:R-:W0:Y:S01]  /*9bd0*/  LDC R2, c[0x0][0xc34] ;  /* 0x00030d00ff027b82 */ /* 0x001e220000000800 */
[----:B------:R-:W-:Y:S01]  /*9be0*/  IMAD.MOV.U32 R0, RZ, RZ, 0x1 ;  /* 0x00000001ff007424 */ /* 0x000fe200078e00ff */
[----:B------:R-:W-:Y:S01]  /*9bf0*/  UMOV UR46, 0x1 ;  /* 0x00000001002e7882 */ /* 0x000fe20000000000 */
[----:B------:R-:W-:-:S03]  /*9c00*/  IMAD.MOV.U32 R17, RZ, RZ, RZ ;  /* 0x000000ffff117224 */ /* 0x000fc600078e00ff */
[----:B------:R1:W-:Y:S01]  /*9c10*/  STL [R1], R0 ;  /* 0x0000000001007387 */ /* 0x0003e20000100800 */
[----:B0-----:R-:W-:-:S13]  /*9c20*/  ISETP.LE.AND P0, PT, R2, UR50, PT ;  /* 0x0000003202007c0c */ /* 0x001fda000bf03270 */
[----:B-1----:R-:W-:Y:S05]  /*9c30*/  @P0 BRA `(.L_x_177) ;  /* 0x0000003400300947 */ /* 0x002fea0003800000 */
[----:B------:R-:W0:Y:S01]  /*9c40*/  S2R R4, SR_TID.X ;  /* 0x0000000000047919 */ /* 0x000e220000002100 */
[----:B------:R-:W1:Y:S01]  /*9c50*/  S2UR UR4, SR_CgaCtaId ;  /* 0x00000000000479c3 */ /* 0x000e620000008800 */
[----:B------:R-:W-:Y:S01]  /*9c60*/  UMOV UR41, 0x400 ;  /* 0x0000040000297882 */ /* 0x000fe20000000000 */
[----:B------:R-:W-:Y:S01]  /*9c70*/  LOP3.LUT R19, R19, 0xfffffffe, RZ, 0xc0, !PT ;  /* 0xfffffffe13137812 */ /* 0x000fe200078ec0ff */
        /* <DEDUP_REMOVED lines=12> */
[----:B------:R-:W-:-:S02]  /*9d40*/  LOP3.LUT R0, R2, 0x1b0, RZ, 0xc0, !PT ;  /* 0x000001b002007812 */ /* 0x000fc400078ec0ff */
[----:B------:R-:W-:Y:S02]  /*9d50*/  LOP3.LUT P0, RZ, R4, 0x1f, RZ, 0xc0, !PT ;  /* 0x0000001f04ff7812 */ /* 0x000fe4000780c0ff */
[----:B------:R-:W-:Y:S01]  /*9d60*/  LOP3.LUT R9, R0, 0x30, R3, 0x78, !PT ;  /* 0x0000003000097812 */ /* 0x000fe200078e7803 */
[----:B------:R-:W-:Y:S01]  /*9d70*/  IMAD.SHL.U32 R0, R4, 0x20, RZ ;  /* 0x0000002004007824 */ /* 0x000fe200078e00ff */
[----:B------:R-:W-:Y:S02]  /*9d80*/  SHF.R.U32.HI R6, RZ, 0x5, R10 ;  /* 0x00000005ff067819 */ /* 0x000fe4000001160a */
[----:B------:R-:W-:Y:S02]  /*9d90*/  ISETP.NE.AND P2, PT, R10, RZ, PT ;  /* 0x000000ff0a00720c */ /* 0x000fe40003f45270 */
[----:B------:R-:W-:Y:S01]  /*9da0*/  LOP3.LUT R3, R0, 0x80, RZ, 0xc0, !PT ;  /* 0x0000008000037812 */ /* 0x000fe200078ec0ff */
[----:B------:R-:W-:Y:S01]  /*9db0*/  IMAD.SHL.U32 R7, R6, 0x200, RZ ;  /* 0x0000020006077824 */ /* 0x000fe200078e00ff */
[----:B------:R-:W-:-:S02]  /*9dc0*/  ISETP.NE.OR P0, PT, R10, RZ, !P0 ;  /* 0x000000ff0a00720c */ /* 0x000fc40004705670 */
[----:B------:R-:W-:Y:S01]  /*9dd0*/  LOP3.LUT R3, R3, 0x10, R4, 0xf8, !PT ;  /* 0x0000001003037812 */ /* 0x000fe200078ef804 */
[----:B------:R-:W-:-:S03]  /*9de0*/  IMAD.SHL.U32 R4, R4, 0x80, RZ ;  /* 0x0000008004047824 */ /* 0x000fc600078e00ff */
[----:B------:R-:W-:Y:S02]  /*9df0*/  LOP3.LUT R8, R3, 0x10, R8, 0x78, !PT ;  /* 0x0000001003087812 */ /* 0x000fe400078e7808 */
[----:B------:R-:W-:Y:S02]  /*9e00*/  LOP3.LUT R3, R4, 0x380, RZ, 0xc0, !PT ;  /* 0x0000038004037812 */ /* 0x000fe400078ec0ff */
[----:B------:R-:W-:-:S03]  /*9e10*/  @P2 LOP3.LUT R19, R19, 0x1, RZ, 0xfc, !PT ;  /* 0x0000000113132812 */ /* 0x000fc600078efcff */
[----:B------:R-:W-:Y:S01]  /*9e20*/  IMAD R5, R6, 0x10, R3 ;  /* 0x0000001006057824 */ /* 0x000fe200078e0203 */
[C---:B------:R-:W-:Y:S02]  /*9e30*/  LOP3.LUT R6, R7.reuse, 0x40, R2, 0xf8, !PT ;  /* 0x0000004007067812 */ /* 0x040fe400078ef802 */
[----:B------:R-:W-:Y:S02]  /*9e40*/  LOP3.LUT R7, R7, 0x60, R0, 0xf8, !PT ;  /* 0x0000006007077812 */ /* 0x000fe400078ef800 */
[----:B------:R-:W-:Y:S02]  /*9e50*/  LOP3.LUT R5, R5, 0x70, R2, 0x78, !PT ;  /* 0x0000007005057812 */ /* 0x000fe400078e7802 */
[----:B------:R-:W-:Y:S02]  /*9e60*/  LOP3.LUT R7, R7, 0x100, R0, 0xf8, !PT ;  /* 0x0000010007077812 */ /* 0x000fe400078ef800 */
[----:B------:R-:W-:Y:S02]  /*9e70*/  LOP3.LUT R5, R5, 0xc00, R4, 0xf8, !PT ;  /* 0x00000c0005057812 */ /* 0x000fe400078ef804 */
[----:B------:R-:W-:-:S02]  /*9e80*/  LOP3.LUT R4, R7, R8, RZ, 0xfc, !PT ;  /* 0x0000000807047212 */ /* 0x000fc400078efcff */
[----:B------:R-:W-:Y:S01]  /*9e90*/  LOP3.LUT R3, R6, R9, RZ, 0xfc, !PT ;  /* 0x0000000906037212 */ /* 0x000fe200078efcff */
[----:B------:R0:W-:Y:S01]  /*9ea0*/  STL [R1+0x18], R5 ;  /* 0x0000180501007387 */ /* 0x0001e20000100800 */
[----:B------:R-:W-:Y:S02]  /*9eb0*/  LOP3.LUT R19, R19, 0xfffffffd, RZ, 0xc0, !PT ;  /* 0xfffffffd13137812 */ /* 0x000fe400078ec0ff */
[----:B------:R-:W-:Y:S01]  /*9ec0*/  LOP3.LUT R2, R2, 0x30, RZ, 0xc0, !PT ;  /* 0x0000003002027812 */ /* 0x000fe200078ec0ff */
[----:B------:R1:W-:Y:S01]  /*9ed0*/  STL [R1+0x14], R4 ;  /* 0x0000140401007387 */ /* 0x0003e20000100800 */
[----:B------:R-:W-:Y:S02]  /*9ee0*/  @P0 LOP3.LUT R19, R19, 0x2, RZ, 0xfc, !PT ;  /* 0x0000000213130812 */ /* 0x000fe400078efcff */
[----:B0-----:R-:W-:Y:S01]  /*9ef0*/  SHF.R.U32.HI R5, RZ, 0x2, R10 ;  /* 0x00000002ff057819 */ /* 0x001fe2000001160a */
[----:B-1----:R-:W-:-:S03]  /*9f00*/  IMAD.MOV.U32 R4, RZ, RZ, 0x40 ;  /* 0x00000040ff047424 */ /* 0x002fc600078e00ff */
[----:B------:R-:W-:Y:S01]  /*9f10*/  LOP3.LUT R5, R5, 0x60, R0, 0xf8, !PT ;  /* 0x0000006005057812 */ /* 0x000fe200078ef800 */
[----:B------:R-:W-:Y:S01]  /*9f20*/  VIADD R0, R3, UR41 ;  /* 0x0000002903007c36 */ /* 0x000fe20008000000 */
[----:B------:R-:W-:Y:S02]  /*9f30*/  LOP3.LUT R3, R2, 0x40, RZ, 0xfc, !PT ;  /* 0x0000004002037812 */ /* 0x000fe400078efcff */
[----:B------:R-:W-:-:S05]  /*9f40*/  SEL R4, R4, 0xffffffc0, !P1 ;  /* 0xffffffc004047807 */ /* 0x000fca0004800000 */
[----:B------:R0:W-:Y:S04]  /*9f50*/  STL [R1+0x1c], R4 ;  /* 0x00001c0401007387 */ /* 0x0001e80000100800 */
[----:B------:R1:W-:Y:S01]  /*9f60*/  STL [R1+0x20], R0 ;  /* 0x0000200001007387 */ /* 0x0003e20000100800 */
[----:B0-----:R-:W-:Y:S01]  /*9f70*/  IMAD.MOV.U32 R4, RZ, RZ, 0x1 ;  /* 0x00000001ff047424 */ /* 0x001fe200078e00ff */
[----:B-1----:R-:W-:-:S04]  /*9f80*/  LOP3.LUT R0, R2, 0x80, RZ, 0xfc, !PT ;  /* 0x0000008002007812 */ /* 0x002fc800078efcff */
[----:B------:R0:W-:Y:S03]  /*9f90*/  STL [R1], R4 ;  /* 0x0000000401007387 */ /* 0x0001e60000100800 */
.L_x_230:
        /* <DEDUP_REMOVED lines=29> */
[----:B-12---:R-:W-:Y:S11]  /*a170*/  @!P0 BRA `(.L_x_178) ;  /* 0x0000000000408947 */ /* 0x006ff60003800000 */
        /* <DEDUP_REMOVED lines=16> */
.L_x_178:
[----:B------:R-:W-:Y:S01]  /*a280*/  UIADD3 UR4, UR41, 0xa400, URZ ;  /* 0x0000a40029047890 */ /* 0x000fe2000fffe03f */
[----:B------:R-:W-:-:S05]  /*a290*/  LOP3.LUT R19, R19, 0xfffffffb, RZ, 0xc0, !PT ;  /* 0xfffffffb13137812 */ /* 0x000fca00078ec0ff */
[----:B------:R-:W-:-:S05]  /*a2a0*/  IMAD.U32 R16, RZ, RZ, UR4 ;  /* 0x00000004ff107e24 */ /* 0x000fca000f8e00ff */
[----:B------:R-:W-:-:S13]  /*a2b0*/  LOP3.LUT P0, RZ, R16, 0x3ff, RZ, 0xc0, !PT ;  /* 0x000003ff10ff7812 */ /* 0x000fda000780c0ff */
[----:B------:R-:W-:Y:S01]  /*a2c0*/  @P0 LOP3.LUT R19, R19, 0x4, RZ, 0xfc, !PT ;  /* 0x0000000413130812 */ /* 0x000fe200078efcff */
[----:B------:R-:W-:Y:S06]  /*a2d0*/  @!P0 BRA `(.L_x_179) ;  /* 0x0000000000408947 */ /* 0x000fec0003800000 */
        /* <DEDUP_REMOVED lines=16> */
.L_x_179:
        /* <DEDUP_REMOVED lines=20> */
.L_x_180:
        /* <DEDUP_REMOVED lines=18> */
.L_x_181:
[----:B------:R-:W-:Y:S01]  /*a640*/  ULDC.64 UR4, c[0x0][0x9f8] ;  /* 0x00027e0000047ab9 */ /* 0x000fe20000000a00 */
[----:B------:R-:W-:Y:S01]  /*a650*/  IMAD.U32 R0, RZ, RZ, UR44 ;  /* 0x0000002cff007e24 */ /* 0x000fe2000f8e00ff */
[----:B------:R-:W-:-:S04]  /*a660*/  UISETP.NE.U32.AND UP0, UPT, UR4, URZ, UPT ;  /* 0x0000003f0400728c */ /* 0x000fc8000bf05070 */
[----:B------:R-:W-:-:S06]  /*a670*/  UISETP.NE.AND.EX UP0, UPT, UR5, URZ, UPT, UP0 ;  /* 0x0000003f0500728c */ /* 0x000fcc000bf05300 */
[----:B------:R-:W-:-:S05]  /*a680*/  PLOP3.LUT P0, PT, PT, PT, UP0, 0x80, 0x0 ;  /* 0x000000000000781c */ /* 0x000fca0003f0f008 */
[----:B------:R-:W-:Y:S02]  /*a690*/  @UP0 ULDC.64 UR4, c[0x0][0x9f8] ;  /* 0x00027e0000040ab9 */ /* 0x000fe40000000a00 */
[----:B------:R-:W-:-:S06]  /*a6a0*/  @UP0 UIMAD.WIDE UR4, UR44, 0x4, UR4 ;  /* 0x000000042c0408a5 */ /* 0x000fcc000f8e0204 */
[----:B------:R-:W-:Y:S02]  /*a6b0*/  IMAD.U32 R2, RZ, RZ, UR4 ;  /* 0x00000004ff027e24 */ /* 0x000fe4000f8e00ff */
[----:B------:R-:W-:-:S05]  /*a6c0*/  IMAD.U32 R3, RZ, RZ, UR5 ;  /* 0x00000005ff037e24 */ /* 0x000fca000f8e00ff */
[----:B------:R1:W2:Y:S01]  /*a6d0*/  @P0 LDG.E R0, desc[UR48][R2.64] ;  /* 0x0000003002000981 */ /* 0x0002a2000c1e1900 */
[----:B------:R-:W-:Y:S01]  /*a6e0*/  UMOV UR4, 0xffffffff ;  /* 0xffffffff00047882 */ /* 0x000fe20000000000 */
[----:B------:R-:W-:Y:S01]  /*a6f0*/  LOP3.LUT R19, R19, 0xfffffffb, RZ, 0xc0, !PT ;  /* 0xfffffffb13137812 */ /* 0x000fe200078ec0ff */
[----:B------:R-:W3:Y:S01]  /*a700*/  S2R R18, SR_TID.X ;  /* 0x0000000000127919 */ /* 0x000ee20000002100 */
[----:B-1----:R-:W1:Y:S02]  /*a710*/  LDC.64 R2, c[0x0][0x418] ;  /* 0x00010600ff027b82 */ /* 0x002e640000000a00 */
[----:B-1----:R-:W-:Y:S02]  /*a720*/  ISETP.NE.U32.AND P0, PT, R2, RZ, PT ;  /* 0x000000ff0200720c */ /* 0x002fe40003f05070 */
[----:B---3--:R-:W-:Y:S02]  /*a730*/  SHF.R.U32.HI R18, RZ, 0x5, R18 ;  /* 0x00000005ff127819 */ /* 0x008fe40000011612 */
[----:B------:R-:W-:-:S02]  /*a740*/  ISETP.NE.AND.EX P1, PT, R3, RZ, PT, P0 ;  /* 0x000000ff0300720c */ /* 0x000fc40003f25300 */
[----:B------:R-:W-:-:S11]  /*a750*/  LOP3.LUT R18, R18, 0x3, RZ, 0xc0, !PT ;  /* 0x0000000312127812 */ /* 0x000fd600078ec0ff */
[----:B------:R-:W-:Y:S02]  /*a760*/  @P1 LOP3.LUT R19, R19, 0x4, RZ, 0xfc, !PT ;  /* 0x0000000413131812 */ /* 0x000fe400078efcff */
[----:B--2---:R-:W-:Y:S01]  /*a770*/  SHF.R.S32.HI R9, RZ, 0x1f, R0 ;  /* 0x0000001fff097819 */ /* 0x004fe20000011400 */
[----:B------:R1:W-:Y:S01]  /*a780*/  STL [R1+0x4], R0 ;  /* 0x0000040001007387 */ /* 0x0003e20000100800 */
[----:B------:R-:W-:-:S03]  /*a790*/  SEL R16, R0, RZ, !P1 ;  /* 0x000000ff00107207 */ /* 0x000fc60004800000 */
[----:B------:R1:W-:Y:S01]  /*a7a0*/  STL [R1+0x8], R9 ;  /* 0x0000080901007387 */ /* 0x0003e20000100800 */
[----:B------:R-:W-:Y:S05]  /*a7b0*/  BRA.DIV UR4, `(.L_x_182) ;  /* 0x0000002e04a47947 */ /* 0x000fea000b800000 */
[----:B------:R2:W3:Y:S02]  /*a7c0*/  SHFL.IDX PT, R14, R18, RZ, 0x1f ;  /* 0x00001fff120e7589 */ /* 0x0004e400000e0000 */
.L_x_246:
[----:B---3--:R-:W-:Y:S02]  /*a7d0*/  ISETP.NE.AND P0, PT, R14, RZ, PT ;  /* 0x000000ff0e00720c */ /* 0x008fe40003f05270 */
[----:B------:R-:W-:Y:S02]  /*a7e0*/  PLOP3.LUT P2, PT, PT, PT, PT, 0x8, 0x0 ;  /* 0x000000000000781c */ /* 0x000fe40003f4e170 */
[----:B------:R-:W-:-:S11]  /*a7f0*/  LOP3.LUT R19, R19, 0xfffffff7, RZ, 0xc0, !PT ;  /* 0xfffffff713137812 */ /* 0x000fd600078ec0ff */
[----:B------:R-:W-:Y:S01]  /*a800*/  @P2 LOP3.LUT R19, R19, 0x8, RZ, 0xfc, !PT ;  /* 0x0000000813132812 */ /* 0x000fe200078efcff */
[----:B------:R-:W-:Y:S06]  /*a810*/  @P0 BRA `(.L_x_183) ;  /* 0x0000000400c40947 */ /* 0x000fec0003800000 */
[----:B------:R-:W-:-:S06]  /*a820*/  UIADD3 UR4, UR39, -0x1, URZ ;  /* 0xffffffff27047890 */ /* 0x000fcc000fffe03f */
[----:B------:R-:W-:Y:S01]  /*a830*/  IMAD.U32 R6, RZ, RZ, UR4 ;  /* 0x00000004ff067e24 */ /* 0x000fe2000f8e00ff */
[----:B------:R-:W-:-:S03]  /*a840*/  UMOV UR4, 0xffffffff ;  /* 0xffffffff00047882 */ /* 0x000fc60000000000 */
[----:B------:R-:W-:Y:S05]  /*a850*/  BRA.DIV UR4, `(.L_x_184) ;  /* 0x0000002e049c7947 */ /* 0x000fea000b800000 */
[----:B------:R-:W-:-:S13]  /*a860*/  ELECT P6, URZ, PT ;  /* 0x00000000003f782f */ /* 0x000fda00038c0000 */
.L_x_249:
[----:B------:R-:W-:Y:S05]  /*a870*/  @!P6 BRA `(.L_x_183) ;  /* 0x0000000400ace947 */ /* 0x000fea0003800000 */
[----:B------:R-:W-:Y:S05]  /*a880*/  @!P1 BRA `(.L_x_185) ;  /* 0x0000000000449947 */ /* 0x000fea0003800000 */
        /* <DEDUP_REMOVED lines=16> */
[----:B-1----:R3:W5:Y:S04]  /*a990*/  LDG.E R0, desc[UR48][R2.64] ;  /* 0x0000003002007981 */ /* 0x002768000c1e1900 */
.L_x_185:
[----:B---3--:R-:W3:Y:S01]  /*a9a0*/  LDL R3, [R1] ;  /* 0x0000000001037983 */ /* 0x008ee20000100800 */
[----:B------:R-:W-:Y:S02]  /*a9b0*/  LEA R2, R17, UR41, 0x3 ;  /* 0x0000002911027c11 */ /* 0x000fe4000f8e18ff */
[----:B---3--:R-:W-:-:S04]  /*a9c0*/  SHF.L.U32 R3, R3, 0x1f, RZ ;  /* 0x0000001f03037819 */ /* 0x008fc800000006ff */
[----:B------:R-:W3:Y:S02]  /*a9d0*/  SYNCS.PHASECHK.TRANS64.TRYWAIT P0, [R2+URZ+0x29880], R3 ;  /* 0x02988003020075a7 */ /* 0x000ee4000800017f */
[----:B---3--:R-:W-:Y:S05]  /*a9e0*/  @!P0 BRA `(.L_x_186) ;  /* 0x0000002c00588947 */ /* 0x008fea0003800000 */
.L_x_250:
[----:B0-----:R-:W0:Y:S01]  /*a9f0*/  S2R R4, SR_TID.X ;  /* 0x0000000000047919 */ /* 0x001e220000002100 */
[----:B------:R-:W-:Y:S01]  /*aa00*/  UPRMT UR4, UR47, 0x9910, URZ ;  /* 0x000099102f047896 */ /* 0x000fe2000800003f */
[----:B0-----:R-:W-:-:S04]  /*aa10*/  LOP3.LUT R4, R4, 0x7f, RZ, 0xc0, !PT ;  /* 0x0000007f04047812 */ /* 0x001fc800078ec0ff */
[----:B------:R-:W-:-:S13]  /*aa20*/  ISETP.NE.AND P0, PT, R4, RZ, PT ;  /* 0x000000ff0400720c */ /* 0x000fda0003f05270 */
[----:B------:R-:W-:-:S04]  /*aa30*/  @!P0 IMAD.MOV.U32 R4, RZ, RZ, 0x5000 ;  /* 0x00005000ff048424 */ /* 0x000fc800078e00ff */
[----:B------:R0:W-:Y:S02]  /*aa40*/  @!P0 SYNCS.ARRIVE.TRANS64 RZ, [R2+URZ+0x29870], R4 ;  /* 0x0298700402ff89a7 */ /* 0x0001e4000800003f */
[----:B0-----:R-:W-:-:S05]  /*aa50*/  IMAD.U32 R4, RZ, RZ, UR4 ;  /* 0x00000004ff047e24 */ /* 0x001fca000f8e00ff */
[----:B------:R-:W-:-:S13]  /*aa60*/  ISETP.NE.AND P1, PT, R4, 0x2, PT ;  /* 0x000000020400780c */ /* 0x000fda0003f25270 */
[----:B------:R-:W-:Y:S05]  /*aa70*/  @P1 BRA `(.L_x_187) ;  /* 0x0000000000041947 */ /* 0x000fea0003800000 */
[----:B------:R-:W-:Y:S01]  /*aa80*/  BPT.TRAP 0x1 ;  /* 0x000000040000795c */ /* 0x000fe20000300000 */
.L_x_187:
[----:B------:R-:W-:-:S13]  /*aa90*/  LOP3.LUT P0, RZ, R19, 0x2, RZ, 0xc0, !PT ;  /* 0x0000000213ff7812 */ /* 0x000fda000780c0ff */
[----:B------:R-:W-:Y:S05]  /*aaa0*/  @P0 BRA `(.L_x_188) ;  /* 0x0000000000040947 */ /* 0x000fea0003800000 */
[----:B------:R-:W-:Y:S01]  /*aab0*/  BPT.TRAP 0x1 ;  /* 0x000000040000795c */ /* 0x000fe20000300000 */
.L_x_188:
[----:B------:R-:W0:Y:S01]  /*aac0*/  S2R R4, SR_CgaCtaId ;  /* 0x0000000000047919 */ /* 0x000e220000008800 */
[----:B------:R-:W-:Y:S01]  /*aad0*/  R2UR UR33, R2 ;  /* 0x00000000022172ca */ /* 0x000fe200000e0000 */
[----:B------:R-:W-:Y:S01]  /*aae0*/  UIADD3 UR4, UP0, UR52, 0x470, URZ ;  /* 0x0000047034047890 */ /* 0x000fe2000ff1e03f */
[----:B-----5:R-:W-:Y:S01]  /*aaf0*/  R2UR UR37, R0 ;  /* 0x00000000002572ca */ /* 0x020fe200000e0000 */
[----:B------:R-:W4:Y:S01]  /*ab00*/  S2R R5, SR_CgaCtaId ;  /* 0x0000000000057919 */ /* 0x000f220000008800 */
[----:B------:R-:W-:Y:S01]  /*ab10*/  UMOV UR6, 0x30000 ;  /* 0x0003000000067882 */ /* 0x000fe20000000000 */
[----:B------:R-:W-:Y:S01]  /*ab20*/  UIADD3.X UR5, URZ, UR53, URZ, UP0, !UPT ;  /* 0x000000353f057290 */ /* 0x000fe200087fe43f */
[----:B------:R-:W-:Y:S01]  /*ab30*/  UMOV UR8, 0x0 ;  /* 0x0000000000087882 */ /* 0x000fe20000000000 */
[----:B------:R-:W-:Y:S01]  /*ab40*/  UMOV UR9, 0x14f00000 ;  /* 0x14f0000000097882 */ /* 0x000fe20000000000 */
[----:B------:R-:W-:-:S05]  /*ab50*/  UMOV UR34, URZ ;  /* 0x0000003f00227c82 */ /* 0x000fca0008000000 */
[----:B------:R-:W-:Y:S01]  /*ab60*/  UIADD3 UR33, UR33, 0x29870, URZ ;  /* 0x0002987021217890 */ /* 0x000fe2000fffe03f */
[----:B0-----:R-:W-:Y:S02]  /*ab70*/  LOP3.LUT R4, R4, 0x1, RZ, 0xc0, !PT ;  /* 0x0000000104047812 */ /* 0x001fe400078ec0ff */
[----:B----4-:R-:W-:-:S03]  /*ab80*/  LOP3.LUT R5, R5, 0x1, RZ, 0xc0, !PT ;  /* 0x0000000105057812 */ /* 0x010fc600078ec0ff */
[----:B------:R-:W-:-:S04]  /*ab90*/  IMAD R4, R4, 0x2800, RZ ;  /* 0x0000280004047824 */ /* 0x000fc800078e02ff */
[----:B------:R-:W-:Y:S02]  /*aba0*/  IMAD R4, R17, 0x5000, R4 ;  /* 0x0000500011047824 */ /* 0x000fe400078e0204 */
[----:B------:R-:W-:-:S03]  /*abb0*/  IMAD R5, R5, 0x50, RZ ;  /* 0x0000005005057824 */ /* 0x000fc600078e02ff */
[----:B------:R-:W-:Y:S01]  /*abc0*/  R2UR UR32, R4 ;  /* 0x00000000042072ca */ /* 0x000fe200000e0000 */
[----:B------:R-:W-:-:S05]  /*abd0*/  IMAD R6, R6, 0xa0, R5 ;  /* 0x000000a006067824 */ /* 0x000fca00078e0205 */
[----:B------:R-:W-:-:S07]  /*abe0*/  R2UR UR35, R6 ;  /* 0x00000000062372ca */ /* 0x000fce00000e0000 */
[----:B------:R-:W-:-:S09]  /*abf0*/  UIADD3 UR32, UR41, 0xa400, UR32 ;  /* 0x0000a40029207890 */ /* 0x000fd2000fffe020 */
[----:B------:R0:W-:Y:S01]  /*ac00*/  UTMALDG.4D.MULTICAST [UR32], [UR4], UR6, desc[UR8] ;  /* 0x00000820040073b4 */ /* 0x0001e20008019806 */
[----:B------:R-:W4:Y:S02]  /*ac10*/  SYNCS.PHASECHK.TRANS64.TRYWAIT P0, [R2+URZ+0x29840], R3 ;  /* 0x02984003020075a7 */ /* 0x000f24000800017f */
[----:B0---4-:R-:W-:Y:S05]  /*ac20*/  @!P0 BRA `(.L_x_189) ;  /* 0x0000002800dc8947 */ /* 0x011fea0003800000 */
.L_x_251:
[----:B------:R-:W4:Y:S02]  /*ac30*/  S2R R4, SR_TID.X ;  /* 0x0000000000047919 */ /* 0x000f240000002100 */
[----:B----4-:R-:W-:-:S04]  /*ac40*/  LOP3.LUT R4, R4, 0x7f, RZ, 0xc0, !PT ;  /* 0x0000007f04047812 */ /* 0x010fc800078ec0ff */
[----:B------:R-:W-:-:S13]  /*ac50*/  ISETP.NE.AND P0, PT, R4, RZ, PT ;  /* 0x000000ff0400720c */ /* 0x000fda0003f05270 */
[----:B0--3--:R-:W-:-:S04]  /*ac60*/  @!P0 IMAD.MOV.U32 R3, RZ, RZ, 0x7800 ;  /* 0x00007800ff038424 */ /* 0x009fc800078e00ff */
[----:B------:R0:W-:Y:S01]  /*ac70*/  @!P0 SYNCS.ARRIVE.TRANS64 RZ, [R2+URZ+0x29830], R3 ;  /* 0x0298300302ff89a7 */ /* 0x0001e2000800003f */
[----:B------:R-:W-:Y:S05]  /*ac80*/  @P1 BRA `(.L_x_190) ;  /* 0x0000000000041947 */ /* 0x000fea0003800000 */
[----:B------:R-:W-:Y:S01]  /*ac90*/  BPT.TRAP 0x1 ;  /* 0x000000040000795c */ /* 0x000fe20000300000 */
.L_x_190:
[----:B------:R-:W-:-:S13]  /*aca0*/  LOP3.LUT P0, RZ, R19, 0x2, RZ, 0xc0, !PT ;  /* 0x0000000213ff7812 */ /* 0x000fda000780c0ff */
[----:B------:R-:W-:Y:S05]  /*acb0*/  @P0 BRA `(.L_x_191) ;  /* 0x0000000000040947 */ /* 0x000fea0003800000 */
[----:B------:R-:W-:Y:S01]  /*acc0*/  BPT.TRAP 0x1 ;  /* 0x000000040000795c */ /* 0x000fe20000300000 */
.L_x_191:
[----:B0-----:R-:W0:Y:S01]  /*acd0*/  S2R R3, SR_CgaCtaId ;  /* 0x0000000000037919 */ /* 0x001e220000008800 */
[----:B------:R-:W-:Y:S01]  /*ace0*/  R2UR UR25, R2 ;  /* 0x00000000021972ca */ /* 0x000fe200000e0000 */
[----:B------:R-:W-:Y:S01]  /*acf0*/  UIADD3 UR4, UP0, UR52, 0x370, URZ ;  /* 0x0000037034047890 */ /* 0x000fe2000ff1e03f */
[----:B------:R-:W-:Y:S01]  /*ad00*/  R2UR UR27, R6 ;  /* 0x00000000061b72ca */ /* 0x000fe200000e0000 */
[----:B------:R-:W-:Y:S01]  /*ad10*/  UMOV UR14, 0x30000 ;  /* 0x00030000000e7882 */ /* 0x000fe20000000000 */
[----:B------:R-:W-:Y:S01]  /*ad20*/  R2UR UR29, R0 ;  /* 0x00000000001d72ca */ /* 0x000fe200000e0000 */
[----:B------:R-:W-:Y:S01]  /*ad30*/  UIADD3.X UR5, URZ, UR53, URZ, UP0, !UPT ;  /* 0x000000353f057290 */ /* 0x000fe200087fe43f */
[----:B------:R-:W-:Y:S01]  /*ad40*/  PLOP3.LUT P0, PT, PT, PT, PT, 0x80, 0x0 ;  /* 0x000000000000781c */ /* 0x000fe20003f0f070 */
[----:B------:R-:W-:Y:S01]  /*ad50*/  UMOV UR6, 0x0 ;  /* 0x0000000000067882 */ /* 0x000fe20000000000 */
[----:B------:R-:W-:Y:S01]  /*ad60*/  UMOV UR7, 0x14f00000 ;  /* 0x14f0000000077882 */ /* 0x000fe20000000000 */
[----:B------:R-:W-:Y:S01]  /*ad70*/  UMOV UR26, URZ ;  /* 0x0000003f001a7c82 */ /* 0x000fe20008000000 */
[----:B------:R-:W-:Y:S01]  /*ad80*/  UMOV UR28, UR36 ;  /* 0x00000024001c7c82 */ /* 0x000fe20008000000 */
[----:B------:R-:W-:Y:S01]  /*ad90*/  UMOV UR18, 0x40 ;  /* 0x0000004000127882 */ /* 0x000fe20000000000 */
[----:B------:R-:W-:Y:S01]  /*ada0*/  UMOV UR20, UR36 ;  /* 0x0000002400147c82 */ /* 0x000fe20008000000 */
[----:B------:R-:W-:Y:S01]  /*adb0*/  UIADD3 UR25, UR25, 0x29830, URZ ;  /* 0x0002983019197890 */ /* 0x000fe2000fffe03f */
[----:B------:R-:W-:Y:S01]  /*adc0*/  LOP3.LUT R19, R19, 0xfffffff7, RZ, 0xc0, !PT ;  /* 0xfffffff713137812 */ /* 0x000fe200078ec0ff */
[----:B------:R-:W-:Y:S01]  /*add0*/  UMOV UR19, UR27 ;  /* 0x0000001b00137c82 */ /* 0x000fe20008000000 */
[----:B------:R-:W-:Y:S01]  /*ade0*/  UMOV UR10, 0x80 ;  /* 0x00000080000a7882 */ /* 0x000fe20000000000 */
[----:B------:R-:W-:Y:S01]  /*adf0*/  UMOV UR21, UR29 ;  /* 0x0000001d00157c82 */ /* 0x000fe20008000000 */
[----:B------:R-:W-:Y:S01]  /*ae00*/  UMOV UR12, UR36 ;  /* 0x00000024000c7c82 */ /* 0x000fe20008000000 */
[----:B------:R-:W-:Y:S01]  /*ae10*/  UMOV UR11, UR27 ;  /* 0x0000001b000b7c82 */ /* 0x000fe20008000000 */
[----:B------:R-:W-:Y:S01]  /*ae20*/  UMOV UR17, UR25 ;  /* 0x0000001900117c82 */ /* 0x000fe20008000000 */
[----:B------:R-:W-:Y:S01]  /*ae30*/  UMOV UR13, UR29 ;  /* 0x0000001d000d7c82 */ /* 0x000fe20008000000 */
[----:B------:R-:W-:Y:S01]  /*ae40*/  UMOV UR9, UR25 ;  /* 0x0000001900097c82 */ /* 0x000fe20008000000 */
[----:B------:R-:W-:Y:S01]  /*ae50*/  IMAD.MOV.U32 R16, RZ, RZ, R0 ;  /* 0x000000ffff107224 */ /* 0x000fe200078e0000 */
[----:B------:R-:W-:-:S02]  /*ae60*/  @P0 LOP3.LUT R19, R19, 0x8, RZ, 0xfc, !PT ;  /* 0x0000000813130812 */ /* 0x000fc400078efcff */
[----:B0-----:R-:W-:-:S05]  /*ae70*/  LOP3.LUT R3, R3, 0x1, RZ, 0xc0, !PT ;  /* 0x0000000103037812 */ /* 0x001fca00078ec0ff */
[----:B------:R-:W-:-:S04]  /*ae80*/  IMAD R3, R3, 0x1400, RZ ;  /* 0x0000140003037824 */ /* 0x000fc800078e02ff */
[----:B------:R-:W-:-:S05]  /*ae90*/  IMAD R2, R17, 0x7800, R3 ;  /* 0x0000780011027824 */ /* 0x000fca00078e0203 */
[----:B------:R-:W-:-:S13]  /*aea0*/  R2UR UR8, R2 ;  /* 0x00000000020872ca */ /* 0x000fda00000e0000 */
[----:B------:R-:W-:-:S04]  /*aeb0*/  UIADD3 UR8, UR41, UR8, URZ ;  /* 0x0000000829087290 */ /* 0x000fc8000fffe03f */
[----:B------:R-:W-:Y:S02]  /*aec0*/  UIADD3 UR24, UR8, 0x1a400, URZ ;  /* 0x0001a40008187890 */ /* 0x000fe4000fffe03f */
[----:B------:R-:W-:Y:S02]  /*aed0*/  UIADD3 UR16, UR8, 0x1cc00, URZ ;  /* 0x0001cc0008107890 */ /* 0x000fe4000fffe03f */
[----:B------:R-:W-:-:S05]  /*aee0*/  UIADD3 UR8, UR8, 0x1f400, URZ ;  /* 0x0001f40008087890 */ /* 0x000fca000fffe03f */
[----:B------:R3:W-:Y:S02]  /*aef0*/  UTMALDG.4D.MULTICAST [UR24], [UR4], UR14, desc[UR6] ;  /* 0x00000618040073b4 */ /* 0x0007e4000801980e */
[----:B------:R3:W-:Y:S02]  /*af00*/  UTMALDG.4D.MULTICAST [UR16], [UR4], UR14, desc[UR6] ;  /* 0x00000610040073b4 */ /* 0x0007e4000801980e */
[----:B------:R3:W-:Y:S02]  /*af10*/  UTMALDG.4D.MULTICAST [UR8], [UR4], UR14, desc[UR6] ;  /* 0x00000608040073b4 */ /* 0x0007e4000801980e */
[----:B---3--:R-:W-:Y:S01]  /*af20*/  NOP ;  /* 0x0000000000007918 */ /* 0x008fe20000000000 */
.L_x_183:
[----:B------:R-:W-:Y:S05]  /*af30*/  WARPSYNC.ALL ;  /* 0x0000000000007948 */ /* 0x000fea0003800000 */
[----:B------:R-:W-:Y:S01]  /*af40*/  UIADD3 UR4, UR41, 0x14400, URZ ;  /* 0x0001440029047890 */ /* 0x000fe2000fffe03f */
        /* <DEDUP_REMOVED lines=19> */
[----:B012---:R-:W-:Y:S05]  /*b080*/  CALL.ABS.NOINC R2 ;  /* 0x0000000002007343 */ /* 0x007fea0003c00000 */
.L_x_192:
[----:B------:R-:W3:Y:S01]  /*b090*/  S2R R2, SR_TID.X ;  /* 0x0000000000027919 */ /* 0x000ee20000002100 */
[----:B------:R-:W4:Y:S01]  /*b0a0*/  LDC R8, c[0x0][0x448] ;  /* 0x00011200ff087b82 */ /* 0x000f220000000800 */
[----:B------:R-:W-:Y:S01]  /*b0b0*/  USHF.R.S32.HI UR4, URZ, 0x1f, UR36 ;  /* 0x0000001f3f047899 */ /* 0x000fe20008011424 */
[----:B--2---:R-:W2:Y:S01]  /*b0c0*/  S2R R18, SR_TID.X ;  /* 0x0000000000127919 */ /* 0x004ea20000002100 */
[----:B------:R-:W-:Y:S01]  /*b0d0*/  ULDC.64 UR8, c[0x0][0x2d8] ;  /* 0x0000b60000087ab9 */ /* 0x000fe20000000a00 */
[----:B------:R-:W-:Y:S01]  /*b0e0*/  USHF.R.S32.HI UR7, URZ, 0x1f, UR44 ;  /* 0x0000001f3f077899 */ /* 0x000fe2000801142c */
[----:B------:R-:W2:Y:S03]  /*b0f0*/  S2R R7, SR_TID.X ;  /* 0x0000000000077919 */ /* 0x000ea60000002100 */
[----:B0-----:R-:W0:Y:S01]  /*b100*/  LDC R4, c[0x0][0xc38] ;  /* 0x00030e00ff047b82 */ /* 0x001e220000000800 */
[----:B------:R-:W-:-:S02]  /*b110*/  UIMAD UR6, UR4, UR8, URZ ;  /* 0x00000008040672a4 */ /* 0x000fc4000f8e023f */
[----:B------:R-:W-:Y:S02]  /*b120*/  UIMAD.WIDE.U32 UR4, UR36, UR8, URZ ;  /* 0x00000008240472a5 */ /* 0x000fe4000f8e003f */
[----:B------:R-:W-:-:S03]  /*b130*/  UIMAD UR6, UR36, UR9, UR6 ;  /* 0x00000009240672a4 */ /* 0x000fc6000f8e0206 */
[----:B------:R-:W-:Y:S01]  /*b140*/  ULDC.64 UR8, c[0x0][0x2e0] ;  /* 0x0000b80000087ab9 */ /* 0x000fe20000000a00 */
[----:B------:R-:W-:Y:S02]  /*b150*/  UIADD3 UR5, UR5, UR6, URZ ;  /* 0x0000000605057290 */ /* 0x000fe4000fffe03f */
[----:B------:R-:W-:Y:S02]  /*b160*/  UIMAD UR6, UR7, UR8, URZ ;  /* 0x00000008070672a4 */ /* 0x000fe4000f8e023f */
[----:B------:R-:W-:Y:S02]  /*b170*/  UIMAD.WIDE.U32 UR4, UR44, UR8, UR4 ;  /* 0x000000082c0472a5 */ /* 0x000fe4000f8e0004 */
[----:B------:R-:W-:Y:S01]  /*b180*/  UIMAD UR6, UR44, UR9, UR6 ;  /* 0x000000092c0672a4 */ /* 0x000fe2000f8e0206 */
[----:B----4-:R-:W-:-:S03]  /*b190*/  ISETP.NE.AND P0, PT, R8, 0x1, PT ;  /* 0x000000010800780c */ /* 0x010fc60003f05270 */
[----:B------:R-:W-:Y:S01]  /*b1a0*/  UIADD3 UR5, UR5, UR6, URZ ;  /* 0x0000000605057290 */ /* 0x000fe2000fffe03f */
[----:B---3--:R-:W-:-:S04]  /*b1b0*/  LOP3.LUT R2, R2, 0x7f, RZ, 0xc0, !PT ;  /* 0x0000007f02027812 */ /* 0x008fc800078ec0ff */
[----:B-1----:R-:W-:Y:S01]  /*b1c0*/  SHF.R.U32.HI R0, RZ, 0x2, R2 ;  /* 0x00000002ff007819 */ /* 0x002fe20000011602 */
[----:B--2---:R-:W-:-:S04]  /*b1d0*/  IMAD.SHL.U32 R18, R18, 0x20, RZ ;  /* 0x0000002012127824 */ /* 0x004fc800078e00ff */
[----:B------:R-:W1:Y:S01]  /*b1e0*/  @P0 LDC R3, c[0x0][0x44c] ;  /* 0x00011300ff030b82 */ /* 0x000e620000000800 */
[----:B------:R-:W-:Y:S02]  /*b1f0*/  IMAD R2, RZ, RZ, -UR45 ;  /* 0x8000002dff027e24 */ /* 0x000fe4000f8e02ff */
[----:B------:R-:W-:Y:S01]  /*b200*/  IMAD.SHL.U32 R7, R7, 0x10, RZ ;  /* 0x0000001007077824 */ /* 0x000fe200078e00ff */
[----:B------:R-:W-:Y:S01]  /*b210*/  LOP3.LUT R18, R0, 0x60, R18, 0xf8, !PT ;  /* 0x0000006000127812 */ /* 0x000fe200078ef812 */
[----:B0-----:R-:W-:-:S03]  /*b220*/  IMAD R2, R4, R2, UR50 ;  /* 0x0000003204027e24 */ /* 0x001fc6000f8e0202 */
[----:B------:R-:W0:Y:S01]  /*b230*/  @P0 LDC R0, c[0x0][0x450] ;  /* 0x00011400ff000b82 */ /* 0x000e220000000800 */
[----:B------:R-:W-:Y:S01]  /*b240*/  IMAD.SHL.U32 R5, R2, 0x80, RZ ;  /* 0x0000008002057824 */ /* 0x000fe200078e00ff */
[----:B------:R-:W-:-:S04]  /*b250*/  LOP3.LUT R7, R7, 0x30, RZ, 0xc0, !PT ;  /* 0x0000003007077812 */ /* 0x000fc800078ec0ff */
[----:B------:R-:W-:Y:S02]  /*b260*/  LOP3.LUT R2, R18, R5, RZ, 0xfc, !PT ;  /* 0x0000000512027212 */ /* 0x000fe400078efcff */
[C---:B------:R-:W-:Y:S01]  /*b270*/  LOP3.LUT R9, R7.reuse, 0x40, RZ, 0xfc, !PT ;  /* 0x0000004007097812 */ /* 0x040fe200078efcff */
[----:B------:R-:W2:Y:S01]  /*b280*/  S2R R18, SR_TID.X ;  /* 0x0000000000127919 */ /* 0x000ea20000002100 */
[----:B------:R-:W-:Y:S01]  /*b290*/  LOP3.LUT R7, R7, 0x80, RZ, 0xfc, !PT ;  /* 0x0000008007077812 */ /* 0x000fe200078efcff */
[----:B------:R-:W-:Y:S02]  /*b2a0*/  IMAD.MOV.U32 R6, RZ, RZ, R2 ;  /* 0x000000ffff067224 */ /* 0x000fe400078e0002 */
[----:B-1----:R-:W-:-:S05]  /*b2b0*/  @P0 IMAD.HI.U32 R3, R2, R3, RZ ;  /* 0x0000000302030227 */ /* 0x002fca00078e00ff */
[----:B0-----:R-:W-:-:S04]  /*b2c0*/  @P0 SHF.R.U32.HI R6, RZ, R0, R3 ;  /* 0x00000000ff060219 */ /* 0x001fc80000011603 */
[--C-:B------:R-:W-:Y:S01]  /*b2d0*/  SHF.R.S32.HI R4, RZ, 0x1f, R6.reuse ;  /* 0x0000001fff047819 */ /* 0x100fe20000011406 */
[----:B------:R-:W-:-:S04]  /*b2e0*/  IMAD.MOV R0, RZ, RZ, -R6 ;  /* 0x000000ffff007224 */ /* 0x000fc800078e0a06 */
[----:B------:R-:W-:Y:S02]  /*b2f0*/  IMAD R0, R8, R0, R2 ;  /* 0x0000000008007224 */ /* 0x000fe400078e0202 */
[----:B------:R-:W0:Y:S01]  /*b300*/  LDC.64 R2, c[0x0][0x2d0] ;  /* 0x0000b400ff027b82 */ /* 0x000e220000000a00 */
[C---:B--2---:R-:W-:Y:S01]  /*b310*/  IMAD.SHL.U32 R10, R18.reuse, 0x10, RZ ;  /* 0x00000010120a7824 */ /* 0x044fe200078e00ff */
[----:B------:R-:W-:-:S04]  /*b320*/  LOP3.LUT R18, R18, 0x7f, RZ, 0xc0, !PT ;  /* 0x0000007f12127812 */ /* 0x000fc800078ec0ff */
[----:B------:R-:W-:Y:S01]  /*b330*/  LOP3.LUT R10, R10, 0x30, RZ, 0xc0, !PT ;  /* 0x000000300a0a7812 */ /* 0x000fe200078ec0ff */
[----:B0-----:R-:W-:-:S04]  /*b340*/  IMAD R4, R4, R2, RZ ;  /* 0x0000000204047224 */ /* 0x001fc800078e02ff */
[C---:B------:R-:W-:Y:S02]  /*b350*/  IMAD R4, R6.reuse, R3, R4 ;  /* 0x0000000306047224 */ /* 0x040fe400078e0204 */
[----:B------:R-:W-:Y:S01]  /*b360*/  IMAD.WIDE.U32 R2, R6, R2, UR4 ;  /* 0x0000000406027e25 */ /* 0x000fe2000f8e0002 */
[----:B------:R-:W-:-:S03]  /*b370*/  ULDC.64 UR4, c[0x0][0x2c8] ;  /* 0x0000b20000047ab9 */ /* 0x000fc60000000a00 */
[----:B------:R-:W-:Y:S01]  /*b380*/  IMAD.IADD R3, R3, 0x1, R4 ;  /* 0x0000000103037824 */ /* 0x000fe200078e0204 */
[----:B------:R-:W-:Y:S01]  /*b390*/  SHF.R.S32.HI R4, RZ, 0x1f, R0 ;  /* 0x0000001fff047819 */ /* 0x000fe20000011400 */
[----:B------:R-:W-:-:S04]  /*b3a0*/  IMAD.WIDE.U32 R2, R0, UR4, R2 ;  /* 0x0000000400027c25 */ /* 0x000fc8000f8e0002 */
[----:B------:R-:W-:-:S04]  /*b3b0*/  IMAD R4, R4, UR4, RZ ;  /* 0x0000000404047c24 */ /* 0x000fc8000f8e02ff */
[----:B------:R-:W-:Y:S01]  /*b3c0*/  IMAD R0, R0, UR5, R4 ;  /* 0x0000000500007c24 */ /* 0x000fe2000f8e0204 */
[----:B------:R-:W-:Y:S02]  /*b3d0*/  ULDC.64 UR4, c[0x0][0x280] ;  /* 0x0000a00000047ab9 */ /* 0x000fe40000000a00 */
[----:B------:R-:W-:Y:S01]  /*b3e0*/  IADD3 R4, P0, R2, UR4, RZ ;  /* 0x0000000402047c10 */ /* 0x000fe2000ff1e0ff */
[----:B------:R-:W-:Y:S02]  /*b3f0*/  ULDC UR4, c[0x0][0x2b8] ;  /* 0x0000ae0000047ab9 */ /* 0x000fe40000000800 */
[----:B------:R-:W-:Y:S02]  /*b400*/  ISETP.GE.AND P3, PT, R10, UR4, PT ;  /* 0x000000040a007c0c */ /* 0x000fe4000bf66270 */
[----:B------:R-:W-:Y:S02]  /*b410*/  IADD3.X R3, R3, UR5, R0, P0, !PT ;  /* 0x0000000503037c10 */ /* 0x000fe400087fe400 */
[----:B------:R-:W-:-:S02]  /*b420*/  ISETP.GE.AND P0, PT, R9, UR4, PT ;  /* 0x0000000409007c0c */ /* 0x000fc4000bf06270 */
[----:B------:R0:W5:Y:S01]  /*b430*/  LDL R9, [R1+0x20] ;  /* 0x0000200001097983 */ /* 0x0001620000100800 */
[----:B------:R-:W-:Y:S01]  /*b440*/  ISETP.GE.AND P1, PT, R7, UR4, PT ;  /* 0x0000000407007c0c */ /* 0x000fe2000bf26270 */
[----:B------:R-:W-:Y:S01]  /*b450*/  UMOV UR4, 0xffffffff ;  /* 0xffffffff00047882 */ /* 0x000fe20000000000 */
[----:B------:R-:W-:Y:S02]  /*b460*/  SHF.R.U32.HI R18, RZ, 0x2, R18 ;  /* 0x00000002ff127819 */ /* 0x000fe40000011612 */
[----:B------:R-:W-:Y:S09]  /*b470*/  BRA.DIV UR4, `(.L_x_193) ;  /* 0x0000002204dc7947 */ /* 0x000ff2000b800000 */
[----:B------:R-:W1:Y:S01]  /*b480*/  SHFL.IDX PT, R7, R4, RZ, 0x1c1f ;  /* 0x001c1fff04077589 */ /* 0x000e6200000e0000 */
[----:B------:R-:W-:Y:S01]  /*b490*/  ULDC UR4, c[0x0][0x288] ;  /* 0x0000a20000047ab9 */ /* 0x000fe20000000800 */
[----:B------:R-:W-:Y:S02]  /*b4a0*/  IMAD.IADD R0, R18, 0x1, R5 ;  /* 0x0000000112007824 */ /* 0x000fe400078e0205 */
[----:B------:R-:W2:Y:S01]  /*b4b0*/  SHFL.IDX PT, R6, R3, RZ, 0x1c1f ;  /* 0x001c1fff03067589 */ /* 0x000ea200000e0000 */
[----:B------:R-:W-:Y:S02]  /*b4c0*/  IMAD R2, R8, UR4, RZ ;  /* 0x0000000408027c24 */ /* 0x000fe4000f8e02ff */
[----:B------:R-:W-:-:S03]  /*b4d0*/  VIADD R5, R0, 0x20 ;  /* 0x0000002000057836 */ /* 0x000fc60000000000 */
[----:B------:R-:W-:-:S13]  /*b4e0*/  ISETP.GE.AND P2, PT, R0, R2, PT ;  /* 0x000000020000720c */ /* 0x000fda0003f46270 */
[----:B-1----:R-:W-:-:S05]  /*b4f0*/  @!P2 IADD3 R7, P4, R10, R7, RZ ;  /* 0x000000070a07a210 */ /* 0x002fca0007f9e0ff */
[----:B--2---:R-:W-:-:S05]  /*b500*/  @!P2 IMAD.X R6, RZ, RZ, R6, P4 ;  /* 0x000000ffff06a224 */ /* 0x004fca00020e0606 */
[----:B------:R-:W-:-:S04]  /*b510*/  @!P2 LOP3.LUT R7, R7, R6, RZ, 0x3c, !PT ;  /* 0x000000060707a212 */ /* 0x000fc800078e3cff */
[----:B------:R-:W-:-:S04]  /*b520*/  @!P2 LOP3.LUT R6, R7, R6, RZ, 0x3c, !PT ;  /* 0x000000060706a212 */ /* 0x000fc800078e3cff */
[----:B------:R-:W-:-:S05]  /*b530*/  @!P2 LOP3.LUT R7, R7, R6, RZ, 0x3c, !PT ;  /* 0x000000060707a212 */ /* 0x000fca00078e3cff */
[----:B------:R-:W-:Y:S01]  /*b540*/  @!PT LDS RZ, [RZ] ;  /* 0x00000000fffff984 */ /* 0x000fe20000000800 */
[----:B-----5:R-:W-:Y:S04]  /*b550*/  @!P2 LDGSTS.E.BYPASS.LTC128B.128 [R9+0x14400], desc[UR48][R6.64], !P3 ;  /* 0x144000000609afae */ /* 0x020fe8000d901d70 */
[----:B------:R-:W-:Y:S04]  /*b560*/  @!P2 LDGSTS.E.BYPASS.LTC128B.128 [R9+0x16400], desc[UR48][R6.64+0x40], !P0 ;  /* 0x164000400609afae */ /* 0x000fe8000c101d70 */
[----:B------:R1:W-:Y:S01]  /*b570*/  @!P2 LDGSTS.E.BYPASS.LTC128B.128 [R9+0x18400], desc[UR48][R6.64+0x80], !P1 ;  /* 0x184000800609afae */ /* 0x0003e2000c901d70 */
[----:B------:R-:W-:-:S03]  /*b580*/  ISETP.GE.AND P2, PT, R5, R2, PT ;  /* 0x000000020500720c */ /* 0x000fc60003f46270 */
[----:B------:R-:W-:Y:S04]  /*b590*/  SHFL.IDX PT, R5, R3, 0x1, 0x1c1f ;  /* 0x003c1f0003057f89 */ /* 0x000fe800000e0000 */
[----:B-1----:R-:W1:Y:S06]  /*b5a0*/  SHFL.IDX PT, R6, R4, 0x1, 0x1c1f ;  /* 0x003c1f0004067f89 */ /* 0x002e6c00000e0000 */
[----:B-1----:R-:W-:-:S05]  /*b5b0*/  @!P2 IADD3 R6, P4, R10, R6, RZ ;  /* 0x000000060a06a210 */ /* 0x002fca0007f9e0ff */
[----:B------:R-:W-:-:S04]  /*b5c0*/  @!P2 IMAD.X R5, RZ, RZ, R5, P4 ;  /* 0x000000ffff05a224 */ /* 0x000fc800020e0605 */
[----:B------:R-:W-:Y:S02]  /*b5d0*/  @!P2 IMAD.MOV.U32 R7, RZ, RZ, R5 ;  /* 0x000000ffff07a224 */ /* 0x000fe400078e0005 */
[----:B------:R-:W-:-:S03]  /*b5e0*/  VIADD R5, R0, 0x40 ;  /* 0x0000004000057836 */ /* 0x000fc60000000000 */
[----:B------:R-:W-:Y:S04]  /*b5f0*/  @!P2 LDGSTS.E.BYPASS.LTC128B.128 [R9+0x14c00], desc[UR48][R6.64], !P3 ;  /* 0x14c000000609afae */ /* 0x000fe8000d901d70 */
[----:B------:R-:W-:Y:S04]  /*b600*/  @!P2 LDGSTS.E.BYPASS.LTC128B.128 [R9+0x16c00], desc[UR48][R6.64+0x40], !P0 ;  /* 0x16c000400609afae */ /* 0x000fe8000c101d70 */
[----:B------:R1:W-:Y:S01]  /*b610*/  @!P2 LDGSTS.E.BYPASS.LTC128B.128 [R9+0x18c00], desc[UR48][R6.64+0x80], !P1 ;  /* 0x18c000800609afae */ /* 0x0003e2000c901d70 */
[----:B------:R-:W-:-:S03]  /*b620*/  ISETP.GE.AND P2, PT, R5, R2, PT ;  /* 0x000000020500720c */ /* 0x000fc60003f46270 */
[----:B------:R-:W-:Y:S04]  /*b630*/  SHFL.IDX PT, R5, R3, 0x2, 0x1c1f ;  /* 0x005c1f0003057f89 */ /* 0x000fe800000e0000 */
[----:B------:R-:W-:Y:S04]  /*b640*/  SHFL.IDX PT, R3, R3, 0x3, 0x1c1f ;  /* 0x007c1f0003037f89 */ /* 0x000fe800000e0000 */
[----:B-1----:R-:W1:Y:S04]  /*b650*/  SHFL.IDX PT, R6, R4, 0x2, 0x1c1f ;  /* 0x005c1f0004067f89 */ /* 0x002e6800000e0000 */
[----:B------:R-:W2:Y:S01]  /*b660*/  SHFL.IDX PT, R4, R4, 0x3, 0x1c1f ;  /* 0x007c1f0004047f89 */ /* 0x000ea200000e0000 */
[----:B-1----:R-:W-:-:S05]  /*b670*/  @!P2 IADD3 R6, P4, R10, R6, RZ ;  /* 0x000000060a06a210 */ /* 0x002fca0007f9e0ff */
[----:B------:R-:W-:-:S04]  /*b680*/  @!P2 IMAD.X R5, RZ, RZ, R5, P4 ;  /* 0x000000ffff05a224 */ /* 0x000fc800020e0605 */
[----:B------:R-:W-:-:S05]  /*b690*/  @!P2 IMAD.MOV.U32 R7, RZ, RZ, R5 ;  /* 0x000000ffff07a224 */ /* 0x000fca00078e0005 */
[----:B------:R1:W-:Y:S04]  /*b6a0*/  @!P2 LDGSTS.E.BYPASS.LTC128B.128 [R9+0x15400], desc[UR48][R6.64], !P3 ;  /* 0x154000000609afae */ /* 0x0003e8000d901d70 */
[----:B------:R1:W-:Y:S04]  /*b6b0*/  @!P2 LDGSTS.E.BYPASS.LTC128B.128 [R9+0x17400], desc[UR48][R6.64+0x40], !P0 ;  /* 0x174000400609afae */ /* 0x0003e8000c101d70 */
[----:B--2---:R1:W-:Y:S02]  /*b6c0*/  @!P2 LDGSTS.E.BYPASS.LTC128B.128 [R9+0x19400], desc[UR48][R6.64+0x80], !P1 ;  /* 0x194000800609afae */ /* 0x0043e4000c901d70 */
.L_x_260:
[----:B------:R-:W-:Y:S01]  /*b6d0*/  VIADD R0, R0, 0x60 ;  /* 0x0000006000007836 */ /* 0x000fe20000000000 */
[----:B------:R-:W-:Y:S04]  /*b6e0*/  BSSY B0, `(.L_x_194) ;  /* 0x000000b000007945 */ /* 0x000fe80003800000 */
[----:B------:R-:W-:-:S13]  /*b6f0*/  ISETP.GE.AND P2, PT, R0, R2, PT ;  /* 0x000000020000720c */ /* 0x000fda0003f46270 */
[----:B------:R-:W-:Y:S05]  /*b700*/  @P2 BRA `(.L_x_195) ;  /* 0x0000000000202947 */ /* 0x000fea0003800000 */
[----:B------:R-:W-:-:S05]  /*b710*/  IADD3 R2, P2, R10, R4, RZ ;  /* 0x000000040a027210 */ /* 0x000fca0007f5e0ff */
[----:B------:R-:W-:-:S05]  /*b720*/  IMAD.X R3, RZ, RZ, R3, P2 ;  /* 0x000000ffff037224 */ /* 0x000fca00010e0603 */
[----:B------:R-:W-:Y:S01]  /*b730*/  @!PT LDS RZ, [RZ] ;  /* 0x00000000fffff984 */ /* 0x000fe20000000800 */
[----:B------:R-:W-:Y:S01]  /*b740*/  @!PT LDS RZ, [RZ] ;  /* 0x00000000fffff984 */ /* 0x000fe20000000800 */
[----:B------:R-:W-:Y:S01]  /*b750*/  @!PT LDS RZ, [RZ] ;  /* 0x00000000fffff984 */ /* 0x000fe20000000800 */
[----:B------:R2:W-:Y:S04]  /*b760*/  LDGSTS.E.BYPASS.LTC128B.128 [R9+0x15c00], desc[UR48][R2.64], !P3 ;  /* 0x15c0000002097fae */ /* 0x0005e8000d901d70 */
[----:B------:R2:W-:Y:S04]  /*b770*/  LDGSTS.E.BYPASS.LTC128B.128 [R9+0x17c00], desc[UR48][R2.64+0x40], !P0 ;  /* 0x17c0004002097fae */ /* 0x0005e8000c101d70 */
[----:B------:R2:W-:Y:S02]  /*b780*/  LDGSTS.E.BYPASS.LTC128B.128 [R9+0x19c00], desc[UR48][R2.64+0x80], !P1 ;  /* 0x19c0008002097fae */ /* 0x0005e4000c901d70 */
.L_x_195:
[----:B------:R-:W-:Y:S05]  /*b790*/  BSYNC B0 ;  /* 0x0000000000007941 */ /* 0x000fea0003800000 */
.L_x_194:
        /* <DEDUP_REMOVED lines=10> */
.L_x_261:
[----:B------:R-:W-:-:S06]  /*b840*/  UISETP.GE.AND UP0, UPT, UR40, 0xa1, UPT ;  /* 0x000000a12800788c */ /* 0x000fcc000bf06270 */
[----:B------:R-:W-:-:S13]  /*b850*/  PLOP3.LUT P0, PT, PT, PT, UP0, 0x80, 0x0 ;  /* 0x000000000000781c */ /* 0x000fda0003f0f008 */
[----:B------:R-:W-:Y:S05]  /*b860*/  @!P0 BRA `(.L_x_197) ;  /* 0x00000010003c8947 */ /* 0x000fea0003800000 */
[----:B--2---:R2:W5:Y:S01]  /*b870*/  LDL.LU R0, [R1] ;  /* 0x0000000001007983 */ /* 0x0045620000300800 */
[----:B------:R-:W-:Y:S01]  /*b880*/  UIADD3 UR4, UR39, -0x2, URZ ;  /* 0xfffffffe27047890 */ /* 0x000fe2000fffe03f */
[----:B------:R-:W-:-:S05]  /*b890*/  IMAD.MOV.U32 R3, RZ, RZ, R17 ;  /* 0x000000ffff037224 */ /* 0x000fca00078e0011 */
[----:B------:R-:W-:-:S07]  /*b8a0*/  IMAD.U32 R2, RZ, RZ, UR4 ;  /* 0x00000004ff027e24 */ /* 0x000fce000f8e00ff */
.L_x_222:
[----:B------:R-:W-:Y:S01]  /*b8b0*/  VIADD R17, R3, 0x1 ;  /* 0x0000000103117836 */ /* 0x000fe20000000000 */
[----:B------:R-:W-:Y:S01]  /*b8c0*/  LOP3.LUT P1, RZ, R19, 0x8, RZ, 0xc0, !PT ;  /* 0x0000000813ff7812 */ /* 0x000fe2000782c0ff */
[----:B------:R-:W-:Y:S03]  /*b8d0*/  BSSY B0, `(.L_x_198) ;  /* 0x0000098000007945 */ /* 0x000fe60003800000 */
[----:B------:R-:W-:-:S04]  /*b8e0*/  ISETP.NE.AND P0, PT, R17, 0x2, PT ;  /* 0x000000021100780c */ /* 0x000fc80003f05270 */
[----:B------:R-:W-:Y:S02]  /*b8f0*/  SEL R4, RZ, 0x1, P0 ;  /* 0x00000001ff047807 */ /* 0x000fe40000000000 */
[----:B------:R-:W-:Y:S02]  /*b900*/  SEL R17, R17, RZ, P0 ;  /* 0x000000ff11117207 */ /* 0x000fe40000000000 */
[----:B-1---5:R-:W-:-:S05]  /*b910*/  LOP3.LUT R9, R0, R4, RZ, 0x3c, !PT ;  /* 0x0000000400097212 */ /* 0x022fca00078e3cff */
[----:B------:R1:W-:Y:S01]  /*b920*/  STL [R1], R9 ;  /* 0x0000000901007387 */ /* 0x0003e20000100800 */
[----:B--2---:R-:W-:Y:S05]  /*b930*/  @!P1 BRA `(.L_x_199) ;  /* 0x0000000800449947 */ /* 0x004fea0003800000 */
[----:B------:R-:W-:Y:S01]  /*b940*/  LOP3.LUT P1, RZ, R19, 0x4, RZ, 0xc0, !PT ;  /* 0x0000000413ff7812 */ /* 0x000fe2000782c0ff */
[----:B------:R-:W-:-:S12]  /*b950*/  IMAD.MOV.U32 R8, RZ, RZ, R2 ;  /* 0x000000ffff087224 */ /* 0x000fd800078e0002 */
[----:B------:R-:W-:Y:S05]  /*b960*/  @!P1 BRA `(.L_x_200) ;  /* 0x0000000000509947 */ /* 0x000fea0003800000 */
[----:B------:R-:W3:Y:S01]  /*b970*/  LDL R10, [R1+0x8] ;  /* 0x00000800010a7983 */ /* 0x000ee20000100800 */
[----:B------:R-:W4:Y:S01]  /*b980*/  LDC R8, c[0x0][0x43c] ;  /* 0x00010f00ff087b82 */ /* 0x000f220000000800 */
[----:B------:R-:W-:Y:S02]  /*b990*/  ULDC.64 UR4, c[0x0][0x428] ;  /* 0x00010a0000047ab9 */ /* 0x000fe40000000a00 */
[----:B------:R-:W2:Y:S01]  /*b9a0*/  LDL R7, [R1+0x4] ;  /* 0x0000040001077983 */ /* 0x000ea20000100800 */
[----:B----4-:R-:W-:-:S13]  /*b9b0*/  ISETP.NE.AND P0, PT, R8, 0x1, PT ;  /* 0x000000010800780c */ /* 0x010fda0003f05270 */
[----:B------:R-:W4:Y:S02]  /*b9c0*/  @P0 LDC.64 R4, c[0x0][0x440] ;  /* 0x00011000ff040b82 */ /* 0x000f240000000a00 */
[----:B----4-:R-:W-:-:S04]  /*b9d0*/  @P0 IMAD.HI.U32 R6, R2, R4, RZ ;  /* 0x0000000402060227 */ /* 0x010fc800078e00ff */
[----:B------:R-:W-:Y:S01]  /*b9e0*/  IMAD.MOV.U32 R4, RZ, RZ, R2 ;  /* 0x000000ffff047224 */ /* 0x000fe200078e0002 */
[----:B------:R-:W-:-:S05]  /*b9f0*/  @P0 SHF.R.U32.HI R4, RZ, R5, R6 ;  /* 0x00000005ff040219 */ /* 0x000fca0000011606 */
[----:B------:R-:W-:-:S04]  /*ba00*/  IMAD.MOV R5, RZ, RZ, -R4 ;  /* 0x000000ffff057224 */ /* 0x000fc800078e0a04 */
[----:B------:R-:W-:Y:S01]  /*ba10*/  IMAD R8, R8, R5, R2 ;  /* 0x0000000508087224 */ /* 0x000fe200078e0202 */
[----:B------:R-:W-:Y:S01]  /*ba20*/  SHF.R.S32.HI R5, RZ, 0x1f, R4 ;  /* 0x0000001fff057819 */ /* 0x000fe20000011404 */
[----:B---3--:R-:W-:-:S04]  /*ba30*/  IMAD R6, R10, UR4, RZ ;  /* 0x000000040a067c24 */ /* 0x008fc8000f8e02ff */
[C---:B--2---:R-:W-:Y:S02]  /*ba40*/  IMAD R6, R7.reuse, UR5, R6 ;  /* 0x0000000507067c24 */ /* 0x044fe4000f8e0206 */
[----:B------:R-:W-:Y:S01]  /*ba50*/  IMAD.WIDE.U32 R4, R7, UR4, R4 ;  /* 0x0000000407047c25 */ /* 0x000fe2000f8e0004 */
[----:B------:R-:W-:-:S03]  /*ba60*/  ULDC.64 UR4, c[0x0][0x418] ;  /* 0x0001060000047ab9 */ /* 0x000fc60000000a00 */
[----:B------:R-:W-:Y:S01]  /*ba70*/  IMAD.IADD R5, R6, 0x1, R5 ;  /* 0x0000000106057824 */ /* 0x000fe200078e0205 */
[----:B------:R-:W-:-:S04]  /*ba80*/  LEA R6, P0, R4, UR4, 0x2 ;  /* 0x0000000404067c11 */ /* 0x000fc8000f8010ff */
[----:B------:R-:W-:-:S05]  /*ba90*/  LEA.HI.X R7, R4, UR5, R5, 0x2, P0 ;  /* 0x0000000504077c11 */ /* 0x000fca00080f1405 */
[----:B------:R3:W5:Y:S04]  /*baa0*/  LDG.E R16, desc[UR48][R6.64] ;  /* 0x0000003006107981 */ /* 0x000768000c1e1900 */
.L_x_200:
[----:B---3--:R-:W-:Y:S01]  /*bab0*/  LEA R6, R17, UR41, 0x3 ;  /* 0x0000002911067c11 */ /* 0x008fe2000f8e18ff */
[----:B------:R-:W-:Y:S01]  /*bac0*/  BSSY B1, `(.L_x_201) ;  /* 0x0000004000017945 */ /* 0x000fe20003800000 */
[----:B------:R-:W-:-:S04]  /*bad0*/  SHF.L.U32 R5, R9, 0x1f, RZ ;  /* 0x0000001f09057819 */ /* 0x000fc800000006ff */
[----:B------:R-:W3:Y:S02]  /*bae0*/  SYNCS.PHASECHK.TRANS64.TRYWAIT P0, [R6+URZ+0x29880], R5 ;  /* 0x02988005060075a7 */ /* 0x000ee4000800017f */
[----:B---3--:R-:W-:Y:S05]  /*baf0*/  @!P0 BRA `(.L_x_202) ;  /* 0x0000002000a48947 */ /* 0x008fea0003800000 */
.L_x_262:
[----:B------:R-:W-:Y:S05]  /*bb00*/  BSYNC B1 ;  /* 0x0000000000017941 */ /* 0x000fea0003800000 */
.L_x_201:
[----:B------:R-:W4:Y:S01]  /*bb10*/  S2R R4, SR_TID.X ;  /* 0x0000000000047919 */ /* 0x000f220000002100 */
[----:B------:R-:W-:Y:S01]  /*bb20*/  UPRMT UR4, UR47, 0x9910, URZ ;  /* 0x000099102f047896 */ /* 0x000fe2000800003f */
[----:B----4-:R-:W-:-:S04]  /*bb30*/  LOP3.LUT R4, R4, 0x7f, RZ, 0xc0, !PT ;  /* 0x0000007f04047812 */ /* 0x010fc800078ec0ff */
[----:B------:R-:W-:-:S13]  /*bb40*/  ISETP.NE.AND P0, PT, R4, RZ, PT ;  /* 0x000000ff0400720c */ /* 0x000fda0003f05270 */
[----:B------:R-:W-:-:S04]  /*bb50*/  @!P0 IMAD.MOV.U32 R4, RZ, RZ, 0x5000 ;  /* 0x00005000ff048424 */ /* 0x000fc800078e00ff */
[----:B------:R4:W-:Y:S02]  /*bb60*/  @!P0 SYNCS.ARRIVE.TRANS64 RZ, [R6+URZ+0x29870], R4 ;  /* 0x0298700406ff89a7 */ /* 0x0009e4000800003f */
[----:B----4-:R-:W-:-:S05]  /*bb70*/  IMAD.U32 R4, RZ, RZ, UR4 ;  /* 0x00000004ff047e24 */ /* 0x010fca000f8e00ff */
[----:B------:R-:W-:-:S13]  /*bb80*/  ISETP.NE.AND P1, PT, R4, 0x2, PT ;  /* 0x000000020400780c */ /* 0x000fda0003f25270 */
[----:B------:R-:W-:Y:S05]  /*bb90*/  @P1 BRA `(.L_x_203) ;  /* 0x0000000000041947 */ /* 0x000fea0003800000 */
[----:B------:R-:W-:Y:S01]  /*bba0*/  BPT.TRAP 0x1 ;  /* 0x000000040000795c */ /* 0x000fe20000300000 */
.L_x_203:
[----:B------:R-:W-:Y:S01]  /*bbb0*/  LOP3.LUT P0, RZ, R19, 0x2, RZ, 0xc0, !PT ;  /* 0x0000000213ff7812 */ /* 0x000fe2000780c0ff */
[----:B------:R-:W-:-:S12]  /*bbc0*/  BSSY B1, `(.L_x_204) ;  /* 0x0000003000017945 */ /* 0x000fd80003800000 */
[----:B------:R-:W-:Y:S05]  /*bbd0*/  @P0 BRA `(.L_x_205) ;  /* 0x0000000000040947 */ /* 0x000fea0003800000 */
[----:B------:R-:W-:Y:S01]  /*bbe0*/  BPT.TRAP 0x1 ;  /* 0x000000040000795c */ /* 0x000fe20000300000 */
.L_x_205:
[----:B------:R-:W-:Y:S05]  /*bbf0*/  BSYNC B1 ;  /* 0x0000000000017941 */ /* 0x000fea0003800000 */
.L_x_204:
[----:B------:R-:W4:Y:S01]  /*bc00*/  S2R R4, SR_CgaCtaId ;  /* 0x0000000000047919 */ /* 0x000f220000008800 */
[----:B-1----:R-:W-:Y:S01]  /*bc10*/  IMAD.MOV.U32 R9, RZ, RZ, RZ ;  /* 0x000000ffff097224 */ /* 0x002fe200078e00ff */
[----:B------:R-:W-:Y:S01]  /*bc20*/  UIADD3 UR4, UP0, UR52, 0x470, URZ ;  /* 0x0000047034047890 */ /* 0x000fe2000ff1e03f */
[----:B------:R-:W-:Y:S01]  /*bc30*/  IMAD.U32 R7, RZ, RZ, UR41 ;  /* 0x00000029ff077e24 */ /* 0x000fe2000f8e00ff */
[----:B------:R-:W1:Y:S01]  /*bc40*/  S2R R10, SR_CgaCtaId ;  /* 0x00000000000a7919 */ /* 0x000e620000008800 */
[----:B------:R-:W-:Y:S01]  /*bc50*/  PLOP3.LUT P0, PT, PT, PT, PT, 0x80, 0x0 ;  /* 0x000000000000781c */ /* 0x000fe20003f0f070 */
[----:B------:R-:W-:Y:S01]  /*bc60*/  UIADD3.X UR5, URZ, UR53, URZ, UP0, !UPT ;  /* 0x000000353f057290 */ /* 0x000fe200087fe43f */
[----:B------:R-:W-:Y:S01]  /*bc70*/  R2UR UR10, R9 ;  /* 0x00000000090a72ca */ /* 0x000fe200000e0000 */
[----:B------:R-:W-:Y:S01]  /*bc80*/  UMOV UR6, 0x30000 ;  /* 0x0003000000067882 */ /* 0x000fe20000000000 */
[----:B------:R-:W-:Y:S01]  /*bc90*/  UMOV UR14, 0x0 ;  /* 0x00000000000e7882 */ /* 0x000fe20000000000 */
[----:B------:R-:W-:Y:S01]  /*bca0*/  UMOV UR15, 0x14f00000 ;  /* 0x14f00000000f7882 */ /* 0x000fe20000000000 */
[----:B----4-:R-:W-:-:S02]  /*bcb0*/  LOP3.LUT R4, R4, 0x1, RZ, 0xc0, !PT ;  /* 0x0000000104047812 */ /* 0x010fc400078ec0ff */
[----:B-1----:R-:W-:-:S03]  /*bcc0*/  LOP3.LUT R10, R10, 0x1, RZ, 0xc0, !PT ;  /* 0x000000010a0a7812 */ /* 0x002fc600078ec0ff */
[----:B------:R-:W-:-:S04]  /*bcd0*/  IMAD R4, R4, 0x2800, RZ ;  /* 0x0000280004047824 */ /* 0x000fc800078e02ff */
[----:B------:R-:W-:Y:S02]  /*bce0*/  IMAD R4, R17, 0x5000, R4 ;  /* 0x0000500011047824 */ /* 0x000fe400078e0204 */
[----:B------:R-:W-:-:S03]  /*bcf0*/  IMAD R10, R10, 0x50, RZ ;  /* 0x000000500a0a7824 */ /* 0x000fc600078e02ff */
[----:B------:R-:W-:Y:S01]  /*bd00*/  IADD3 R4, R7, 0xa400, R4 ;  /* 0x0000a40007047810 */ /* 0x000fe20007ffe004 */
[----:B------:R-:W-:Y:S02]  /*bd10*/  IMAD R7, R8, 0xa0, R10 ;  /* 0x000000a008077824 */ /* 0x000fe400078e020a */
[----:B------:R-:W-:-:S07]  /*bd20*/  VIADD R8, R6, 0x29870 ;  /* 0x0002987006087836 */ /* 0x000fce0000000000 */
.L_x_206:
        /* <DEDUP_REMOVED lines=8> */
[----:B------:R1:W-:Y:S02]  /*bdb0*/  UTMALDG.4D.MULTICAST [UR8], [UR4], UR6, desc[UR14] ;  /* 0x00000e08040073b4 */ /* 0x0003e40008019806 */
[----:B-1----:R-:W-:Y:S05]  /*bdc0*/  @P0 BRA.U.ANY `(.L_x_206) ;  /* 0xfffffffd00d80947 */ /* 0x002fea000393ffff */
[----:B------:R-:W1:Y:S01]  /*bdd0*/  SYNCS.PHASECHK.TRANS64.TRYWAIT P0, [R6+URZ+0x29840], R5 ;  /* 0x02984005060075a7 */ /* 0x000e62000800017f */
[----:B------:R-:W-:Y:S04]  /*bde0*/  BSSY B1, `(.L_x_207) ;  /* 0x0000002000017945 */ /* 0x000fe80003800000 */
[----:B-1----:R-:W-:Y:S05]  /*bdf0*/  @!P0 BRA `(.L_x_208) ;  /* 0x0000001c00f88947 */ /* 0x002fea0003800000 */
.L_x_263:
[----:B------:R-:W-:Y:S05]  /*be00*/  BSYNC B1 ;  /* 0x0000000000017941 */ /* 0x000fea0003800000 */
.L_x_207:
[----:B------:R-:W4:Y:S02]  /*be10*/  S2R R4, SR_TID.X ;  /* 0x0000000000047919 */ /* 0x000f240000002100 */
[----:B----4-:R-:W-:-:S04]  /*be20*/  LOP3.LUT R4, R4, 0x7f, RZ, 0xc0, !PT ;  /* 0x0000007f04047812 */ /* 0x010fc800078ec0ff */
[----:B------:R-:W-:-:S13]  /*be30*/  ISETP.NE.AND P0, PT, R4, RZ, PT ;  /* 0x000000ff0400720c */ /* 0x000fda0003f05270 */
[----:B------:R-:W-:-:S04]  /*be40*/  @!P0 IMAD.MOV.U32 R4, RZ, RZ, 0x7800 ;  /* 0x00007800ff048424 */ /* 0x000fc800078e00ff */
[----:B------:R4:W-:Y:S01]  /*be50*/  @!P0 SYNCS.ARRIVE.TRANS64 RZ, [R6+URZ+0x29830], R4 ;  /* 0x0298300406ff89a7 */ /* 0x0009e2000800003f */
[----:B------:R-:W-:Y:S05]  /*be60*/  @P1 BRA `(.L_x_209) ;  /* 0x0000000000041947 */ /* 0x000fea0003800000 */
[----:B------:R-:W-:Y:S01]  /*be70*/  BPT.TRAP 0x1 ;  /* 0x000000040000795c */ /* 0x000fe20000300000 */
.L_x_209:
[----:B------:R-:W-:Y:S01]  /*be80*/  LOP3.LUT P0, RZ, R19, 0x2, RZ, 0xc0, !PT ;  /* 0x0000000213ff7812 */ /* 0x000fe2000780c0ff */
[----:B------:R-:W-:-:S12]  /*be90*/  BSSY B1, `(.L_x_210) ;  /* 0x0000003000017945 */ /* 0x000fd80003800000 */
[----:B------:R-:W-:Y:S05]  /*bea0*/  @P0 BRA `(.L_x_211) ;  /* 0x0000000000040947 */ /* 0x000fea0003800000 */
[----:B------:R-:W-:Y:S01]  /*beb0*/  BPT.TRAP 0x1 ;  /* 0x000000040000795c */ /* 0x000fe20000300000 */
.L_x_211:
[----:B------:R-:W-:Y:S05]  /*bec0*/  BSYNC B1 ;  /* 0x0000000000017941 */ /* 0x000fea0003800000 */
.L_x_210:
[----:B----4-:R-:W4:Y:S01]  /*bed0*/  S2R R4, SR_CgaCtaId ;  /* 0x0000000000047919 */ /* 0x010f220000008800 */
[----:B------:R-:W-:Y:S01]  /*bee0*/  R2UR UR10, R9 ;  /* 0x00000000090a72ca */ /* 0x000fe200000e0000 */
[----:B------:R-:W-:Y:S01]  /*bef0*/  UIADD3 UR4, UP0, UR52, 0x370, URZ ;  /* 0x0000037034047890 */ /* 0x000fe2000ff1e03f */
[----:B------:R-:W-:Y:S01]  /*bf00*/  PLOP3.LUT P0, PT, PT, PT, PT, 0x80, 0x0 ;  /* 0x000000000000781c */ /* 0x000fe20003f0f070 */
[----:B-1-3--:R-:W-:Y:S01]  /*bf10*/  VIADD R6, R6, 0x29830 ;  /* 0x0002983006067836 */ /* 0x00afe20000000000 */
[----:B------:R-:W-:Y:S01]  /*bf20*/  UMOV UR6, 0x30000 ;  /* 0x0003000000067882 */ /* 0x000fe20000000000 */
[----:B------:R-:W-:Y:S01]  /*bf30*/  UIADD3.X UR5, URZ, UR53, URZ, UP0, !UPT ;  /* 0x000000353f057290 */ /* 0x000fe200087fe43f */
[----:B------:R-:W-:Y:S01]  /*bf40*/  UMOV UR14, 0x0 ;  /* 0x00000000000e7882 */ /* 0x000fe20000000000 */
[----:B------:R-:W-:Y:S01]  /*bf50*/  UMOV UR15, 0x14f00000 ;  /* 0x14f00000000f7882 */ /* 0x000fe20000000000 */
[----:B----4-:R-:W-:-:S05]  /*bf60*/  LOP3.LUT R4, R4, 0x1, RZ, 0xc0, !PT ;  /* 0x0000000104047812 */ /* 0x010fca00078ec0ff */
[----:B------:R-:W-:-:S04]  /*bf70*/  IMAD R4, R4, 0x1400, RZ ;  /* 0x0000140004047824 */ /* 0x000fc800078e02ff */
[----:B------:R-:W-:-:S04]  /*bf80*/  IMAD R4, R17, 0x7800, R4 ;  /* 0x0000780011047824 */ /* 0x000fc800078e0204 */
[----:B------:R-:W-:-:S04]  /*bf90*/  VIADD R4, R4, UR41 ;  /* 0x0000002904047c36 */ /* 0x000fc80008000000 */
[----:B------:R-:W-:-:S07]  /*bfa0*/  VIADD R5, R4, 0x1a400 ;  /* 0x0001a40004057836 */ /* 0x000fce0000000000 */
.L_x_212:
        /* <DEDUP_REMOVED lines=10> */
[----:B------:R-:W-:Y:S01]  /*c050*/  PLOP3.LUT P0, PT, PT, PT, PT, 0x80, 0x0 ;  /* 0x000000000000781c */ /* 0x000fe20003f0f070 */
[----:B------:R-:W-:Y:S01]  /*c060*/  VIADD R5, R4, 0x1cc00 ;  /* 0x0001cc0004057836 */ /* 0x000fe20000000000 */
[----:B------:R-:W-:Y:S01]  /*c070*/  UMOV UR6, 0x30000 ;  /* 0x0003000000067882 */ /* 0x000fe20000000000 */
[----:B------:R-:W-:Y:S01]  /*c080*/  UMOV UR14, 0x0 ;  /* 0x00000000000e7882 */ /* 0x000fe20000000000 */
[----:B------:R-:W-:Y:S01]  /*c090*/  UMOV UR15, 0x14f00000 ;  /* 0x14f00000000f7882 */ /* 0x000fe20000000000 */
[----:B------:R-:W-:-:S08]  /*c0a0*/  UMOV UR10, 0x40 ;  /* 0x00000040000a7882 */ /* 0x000fd00000000000 */
.L_x_213:
        /* <DEDUP_REMOVED lines=16> */
.L_x_214:
        /* <DEDUP_REMOVED lines=9> */
[----:B---3--:R-:W-:Y:S05]  /*c240*/  @P0 BRA.U.ANY `(.L_x_214) ;  /* 0xfffffffd00d80947 */ /* 0x008fea000393ffff */
.L_x_199:
[----:B------:R-:W-:Y:S05]  /*c250*/  BSYNC B0 ;  /* 0x0000000000007941 */ /* 0x000fea0003800000 */
.L_x_198:
[----:B------:R-:W-:-:S05]  /*c260*/  IMAD.U32 R4, RZ, RZ, UR42 ;  /* 0x0000002aff047e24 */ /* 0x000fca000f8e00ff */
[----:B------:R-:W-:-:S13]  /*c270*/  ISETP.NE.AND P0, PT, R4, 0x3, PT ;  /* 0x000000030400780c */ /* 0x000fda0003f05270 */
[----:B------:R-:W-:Y:S05]  /*c280*/  @!P0 BRA `(.L_x_215) ;  /* 0x0000000000048947 */ /* 0x000fea0003800000 */
[----:B------:R-:W-:Y:S01]  /*c290*/  BPT.TRAP 0x1 ;  /* 0x000000040000795c */ /* 0x000fe20000300000 */
.L_x_215:
[----:B------:R-:W-:Y:S01]  /*c2a0*/  IMAD.U32 R4, RZ, RZ, UR47 ;  /* 0x0000002fff047e24 */ /* 0x000fe2000f8e00ff */
[----:B------:R-:W-:Y:S01]  /*c2b0*/  LEA R18, R3, UR41, 0x3 ;  /* 0x0000002903127c11 */ /* 0x000fe2000f8e18ff */
[----:B------:R-:W-:Y:S03]  /*c2c0*/  BSSY B0, `(.L_x_216) ;  /* 0x0000006000007945 */ /* 0x000fe60003800000 */
[----:B------:R-:W-:Y:S02]  /*c2d0*/  ISETP.NE.AND P1, PT, R4, 0x3, PT ;  /* 0x000000030400780c */ /* 0x000fe40003f25270 */
[----:B------:R-:W-:-:S04]  /*c2e0*/  LOP3.LUT R4, R0, 0x1, RZ, 0x3c, !PT ;  /* 0x0000000100047812 */ /* 0x000fc800078e3cff */
[----:B------:R-:W-:-:S04]  /*c2f0*/  SHF.L.U32 R4, R4, 0x1f, RZ ;  /* 0x0000001f04047819 */ /* 0x000fc800000006ff */
[----:B------:R-:W3:Y:S02]  /*c300*/  SYNCS.PHASECHK.TRANS64.TRYWAIT P2, [R18+URZ+0x29870], R4 ;  /* 0x02987004120075a7 */ /* 0x000ee4000804017f */
[----:B---3--:R-:W-:Y:S05]  /*c310*/  @!P2 BRA `(.L_x_217) ;  /* 0x0000001800c4a947 */ /* 0x008fea0003800000 */
.L_x_264:
[----:B------:R-:W-:Y:S05]  /*c320*/  BSYNC B0 ;  /* 0x0000000000007941 */ /* 0x000fea0003800000 */
.L_x_216:
[----:B------:R-:W-:Y:S05]  /*c330*/  @!P1 BRA `(.L_x_218) ;  /* 0x0000000000049947 */ /* 0x000fea0003800000 */
[----:B------:R-:W-:Y:S01]  /*c340*/  BPT.TRAP 0x1 ;  /* 0x000000040000795c */ /* 0x000fe20000300000 */
.L_x_218:
[----:B------:R-:W-:Y:S01]  /*c350*/  SHF.L.U32 R0, R0, 0x1f, RZ ;  /* 0x0000001f00007819 */ /* 0x000fe200000006ff */
[----:B------:R-:W-:-:S03]  /*c360*/  IMAD R12, R3, 0x5000, RZ ;  /* 0x00005000030c7824 */ /* 0x000fc600078e02ff */
[----:B------:R-:W4:Y:S02]  /*c370*/  SYNCS.PHASECHK.TRANS64.TRYWAIT P2, [R18+URZ+0x29860], R0 ;  /* 0x02986000120075a7 */ /* 0x000f24000804017f */
[----:B----4-:R-:W-:Y:S05]  /*c380*/  @!P2 BRA `(.L_x_219) ;  /* 0x0000001800bca947 */ /* 0x010fea0003800000 */
.L_x_265:
[----:B------:R-:W4:Y:S04]  /*c390*/  LDL R3, [R1+0x18] ;  /* 0x0000180001037983 */ /* 0x000f280000100800 */
[----:B------:R-:W5:Y:S04]  /*c3a0*/  LDL R6, [R1+0x1c] ;  /* 0x00001c0001067983 */ /* 0x000f680000100800 */
[----:B------:R-:W2:Y:S01]  /*c3b0*/  LDL R13, [R1+0x14] ;  /* 0x00001400010d7983 */ /* 0x000ea20000100800 */
[----:B------:R-:W-:Y:S05]  /*c3c0*/  WARPSYNC.ALL ;  /* 0x0000000000007948 */ /* 0x000fea0003800000 */
[----:B----4-:R-:W-:-:S05]  /*c3d0*/  LOP3.LUT R0, R12, R3, RZ, 0xfc, !PT ;  /* 0x000000030c007212 */ /* 0x010fca00078efcff */
[----:B-1----:R-:W3:Y:S01]  /*c3e0*/  LDSM.16.MT88.4 R8, [R0+UR41+0xa400] ;  /* 0x00a400290008783b */ /* 0x002ee20008004200 */
[----:B------:R-:W-:Y:S01]  /*c3f0*/  VIADD R3, R0, UR41 ;  /* 0x0000002900037c36 */ /* 0x000fe20008000000 */
[----:B--2---:R-:W-:-:S03]  /*c400*/  LOP3.LUT R20, R12, R13, RZ, 0xfc, !PT ;  /* 0x0000000d0c147212 */ /* 0x004fc600078efcff */
[----:B-----5:R-:W-:Y:S02]  /*c410*/  IMAD.IADD R3, R6, 0x1, R3 ;  /* 0x0000000106037824 */ /* 0x020fe400078e0203 */
[----:B------:R-:W-:Y:S01]  /*c420*/  VIADD R20, R20, UR41 ;  /* 0x0000002914147c36 */ /* 0x000fe20008000000 */
[C-C-:B---3--:R-:W-:Y:S02]  /*c430*/  PRMT R4, R8.reuse, 0x6420, R9.reuse ;  /* 0x0000642008047816 */ /* 0x148fe40000000009 */
[----:B------:R-:W-:Y:S02]  /*c440*/  PRMT R5, R8, 0x7531, R9 ;  /* 0x0000753108057816 */ /* 0x000fe40000000009 */
[C-C-:B------:R-:W-:Y:S02]  /*c450*/  PRMT R6, R10.reuse, 0x6420, R11.reuse ;  /* 0x000064200a067816 */ /* 0x140fe4000000000b */
[----:B------:R-:W-:Y:S02]  /*c460*/  PRMT R7, R10, 0x7531, R11 ;  /* 0x000075310a077816 */ /* 0x000fe4000000000b */
[----:B------:R-:W1:Y:S04]  /*c470*/  LDSM.16.MT88.4 R8, [R3+0xa400] ;  /* 0x00a400000308783b */ /* 0x000e680000004200 */
[----:B------:R-:W-:Y:S01]  /*c480*/  STSM.16.M88.4 [R20+0x400], R4 ;  /* 0x0004000414007844 */ /* 0x000fe20000000200 */
[----:B-1----:R-:W-:-:S02]  /*c490*/  PRMT R12, R8, 0x6420, R9 ;  /* 0x00006420080c7816 */ /* 0x002fc40000000009 */
[----:B------:R-:W-:Y:S02]  /*c4a0*/  PRMT R13, R8, 0x7531, R9 ;  /* 0x00007531080d7816 */ /* 0x000fe40000000009 */
[C-C-:B------:R-:W-:Y:S02]  /*c4b0*/  PRMT R14, R10.reuse, 0x6420, R11.reuse ;  /* 0x000064200a0e7816 */ /* 0x140fe4000000000b */
[----:B------:R-:W-:-:S05]  /*c4c0*/  PRMT R15, R10, 0x7531, R11 ;  /* 0x000075310a0f7816 */ /* 0x000fca000000000b */
[----:B------:R-:W-:Y:S04]  /*c4d0*/  STSM.16.M88.4 [R20+0xc00], R12 ;  /* 0x000c000c14007844 */ /* 0x000fe80000000200 */
[----:B------:R-:W1:Y:S02]  /*c4e0*/  LDSM.16.MT88.4 R8, [R0+UR41+0xb400] ;  /* 0x00b400290008783b */ /* 0x000e640008004200 */
[C-C-:B-1----:R-:W-:Y:S02]  /*c4f0*/  PRMT R4, R8.reuse, 0x6420, R9.reuse ;  /* 0x0000642008047816 */ /* 0x142fe40000000009 */
[----:B------:R-:W-:Y:S02]  /*c500*/  PRMT R5, R8, 0x7531, R9 ;  /* 0x0000753108057816 */ /* 0x000fe40000000009 */
[----:B------:R-:W-:-:S02]  /*c510*/  PRMT R6, R10, 0x6420, R11 ;  /* 0x000064200a067816 */ /* 0x000fc4000000000b */
[----:B------:R-:W-:Y:S02]  /*c520*/  PRMT R7, R10, 0x7531, R11 ;  /* 0x000075310a077816 */ /* 0x000fe4000000000b */
[----:B------:R-:W1:Y:S04]  /*c530*/  LDSM.16.MT88.4 R8, [R3+0xb400] ;  /* 0x00b400000308783b */ /* 0x000e680000004200 */
[----:B------:R-:W-:Y:S01]  /*c540*/  STSM.16.M88.4 [R20+0x1400], R4 ;  /* 0x0014000414007844 */ /* 0x000fe20000000200 */
[C-C-:B-1----:R-:W-:Y:S02]  /*c550*/  PRMT R12, R8.reuse, 0x6420, R9.reuse ;  /* 0x00006420080c7816 */ /* 0x142fe40000000009 */
[----:B------:R-:W-:Y:S02]  /*c560*/  PRMT R13, R8, 0x7531, R9 ;  /* 0x00007531080d7816 */ /* 0x000fe40000000009 */
[----:B------:R-:W-:-:S02]  /*c570*/  PRMT R14, R10, 0x6420, R11 ;  /* 0x000064200a0e7816 */ /* 0x000fc4000000000b */
        /* <DEDUP_REMOVED lines=20> */
[----:B------:R1:W-:Y:S02]  /*c6c0*/  STSM.16.M88.4 [R20+0x3400], R4 ;  /* 0x0034000414007844 */ /* 0x0003e40000000200 */
[C-C-:B-1----:R-:W-:Y:S02]  /*c6d0*/  PRMT R4, R8.reuse, 0x6420, R9.reuse ;  /* 0x0000642008047816 */ /* 0x142fe40000000009 */
[----:B------:R-:W-:-:S02]  /*c6e0*/  PRMT R5, R8, 0x7531, R9 ;  /* 0x0000753108057816 */ /* 0x000fc40000000009 */
[C-C-:B------:R-:W-:Y:S02]  /*c6f0*/  PRMT R6, R10.reuse, 0x6420, R11.reuse ;  /* 0x000064200a067816 */ /* 0x140fe4000000000b */
[----:B------:R-:W-:-:S05]  /*c700*/  PRMT R7, R10, 0x7531, R11 ;  /* 0x000075310a077816 */ /* 0x000fca000000000b */
[----:B------:R-:W-:Y:S04]  /*c710*/  STSM.16.M88.4 [R20+0x3c00], R4 ;  /* 0x003c000414007844 */ /* 0x000fe80000000200 */
[----:B------:R-:W1:Y:S04]  /*c720*/  LDSM.16.MT88.4 R12, [R0+UR41+0xe400] ;  /* 0x00e40029000c783b */ /* 0x000e680008004200 */
[----:B------:R-:W2:Y:S01]  /*c730*/  LDSM.16.MT88.4 R4, [R3+0xe400] ;  /* 0x00e400000304783b */ /* 0x000ea20000004200 */
[C-C-:B-1----:R-:W-:Y:S02]  /*c740*/  PRMT R8, R12.reuse, 0x6420, R13.reuse ;  /* 0x000064200c087816 */ /* 0x142fe4000000000d */
[----:B------:R-:W-:-:S02]  /*c750*/  PRMT R9, R12, 0x7531, R13 ;  /* 0x000075310c097816 */ /* 0x000fc4000000000d */
[C-C-:B------:R-:W-:Y:S02]  /*c760*/  PRMT R10, R14.reuse, 0x6420, R15.reuse ;  /* 0x000064200e0a7816 */ /* 0x140fe4000000000f */
[----:B------:R-:W-:-:S05]  /*c770*/  PRMT R11, R14, 0x7531, R15 ;  /* 0x000075310e0b7816 */ /* 0x000fca000000000f */
[----:B------:R2:W-:Y:S02]  /*c780*/  STSM.16.M88.4 [R20+0x4400], R8 ;  /* 0x0044000814007844 */ /* 0x0005e40000000200 */
[C-C-:B--2---:R-:W-:Y:S02]  /*c790*/  PRMT R8, R4.reuse, 0x6420, R5.reuse ;  /* 0x0000642004087816 */ /* 0x144fe40000000005 */
        /* <DEDUP_REMOVED lines=9> */
[----:B--2---:R-:W2:Y:S01]  /*c830*/  FENCE.VIEW.ASYNC.S ;  /* 0x00000000000073c6 */ /* 0x004ea20000000000 */
[----:B------:R-:W-:Y:S05]  /*c840*/  @!P1 BRA `(.L_x_220) ;  /* 0x0000000000049947 */ /* 0x000fea0003800000 */
[----:B------:R-:W-:Y:S01]  /*c850*/  BPT.TRAP 0x1 ;  /* 0x000000040000795c */ /* 0x000fe20000300000 */
.L_x_220:
[----:B--2---:R2:W-:Y:S01]  /*c860*/  SYNCS.ARRIVE.TRANS64.A1T0 RZ, [R18+URZ+0x29850], RZ ;  /* 0x029850ff12ff79a7 */ /* 0x0045e2000810003f */
[----:B------:R-:W-:Y:S06]  /*c870*/  BAR.SYNC.DEFER_BLOCKING 0x2, 0x80 ;  /* 0x0082000000007b1d */ /* 0x000fec0000010000 */
[----:B------:R-:W-:Y:S05]  /*c880*/  @!P0 BRA `(.L_x_221) ;  /* 0x0000000000048947 */ /* 0x000fea0003800000 */
[----:B------:R-:W-:Y:S01]  /*c890*/  BPT.TRAP 0x1 ;  /* 0x000000040000795c */ /* 0x000fe20000300000 */
.L_x_221:
[----:B------:R-:W3:Y:S04]  /*c8a0*/  LDL R3, [R1+0xc] ;  /* 0x00000c0001037983 */ /* 0x000ee80000100800 */
[----:B------:R-:W4:Y:S01]  /*c8b0*/  LDL R0, [R1+0x10] ;  /* 0x0000100001007983 */ /* 0x000f220000100800 */
[----:B---3--:R-:W-:-:S13]  /*c8c0*/  ISETP.NE.AND P0, PT, R3, RZ, PT ;  /* 0x000000ff0300720c */ /* 0x008fda0003f05270 */
[----:B--2---:R-:W-:-:S05]  /*c8d0*/  @P0 VIADD R18, R18, 0x29880 ;  /* 0x0002988012120836 */ /* 0x004fca0000000000 */
[----:B----4-:R-:W-:-:S04]  /*c8e0*/  @P0 PRMT R18, R0, 0x654, R18 ;  /* 0x0000065400120816 */ /* 0x010fc80000000012 */
[----:B------:R2:W-:Y:S01]  /*c8f0*/  @P0 SYNCS.ARRIVE.TRANS64.RED.A1T0 RZ, [R18+URZ], RZ ;  /* 0x000000ff12ff09a7 */ /* 0x0005e2000810043f */
[----:B------:R-:W-:Y:S02]  /*c900*/  BPT.TRAP 0x1 ;  /* 0x000000040000795c */ /* 0x000fe40000300000 */
[----:B------:R3:W5:Y:S01]  /*c910*/  LDL R0, [R1] ;  /* 0x0000000001007983 */ /* 0x0007620000100800 */
[C---:B------:R-:W-:Y:S01]  /*c920*/  ISETP.GT.AND P0, PT, R2.reuse, RZ, PT ;  /* 0x000000ff0200720c */ /* 0x040fe20003f04270 */
[----:B------:R-:W-:Y:S02]  /*c930*/  VIADD R2, R2, 0xffffffff ;  /* 0xffffffff02027836 */ /* 0x000fe40000000000 */
[----:B------:R-:W-:-:S10]  /*c940*/  IMAD.MOV.U32 R3, RZ, RZ, R17 ;  /* 0x000000ffff037224 */ /* 0x000fd400078e0011 */
[----:B---3--:R-:W-:Y:S05]  /*c950*/  @P0 BRA `(.L_x_222) ;  /* 0xffffffec00d40947 */ /* 0x008fea000383ffff */
.L_x_197:
[----:B--2--5:R-:W-:-:S05]  /*c960*/  IMAD.U32 R0, RZ, RZ, UR42 ;  /* 0x0000002aff007e24 */ /* 0x024fca000f8e00ff */
[----:B------:R-:W-:-:S13]  /*c970*/  ISETP.NE.AND P0, PT, R0, 0x3, PT ;  /* 0x000000030000780c */ /* 0x000fda0003f05270 */
[----:B------:R-:W-:Y:S05]  /*c980*/  @!P0 BRA `(.L_x_223) ;  /* 0x0000000000048947 */ /* 0x000fea0003800000 */
[----:B------:R-:W-:Y:S01]  /*c990*/  BPT.TRAP 0x1 ;  /* 0x000000040000795c */ /* 0x000fe20000300000 */
.L_x_223:
[----:B------:R-:W2:Y:S01]  /*c9a0*/  LDL R0, [R1] ;  /* 0x0000000001007983 */ /* 0x000ea20000100800 */
        /* <DEDUP_REMOVED lines=8> */
.L_x_266:
[----:B------:R-:W-:Y:S05]  /*ca30*/  BSYNC B0 ;  /* 0x0000000000007941 */ /* 0x000fea0003800000 */
.L_x_224:
[----:B------:R-:W-:Y:S05]  /*ca40*/  @!P1 BRA `(.L_x_226) ;  /* 0x0000000000049947 */ /* 0x000fea0003800000 */
[----:B------:R-:W-:Y:S01]  /*ca50*/  BPT.TRAP 0x1 ;  /* 0x000000040000795c */ /* 0x000fe20000300000 */
.L_x_226:
[----:B------:R-:W2:Y:S02]  /*ca60*/  LDL R0, [R1] ;  /* 0x0000000001007983 */ /* 0x000ea40000100800 */
[----:B--2---:R-:W-:-:S04]  /*ca70*/  SHF.L.U32 R3, R0, 0x1f, RZ ;  /* 0x0000001f00037819 */ /* 0x004fc800000006ff */
[----:B------:R-:W2:Y:S02]  /*ca80*/  SYNCS.PHASECHK.TRANS64.TRYWAIT P2, [R16+URZ+0x29860], R3 ;  /* 0x02986003100075a7 */ /* 0x000ea4000804017f */
[----:B--2---:R-:W-:Y:S05]  /*ca90*/  @!P2 BRA `(.L_x_227) ;  /* 0x000000140020a947 */ /* 0x004fea0003800000 */
.L_x_267:
[----:B------:R-:W3:Y:S04]  /*caa0*/  LDL R2, [R1+0x18] ;  /* 0x0000180001027983 */ /* 0x000ee80000100800 */
[----:B-1----:R-:W4:Y:S04]  /*cab0*/  LDL R10, [R1+0x1c] ;  /* 0x00001c00010a7983 */ /* 0x002f280000100800 */
[----:B------:R-:W5:Y:S01]  /*cac0*/  LDL R12, [R1+0x14] ;  /* 0x00001400010c7983 */ /* 0x000f620000100800 */
[----:B------:R-:W-:Y:S01]  /*cad0*/  IMAD R0, R17, 0x5000, RZ ;  /* 0x0000500011007824 */ /* 0x000fe200078e02ff */
[----:B------:R-:W-:Y:S05]  /*cae0*/  WARPSYNC.ALL ;  /* 0x0000000000007948 */ /* 0x000fea0003800000 */
[----:B---3--:R-:W-:-:S05]  /*caf0*/  LOP3.LUT R2, R0, R2, RZ, 0xfc, !PT ;  /* 0x0000000200027212 */ /* 0x008fca00078efcff */
[----:B------:R-:W1:Y:S01]  /*cb00*/  LDSM.16.MT88.4 R4, [R2+UR41+0xa400] ;  /* 0x00a400290204783b */ /* 0x000e620008004200 */
[----:B--2---:R-:W-:Y:S01]  /*cb10*/  VIADD R3, R2, UR41 ;  /* 0x0000002902037c36 */ /* 0x004fe20008000000 */
[----:B-----5:R-:W-:-:S03]  /*cb20*/  LOP3.LUT R0, R0, R12, RZ, 0xfc, !PT ;  /* 0x0000000c00007212 */ /* 0x020fc600078efcff */
[----:B----4-:R-:W-:Y:S02]  /*cb30*/  IMAD.IADD R3, R10, 0x1, R3 ;  /* 0x000000010a037824 */ /* 0x010fe400078e0203 */
[----:B------:R-:W-:Y:S01]  /*cb40*/  VIADD R0, R0, UR41 ;  /* 0x0000002900007c36 */ /* 0x000fe20008000000 */
[C-C-:B-1----:R-:W-:Y:S02]  /*cb50*/  PRMT R8, R4.reuse, 0x6420, R5.reuse ;  /* 0x0000642004087816 */ /* 0x142fe40000000005 */
[----:B------:R-:W-:Y:S02]  /*cb60*/  PRMT R9, R4, 0x7531, R5 ;  /* 0x0000753104097816 */ /* 0x000fe40000000005 */
[C-C-:B------:R-:W-:Y:S02]  /*cb70*/  PRMT R10, R6.reuse, 0x6420, R7.reuse ;  /* 0x00006420060a7816 */ /* 0x140fe40000000007 */
[----:B------:R-:W-:Y:S02]  /*cb80*/  PRMT R11, R6, 0x7531, R7 ;  /* 0x00007531060b7816 */ /* 0x000fe40000000007 */
[----:B------:R-:W1:Y:S04]  /*cb90*/  LDSM.16.MT88.4 R4, [R3+0xa400] ;  /* 0x00a400000304783b */ /* 0x000e680000004200 */
[----:B------:R1:W-:Y:S02]  /*cba0*/  STSM.16.M88.4 [R0+0x400], R8 ;  /* 0x0004000800007844 */ /* 0x0003e40000000200 */
        /* <DEDUP_REMOVED lines=47> */
[----:B------:R2:W-:Y:S01]  /*cea0*/  STSM.16.M88.4 [R0+0x4400], R12 ;  /* 0x0044000c00007844 */ /* 0x0005e20000000200 */
[C-C-:B-1----:R-:W-:Y:S02]  /*ceb0*/  PRMT R8, R4.reuse, 0x6420, R5.reuse ;  /* 0x0000642004087816 */ /* 0x142fe40000000005 */
        /* <DEDUP_REMOVED lines=12> */
.L_x_228:
[----:B-1----:R1:W-:Y:S01]  /*cf80*/  SYNCS.ARRIVE.TRANS64.A1T0 RZ, [R16+URZ+0x29850], RZ ;  /* 0x029850ff10ff79a7 */ /* 0x0023e2000810003f */
[----:B------:R-:W-:Y:S06]  /*cf90*/  BAR.SYNC.DEFER_BLOCKING 0x2, 0x80 ;  /* 0x0082000000007b1d */ /* 0x000fec0000010000 */
[----:B------:R-:W-:Y:S05]  /*cfa0*/  @!P0 BRA `(.L_x_229) ;  /* 0x0000000000048947 */ /* 0x000fea0003800000 */
[----:B------:R-:W-:Y:S01]  /*cfb0*/  BPT.TRAP 0x1 ;  /* 0x000000040000795c */ /* 0x000fe20000300000 */
.L_x_229:
[----:B------:R-:W3:Y:S04]  /*cfc0*/  LDL R2, [R1+0xc] ;  /* 0x00000c0001027983 */ /* 0x000ee80000100800 */
[----:B--2---:R-:W2:Y:S01]  /*cfd0*/  LDL R0, [R1+0x10] ;  /* 0x0000100001007983 */ /* 0x004ea20000100800 */
[----:B---3--:R-:W-:-:S13]  /*cfe0*/  ISETP.NE.AND P0, PT, R2, RZ, PT ;  /* 0x000000ff0200720c */ /* 0x008fda0003f05270 */
[----:B-1----:R-:W-:-:S05]  /*cff0*/  @P0 VIADD R16, R16, 0x29880 ;  /* 0x0002988010100836 */ /* 0x002fca0000000000 */
[----:B--2---:R-:W-:-:S04]  /*d000*/  @P0 PRMT R16, R0, 0x654, R16 ;  /* 0x0000065400100816 */ /* 0x004fc80000000010 */
[----:B------:R1:W-:Y:S01]  /*d010*/  @P0 SYNCS.ARRIVE.TRANS64.RED.A1T0 RZ, [R16+URZ], RZ ;  /* 0x000000ff10ff09a7 */ /* 0x0003e2000810043f */
[----:B------:R-:W-:Y:S02]  /*d020*/  BPT.TRAP 0x1 ;  /* 0x000000040000795c */ /* 0x000fe40000300000 */
[----:B------:R-:W2:Y:S01]  /*d030*/  LDL.LU R2, [R1] ;  /* 0x0000000001027983 */ /* 0x000ea20000300800 */
[----:B------:R-:W3:Y:S01]  /*d040*/  LDC R0, c[0x0][0xc34] ;  /* 0x00030d00ff007b82 */ /* 0x000ee20000000800 */
[----:B------:R-:W-:Y:S01]  /*d050*/  VIADD R17, R17, 0x1 ;  /* 0x0000000111117836 */ /* 0x000fe20000000000 */
[----:B------:R-:W-:Y:S02]  /*d060*/  UIADD3 UR50, UR43, UR50, URZ ;  /* 0x000000322b327290 */ /* 0x000fe4000fffe03f */
[----:B------:R-:W-:Y:S02]  /*d070*/  UIADD3 UR46, UR46, 0x1, URZ ;  /* 0x000000012e2e7890 */ /* 0x000fe4000fffe03f */
[----:B------:R-:W-:-:S04]  /*d080*/  ISETP.NE.AND P0, PT, R17, 0x2, PT ;  /* 0x000000021100780c */ /* 0x000fc80003f05270 */
[----:B------:R-:W-:Y:S02]  /*d090*/  SEL R17, R17, RZ, P0 ;  /* 0x000000ff11117207 */ /* 0x000fe40000000000 */
[----:B---3--:R-:W-:Y:S02]  /*d0a0*/  ISETP.LE.AND P1, PT, R0, UR50, PT ;  /* 0x0000003200007c0c */ /* 0x008fe4000bf23270 */
[----:B------:R-:W-:-:S04]  /*d0b0*/  SEL R0, RZ, 0x1, P0 ;  /* 0x00000001ff007807 */ /* 0x000fc80000000000 */
[----:B--2---:R-:W-:-:S05]  /*d0c0*/  LOP3.LUT R2, R2, R0, RZ, 0x3c, !PT ;  /* 0x0000000002027212 */ /* 0x004fca00078e3cff */
[----:B------:R2:W-:Y:S02]  /*d0d0*/  STL [R1], R2 ;  /* 0x0000000201007387 */ /* 0x0005e40000100800 */
[----:B------:R-:W-:Y:S05]  /*d0e0*/  @!P1 BRA `(.L_x_230) ;  /* 0xffffffcc00ac9947 */ /* 0x000fea000383ffff */
[----:B------:R-:W-:-:S12]  /*d0f0*/  ULOP3.LUT UR46, UR46, 0x1, URZ, 0xc, !UPT ;  /* 0x000000012e2e7892 */ /* 0x000fd8000f8e0c3f */
.L_x_177:
[----:B------:R-:W3:Y:S01]  /*d100*/  S2R R3, SR_CgaCtaId ;  /* 0x0000000000037919 */ /* 0x000ee20000008800 */
[----:B------:R-:W-:-:S04]  /*d110*/  MOV R0, 0x400 ;  /* 0x0000040000007802 */ /* 0x000fc80000000f00 */
[----:B---3--:R-:W-:Y:S01]  /*d120*/  LEA R8, R3, R0, 0x18 ;  /* 0x0000000003087211 */ /* 0x008fe200078ec0ff */
[----:B------:R-:W-:-:S05]  /*d130*/  IMAD.U32 R0, RZ, RZ, UR46 ;  /* 0x0000002eff007e24 */ /* 0x000fca000f8e00ff */
[----:B------:R-:W-:-:S04]  /*d140*/  SHF.L.U32 R0, R0, 0x1f, RZ ;  /* 0x0000001f00007819 */ /* 0x000fc800000006ff */
[----:B------:R-:W3:Y:S02]  /*d150*/  SYNCS.PHASECHK.TRANS64.TRYWAIT P0, [R8+URZ+0x29820], R0 ;  /* 0x02982000080075a7 */ /* 0x000ee4000800017f */
[----:B---3--:R-:W-:Y:S05]  /*d160*/  @!P0 BRA `(.L_x_231) ;  /* 0x0000000c00808947 */ /* 0x008fea0003800000 */
.L_x_268:
[----:B--2---:R-:W2:Y:S02]  /*d170*/  S2R R2, SR_TID.X ;  /* 0x0000000000027919 */ /* 0x004ea40000002100 */
[----:B--2---:R-:W-:-:S04]  /*d180*/  SHF.R.U32.HI R2, RZ, 0x5, R2 ;  /* 0x00000005ff027819 */ /* 0x004fc80000011602 */
[----:B------:R-:W-:-:S05]  /*d190*/  LOP3.LUT R2, R2, 0x3, RZ, 0xc0, !PT ;  /* 0x0000000302027812 */ /* 0x000fca00078ec0ff */
[----:B---3--:R-:W2:Y:S02]  /*d1a0*/  SHFL.IDX PT, R0, R2, RZ, 0x1f ;  /* 0x00001fff02007589 */ /* 0x008ea400000e0000 */
[----:B--2---:R-:W-:-:S13]  /*d1b0*/  ISETP.NE.AND P0, PT, R0, RZ, PT ;  /* 0x000000ff0000720c */ /* 0x004fda0003f05270 */
        /* <DEDUP_REMOVED lines=9> */
.L_x_234:
        /* <DEDUP_REMOVED lines=8> */
[----:B------:R-:W2:Y:S01]  /*d2d0*/  SYNCS.PHASECHK.TRANS64.TRYWAIT P1, [R5+URZ], R4 ;  /* 0x00000004050075a7 */ /* 0x000ea2000802017f */
[----:B------:R-:W-:-:S05]  /*d2e0*/  SEL R3, R2, RZ, P2 ;  /* 0x000000ff02037207 */ /* 0x000fca0001000000 */
[----:B------:R-:W-:Y:S01]  /*d2f0*/  IMAD R7, R3, 0x8, R0 ;  /* 0x0000000803077824 */ /* 0x000fe200078e0200 */
[----:B------:R-:W-:Y:S01]  /*d300*/  SHF.L.U32 R0, R6, 0x1f, RZ ;  /* 0x0000001f06007819 */ /* 0x000fe200000006ff */
[----:B--2---:R-:W-:Y:S06]  /*d310*/  @!P1 BRA `(.L_x_235) ;  /* 0x0000000c00289947 */ /* 0x004fec0003800000 */
.L_x_269:
[----:B------:R-:W3:Y:S02]  /*d320*/  SYNCS.PHASECHK.TRANS64.TRYWAIT P1, [R7+URZ], R0 ;  /* 0x00000000070075a7 */ /* 0x000ee4000802017f */
[----:B---3--:R-:W-:Y:S05]  /*d330*/  @!P1 BRA `(.L_x_236) ;  /* 0x0000000c00349947 */ /* 0x008fea0003800000 */
.L_x_270:
[----:B------:R-:W-:Y:S05]  /*d340*/  @!P0 BRA `(.L_x_237) ;  /* 0x0000000000048947 */ /* 0x000fea0003800000 */
[----:B------:R-:W-:Y:S01]  /*d350*/  BPT.TRAP 0x1 ;  /* 0x000000040000795c */ /* 0x000fe20000300000 */
.L_x_237:
[----:B------:R-:W-:-:S04]  /*d360*/  IMAD R17, R17, 0x8, R8 ;  /* 0x0000000811117824 */ /* 0x000fc800078e0208 */
[----:B------:R-:W4:Y:S02]  /*d370*/  SYNCS.PHASECHK.TRANS64.TRYWAIT P1, [R17+URZ+0x29860], R4 ;  /* 0x02986004110075a7 */ /* 0x000f24000802017f */
[----:B----4-:R-:W-:Y:S05]  /*d380*/  @!P1 BRA `(.L_x_238) ;  /* 0x0000000c00349947 */ /* 0x010fea0003800000 */
.L_x_271:
[----:B------:R-:W-:Y:S05]  /*d390*/  @!P0 BRA `(.L_x_239) ;  /* 0x0000000000048947 */ /* 0x000fea0003800000 */
[----:B------:R-:W-:Y:S01]  /*d3a0*/  BPT.TRAP 0x1 ;  /* 0x000000040000795c */ /* 0x000fe20000300000 */
.L_x_239:
[----:B------:R-:W-:-:S04]  /*d3b0*/  IMAD R3, R3, 0x8, R8 ;  /* 0x0000000803037824 */ /* 0x000fc800078e0208 */
[----:B------:R-:W5:Y:S02]  /*d3c0*/  SYNCS.PHASECHK.TRANS64.TRYWAIT P1, [R3+URZ+0x29860], R0 ;  /* 0x02986000030075a7 */ /* 0x000f64000802017f */
[----:B-----5:R-:W-:Y:S05]  /*d3d0*/  @!P1 BRA `(.L_x_240) ;  /* 0x0000000c00349947 */ /* 0x020fea0003800000 */
.L_x_272:
[----:B------:R-:W-:Y:S05]  /*d3e0*/  @!P0 BRA `(.L_x_241) ;  /* 0x0000000000048947 */ /* 0x000fea0003800000 */
[----:B------:R-:W-:Y:S01]  /*d3f0*/  BPT.TRAP 0x1 ;  /* 0x000000040000795c */ /* 0x000fe20000300000 */
.L_x_241:
[----:B------:R-:W5:Y:S02]  /*d400*/  SYNCS.PHASECHK.TRANS64.TRYWAIT P0, [R17+URZ+0x29880], R4 ;  /* 0x02988004110075a7 */ /* 0x000f64000800017f */
[----:B-----5:R-:W-:Y:S05]  /*d410*/  @!P0 BRA `(.L_x_242) ;  /* 0x0000000c00388947 */ /* 0x020fea0003800000 */
.L_x_243:
[----:B------:R0:W0:Y:S02]  /*d420*/  SYNCS.PHASECHK.TRANS64.TRYWAIT P0, [R3+URZ+0x29880], R0 ;  /* 0x02988000030075a7 */ /* 0x000024000800017f */
[----:B0-----:R-:W-:Y:S05]  /*d430*/  @!P0 NANOSLEEP.SYNCS 0x989680 ;  /* 0x009896800000895d */ /* 0x001fea0003900000 */
[----:B------:R-:W0:Y:S02]  /*d440*/  @!P0 SYNCS.PHASECHK.TRANS64 P0, [R3+URZ+0x29880], R0 ;  /* 0x02988000030085a7 */ /* 0x000e24000800007f */
[----:B0-----:R-:W-:Y:S05]  /*d450*/  @!P0 BRA `(.L_x_243) ;  /* 0xfffffffc00f08947 */ /* 0x001fea000383ffff */
.L_x_233:
[----:B------:R-:W-:Y:S05]  /*d460*/  BSYNC B0 ;  /* 0x0000000000007941 */ /* 0x000fea0003800000 */
.L_x_232:
[----:B------:R-:W-:Y:S05]  /*d470*/  EXIT ;  /* 0x000000000000794d */ /* 0x000fea0003800000 */
.L_x_145:
[----:B0-----:R-:W-:-:S04]  /*d480*/  IMAD.U32 R3, RZ, RZ, UR39 ;  /* 0x00000027ff037e24 */ /* 0x001fc8000f8e00ff */
[----:B------:R0:W1:Y:S03]  /*d490*/  SYNCS.PHASECHK.TRANS64.TRYWAIT P1, [R3+URZ+0x29800], R0 ;  /* 0x02980000030075a7 */ /* 0x000066000802017f */
[----:B-1----:R-:W-:Y:S05]  /*d4a0*/  @!P1 NANOSLEEP.SYNCS 0x989680 ;  /* 0x009896800000995d */ /* 0x002fea0003900000 */
[----:B------:R-:W1:Y:S02]  /*d4b0*/  @!P1 SYNCS.PHASECHK.TRANS64 P1, [R3+URZ+0x29800], R0 ;  /* 0x02980000030095a7 */ /* 0x000e64000802007f */
[----:B-1----:R-:W-:Y:S05]  /*d4c0*/  @!P1 BRA `(.L_x_145) ;  /* 0xfffffffc00ec9947 */ /* 0x002fea000383ffff */
[----:B------:R-:W-:Y:S05]  /*d4d0*/  BRA `(.L_x_244) ;  /* 0xffffff4400407947 */ /* 0x000fea000383ffff */
.L_x_149:
[----:B-1----:R1:W2:Y:S02]  /*d4e0*/  SYNCS.PHASECHK.TRANS64.TRYWAIT P1, [R4+URZ+0x29830], R3 ;  /* 0x02983003040075a7 */ /* 0x0022a4000802017f */
[----:B--2---:R-:W-:Y:S05]  /*d4f0*/  @!P1 NANOSLEEP.SYNCS 0x989680 ;  /* 0x009896800000995d */ /* 0x004fea0003900000 */
[----:B------:R-:W2:Y:S02]  /*d500*/  @!P1 SYNCS.PHASECHK.TRANS64 P1, [R4+URZ+0x29830], R3 ;  /* 0x02983003040095a7 */ /* 0x000ea4000802007f */
[----:B--2---:R-:W-:Y:S05]  /*d510*/  @!P1 BRA `(.L_x_149) ;  /* 0xfffffffc00f09947 */ /* 0x004fea000383ffff */
[----:B------:R-:W-:Y:S05]  /*d520*/  BRA `(.L_x_148) ;  /* 0xffffff44005c7947 */ /* 0x000fea000383ffff */
.L_x_155:
[----:B-1----:R-:W-:-:S04]  /*d530*/  IMAD.U32 R3, RZ, RZ, UR6 ;  /* 0x00000006ff037e24 */ /* 0x002fc8000f8e00ff */
[----:B------:R1:W2:Y:S03]  /*d540*/  SYNCS.PHASECHK.TRANS64.TRYWAIT P1, [R3+URZ+0x29830], R0 ;  /* 0x02983000030075a7 */ /* 0x0002a6000802017f */
[----:B--2---:R-:W-:Y:S05]  /*d550*/  @!P1 NANOSLEEP.SYNCS 0x989680 ;  /* 0x009896800000995d */ /* 0x004fea0003900000 */
[----:B------:R-:W2:Y:S02]  /*d560*/  @!P1 SYNCS.PHASECHK.TRANS64 P1, [R3+URZ+0x29830], R0 ;  /* 0x02983000030095a7 */ /* 0x000ea4000802007f */
[----:B--2---:R-:W-:Y:S05]  /*d570*/  @!P1 BRA `(.L_x_155) ;  /* 0xfffffffc00ec9947 */ /* 0x004fea000383ffff */
[----:B------:R-:W-:Y:S05]  /*d580*/  BRA `(.L_x_152) ;  /* 0xffffff7400647947 */ /* 0x000fea000383ffff */
.L_x_159:
[----:B-1----:R-:W-:-:S04]  /*d590*/  IMAD.U32 R3, RZ, RZ, UR6 ;  /* 0x00000006ff037e24 */ /* 0x002fc8000f8e00ff */
[----:B------:R1:W2:Y:S03]  /*d5a0*/  SYNCS.PHASECHK.TRANS64.TRYWAIT P1, [R3+URZ+0x29850], R0 ;  /* 0x02985000030075a7 */ /* 0x0002a6000802017f */
[----:B--2---:R-:W-:Y:S05]  /*d5b0*/  @!P1 NANOSLEEP.SYNCS 0x989680 ;  /* 0x009896800000995d */ /* 0x004fea0003900000 */
[----:B------:R-:W2:Y:S02]  /*d5c0*/  @!P1 SYNCS.PHASECHK.TRANS64 P1, [R3+URZ+0x29850], R0 ;  /* 0x02985000030095a7 */ /* 0x000ea4000802007f */
[----:B--2---:R-:W-:Y:S05]  /*d5d0*/  @!P1 BRA `(.L_x_159) ;  /* 0xfffffffc00ec9947 */ /* 0x004fea000383ffff */
[----:B------:R-:W-:Y:S05]  /*d5e0*/  BRA `(.L_x_156) ;  /* 0xffffff80006c7947 */ /* 0x000fea000383ffff */
.L_x_166:
[----:B-1----:R-:W-:-:S04]  /*d5f0*/  IMAD.U32 R7, RZ, RZ, UR4 ;  /* 0x00000004ff077e24 */ /* 0x002fc8000f8e00ff */
[----:B------:R1:W2:Y:S03]  /*d600*/  SYNCS.PHASECHK.TRANS64.TRYWAIT P1, [R7+URZ+0x29850], R6 ;  /* 0x02985006070075a7 */ /* 0x0002a6000802017f */
[----:B--2---:R-:W-:Y:S05]  /*d610*/  @!P1 NANOSLEEP.SYNCS 0x989680 ;  /* 0x009896800000995d */ /* 0x004fea0003900000 */
[----:B------:R-:W2:Y:S02]  /*d620*/  @!P1 SYNCS.PHASECHK.TRANS64 P1, [R7+URZ+0x29850], R6 ;  /* 0x02985006070095a7 */ /* 0x000ea4000802007f */
[----:B--2---:R-:W-:Y:S05]  /*d630*/  @!P1 BRA `(.L_x_166) ;  /* 0xfffffffc00ec9947 */ /* 0x004fea000383ffff */
[----:B------:R-:W-:Y:S05]  /*d640*/  BRA `(.L_x_165) ;  /* 0xffffffa0004c7947 */ /* 0x000fea000383ffff */
.L_x_182:
[----:B------:R-:W-:Y:S02]  /*d650*/  IMAD.MOV.U32 R13, RZ, RZ, R18 ;  /* 0x000000ffff0d7224 */ /* 0x000fe400078e0012 */
[----:B------:R-:W-:Y:S02]  /*d660*/  IMAD.MOV.U32 R12, RZ, RZ, RZ ;  /* 0x000000ffff0c7224 */ /* 0x000fe400078e00ff */
[----:B------:R-:W-:Y:S02]  /*d670*/  IMAD.MOV.U32 R11, RZ, RZ, 0x1f ;  /* 0x0000001fff0b7424 */ /* 0x000fe400078e00ff */
[----:B------:R-:W-:-:S07]  /*d680*/  IMAD.MOV.U32 R15, RZ, RZ, -0x1 ;  /* 0xffffffffff0f7424 */ /* 0x000fce00078e00ff */
[----:B01----:R-:W-:Y:S05]  /*d690*/  WARPSYNC.COLLECTIVE R15, `(.L_x_245) ;  /* 0x000000000f087348 */ /* 0x003fea0003c00000 */
[----:B------:R2:W3:Y:S02]  /*d6a0*/  SHFL.IDX P6, R14, R13, R12, R11 ;  /* 0x0000000c0d0e7389 */ /* 0x0004e400000c000b */
[----:B0123--:R-:W-:Y:S01]  /*d6b0*/  ENDCOLLECTIVE ;  /* 0x000000000000791b */ /* 0x00ffe20003800000 */
.L_x_245:
[----:B------:R-:W-:Y:S05]  /*d6c0*/  BRA `(.L_x_246) ;  /* 0xffffffd000407947 */ /* 0x000fea000383ffff */
.L_x_184:
[----:B------:R-:W-:Y:S01]  /*d6d0*/  BSSY B0, `(.L_x_247) ;  /* 0x0000006000007945 */ /* 0x000fe20003800000 */
[----:B------:R-:W-:-:S07]  /*d6e0*/  IMAD.MOV.U32 R15, RZ, RZ, -0x1 ;  /* 0xffffffffff0f7424 */ /* 0x000fce00078e00ff */
[----:B012---:R-:W-:Y:S05]  /*d6f0*/  WARPSYNC.COLLECTIVE R15, `(.L_x_248) ;  /* 0x000000000f0c7348 */ /* 0x007fea0003c00000 */
[----:B------:R-:W-:Y:S02]  /*d700*/  ELECT P6, UR62, PT ;  /* 0x00000000003e782f */ /* 0x000fe400038c0000 */
[----:B------:R-:W-:Y:S01]  /*d710*/  MOV R14, UR62 ;  /* 0x0000003e000e7c02 */ /* 0x000fe20008000f00 */
[----:B012---:R-:W-:Y:S10]  /*d720*/  ENDCOLLECTIVE ;  /* 0x000000000000791b */ /* 0x007ff40003800000 */
.L_x_248:
[----:B------:R-:W-:Y:S05]  /*d730*/  BSYNC B0 ;  /* 0x0000000000007941 */ /* 0x000fea0003800000 */
.L_x_247:
[----:B------:R-:W-:Y:S05]  /*d740*/  BRA `(.L_x_249) ;  /* 0xffffffd000487947 */ /* 0x000fea000383ffff */
.L_x_186:
[----:B---3--:R3:W4:Y:S02]  /*d750*/  SYNCS.PHASECHK.TRANS64.TRYWAIT P0, [R2+URZ+0x29880], R3 ;  /* 0x02988003020075a7 */ /* 0x008724000800017f */
[----:B----4-:R-:W-:Y:S05]  /*d760*/  @!P0 NANOSLEEP.SYNCS 0x989680 ;  /* 0x009896800000895d */ /* 0x010fea0003900000 */
[----:B------:R-:W4:Y:S02]  /*d770*/  @!P0 SYNCS.PHASECHK.TRANS64 P0, [R2+URZ+0x29880], R3 ;  /* 0x02988003020085a7 */ /* 0x000f24000800007f */
[----:B----4-:R-:W-:Y:S05]  /*d780*/  @!P0 BRA `(.L_x_186) ;  /* 0xfffffffc00f08947 */ /* 0x010fea000383ffff */
[----:B------:R-:W-:Y:S05]  /*d790*/  BRA `(.L_x_250) ;  /* 0xffffffd000947947 */ /* 0x000fea000383ffff */
.L_x_189:
[----:B0-----:R0:W4:Y:S02]  /*d7a0*/  SYNCS.PHASECHK.TRANS64.TRYWAIT P0, [R2+URZ+0x29840], R3 ;  /* 0x02984003020075a7 */ /* 0x001124000800017f */
[----:B----4-:R-:W-:Y:S05]  /*d7b0*/  @!P0 NANOSLEEP.SYNCS 0x989680 ;  /* 0x009896800000895d */ /* 0x010fea0003900000 */
[----:B------:R-:W4:Y:S02]  /*d7c0*/  @!P0 SYNCS.PHASECHK.TRANS64 P0, [R2+URZ+0x29840], R3 ;  /* 0x02984003020085a7 */ /* 0x000f24000800007f */
[----:B----4-:R-:W-:Y:S05]  /*d7d0*/  @!P0 BRA `(.L_x_189) ;  /* 0xfffffffc00f08947 */ /* 0x010fea000383ffff */
[----:B------:R-:W-:Y:S05]  /*d7e0*/  BRA `(.L_x_251) ;  /* 0xffffffd400107947 */ /* 0x000fea000383ffff */
.L_x_193:
[----:B------:R-:W-:Y:S02]  /*d7f0*/  IMAD.MOV.U32 R13, RZ, RZ, R3 ;  /* 0x000000ffff0d7224 */ /* 0x000fe400078e0003 */
[----:B------:R-:W-:Y:S02]  /*d800*/  IMAD.MOV.U32 R12, RZ, RZ, RZ ;  /* 0x000000ffff0c7224 */ /* 0x000fe400078e00ff */
[----:B------:R-:W-:Y:S02]  /*d810*/  IMAD.MOV.U32 R11, RZ, RZ, 0x1c1f ;  /* 0x00001c1fff0b7424 */ /* 0x000fe400078e00ff */
[----:B------:R-:W-:Y:S02]  /*d820*/  IMAD.MOV.U32 R15, RZ, RZ, -0x1 ;  /* 0xffffffffff0f7424 */ /* 0x000fe400078e00ff */
[----:B------:R-:W-:-:S07]  /*d830*/  IMAD.IADD R0, R18, 0x1, R5 ;  /* 0x0000000112007824 */ /* 0x000fce00078e0205 */
[----:B0----5:R-:W-:Y:S05]  /*d840*/  WARPSYNC.COLLECTIVE R15, `(.L_x_252) ;  /* 0x000000000f087348 */ /* 0x021fea0003c00000 */
[----:B------:R1:W2:Y:S02]  /*d850*/  SHFL.IDX P6, R14, R13, R12, R11 ;  /* 0x0000000c0d0e7389 */ /* 0x0002a400000c000b */
[----:B012--5:R-:W-:Y:S01]  /*d860*/  ENDCOLLECTIVE ;  /* 0x000000000000791b */ /* 0x027fe20003800000 */
.L_x_252:
[----:B------:R-:W-:Y:S02]  /*d870*/  VIADD R5, R0, 0x20 ;  /* 0x0000002000057836 */ /* 0x000fe40000000000 */
[----:B------:R-:W-:Y:S02]  /*d880*/  IMAD.MOV.U32 R13, RZ, RZ, R4 ;  /* 0x000000ffff0d7224 */ /* 0x000fe400078e0004 */
[----:B------:R-:W-:-:S07]  /*d890*/  IMAD.MOV.U32 R6, RZ, RZ, R14 ;  /* 0x000000ffff067224 */ /* 0x000fce00078e000e */
[----:B------:R-:W-:Y:S05]  /*d8a0*/  WARPSYNC.COLLECTIVE R15, `(.L_x_253) ;  /* 0x000000000f087348 */ /* 0x000fea0003c00000 */
[----:B------:R0:W1:Y:S02]  /*d8b0*/  SHFL.IDX P6, R14, R13, R12, R11 ;  /* 0x0000000c0d0e7389 */ /* 0x00006400000c000b */
[----:B01----:R-:W-:Y:S01]  /*d8c0*/  ENDCOLLECTIVE ;  /* 0x000000000000791b */ /* 0x003fe20003800000 */
.L_x_253:
[----:B------:R-:W-:Y:S02]  /*d8d0*/  ULDC UR4, c[0x0][0x288] ;  /* 0x0000a20000047ab9 */ /* 0x000fe40000000800 */
[----:B------:R-:W-:-:S05]  /*d8e0*/  IMAD R2, R8, UR4, RZ ;  /* 0x0000000408027c24 */ /* 0x000fca000f8e02ff */
[----:B------:R-:W-:Y:S01]  /*d8f0*/  ISETP.GE.AND P2, PT, R0, R2, PT ;  /* 0x000000020000720c */ /* 0x000fe20003f46270 */
[----:B------:R-:W-:Y:S02]  /*d900*/  IMAD.MOV.U32 R13, RZ, RZ, R3 ;  /* 0x000000ffff0d7224 */ /* 0x000fe400078e0003 */
[----:B------:R-:W-:Y:S02]  /*d910*/  IMAD.MOV.U32 R12, RZ, RZ, 0x1 ;  /* 0x00000001ff0c7424 */ /* 0x000fe400078e00ff */
[----:B------:R-:W-:-:S08]  /*d920*/  IMAD.MOV.U32 R7, RZ, RZ, R14 ;  /* 0x000000ffff077224 */ /* 0x000fd000078e000e */
[----:B------:R-:W-:Y:S05]  /*d930*/  WARPSYNC.COLLECTIVE R15, `(.L_x_254) ;  /* 0x000000000f087348 */ /* 0x000fea0003c00000 */
[----:B------:R0:W1:Y:S02]  /*d940*/  SHFL.IDX P6, R14, R13, R12, R11 ;  /* 0x0000000c0d0e7389 */ /* 0x00006400000c000b */
[----:B01----:R-:W-:Y:S01]  /*d950*/  ENDCOLLECTIVE ;  /* 0x000000000000791b */ /* 0x003fe20003800000 */
.L_x_254:
        /* <DEDUP_REMOVED lines=9> */
[----:B------:R0:W-:Y:S04]  /*d9f0*/  @!P2 LDGSTS.E.BYPASS.LTC128B.128 [R9+0x14400], desc[UR48][R6.64], !P3 ;  /* 0x144000000609afae */ /* 0x0001e8000d901d70 */
[----:B------:R0:W-:Y:S04]  /*da00*/  @!P2 LDGSTS.E.BYPASS.LTC128B.128 [R9+0x16400], desc[UR48][R6.64+0x40], !P0 ;  /* 0x164000400609afae */ /* 0x0001e8000c101d70 */
[----:B------:R0:W-:Y:S01]  /*da10*/  @!P2 LDGSTS.E.BYPASS.LTC128B.128 [R9+0x18400], desc[UR48][R6.64+0x80], !P1 ;  /* 0x184000800609afae */ /* 0x0001e2000c901d70 */
[----:B------:R-:W-:Y:S01]  /*da20*/  ISETP.GE.AND P2, PT, R5, R2, PT ;  /* 0x000000020500720c */ /* 0x000fe20003f46270 */
[----:B------:R-:W-:-:S12]  /*da30*/  IMAD.MOV.U32 R5, RZ, RZ, R14 ;  /* 0x000000ffff057224 */ /* 0x000fd800078e000e */
[----:B0-----:R-:W-:Y:S05]  /*da40*/  WARPSYNC.COLLECTIVE R15, `(.L_x_255) ;  /* 0x000000000f087348 */ /* 0x001fea0003c00000 */
[----:B------:R1:W2:Y:S02]  /*da50*/  SHFL.IDX P6, R14, R13, R12, R11 ;  /* 0x0000000c0d0e7389 */ /* 0x0002a400000c000b */
[----:B012---:R-:W-:Y:S01]  /*da60*/  ENDCOLLECTIVE ;  /* 0x000000000000791b */ /* 0x007fe20003800000 */
.L_x_255:
[----:B------:R-:W-:Y:S02]  /*da70*/  IMAD.MOV.U32 R13, RZ, RZ, R3 ;  /* 0x000000ffff0d7224 */ /* 0x000fe400078e0003 */
[----:B------:R-:W-:Y:S02]  /*da80*/  IMAD.MOV.U32 R12, RZ, RZ, 0x2 ;  /* 0x00000002ff0c7424 */ /* 0x000fe400078e00ff */
[----:B------:R-:W-:-:S07]  /*da90*/  IMAD.MOV.U32 R6, RZ, RZ, R14 ;  /* 0x000000ffff067224 */ /* 0x000fce00078e000e */
[----:B------:R-:W-:Y:S05]  /*daa0*/  WARPSYNC.COLLECTIVE R15, `(.L_x_256) ;  /* 0x000000000f087348 */ /* 0x000fea0003c00000 */
[----:B------:R0:W1:Y:S02]  /*dab0*/  SHFL.IDX P6, R14, R13, R12, R11 ;  /* 0x0000000c0d0e7389 */ /* 0x00006400000c000b */
[----:B01----:R-:W-:Y:S01]  /*dac0*/  ENDCOLLECTIVE ;  /* 0x000000000000791b */ /* 0x003fe20003800000 */
.L_x_256:
[----:B------:R-:W-:-:S05]  /*dad0*/  @!P2 IADD3 R6, P4, R10, R6, RZ ;  /* 0x000000060a06a210 */ /* 0x000fca0007f9e0ff */
[----:B------:R-:W-:-:S04]  /*dae0*/  @!P2 IMAD.X R5, RZ, RZ, R5, P4 ;  /* 0x000000ffff05a224 */ /* 0x000fc800020e0605 */
[----:B------:R-:W-:Y:S02]  /*daf0*/  @!P2 IMAD.MOV.U32 R7, RZ, RZ, R5 ;  /* 0x000000ffff07a224 */ /* 0x000fe400078e0005 */
[----:B------:R-:W-:Y:S02]  /*db00*/  VIADD R5, R0, 0x40 ;  /* 0x0000004000057836 */ /* 0x000fe40000000000 */
[----:B------:R-:W-:Y:S01]  /*db10*/  IMAD.MOV.U32 R13, RZ, RZ, R4 ;  /* 0x000000ffff0d7224 */ /* 0x000fe200078e0004 */
        /* <DEDUP_REMOVED lines=11> */
.L_x_257:
[----:B------:R-:W-:Y:S02]  /*dbd0*/  IMAD.MOV.U32 R13, RZ, RZ, R3 ;  /* 0x000000ffff0d7224 */ /* 0x000fe400078e0003 */
[----:B------:R-:W-:Y:S02]  /*dbe0*/  IMAD.MOV.U32 R12, RZ, RZ, 0x3 ;  /* 0x00000003ff0c7424 */ /* 0x000fe400078e00ff */
[----:B------:R-:W-:-:S07]  /*dbf0*/  IMAD.MOV.U32 R6, RZ, RZ, R14 ;  /* 0x000000ffff067224 */ /* 0x000fce00078e000e */
[----:B------:R-:W-:Y:S05]  /*dc00*/  WARPSYNC.COLLECTIVE R15, `(.L_x_258) ;  /* 0x000000000f087348 */ /* 0x000fea0003c00000 */
[----:B------:R0:W1:Y:S02]  /*dc10*/  SHFL.IDX P6, R14, R13, R12, R11 ;  /* 0x0000000c0d0e7389 */ /* 0x00006400000c000b */
[----:B01----:R-:W-:Y:S01]  /*dc20*/  ENDCOLLECTIVE ;  /* 0x000000000000791b */ /* 0x003fe20003800000 */
.L_x_258:
[----:B------:R-:W-:-:S05]  /*dc30*/  @!P2 IADD3 R6, P4, R10, R6, RZ ;  /* 0x000000060a06a210 */ /* 0x000fca0007f9e0ff */
[----:B------:R-:W-:-:S04]  /*dc40*/  @!P2 IMAD.X R5, RZ, RZ, R5, P4 ;  /* 0x000000ffff05a224 */ /* 0x000fc800020e0605 */
[----:B------:R-:W-:Y:S02]  /*dc50*/  @!P2 IMAD.MOV.U32 R7, RZ, RZ, R5 ;  /* 0x000000ffff07a224 */ /* 0x000fe400078e0005 */
[----:B------:R-:W-:-:S03]  /*dc60*/  IMAD.MOV.U32 R13, RZ, RZ, R4 ;  /* 0x000000ffff0d7224 */ /* 0x000fc600078e0004 */
[----:B------:R-:W-:Y:S01]  /*dc70*/  @!PT LDS RZ, [RZ] ;  /* 0x00000000fffff984 */ /* 0x000fe20000000800 */
[----:B------:R-:W-:Y:S01]  /*dc80*/  @!PT LDS RZ, [RZ] ;  /* 0x00000000fffff984 */ /* 0x000fe20000000800 */
[----:B------:R-:W-:Y:S01]  /*dc90*/  @!PT LDS RZ, [RZ] ;  /* 0x00000000fffff984 */ /* 0x000fe20000000800 */
[----:B------:R0:W-:Y:S04]  /*dca0*/  @!P2 LDGSTS.E.BYPASS.LTC128B.128 [R9+0x15400], desc[UR48][R6.64], !P3 ;  /* 0x154000000609afae */ /* 0x0001e8000d901d70 */
[----:B------:R0:W-:Y:S01]  /*dcb0*/  @!P2 LDGSTS.E.BYPASS.LTC128B.128 [R9+0x17400], desc[UR48][R6.64+0x40], !P0 ;  /* 0x174000400609afae */ /* 0x0001e2000c101d70 */
[----:B------:R-:W-:-:S03]  /*dcc0*/  IMAD.MOV.U32 R3, RZ, RZ, R14 ;  /* 0x000000ffff037224 */ /* 0x000fc600078e000e */
[----:B------:R0:W-:Y:S04]  /*dcd0*/  @!P2 LDGSTS.E.BYPASS.LTC128B.128 [R9+0x19400], desc[UR48][R6.64+0x80], !P1 ;  /* 0x194000800609afae */ /* 0x0001e8000c901d70 */
[----:B0-----:R-:W-:Y:S05]  /*dce0*/  WARPSYNC.COLLECTIVE R15, `(.L_x_259) ;  /* 0x000000000f087348 */ /* 0x001fea0003c00000 */
[----:B------:R1:W2:Y:S02]  /*dcf0*/  SHFL.IDX P6, R14, R13, R12, R11 ;  /* 0x0000000c0d0e7389 */ /* 0x0002a400000c000b */
[----:B012---:R-:W-:Y:S01]  /*dd00*/  ENDCOLLECTIVE ;  /* 0x000000000000791b */ /* 0x007fe20003800000 */
.L_x_259:
[----:B------:R-:W-:Y:S01]  /*dd10*/  IMAD.MOV.U32 R4, RZ, RZ, R14 ;  /* 0x000000ffff047224 */ /* 0x000fe200078e000e */
[----:B------:R-:W-:Y:S06]  /*dd20*/  BRA `(.L_x_260) ;  /* 0xffffffd800687947 */ /* 0x000fec000383ffff */
.L_x_196:
[----:B--2---:R-:W-:-:S04]  /*dd30*/  IMAD.U32 R2, RZ, RZ, UR41 ;  /* 0x00000029ff027e24 */ /* 0x004fc8000f8e00ff */
[----:B------:R2:W3:Y:S03]  /*dd40*/  SYNCS.PHASECHK.TRANS64.TRYWAIT P0, [R2+URZ+0x29820], R0 ;  /* 0x02982000020075a7 */ /* 0x0004e6000800017f */
[----:B---3--:R-:W-:Y:S05]  /*dd50*/  @!P0 NANOSLEEP.SYNCS 0x989680 ;  /* 0x009896800000895d */ /* 0x008fea0003900000 */
[----:B------:R-:W3:Y:S02]  /*dd60*/  @!P0 SYNCS.PHASECHK.TRANS64 P0, [R2+URZ+0x29820], R0 ;  /* 0x02982000020085a7 */ /* 0x000ee4000800007f */
[----:B---3--:R-:W-:Y:S05]  /*dd70*/  @!P0 BRA `(.L_x_196) ;  /* 0xfffffffc00ec8947 */ /* 0x008fea000383ffff */
[----:B------:R-:W-:Y:S05]  /*dd80*/  BRA `(.L_x_261) ;  /* 0xffffffd800ac7947 */ /* 0x000fea000383ffff */
.L_x_202:
[----:B---3--:R3:W4:Y:S02]  /*dd90*/  SYNCS.PHASECHK.TRANS64.TRYWAIT P0, [R6+URZ+0x29880], R5 ;  /* 0x02988005060075a7 */ /* 0x008724000800017f */
[----:B----4-:R-:W-:Y:S05]  /*dda0*/  @!P0 NANOSLEEP.SYNCS 0x989680 ;  /* 0x009896800000895d */ /* 0x010fea0003900000 */
[----:B------:R-:W4:Y:S02]  /*ddb0*/  @!P0 SYNCS.PHASECHK.TRANS64 P0, [R6+URZ+0x29880], R5 ;  /* 0x02988005060085a7 */ /* 0x000f24000800007f */
[----:B----4-:R-:W-:Y:S05]  /*ddc0*/  @!P0 BRA `(.L_x_202) ;  /* 0xfffffffc00f08947 */ /* 0x010fea000383ffff */
[----:B------:R-:W-:Y:S05]  /*ddd0*/  BRA `(.L_x_262) ;  /* 0xffffffdc00487947 */ /* 0x000fea000383ffff */
.L_x_208:
[----:B-1----:R1:W4:Y:S02]  /*dde0*/  SYNCS.PHASECHK.TRANS64.TRYWAIT P0, [R6+URZ+0x29840], R5 ;  /* 0x02984005060075a7 */ /* 0x002324000800017f */
[----:B----4-:R-:W-:Y:S05]  /*ddf0*/  @!P0 NANOSLEEP.SYNCS 0x989680 ;  /* 0x009896800000895d */ /* 0x010fea0003900000 */
[----:B------:R-:W4:Y:S02]  /*de00*/  @!P0 SYNCS.PHASECHK.TRANS64 P0, [R6+URZ+0x29840], R5 ;  /* 0x02984005060085a7 */ /* 0x000f24000800007f */
[----:B----4-:R-:W-:Y:S05]  /*de10*/  @!P0 BRA `(.L_x_208) ;  /* 0xfffffffc00f08947 */ /* 0x010fea000383ffff */
[----:B------:R-:W-:Y:S05]  /*de20*/  BRA `(.L_x_263) ;  /* 0xffffffdc00f47947 */ /* 0x000fea000383ffff */
.L_x_217:
[----:B---3--:R3:W4:Y:S02]  /*de30*/  SYNCS.PHASECHK.TRANS64.TRYWAIT P2, [R18+URZ+0x29870], R4 ;  /* 0x02987004120075a7 */ /* 0x008724000804017f */
[----:B----4-:R-:W-:Y:S05]  /*de40*/  @!P2 NANOSLEEP.SYNCS 0x989680 ;  /* 0x009896800000a95d */ /* 0x010fea0003900000 */
[----:B------:R-:W4:Y:S02]  /*de50*/  @!P2 SYNCS.PHASECHK.TRANS64 P2, [R18+URZ+0x29870], R4 ;  /* 0x029870041200a5a7 */ /* 0x000f24000804007f */
[----:B----4-:R-:W-:Y:S05]  /*de60*/  @!P2 BRA `(.L_x_217) ;  /* 0xfffffffc00f0a947 */ /* 0x010fea000383ffff */
[----:B------:R-:W-:Y:S05]  /*de70*/  BRA `(.L_x_264) ;  /* 0xffffffe400287947 */ /* 0x000fea000383ffff */
.L_x_219:
[----:B----4-:R4:W0:Y:S02]  /*de80*/  SYNCS.PHASECHK.TRANS64.TRYWAIT P2, [R18+URZ+0x29860], R0 ;  /* 0x02986000120075a7 */ /* 0x010824000804017f */
[----:B0-----:R-:W-:Y:S05]  /*de90*/  @!P2 NANOSLEEP.SYNCS 0x989680 ;  /* 0x009896800000a95d */ /* 0x001fea0003900000 */
[----:B------:R-:W0:Y:S02]  /*dea0*/  @!P2 SYNCS.PHASECHK.TRANS64 P2, [R18+URZ+0x29860], R0 ;  /* 0x029860001200a5a7 */ /* 0x000e24000804007f */
[----:B0-----:R-:W-:Y:S05]  /*deb0*/  @!P2 BRA `(.L_x_219) ;  /* 0xfffffffc00f0a947 */ /* 0x001fea000383ffff */
[----:B------:R-:W-:Y:S05]  /*dec0*/  BRA `(.L_x_265) ;  /* 0xffffffe400307947 */ /* 0x000fea000383ffff */
.L_x_225:
[----:B--2---:R2:W3:Y:S02]  /*ded0*/  SYNCS.PHASECHK.TRANS64.TRYWAIT P2, [R16+URZ+0x29870], R3 ;  /* 0x02987003100075a7 */ /* 0x0044e4000804017f */
[----:B---3--:R-:W-:Y:S05]  /*dee0*/  @!P2 NANOSLEEP.SYNCS 0x989680 ;  /* 0x009896800000a95d */ /* 0x008fea0003900000 */
[----:B------:R-:W3:Y:S02]  /*def0*/  @!P2 SYNCS.PHASECHK.TRANS64 P2, [R16+URZ+0x29870], R3 ;  /* 0x029870031000a5a7 */ /* 0x000ee4000804007f */
[----:B---3--:R-:W-:Y:S05]  /*df00*/  @!P2 BRA `(.L_x_225) ;  /* 0xfffffffc00f0a947 */ /* 0x008fea000383ffff */
[----:B------:R-:W-:Y:S05]  /*df10*/  BRA `(.L_x_266) ;  /* 0xffffffe800c47947 */ /* 0x000fea000383ffff */
.L_x_227:
[----:B--2---:R2:W3:Y:S02]  /*df20*/  SYNCS.PHASECHK.TRANS64.TRYWAIT P2, [R16+URZ+0x29860], R3 ;  /* 0x02986003100075a7 */ /* 0x0044e4000804017f */
[----:B---3--:R-:W-:Y:S05]  /*df30*/  @!P2 NANOSLEEP.SYNCS 0x989680 ;  /* 0x009896800000a95d */ /* 0x008fea0003900000 */
[----:B------:R-:W3:Y:S02]  /*df40*/  @!P2 SYNCS.PHASECHK.TRANS64 P2, [R16+URZ+0x29860], R3 ;  /* 0x029860031000a5a7 */ /* 0x000ee4000804007f */
[----:B---3--:R-:W-:Y:S05]  /*df50*/  @!P2 BRA `(.L_x_227) ;  /* 0xfffffffc00f0a947 */ /* 0x008fea000383ffff */
[----:B------:R-:W-:Y:S05]  /*df60*/  BRA `(.L_x_267) ;  /* 0xffffffe800cc7947 */ /* 0x000fea000383ffff */
.L_x_231:
[----:B---3--:R3:W4:Y:S02]  /*df70*/  SYNCS.PHASECHK.TRANS64.TRYWAIT P0, [R8+URZ+0x29820], R0 ;  /* 0x02982000080075a7 */ /* 0x008724000800017f */
[----:B----4-:R-:W-:Y:S05]  /*df80*/  @!P0 NANOSLEEP.SYNCS 0x989680 ;  /* 0x009896800000895d */ /* 0x010fea0003900000 */
[----:B------:R-:W4:Y:S02]  /*df90*/  @!P0 SYNCS.PHASECHK.TRANS64 P0, [R8+URZ+0x29820], R0 ;  /* 0x02982000080085a7 */ /* 0x000f24000800007f */
[----:B----4-:R-:W-:Y:S05]  /*dfa0*/  @!P0 BRA `(.L_x_231) ;  /* 0xfffffffc00f08947 */ /* 0x010fea000383ffff */
[----:B------:R-:W-:Y:S05]  /*dfb0*/  BRA `(.L_x_268) ;  /* 0xfffffff0006c7947 */ /* 0x000fea000383ffff */
.L_x_235:
[----:B--2---:R2:W3:Y:S02]  /*dfc0*/  SYNCS.PHASECHK.TRANS64.TRYWAIT P1, [R5+URZ], R4 ;  /* 0x00000004050075a7 */ /* 0x0044e4000802017f */
[----:B---3--:R-:W-:Y:S05]  /*dfd0*/  @!P1 NANOSLEEP.SYNCS 0x989680 ;  /* 0x009896800000995d */ /* 0x008fea0003900000 */
[----:B------:R-:W3:Y:S02]  /*dfe0*/  @!P1 SYNCS.PHASECHK.TRANS64 P1, [R5+URZ], R4 ;  /* 0x00000004050095a7 */ /* 0x000ee4000802007f */
[----:B---3--:R-:W-:Y:S05]  /*dff0*/  @!P1 BRA `(.L_x_235) ;  /* 0xfffffffc00f09947 */ /* 0x008fea000383ffff */
[----:B------:R-:W-:Y:S05]  /*e000*/  BRA `(.L_x_269) ;  /* 0xfffffff000c47947 */ /* 0x000fea000383ffff */
.L_x_236:
[----:B---3--:R3:W4:Y:S02]  /*e010*/  SYNCS.PHASECHK.TRANS64.TRYWAIT P1, [R7+URZ], R0 ;  /* 0x00000000070075a7 */ /* 0x008724000802017f */
[----:B----4-:R-:W-:Y:S05]  /*e020*/  @!P1 NANOSLEEP.SYNCS 0x989680 ;  /* 0x009896800000995d */ /* 0x010fea0003900000 */
[----:B------:R-:W4:Y:S02]  /*e030*/  @!P1 SYNCS.PHASECHK.TRANS64 P1, [R7+URZ], R0 ;  /* 0x00000000070095a7 */ /* 0x000f24000802007f */
[----:B----4-:R-:W-:Y:S05]  /*e040*/  @!P1 BRA `(.L_x_236) ;  /* 0xfffffffc00f09947 */ /* 0x010fea000383ffff */
[----:B------:R-:W-:Y:S05]  /*e050*/  BRA `(.L_x_270) ;  /* 0xfffffff000b87947 */ /* 0x000fea000383ffff */
.L_x_238:
[----:B----4-:R4:W0:Y:S02]  /*e060*/  SYNCS.PHASECHK.TRANS64.TRYWAIT P1, [R17+URZ+0x29860], R4 ;  /* 0x02986004110075a7 */ /* 0x010824000802017f */
[----:B0-----:R-:W-:Y:S05]  /*e070*/  @!P1 NANOSLEEP.SYNCS 0x989680 ;  /* 0x009896800000995d */ /* 0x001fea0003900000 */
[----:B------:R-:W0:Y:S02]  /*e080*/  @!P1 SYNCS.PHASECHK.TRANS64 P1, [R17+URZ+0x29860], R4 ;  /* 0x02986004110095a7 */ /* 0x000e24000802007f */
[----:B0-----:R-:W-:Y:S05]  /*e090*/  @!P1 BRA `(.L_x_238) ;  /* 0xfffffffc00f09947 */ /* 0x001fea000383ffff */
[----:B------:R-:W-:Y:S05]  /*e0a0*/  BRA `(.L_x_271) ;  /* 0xfffffff000b87947 */ /* 0x000fea000383ffff */
.L_x_240:
[----:B------:R0:W0:Y:S02]  /*e0b0*/  SYNCS.PHASECHK.TRANS64.TRYWAIT P1, [R3+URZ+0x29860], R0 ;  /* 0x02986000030075a7 */ /* 0x000024000802017f */
[----:B0-----:R-:W-:Y:S05]  /*e0c0*/  @!P1 NANOSLEEP.SYNCS 0x989680 ;  /* 0x009896800000995d */ /* 0x001fea0003900000 */
[----:B------:R-:W0:Y:S02]  /*e0d0*/  @!P1 SYNCS.PHASECHK.TRANS64 P1, [R3+URZ+0x29860], R0 ;  /* 0x02986000030095a7 */ /* 0x000e24000802007f */
[----:B0-----:R-:W-:Y:S05]  /*e0e0*/  @!P1 BRA `(.L_x_240) ;  /* 0xfffffffc00f09947 */ /* 0x001fea000383ffff */
[----:B------:R-:W-:Y:S05]  /*e0f0*/  BRA `(.L_x_272) ;  /* 0xfffffff000b87947 */ /* 0x000fea000383ffff */
.L_x_242:
[----:B------:R0:W0:Y:S02]  /*e100*/  SYNCS.PHASECHK.TRANS64.TRYWAIT P0, [R17+URZ+0x29880], R4 ;  /* 0x02988004110075a7 */ /* 0x000024000800017f */
[----:B0-----:R-:W-:Y:S05]  /*e110*/  @!P0 NANOSLEEP.SYNCS 0x989680 ;  /* 0x009896800000895d */ /* 0x001fea0003900000 */
[----:B------:R-:W0:Y:S02]  /*e120*/  @!P0 SYNCS.PHASECHK.TRANS64 P0, [R17+URZ+0x29880], R4 ;  /* 0x02988004110085a7 */ /* 0x000e24000800007f */
[----:B0-----:R-:W-:Y:S05]  /*e130*/  @!P0 BRA `(.L_x_242) ;  /* 0xfffffffc00f08947 */ /* 0x001fea000383ffff */
[----:B------:R-:W-:Y:S05]  /*e140*/  BRA `(.L_x_243) ;  /* 0xfffffff000b47947 */ /* 0x000fea000383ffff */
.L_x_273:
        /* <DEDUP_REMOVED lines=11> */
.L_x_2850:


//--------------------- .text._ZN7cutlass13device_kernelIN5flash11enable_sm90INS1_16FlashAttnFwdSm90INS1_25CollectiveMainloopFwdSm90ILi2EN4cute5tupleIJNS5_1CILi1EEES8_S8_EEENS6_IJNS7_ILi128EEENS7_ILi160EEENS7_ILi192EEEEEELi128ENS_12float_e4m3_tEfNS_4arch4Sm90ELb0ELb0ELb0ELb1ELb0ELb0ELb0ELb1ELb1ELb1ELb0ELb0EEENS1_21CollectiveEpilogueFwdINS6_IJSA_SA_SB_EEES9_NS_10bfloat16_tESG_Li256ELb1ELb1ELb0ELb1EEENS1_36VarlenDynamicPersistentTileSchedulerILi128ELi160ELi256ELi128ELb0ELb1ELb1ELb0ELb1ELb1EEEEEEEEEvNT_6ParamsE --------------------------
	.section	.text._ZN7cutlass13device_kernelIN5flash11enable_sm90INS1_16FlashAttnFwdSm90INS1_25CollectiveMainloopFwdSm90ILi2EN4cute5tupleIJNS5_1CILi1EEES8_S8_EEENS6_IJNS7_ILi128EEENS7_ILi160EEENS7_ILi192EEEEEELi128ENS_12float_e4m3_tEfNS_4arch4Sm90ELb0ELb0ELb0ELb1ELb0ELb0ELb0ELb1ELb1ELb1ELb0ELb0EEENS1_21CollectiveEpilogueFwdINS6_IJSA_SA_SB_EEES9_NS_10bfloat16_tESG_Li256ELb1ELb1ELb0ELb1EEENS1_36VarlenDynamicPersistentTileSchedulerILi128ELi160ELi256ELi128ELb0ELb1ELb1ELb0ELb1ELb1EEEEEEEEEvNT_6ParamsE,"ax",@progbits
	.align	128
.text._ZN7cutlass13device_kernelIN5flash11enable_sm90INS1_16FlashAttnFwdSm90INS1_25CollectiveMainloopFwdSm90ILi2EN4cute5tupleIJNS5_1CILi1EEES8_S8_EEENS6_IJNS7_ILi128EEENS7_ILi160EEENS7_ILi192EEEEEELi128ENS_12float_e4m3_tEfNS_4arch4Sm90ELb0ELb0ELb0ELb1ELb0ELb0ELb0ELb1ELb1ELb1ELb0ELb0EEENS1_21CollectiveEpilogueFwdINS6_IJSA_SA_SB_EEES9_NS_10bfloat16_tESG_Li256ELb1ELb1ELb0ELb1EEENS1_36VarlenDynamicPersistentTileSchedulerILi128ELi160ELi256ELi128ELb0ELb1ELb1ELb0ELb1ELb1EEEEEEEEEvNT_6ParamsE:
        .type           _ZN7cutlass13device_kernelIN5flash11enable_sm90INS1_16FlashAttnFwdSm90INS1_25CollectiveMainloopFwdSm90ILi2EN4cute5tupleIJNS5_1CILi1EEES8_S8_EEENS6_IJNS7_ILi128EEENS7_ILi160EEENS7_ILi192EEEEEELi128ENS_12float_e4m3_tEfNS_4arch4Sm90ELb0ELb0ELb0ELb1ELb0ELb0ELb0ELb1ELb1ELb1ELb0ELb0EEENS1_21CollectiveEpilogueFwdINS6_IJSA_SA_SB_EEES9_NS_10bfloat16_tESG_Li256ELb1ELb1ELb0ELb1EEENS1_36VarlenDynamicPersistentTileSchedulerILi128ELi160ELi256ELi128ELb0ELb1ELb1ELb0ELb1ELb1EEEEEEEEEvNT_6ParamsE,@function
        .size           _ZN7cutlass13device_kernelIN5flash11enable_sm90INS1_16FlashAttnFwdSm90INS1_25CollectiveMainloopFwdSm90ILi2EN4cute5tupleIJNS5_1CILi1EEES8_S8_EEENS6_IJNS7_ILi128EEENS7_ILi160EEENS7_ILi192EEEEEELi128ENS_12float_e4m3_tEfNS_4arch4Sm90ELb0ELb0ELb0ELb1ELb0ELb0ELb0ELb1ELb1ELb1ELb0ELb0EEENS1_21CollectiveEpilogueFwdINS6_IJSA_SA_SB_EEES9_NS_10bfloat16_tESG_Li256ELb1ELb1ELb0ELb1EEENS1_36VarlenDynamicPersistentTileSchedulerILi128ELi160ELi256ELi128ELb0ELb1ELb1ELb0ELb1ELb1EEEEEEEEEvNT_6ParamsE,(.L_x_2851 - _ZN7cutlass13device_kernelIN5flash11enable_sm90INS1_16FlashAttnFwdSm90INS1_25CollectiveMainloopFwdSm90ILi2EN4cute5tupleIJNS5_1CILi1EEES8_S8_EEENS6_IJNS7_ILi128EEENS7_ILi160EEENS7_ILi192EEEEEELi128ENS_12float_e4m3_tEfNS_4arch4Sm90ELb0ELb0ELb0ELb1ELb0ELb0ELb0ELb1ELb1ELb1ELb0ELb0EEENS1_21CollectiveEpilogueFwdINS6_IJSA_SA_SB_EEES9_NS_10bfloat16_tESG_Li256ELb1ELb1ELb0ELb1EEENS1_36VarlenDynamicPersistentTileSchedulerILi128ELi160ELi256ELi128ELb0ELb1ELb1ELb0ELb1ELb1EEEEEEEEEvNT_6ParamsE)
        .other          _ZN7cutlass13device_kernelIN5flash11enable_sm90INS1_16FlashAttnFwdSm90INS1_25CollectiveMainloopFwdSm90ILi2EN4cute5tupleIJNS5_1CILi1EEES8_S8_EEENS6_IJNS7_ILi128EEENS7_ILi160EEENS7_ILi192EEEEEELi128ENS_12float_e4m3_tEfNS_4arch4Sm90ELb0ELb0ELb0ELb1ELb0ELb0ELb0ELb1ELb1ELb1ELb0ELb0EEENS1_21CollectiveEpilogueFwdINS6_IJSA_SA_SB_EEES9_NS_10bfloat16_tESG_Li256ELb1ELb1ELb0ELb1EEENS1_36VarlenDynamicPersistentTileSchedulerILi128ELi160ELi256ELi128ELb0ELb1ELb1ELb0ELb1ELb1EEEEEEEEEvNT_6ParamsE,@"STO_CUDA_ENTRY STV_DEFAULT"
_ZN7cutlass13device_kernelIN5flash11enable_sm90INS1_16FlashAttnFwdSm90INS1_25CollectiveMainloopFwdSm90ILi2EN4cute5tupleIJNS5_1CILi1EEES8_S8_EEENS6_IJNS7_ILi128EEENS7_ILi160EEENS7_ILi192EEEEEELi128ENS_12float_e4m3_tEfNS_4arch4Sm90ELb0ELb0ELb0ELb1ELb0ELb0ELb0ELb1ELb1ELb1ELb0ELb0EEENS1_21CollectiveEpilogueFwdINS6_IJSA_SA_SB_EEES9_NS_10bfloat16_tESG_Li256ELb1ELb1ELb0ELb1EEENS1_36VarlenDynamicPersistentTileSchedulerILi128ELi160ELi256ELi128ELb0ELb1ELb1ELb0ELb1ELb1EEEEEEEEEvNT_6ParamsE:
        /* <DEDUP_REMOVED lines=18> */
.L_x_275:
[----:B------:R-:W-:Y:S05]  /*0120*/  BSYNC B0 ;  /* 0x0000000000007941 */ /* 0x000fea0003800000 */
.L_x_274:
        /* <DEDUP_REMOVED lines=41> */
.L_x_276:
        /* <DEDUP_REMOVED lines=22> */
.L_x_277:
        /* <DEDUP_REMOVED lines=18> */
.L_x_278:
        /* <DEDUP_REMOVED lines=22> */
.L_x_279:
        /* <DEDUP_REMOVED lines=22> */
.L_x_280:
[----:B------:R-:W-:Y:S01]  /*0900*/  PLOP3.LUT P0, PT, PT, PT, UP0, 0x80, 0x0 ;  /* 0x000000000000781c */ /* 0x000fe20003f0f008 */
[----:B------:R-:W-:Y:S01]  /*0910*/  UMOV UR38, 0x1 ;  /* 0x0000000100267882 */ /* 0x000fe20000000000 */
[----:B------:R-:W-:Y:S01]  /*0920*/  NOP ;  /* 0x0000000000007918 */ /* 0x000fe20000000000 */
[----:B------:R-:W-:Y:S01]  /*0930*/  USEL UR38, UR38, 0x2, !UP0 ;  /* 0x0000000226267887 */ /* 0x000fe2000c000000 */
[----:B------:R-:W-:Y:S01]  /*0940*/  ULDC.64 UR48, c[0x0][0x208] ;  /* 0x0000820000307ab9 */ /* 0x000fe20000000a00 */
[----:B012-4-:R-:W-:Y:S08]  /*0950*/  BAR.SYNC.DEFER_BLOCKING 0x0 ;  /* 0x0000000000007b1d */ /* 0x017ff00000010000 */
[----:B------:R-:W-:Y:S05]  /*0960*/  @!P0 BRA `(.L_x_281) ;  /* 0x000000a400288947 */ /* 0x000fea0003800000 */
.L_x_282:
[----:B------:R-:W-:-:S08]  /*0970*/  NOP ;  /* 0x0000000000007918 */ /* 0x000fd00000000000 */
[----:B------:R-:W0:Y:S02]  /*0980*/  USETMAXREG.TRY_ALLOC.CTAPOOL UP0, 0xf0 ;  /* 0x000000f0000079c8 */ /* 0x000e240008000600 */
[----:B0-----:R-:W-:-:S13]  /*0990*/  PLOP3.LUT P0, PT, PT, PT, UP0, 0x80, 0x0 ;  /* 0x000000000000781c */ /* 0x001fda0003f0f008 */
[----:B------:R-:W-:Y:S05]  /*09a0*/  @!P0 BRA `(.L_x_282) ;  /* 0xfffffffc00f08947 */ /* 0x000fea000383ffff */
[----:B------:R-:W0:Y:S01]  /*09b0*/  S2R R2, SR_TID.X ;  /* 0x0000000000027919 */ /* 0x000e220000002100 */
[----:B------:R-:W1:Y:S01]  /*09c0*/  S2UR UR5, SR_CgaCtaId ;  /* 0x00000000000579c3 */ /* 0x000e620000008800 */
[----:B------:R-:W-:-:S07]  /*09d0*/  UMOV UR4, 0x400 ;  /* 0x0000040000047882 */ /* 0x000fce0000000000 */
[----:B------:R-:W-:Y:S06]  /*09e0*/  BAR.ARV 0x8, 0x180 ;  /* 0x0206000000007b1d */ /* 0x000fec0000002000 */
[----:B-1----:R-:W-:Y:S01]  /*09f0*/  ULEA UR4, UR5, UR4, 0x18 ;  /* 0x0000000405047291 */ /* 0x002fe2000f8ec03f */
[----:B0-----:R-:W-:-:S04]  /*0a00*/  LOP3.LUT R0, R2, 0xffffff80, RZ, 0xc0, !PT ;  /* 0xffffff8002007812 */ /* 0x001fc800078ec0ff */
[----:B------:R-:W-:-:S13]  /*0a10*/  ISETP.NE.AND P0, PT, R0, 0x80, PT ;  /* 0x000000800000780c */ /* 0x000fda0003f05270 */
[----:B------:R-:W-:Y:S08]  /*0a20*/  @!P0 BAR.ARV 0x9, 0x100 ;  /* 0x0244000000008b1d */ /* 0x000ff00000002000 */
[----:B------:R-:W-:Y:S06]  /*0a30*/  BAR.SYNC.DEFER_BLOCKING 0x5, 0x180 ;  /* 0x0146000000007b1d */ /* 0x000fec0000010000 */
[----:B------:R-:W0:Y:S01]  /*0a40*/  LDS.128 R48, [UR4+0x298d0] ;  /* 0x0298d004ff307984 */ /* 0x000e220008000c00 */
[----:B------:R-:W-:Y:S01]  /*0a50*/  ULDC UR4, c[0x0][0xc3c] ;  /* 0x00030f0000047ab9 */ /* 0x000fe20000000800 */
[----:B------:R-:W-:Y:S06]  /*0a60*/  BAR.ARV 0x4, 0x180 ;  /* 0x0106000000007b1d */ /* 0x000fec0000002000 */
[----:B0-----:R-:W-:-:S13]  /*0a70*/  ISETP.GE.AND P0, PT, R51, UR4, PT ;  /* 0x0000000433007c0c */ /* 0x001fda000bf06270 */
[----:B------:R-:W-:Y:S05]  /*0a80*/  @P0 EXIT ;  /* 0x000000000000094d */ /* 0x000fea0003800000 */
[----:B------:R-:W-:Y:S01]  /*0a90*/  VIADD R194, R2, 0xffffff80 ;  /* 0xffffff8002c27836 */ /* 0x000fe20000000000 */
[----:B------:R-:W-:Y:S01]  /*0aa0*/  R2UR UR5, R49 ;  /* 0x00000000310572ca */ /* 0x000fe200000e0000 */
[----:B------:R-:W-:Y:S01]  /*0ab0*/  IMAD.MOV.U32 R169, RZ, RZ, -0x2 ;  /* 0xfffffffeffa97424 */ /* 0x000fe200078e00ff */
[----:B------:R-:W-:Y:S01]  /*0ac0*/  R2UR UR46, R50 ;  /* 0x00000000322e72ca */ /* 0x000fe200000e0000 */
[----:B------:R-:W-:Y:S01]  /*0ad0*/  ULOP3.LUT UR45, UR38, 0x1, URZ, 0xfc, !UPT ;  /* 0x00000001262d7892 */ /* 0x000fe2000f8efc3f */
[----:B------:R-:W-:Y:S01]  /*0ae0*/  SHF.R.S32.HI R3, RZ, 0x1f, R194 ;  /* 0x0000001fff037819 */ /* 0x000fe200000114c2 */
[----:B------:R-:W-:Y:S01]  /*0af0*/  UMOV UR44, URZ ;  /* 0x0000003f002c7c82 */ /* 0x000fe20008000000 */
[----:B------:R-:W-:Y:S01]  /*0b00*/  UMOV UR43, URZ ;  /* 0x0000003f002b7c82 */ /* 0x000fe20008000000 */
[----:B------:R-:W-:Y:S01]  /*0b10*/  UMOV UR52, URZ ;  /* 0x0000003f00347c82 */ /* 0x000fe20008000000 */
[CC--:B------:R-:W-:Y:S02]  /*0b20*/  LEA.HI R2, R3.reuse, R194.reuse, RZ, 0x4 ;  /* 0x000000c203027211 */ /* 0x0c0fe400078f20ff */
[----:B------:R-:W-:-:S02]  /*0b30*/  LEA.HI R4, R3, R194, RZ, 0x5 ;  /* 0x000000c203047211 */ /* 0x000fc400078f28ff */
[----:B------:R-:W-:Y:S02]  /*0b40*/  LEA.HI R0, R3, R194, RZ, 0x7 ;  /* 0x000000c203007211 */ /* 0x000fe400078f38ff */
[----:B------:R-:W-:Y:S01]  /*0b50*/  SHF.R.S32.HI R7, RZ, 0x4, R2 ;  /* 0x00000004ff077819 */ /* 0x000fe20000011402 */
[----:B------:R-:W-:Y:S01]  /*0b60*/  IMAD.SHL.U32 R4, R4, 0x20, RZ ;  /* 0x0000002004047824 */ /* 0x000fe200078e00ff */
[----:B------:R-:W-:Y:S02]  /*0b70*/  LOP3.LUT R5, R2, 0x3fffff0, RZ, 0xc0, !PT ;  /* 0x03fffff002057812 */ /* 0x000fe400078ec0ff */
[----:B------:R-:W-:Y:S02]  /*0b80*/  LOP3.LUT R19, R0, 0xffffff80, RZ, 0xc0, !PT ;  /* 0xffffff8000137812 */ /* 0x000fe400078ec0ff */
[----:B------:R-:W-:Y:S01]  /*0b90*/  LEA.HI R2, R2, R7, RZ, 0x1 ;  /* 0x0000000702027211 */ /* 0x000fe200078f08ff */
[----:B------:R-:W-:Y:S01]  /*0ba0*/  IMAD.IADD R5, R194, 0x1, -R5 ;  /* 0x00000001c2057824 */ /* 0x000fe200078e0a05 */
[----:B------:R-:W-:Y:S01]  /*0bb0*/  LOP3.LUT R4, R4, 0xfffffc00, RZ, 0xc0, !PT ;  /* 0xfffffc0004047812 */ /* 0x000fe200078ec0ff */
[----:B------:R-:W-:Y:S01]  /*0bc0*/  IMAD.IADD R19, R194, 0x1, -R19 ;  /* 0x00000001c2137824 */ /* 0x000fe200078e0a13 */
[----:B------:R-:W-:-:S02]  /*0bd0*/  LOP3.LUT R2, R2, 0x1ffffffe, RZ, 0xc0, !PT ;  /* 0x1ffffffe02027812 */ /* 0x000fc400078ec0ff */
[----:B------:R-:W-:Y:S01]  /*0be0*/  SHF.R.S32.HI R23, RZ, 0x7, R0 ;  /* 0x00000007ff177819 */ /* 0x000fe20000011400 */
[----:B------:R-:W-:Y:S01]  /*0bf0*/  IMAD R5, R5, 0x40, R4 ;  /* 0x0000004005057824 */ /* 0x000fe200078e0204 */
[----:B------:R-:W-:Y:S01]  /*0c00*/  SHF.R.S32.HI R6, RZ, 0x1f, R19 ;  /* 0x0000001fff067819 */ /* 0x000fe20000011413 */
[----:B------:R-:W-:Y:S01]  /*0c10*/  IMAD.IADD R2, R7, 0x1, -R2 ;  /* 0x0000000107027824 */ /* 0x000fe200078e0a02 */
[----:B------:R-:W-:Y:S02]  /*0c20*/  LEA.HI R4, R3, R194, RZ, 0x2 ;  /* 0x000000c203047211 */ /* 0x000fe400078f10ff */
[----:B------:R-:W-:Y:S01]  /*0c30*/  LEA.HI R8, R6, R19, RZ, 0x2 ;  /* 0x0000001306087211 */ /* 0x000fe200078f10ff */
[----:B------:R-:W-:Y:S01]  /*0c40*/  IMAD R171, R2, 0x8, R5 ;  /* 0x0000000802ab7824 */ /* 0x000fe200078e0205 */
[----:B------:R-:W-:Y:S02]  /*0c50*/  LOP3.LUT R5, R4, 0xfffffffc, RZ, 0xc0, !PT ;  /* 0xfffffffc04057812 */ /* 0x000fe400078ec0ff */
[----:B------:R-:W-:-:S02]  /*0c60*/  SHF.R.S32.HI R9, RZ, 0x2, R8 ;  /* 0x00000002ff097819 */ /* 0x000fc40000011408 */
[----:B------:R-:W-:Y:S01]  /*0c70*/  SHF.R.S32.HI R10, RZ, 0x1f, R8 ;  /* 0x0000001fff0a7819 */ /* 0x000fe20000011408 */
[----:B------:R-:W-:Y:S01]  /*0c80*/  IMAD.IADD R5, R194, 0x1, -R5 ;  /* 0x00000001c2057824 */ /* 0x000fe200078e0a05 */
[----:B------:R-:W-:Y:S02]  /*0c90*/  LEA.HI R3, R3, R194, RZ, 0x3 ;  /* 0x000000c203037211 */ /* 0x000fe400078f18ff */
[----:B------:R-:W-:Y:S02]  /*0ca0*/  LEA.HI R10, R10, R9, RZ, 0x3 ;  /* 0x000000090a0a7211 */ /* 0x000fe400078f18ff */
[----:B------:R-:W-:Y:S02]  /*0cb0*/  LEA.HI R2, R5, R5, RZ, 0x1 ;  /* 0x0000000505027211 */ /* 0x000fe400078f08ff */
[----:B------:R-:W-:Y:S02]  /*0cc0*/  LOP3.LUT R17, R3, 0xfffffff8, RZ, 0xc0, !PT ;  /* 0xfffffff803117812 */ /* 0x000fe400078ec0ff */
[----:B------:R-:W-:-:S02]  /*0cd0*/  LOP3.LUT R10, R10, 0xfffffff8, RZ, 0xc0, !PT ;  /* 0xfffffff80a0a7812 */ /* 0x000fc400078ec0ff */
[----:B------:R-:W-:Y:S01]  /*0ce0*/  LEA.HI R6, R6, R19, RZ, 0x5 ;  /* 0x0000001306067211 */ /* 0x000fe200078f28ff */
[----:B------:R-:W-:Y:S01]  /*0cf0*/  IMAD.IADD R17, R194, 0x1, -R17 ;  /* 0x00000001c2117824 */ /* 0x000fe200078e0a11 */
[----:B------:R-:W-:Y:S01]  /*0d00*/  LEA.HI R0, R0, R23, RZ, 0x1 ;  /* 0x0000001700007211 */ /* 0x000fe200078f08ff */
[----:B------:R-:W-:Y:S01]  /*0d10*/  IMAD.IADD R9, R9, 0x1, -R10 ;  /* 0x0000000109097824 */ /* 0x000fe200078e0a0a */
[----:B------:R-:W-:Y:S02]  /*0d20*/  LOP3.LUT R2, R2, 0x1ffffffe, RZ, 0xc0, !PT ;  /* 0x1ffffffe02027812 */ /* 0x000fe400078ec0ff */
[----:B------:R-:W-:Y:S02]  /*0d30*/  SHF.R.S32.HI R6, RZ, 0x5, R6 ;  /* 0x00000005ff067819 */ /* 0x000fe40000011406 */
[----:B------:R-:W-:Y:S01]  /*0d40*/  LOP3.LUT R0, R0, 0x3fffffe, RZ, 0xc0, !PT ;  /* 0x03fffffe00007812 */ /* 0x000fe200078ec0ff */
[----:B------:R-:W-:Y:S01]  /*0d50*/  IMAD.IADD R5, R5, 0x1, -R2 ;  /* 0x0000000105057824 */ /* 0x000fe200078e0a02 */
[----:B------:R-:W-:Y:S01]  /*0d60*/  LOP3.LUT R8, R8, 0x7ffffffc, RZ, 0xc0, !PT ;  /* 0x7ffffffc08087812 */ /* 0x000fe200078ec0ff */
[----:B------:R-:W-:Y:S01]  /*0d70*/  IMAD.SHL.U32 R2, R17, 0x8, RZ ;  /* 0x0000000811027824 */ /* 0x000fe200078e00ff */
[----:B------:R-:W-:Y:S01]  /*0d80*/  SHF.R.S32.HI R18, RZ, 0x3, R3 ;  /* 0x00000003ff127819 */ /* 0x000fe20000011403 */
[----:B------:R-:W-:-:S02]  /*0d90*/  IMAD R9, R6, 0x10, R9 ;  /* 0x0000001006097824 */ /* 0x000fc400078e0209 */
[----:B------:R-:W-:Y:S01]  /*0da0*/  IMAD.IADD R0, R23, 0x1, -R0 ;  /* 0x0000000117007824 */ /* 0x000fe200078e0a00 */
[----:B------:R-:W-:Y:S01]  /*0db0*/  SHF.R.S32.HI R193, RZ, 0x1f, R2 ;  /* 0x0000001fffc17819 */ /* 0x000fe20000011402 */
[----:B------:R-:W-:Y:S02]  /*0dc0*/  VIADD R16, R2, 0x40 ;  /* 0x0000004002107836 */ /* 0x000fe40000000000 */
[----:B------:R-:W-:Y:S02]  /*0dd0*/  IMAD.IADD R8, R19, 0x1, -R8 ;  /* 0x0000000113087824 */ /* 0x000fe400078e0a08 */
[----:B------:R-:W-:Y:S01]  /*0de0*/  IMAD R168, R0, 0x40, R9 ;  /* 0x0000004000a87824 */ /* 0x000fe200078e0209 */
[----:B------:R-:W-:Y:S01]  /*0df0*/  SHF.R.S32.HI R192, RZ, 0x1f, R16 ;  /* 0x0000001fffc07819 */ /* 0x000fe20000011410 */
[----:B------:R-:W-:Y:S02]  /*0e00*/  IMAD R169, R8, R169, 0xa0 ;  /* 0x000000a008a97424 */ /* 0x000fe400078e02a9 */
[----:B------:R-:W-:-:S07]  /*0e10*/  IMAD R170, R5, 0x8, R168 ;  /* 0x0000000805aa7824 */ /* 0x000fce00078e02a8 */
.L_x_326:
[----:B0123--:R-:W0:Y:S01]  /*0e20*/  LDC.64 R4, c[0x0][0xc88] ;  /* 0x00032200ff047b82 */ /* 0x00fe220000000a00 */
[----:B------:R-:W-:Y:S01]  /*0e30*/  ULDC.64 UR6, c[0x0][0x990] ;  /* 0x0002640000067ab9 */ /* 0x000fe20000000a00 */
[----:B------:R-:W-:Y:S01]  /*0e40*/  ULDC.64 UR8, c[0x0][0x998] ;  /* 0x0002660000087ab9 */ /* 0x000fe20000000a00 */
[----:B0-----:R-:W-:-:S06]  /*0e50*/  IMAD.WIDE R4, R51, 0x4, R4 ;  /* 0x0000000433047825 */ /* 0x001fcc00078e0204 */
[----:B------:R-:W2:Y:S01]  /*0e60*/  LDG.E R4, desc[UR48][R4.64] ;  /* 0x0000003004047981 */ /* 0x000ea2000c1e1900 */
[----:B------:R-:W-:Y:S01]  /*0e70*/  UISETP.NE.U32.AND UP0, UPT, UR6, URZ, UPT ;  /* 0x0000003f0600728c */ /* 0x000fe2000bf05070 */
[----:B------:R-:W-:Y:S01]  /*0e80*/  IMAD.MOV.U32 R3, RZ, RZ, 0x3f800000 ;  /* 0x3f800000ff037424 */ /* 0x000fe200078e00ff */
[----:B------:R-:W-:Y:S01]  /*0e90*/  UISETP.NE.U32.AND UP3, UPT, UR8, URZ, UPT ;  /* 0x0000003f0800728c */ /* 0x000fe2000bf65070 */
[----:B------:R-:W-:Y:S01]  /*0ea0*/  IMAD.MOV.U32 R0, RZ, RZ, 0x3f800000 ;  /* 0x3f800000ff007424 */ /* 0x000fe200078e00ff */
[----:B------:R-:W-:Y:S02]  /*0eb0*/  UISETP.NE.AND.EX UP0, UPT, UR7, URZ, UPT, UP0 ;  /* 0x0000003f0700728c */ /* 0x000fe4000bf05300 */
[----:B------:R-:W-:-:S04]  /*0ec0*/  UISETP.NE.AND.EX UP3, UPT, UR9, URZ, UPT, UP3 ;  /* 0x0000003f0900728c */ /* 0x000fc8000bf65330 */
[----:B------:R-:W-:Y:S02]  /*0ed0*/  PLOP3.LUT P2, PT, PT, PT, UP0, 0x80, 0x0 ;  /* 0x000000000000781c */ /* 0x000fe40003f4f008 */
[----:B------:R-:W-:-:S03]  /*0ee0*/  PLOP3.LUT P3, PT, PT, PT, UP3, 0x80, 0x0 ;  /* 0x000000000000781c */ /* 0x000fc60003f6f038 */
[----:B------:R-:W-:Y:S01]  /*0ef0*/  @UP0 ULDC.64 UR12, c[0x0][0x9a8] ;  /* 0x00026a00000c0ab9 */ /* 0x000fe20000000a00 */
[----:B------:R-:W-:Y:S01]  /*0f00*/  @UP0 ULDC.64 UR14, c[0x0][0x9b0] ;  /* 0x00026c00000e0ab9 */ /* 0x000fe20000000a00 */
[----:B------:R-:W-:Y:S01]  /*0f10*/  @UP3 ULDC.64 UR18, c[0x0][0x9b8] ;  /* 0x00026e0000123ab9 */ /* 0x000fe20000000a00 */
[----:B------:R-:W-:Y:S01]  /*0f20*/  @UP3 ULDC.64 UR20, c[0x0][0x9c0] ;  /* 0x0002700000143ab9 */ /* 0x000fe20000000a00 */
[----:B--2---:R-:W-:-:S13]  /*0f30*/  R2UR UR36, R4 ;  /* 0x00000000042472ca */ /* 0x004fda00000e0000 */
[----:B------:R-:W-:Y:S02]  /*0f40*/  USHF.R.S32.HI UR37, URZ, 0x1f, UR36 ;  /* 0x0000001f3f257899 */ /* 0x000fe40008011424 */
[----:B------:R-:W-:Y:S02]  /*0f50*/  @UP0 UIMAD.WIDE.U32 UR10, UR36, UR12, URZ ;  /* 0x0000000c240a02a5 */ /* 0x000fe4000f8e003f */
[----:B------:R-:W-:Y:S02]  /*0f60*/  @UP0 UIMAD UR4, UR37, UR12, URZ ;  /* 0x0000000c250402a4 */ /* 0x000fe4000f8e023f */
[----:B------:R-:W-:Y:S02]  /*0f70*/  @UP3 UIMAD.WIDE.U32 UR16, UR36, UR18, URZ ;  /* 0x00000012241032a5 */ /* 0x000fe4000f8e003f */
[----:B------:R-:W-:Y:S02]  /*0f80*/  @UP0 UIMAD UR12, UR36, UR13, UR4 ;  /* 0x0000000d240c02a4 */ /* 0x000fe4000f8e0204 */
[----:B------:R-:W-:-:S02]  /*0f90*/  @UP0 USHF.R.S32.HI UR4, URZ, 0x1f, UR46 ;  /* 0x0000001f3f040899 */ /* 0x000fc4000801142e */
[----:B------:R-:W-:Y:S02]  /*0fa0*/  @UP3 UIMAD UR13, UR37, UR18, URZ ;  /* 0x00000012250d32a4 */ /* 0x000fe4000f8e023f */
[----:B------:R-:W-:Y:S02]  /*0fb0*/  @UP0 UIADD3 UR11, UR11, UR12, URZ ;  /* 0x0000000c0b0b0290 */ /* 0x000fe4000fffe03f */
[----:B------:R-:W-:Y:S02]  /*0fc0*/  @UP0 UIMAD UR4, UR4, UR14, URZ ;  /* 0x0000000e040402a4 */ /* 0x000fe4000f8e023f */
[----:B------:R-:W-:Y:S02]  /*0fd0*/  @UP3 UIMAD UR18, UR36, UR19, UR13 ;  /* 0x00000013241232a4 */ /* 0x000fe4000f8e020d */
[----:B------:R-:W-:Y:S02]  /*0fe0*/  @UP3 USHF.R.S32.HI UR19, URZ, 0x1f, UR46 ;  /* 0x0000001f3f133899 */ /* 0x000fe4000801142e */
[----:B------:R-:W-:-:S02]  /*0ff0*/  @UP0 UIMAD UR4, UR46, UR15, UR4 ;  /* 0x0000000f2e0402a4 */ /* 0x000fc4000f8e0204 */
[----:B------:R-:W-:Y:S02]  /*1000*/  @UP0 UIMAD.WIDE.U32 UR14, UR46, UR14, UR10 ;  /* 0x0000000e2e0e02a5 */ /* 0x000fe4000f8e000a */
[----:B------:R-:W-:Y:S01]  /*1010*/  @UP3 UIADD3 UR17, UR17, UR18, URZ ;  /* 0x0000001211113290 */ /* 0x000fe2000fffe03f */
[----:B------:R-:W-:Y:S01]  /*1020*/  ULDC.64 UR10, c[0x0][0xa28] ;  /* 0x00028a00000a7ab9 */ /* 0x000fe20000000a00 */
[----:B------:R-:W-:Y:S01]  /*1030*/  ULDC.64 UR12, c[0x0][0xa20] ;  /* 0x00028800000c7ab9 */ /* 0x000fe20000000a00 */
[----:B------:R-:W-:Y:S02]  /*1040*/  @UP3 UIMAD UR18, UR19, UR20, URZ ;  /* 0x00000014131232a4 */ /* 0x000fe4000f8e023f */
[----:B------:R-:W-:Y:S02]  /*1050*/  UISETP.NE.U32.AND UP1, UPT, UR10, URZ, UPT ;  /* 0x0000003f0a00728c */ /* 0x000fe4000bf25070 */
[----:B------:R-:W-:Y:S02]  /*1060*/  UISETP.NE.U32.AND UP2, UPT, UR12, URZ, UPT ;  /* 0x0000003f0c00728c */ /* 0x000fe4000bf45070 */
[----:B------:R-:W-:-:S02]  /*1070*/  @UP3 UIMAD UR18, UR46, UR21, UR18 ;  /* 0x000000152e1232a4 */ /* 0x000fc4000f8e0212 */
[----:B------:R-:W-:Y:S02]  /*1080*/  @UP3 UIMAD.WIDE.U32 UR16, UR46, UR20, UR16 ;  /* 0x000000142e1032a5 */ /* 0x000fe4000f8e0010 */
[----:B------:R-:W-:Y:S02]  /*1090*/  UISETP.NE.AND.EX UP1, UPT, UR11, URZ, UPT, UP1 ;  /* 0x0000003f0b00728c */ /* 0x000fe4000bf25310 */
[----:B------:R-:W-:Y:S02]  /*10a0*/  UISETP.NE.AND.EX UP2, UPT, UR13, URZ, UPT, UP2 ;  /* 0x0000003f0d00728c */ /* 0x000fe4000bf45320 */
[----:B------:R-:W-:Y:S02]  /*10b0*/  @UP0 UIADD3 UR15, UR15, UR4, URZ ;  /* 0x000000040f0f0290 */ /* 0x000fe4000fffe03f */
[----:B------:R-:W-:Y:S01]  /*10c0*/  @UP0 ULEA UR6, UP4, UR14, UR6, 0x2 ;  /* 0x000000060e060291 */ /* 0x000fe2000f88103f */
[----:B------:R-:W-:Y:S01]  /*10d0*/  PLOP3.LUT P0, PT, PT, PT, UP1, 0x80, 0x0 ;  /* 0x000000000000781c */ /* 0x000fe20003f0f018 */
[----:B------:R-:W-:Y:S01]  /*10e0*/  @UP3 UIADD3 UR4, UR17, UR18, URZ ;  /* 0x0000001211043290 */ /* 0x000fe2000fffe03f */
[----:B------:R-:W-:Y:S01]  /*10f0*/  PLOP3.LUT P1, PT, PT, PT, UP2, 0x80, 0x0 ;  /* 0x000000000000781c */ /* 0x000fe20003f2f028 */
[----:B------:R-:W-:-:S02]  /*1100*/  @UP3 ULEA UR8, UP5, UR16, UR8, 0x2 ;  /* 0x0000000810083291 */ /* 0x000fc4000f8a103f */
[----:B------:R-:W-:Y:S01]  /*1110*/  @UP0 ULEA.HI.X UR7, UR14, UR7, UR15, 0x2, UP4 ;  /* 0x000000070e070291 */ /* 0x000fe2000a0f140f */
[----:B-----5:R-:W-:Y:S01]  /*1120*/  IMAD.U32 R8, RZ, RZ, UR6 ;  /* 0x00000006ff087e24 */ /* 0x020fe2000f8e00ff */
[----:B------:R-:W-:Y:S02]  /*1130*/  @UP3 ULEA.HI.X UR9, UR16, UR9, UR4, 0x2, UP5 ;  /* 0x0000000910093291 */ /* 0x000fe4000a8f1404 */
[----:B------:R-:W-:Y:S01]  /*1140*/  @UP1 ULEA UR10, UP0, UR36, UR10, 0x2 ;  /* 0x0000000a240a1291 */ /* 0x000fe2000f80103f */
[----:B------:R-:W-:Y:S01]  /*1150*/  IMAD.U32 R10, RZ, RZ, UR8 ;  /* 0x00000008ff0a7e24 */ /* 0x000fe2000f8e00ff */
[----:B------:R-:W-:Y:S01]  /*1160*/  @UP2 ULEA UR12, UP3, UR36, UR12, 0x2 ;  /* 0x0000000c240c2291 */ /* 0x000fe2000f86103f */
[----:B------:R-:W-:Y:S01]  /*1170*/  IMAD.U32 R9, RZ, RZ, UR7 ;  /* 0x00000007ff097e24 */ /* 0x000fe2000f8e00ff */
[----:B------:R-:W-:Y:S01]  /*1180*/  @UP1 ULEA.HI.X UR11, UR36, UR11, UR37, 0x2, UP0 ;  /* 0x0000000b240b1291 */ /* 0x000fe200080f1425 */
[----:B------:R-:W-:Y:S01]  /*1190*/  IMAD.U32 R11, RZ, RZ, UR9 ;  /* 0x00000009ff0b7e24 */ /* 0x000fe2000f8e00ff */
[----:B------:R-:W-:-:S02]  /*11a0*/  @UP2 ULEA.HI.X UR13, UR36, UR13, UR37, 0x2, UP3 ;  /* 0x0000000d240d2291 */ /* 0x000fc400098f1425 */
[----:B------:R0:W2:Y:S01]  /*11b0*/  @P2 LDG.E R3, desc[UR48][R8.64] ;  /* 0x0000003008032981 */ /* 0x0000a2000c1e1900 */
[----:B------:R-:W-:Y:S01]  /*11c0*/  IMAD.U32 R4, RZ, RZ, UR10 ;  /* 0x0000000aff047e24 */ /* 0x000fe2000f8e00ff */
[----:B------:R-:W-:Y:S01]  /*11d0*/  ULDC.64 UR6, c[0x0][0x418] ;  /* 0x0001060000067ab9 */ /* 0x000fe20000000a00 */
[----:B------:R-:W-:Y:S01]  /*11e0*/  ULDC UR4, c[0x0][0x424] ;  /* 0x0001090000047ab9 */ /* 0x000fe20000000800 */
[----:B------:R1:W2:Y:S01]  /*11f0*/  @P3 LDG.E R0, desc[UR48][R10.64] ;  /* 0x000000300a003981 */ /* 0x0002a2000c1e1900 */
[----:B------:R-:W-:Y:S02]  /*1200*/  IMAD.U32 R6, RZ, RZ, UR12 ;  /* 0x0000000cff067e24 */ /* 0x000fe4000f8e00ff */
[----:B------:R-:W-:Y:S02]  /*1210*/  IMAD.U32 R5, RZ, RZ, UR11 ;  /* 0x0000000bff057e24 */ /* 0x000fe4000f8e00ff */
[----:B------:R-:W-:-:S03]  /*1220*/  IMAD.U32 R7, RZ, RZ, UR13 ;  /* 0x0000000dff077e24 */ /* 0x000fc6000f8e00ff */
[----:B------:R-:W3:Y:S04]  /*1230*/  @P0 LDG.E R4, desc[UR48][R4.64] ;  /* 0x0000003004040981 */ /* 0x000ee8000c1e1900 */
[----:B----4-:R-:W4:Y:S01]  /*1240*/  @P1 LDG.E R6, desc[UR48][R6.64] ;  /* 0x0000003006061981 */ /* 0x010f22000c1e1900 */
[----:B------:R-:W-:Y:S01]  /*1250*/  UISETP.NE.U32.AND UP0, UPT, UR6, URZ, UPT ;  /* 0x0000003f0600728c */ /* 0x000fe2000bf05070 */
[----:B------:R-:W-:Y:S01]  /*1260*/  IMAD.MOV.U32 R87, RZ, RZ, RZ ;  /* 0x000000ffff577224 */ /* 0x000fe200078e00ff */
[----:B------:R-:W-:Y:S01]  /*1270*/  UMOV UR51, URZ ;  /* 0x0000003f00337c82 */ /* 0x000fe20008000000 */
[----:B------:R-:W-:Y:S01]  /*1280*/  ULDC UR6, c[0x0][0x2f0] ;  /* 0x0000bc0000067ab9 */ /* 0x000fe20000000800 */
[----:B------:R-:W-:Y:S01]  /*1290*/  UISETP.NE.AND.EX UP0, UPT, UR7, URZ, UPT, UP0 ;  /* 0x0000003f0700728c */ /* 0x000fe2000bf05300 */
[----:B0-----:R-:W-:Y:S01]  /*12a0*/  CS2R R8, SRZ ;  /* 0x0000000000087805 */ /* 0x001fe2000001ff00 */
[----:B------:R-:W-:Y:S01]  /*12b0*/  UMOV UR40, UR5 ;  /* 0x0000000500287c82 */ /* 0x000fe20008000000 */
[----:B------:R-:W-:Y:S01]  /*12c0*/  ULDC UR7, c[0x0][0x988] ;  /* 0x0002620000077ab9 */ /* 0x000fe20000000800 */
[----:B------:R-:W-:Y:S01]  /*12d0*/  USEL UR4, UR4, 0x1, UP0 ;  /* 0x0000000104047887 */ /* 0x000fe20008000000 */
[----:B-1----:R-:W-:-:S02]  /*12e0*/  CS2R R10, SRZ ;  /* 0x00000000000a7805 */ /* 0x002fc4000001ff00 */
[----:B------:R-:W-:Y:S02]  /*12f0*/  CS2R R12, SRZ ;  /* 0x00000000000c7805 */ /* 0x000fe4000001ff00 */
[----:B------:R-:W-:Y:S01]  /*1300*/  CS2R R14, SRZ ;  /* 0x00000000000e7805 */ /* 0x000fe2000001ff00 */
[----:B------:R-:W-:Y:S01]  /*1310*/  UIMAD UR4, UR4, UR6, URZ ;  /* 0x00000006040472a4 */ /* 0x000fe2000f8e023f */
        /* <DEDUP_REMOVED lines=18> */
[----:B------:R-:W-:Y:S02]  /*1440*/  IMAD.MOV.U32 R60, RZ, RZ, RZ ;  /* 0x000000ffff3c7224 */ /* 0x000fe400078e00ff */
[----:B--2---:R-:W-:-:S04]  /*1450*/  FMUL.FTZ R0, R3, R0 ;  /* 0x0000000003007220 */ /* 0x004fc80000410000 */
[----:B------:R-:W-:Y:S01]  /*1460*/  FMUL.FTZ R0, R0, UR7 ;  /* 0x0000000700007c20 */ /* 0x000fe20008410000 */
[----:B---3--:R-:W-:-:S04]  /*1470*/  @P0 R2UR UR51, R4 ;  /* 0x00000000043302ca */ /* 0x008fc800000e0000 */
[----:B------:R-:W-:Y:S01]  /*1480*/  R2UR UR39, R0 ;  /* 0x00000000002772ca */ /* 0x000fe200000e0000 */
[----:B------:R-:W-:Y:S01]  /*1490*/  IMAD.MOV.U32 R0, RZ, RZ, RZ ;  /* 0x000000ffff007224 */ /* 0x000fe200078e00ff */
[----:B----4-:R-:W-:Y:S02]  /*14a0*/  @P1 R2UR UR4, R6 ;  /* 0x00000000060412ca */ /* 0x010fe400000e0000 */
[----:B------:R-:W-:Y:S02]  /*14b0*/  CS2R R6, SRZ ;  /* 0x0000000000067805 */ /* 0x000fe4000001ff00 */
[----:B------:R-:W-:Y:S01]  /*14c0*/  PLOP3.LUT P0, PT, PT, PT, PT, 0x80, 0x0 ;  /* 0x000000000000781c */ /* 0x000fe20003f0f070 */
[----:B------:R-:W-:-:S12]  /*14d0*/  @P1 BRA `(.L_x_283) ;  /* 0x0000000000341947 */ /* 0x000fd80003800000 */
[----:B------:R-:W-:Y:S02]  /*14e0*/  ULDC.64 UR6, c[0x0][0xa08] ;  /* 0x0002820000067ab9 */ /* 0x000fe40000000a00 */
[----:B------:R-:W-:-:S04]  /*14f0*/  ISETP.NE.U32.AND P1, PT, RZ, UR6, PT ;  /* 0x00000006ff007c0c */ /* 0x000fc8000bf25070 */
[----:B------:R-:W-:-:S13]  /*1500*/  ISETP.NE.AND.EX P1, PT, RZ, UR7, PT, P1 ;  /* 0x00000007ff007c0c */ /* 0x000fda000bf25310 */
[----:B------:R-:W-:Y:S05]  /*1510*/  @!P1 BRA `(.L_x_283) ;  /* 0x0000000000249947 */ /* 0x000fea0003800000 */
[----:B------:R-:W-:Y:S02]  /*1520*/  ULDC.64 UR4, c[0x0][0xa08] ;  /* 0x0002820000047ab9 */ /* 0x000fe40000000a00 */
[----:B------:R-:W-:-:S06]  /*1530*/  UIMAD.WIDE UR4, UR36, 0x4, UR4 ;  /* 0x00000004240478a5 */ /* 0x000fcc000f8e0204 */
[----:B------:R-:W-:Y:S02]  /*1540*/  IMAD.U32 R4, RZ, RZ, UR4 ;  /* 0x00000004ff047e24 */ /* 0x000fe4000f8e00ff */
[----:B------:R-:W-:-:S05]  /*1550*/  IMAD.U32 R5, RZ, RZ, UR5 ;  /* 0x00000005ff057e24 */ /* 0x000fca000f8e00ff */
[----:B------:R-:W2:Y:S04]  /*1560*/  LDG.E R48, desc[UR48][R4.64] ;  /* 0x0000003004307981 */ /* 0x000ea8000c1e1900 */
[----:B------:R-:W3:Y:S01]  /*1570*/  LDG.E R3, desc[UR48][R4.64+0x4] ;  /* 0x0000043004037981 */ /* 0x000ee2000c1e1900 */
[----:B--2---:R-:W-:Y:S02]  /*1580*/  R2UR UR4, R48 ;  /* 0x00000000300472ca */ /* 0x004fe400000e0000 */
[----:B---3--:R-:W-:-:S13]  /*1590*/  R2UR UR5, R3 ;  /* 0x00000000030572ca */ /* 0x008fda00000e0000 */
[----:B------:R-:W-:-:S12]  /*15a0*/  UIADD3 UR4, -UR4, UR5, URZ ;  /* 0x0000000504047290 */ /* 0x000fd8000fffe13f */
.L_x_283:
[----:B------:R-:W-:Y:S01]  /*15b0*/  UIADD3 UR51, -UR51, UR4, URZ ;  /* 0x0000000433337290 */ /* 0x000fe2000fffe13f */
[----:B------:R-:W-:Y:S01]  /*15c0*/  CS2R R94, SRZ ;  /* 0x00000000005e7805 */ /* 0x000fe2000001ff00 */
[----:B------:R-:W-:Y:S01]  /*15d0*/  UMOV UR41, UR46 ;  /* 0x0000002e00297c82 */ /* 0x000fe20008000000 */
[----:B------:R-:W-:Y:S01]  /*15e0*/  IMAD.MOV.U32 R61, RZ, RZ, RZ ;  /* 0x000000ffff3d7224 */ /* 0x000fe200078e00ff */
[----:B------:R-:W-:Y:S01]  /*15f0*/  UISETP.GE.AND UP0, UPT, UR51, 0x1, UPT ;  /* 0x000000013300788c */ /* 0x000fe2000bf06270 */
[----:B------:R-:W-:Y:S01]  /*1600*/  CS2R R64, SRZ ;  /* 0x0000000000407805 */ /* 0x000fe2000001ff00 */
[----:B------:R-:W-:Y:S01]  /*1610*/  UIADD3 UR4, UR51, 0x9f, URZ ;  /* 0x0000009f33047890 */ /* 0x000fe2000fffe03f */
[----:B------:R-:W-:Y:S02]  /*1620*/  CS2R R96, SRZ ;  /* 0x0000000000607805 */ /* 0x000fe4000001ff00 */
[----:B------:R-:W-:Y:S02]  /*1630*/  CS2R R68, SRZ ;  /* 0x0000000000447805 */ /* 0x000fe4000001ff00 */
[----:B------:R-:W-:-:S02]  /*1640*/  CS2R R98, SRZ ;  /* 0x0000000000627805 */ /* 0x000fc4000001ff00 */
[----:B------:R-:W-:Y:S01]  /*1650*/  PLOP3.LUT P1, PT, PT, PT, UP0, 0x80, 0x0 ;  /* 0x000000000000781c */ /* 0x000fe20003f2f008 */
[----:B------:R-:W-:Y:S01]  /*1660*/  UIMAD.WIDE UR4, UR4, 0x66666667, URZ ;  /* 0x66666667040478a5 */ /* 0x000fe2000f8e023f */
[----:B------:R-:W-:Y:S02]  /*1670*/  CS2R R72, SRZ ;  /* 0x0000000000487805 */ /* 0x000fe4000001ff00 */
[----:B------:R-:W-:Y:S01]  /*1680*/  CS2R R100, SRZ ;  /* 0x0000000000647805 */ /* 0x000fe2000001ff00 */
[----:B------:R-:W-:Y:S01]  /*1690*/  IMAD.MOV.U32 R76, RZ, RZ, RZ ;  /* 0x000000ffff4c7224 */ /* 0x000fe200078e00ff */
[----:B------:R-:W-:Y:S01]  /*16a0*/  USHF.R.U32.HI UR50, URZ, 0x1f, UR5 ;  /* 0x0000001f3f327899 */ /* 0x000fe20008011605 */
[----:B------:R-:W-:-:S03]  /*16b0*/  IMAD.MOV.U32 R102, RZ, RZ, RZ ;  /* 0x000000ffff667224 */ /* 0x000fc600078e00ff */
[----:B------:R-:W-:-:S03]  /*16c0*/  ULEA.HI.SX32 UR50, UR5, UR50, 0x1a ;  /* 0x0000003205327291 */ /* 0x000fc6000f8fd23f */
[----:B------:R-:W-:Y:S09]  /*16d0*/  @!P1 BRA `(.L_x_284) ;  /* 0x0000006c00bc9947 */ /* 0x000ff20003800000 */
[----:B------:R-:W0:Y:S01]  /*16e0*/  SHFL.IDX PT, R0, R23, RZ, 0x1f ;  /* 0x00001fff17007589 */ /* 0x000e2200000e0000 */
[----:B------:R-:W1:Y:S01]  /*16f0*/  S2UR UR6, SR_CgaCtaId ;  /* 0x00000000000679c3 */ /* 0x000e620000008800 */
[----:B------:R-:W-:Y:S01]  /*1700*/  UMOV UR5, 0x400 ;  /* 0x0000040000057882 */ /* 0x000fe20000000000 */
[----:B0-----:R-:W-:Y:S01]  /*1710*/  R2UR UR42, R0 ;  /* 0x00000000002a72ca */ /* 0x001fe200000e0000 */
[----:B-1----:R-:W-:-:S04]  /*1720*/  ULEA UR5, UR6, UR5, 0x18 ;  /* 0x0000000506057291 */ /* 0x002fc8000f8ec03f */
[----:B------:R-:W-:-:S04]  /*1730*/  UIADD3 UR5, UR5, 0x14400, URZ ;  /* 0x0001440005057890 */ /* 0x000fc8000fffe03f */
[----:B------:R-:W-:-:S04]  /*1740*/  ULOP3.LUT UP0, URZ, UR5, 0x9f, URZ, 0xc0, !UPT ;  /* 0x0000009f053f7892 */ /* 0x000fc8000f80c03f */
[----:B------:R-:W-:Y:S02]  /*1750*/  ULEA.HI UR4, UR42, UR42, URZ, 0x1 ;  /* 0x0000002a2a047291 */ /* 0x000fe4000f8f083f */
[----:B------:R-:W-:Y:S02]  /*1760*/  PLOP3.LUT P0, PT, PT, PT, UP0, 0x80, 0x0 ;  /* 0x000000000000781c */ /* 0x000fe40003f0f008 */
[----:B------:R-:W-:-:S04]  /*1770*/  ULOP3.LUT UR4, UR4, 0x3e, URZ, 0xc0, !UPT ;  /* 0x0000003e04047892 */ /* 0x000fc8000f8ec03f */
[----:B------:R-:W-:-:S04]  /*1780*/  UIADD3 UR4, UR42, -UR4, URZ ;  /* 0x800000042a047290 */ /* 0x000fc8000fffe03f */
[----:B------:R-:W-:-:S04]  /*1790*/  ULEA UR4, UR4, UR5, 0xc ;  /* 0x0000000504047291 */ /* 0x000fc8000f8e603f */
[----:B------:R-:W-:-:S04]  /*17a0*/  USHF.R.U32.HI UR4, URZ, 0x4, UR4 ;  /* 0x000000043f047899 */ /* 0x000fc80008011604 */
[----:B------:R-:W-:Y:S01]  /*17b0*/  ULOP3.LUT UR53, UR4, 0x3fff, URZ, 0xc0, !UPT ;  /* 0x00003fff04357892 */ /* 0x000fe2000f8ec03f */
[----:B------:R-:W-:Y:S11]  /*17c0*/  @!P0 BRA `(.L_x_285) ;  /* 0x0000000000408947 */ /* 0x000ff60003800000 */
        /* <DEDUP_REMOVED lines=16> */
.L_x_285:
[----:B------:R-:W0:Y:S01]  /*18d0*/  S2UR UR5, SR_CgaCtaId ;  /* 0x00000000000579c3 */ /* 0x000e220000008800 */
[----:B------:R-:W-:Y:S01]  /*18e0*/  ULEA.HI UR4, UR44, UR44, URZ, 0x1 ;  /* 0x0000002c2c047291 */ /* 0x000fe2000f8f083f */
[----:B------:R-:W-:Y:S01]  /*18f0*/  MOV R0, 0x400 ;  /* 0x0000040000007802 */ /* 0x000fe20000000f00 */
[----:B------:R-:W-:Y:S02]  /*1900*/  IMAD.U32 R4, RZ, RZ, UR45 ;  /* 0x0000002dff047e24 */ /* 0x000fe4000f8e00ff */
[----:B------:R-:W-:-:S03]  /*1910*/  ULOP3.LUT UR4, UR4, 0xfffffffe, URZ, 0xc0, !UPT ;  /* 0xfffffffe04047892 */ /* 0x000fc6000f8ec03f */
[----:B------:R-:W-:Y:S01]  /*1920*/  ISETP.NE.AND P0, PT, R4, 0x3, PT ;  /* 0x000000030400780c */ /* 0x000fe20003f05270 */
[----:B------:R-:W-:-:S06]  /*1930*/  UIADD3 UR4, UR44, -UR4, URZ ;  /* 0x800000042c047290 */ /* 0x000fcc000fffe03f */
[----:B------:R-:W-:-:S05]  /*1940*/  IMAD.U32 R5, RZ, RZ, UR4 ;  /* 0x00000004ff057e24 */ /* 0x000fca000f8e00ff */
[----:B------:R-:W-:Y:S01]  /*1950*/  SHF.L.U32 R5, R5, 0x1f, RZ ;  /* 0x0000001f05057819 */ /* 0x000fe200000006ff */
[----:B0-----:R-:W-:-:S05]  /*1960*/  IMAD.U32 R3, RZ, RZ, UR5 ;  /* 0x00000005ff037e24 */ /* 0x001fca000f8e00ff */
[----:B------:R-:W-:-:S04]  /*1970*/  LEA R0, R3, R0, 0x18 ;  /* 0x0000000003007211 */ /* 0x000fc800078ec0ff */
[----:B------:R-:W0:Y:S02]  /*1980*/  SYNCS.PHASECHK.TRANS64.TRYWAIT P1, [R0+URZ+0x29800], R5 ;  /* 0x02980005000075a7 */ /* 0x000e24000802017f */
[----:B0-----:R-:W-:Y:S05]  /*1990*/  @!P1 BRA `(.L_x_286) ;  /* 0x000000e400cc9947 */ /* 0x001fea0003800000 */
.L_x_424:
[----:B------:R-:W-:Y:S05]  /*19a0*/  @!P0 BRA `(.L_x_287) ;  /* 0x0000000000048947 */ /* 0x000fea0003800000 */
[----:B------:R-:W-:Y:S01]  /*19b0*/  BPT.TRAP 0x1 ;  /* 0x000000040000795c */ /* 0x000fe20000300000 */
.L_x_287:
[----:B0-----:R-:W-:Y:S02]  /*19c0*/  IMAD.U32 R5, RZ, RZ, UR52 ;  /* 0x00000034ff057e24 */ /* 0x001fe4000f8e00ff */
[----:B------:R-:W-:Y:S02]  /*19d0*/  IMAD.U32 R4, RZ, RZ, UR43 ;  /* 0x0000002bff047e24 */ /* 0x000fe4000f8e00ff */
[----:B------:R-:W-:-:S03]  /*19e0*/  IMAD R6, R5, 0x8, R0 ;  /* 0x0000000805067824 */ /* 0x000fc600078e0200 */
[----:B------:R-:W-:-:S04]  /*19f0*/  SHF.L.U32 R5, R4, 0x1f, RZ ;  /* 0x0000001f04057819 */ /* 0x000fc800000006ff */
[----:B------:R0:W1:Y:S01]  /*1a00*/  SYNCS.PHASECHK.TRANS64.TRYWAIT P1, [R6+URZ+0x29830], R5 ;  /* 0x02983005060075a7 */ /* 0x000062000802017f */
[----:B------:R-:W-:Y:S05]  /*1a10*/  @!P0 BRA `(.L_x_288) ;  /* 0x0000000000048947 */ /* 0x000fea0003800000 */
[----:B------:R-:W-:Y:S01]  /*1a20*/  BPT.TRAP 0x1 ;  /* 0x000000040000795c */ /* 0x000fe20000300000 */
.L_x_288:
[----:B------:R-:W2:Y:S01]  /*1a30*/  S2R R4, SR_TID.X ;  /* 0x0000000000047919 */ /* 0x000ea20000002100 */
[----:B------:R-:W-:Y:S01]  /*1a40*/  IMAD.MOV.U32 R87, RZ, RZ, RZ ;  /* 0x000000ffff577224 */ /* 0x000fe200078e00ff */
[----:B--2---:R-:W-:Y:S01]  /*1a50*/  LOP3.LUT P2, RZ, R4, 0x7f, RZ, 0xc0, !PT ;  /* 0x0000007f04ff7812 */ /* 0x004fe2000784c0ff */
[----:B-1----:R-:W-:-:S12]  /*1a60*/  @P1 BRA `(.L_x_289) ;  /* 0x0000000000081947 */ /* 0x002fd80003800000 */
[----:B------:R-:W1:Y:S02]  /*1a70*/  SYNCS.PHASECHK.TRANS64.TRYWAIT P1, [R6+URZ+0x29830], R5 ;  /* 0x02983005060075a7 */ /* 0x000e64000802017f */
[----:B-1----:R-:W-:Y:S05]  /*1a80*/  @!P1 BRA `(.L_x_290) ;  /* 0x000000e400a49947 */ /* 0x002fea0003800000 */
.L_x_289:
[----:B------:R-:W-:Y:S05]  /*1a90*/  WARPSYNC.ALL ;  /* 0x0000000000007948 */ /* 0x000fea0003800000 */
[----:B------:R-:W-:Y:S01]  /*1aa0*/  R2UR UR4, R0 ;  /* 0x00000000000472ca */ /* 0x000fe200000e0000 */
[----:B------:R-:W-:Y:S01]  /*1ab0*/  ULOP3.LUT UR20, UR53, 0x10000, URZ, 0xfc, !UPT ;  /* 0x0001000035147892 */ /* 0x000fe2000f8efc3f */
[----:B------:R-:W-:Y:S01]  /*1ac0*/  WARPGROUP.ARRIVE ;  /* 0x00000000000079c5 */ /* 0x000fe20000000000 */
[----:B------:R-:W-:Y:S01]  /*1ad0*/  UMOV UR25, 0x80000020 ;  /* 0x8000002000197882 */ /* 0x000fe20000000000 */
[----:B------:R-:W-:Y:S01]  /*1ae0*/  UMOV UR27, 0x80000020 ;  /* 0x80000020001b7882 */ /* 0x000fe20000000000 */
[----:B------:R-:W-:Y:S01]  /*1af0*/  UMOV UR5, UR25 ;  /* 0x0000001900057c82 */ /* 0x000fe20008000000 */
[----:B------:R-:W-:Y:S01]  /*1b00*/  UMOV UR7, 0x80000020 ;  /* 0x8000002000077882 */ /* 0x000fe20000000000 */
[----:B------:R-:W-:Y:S01]  /*1b10*/  UIADD3 UR9, UR20, 0x2, URZ ;  /* 0x0000000214097890 */ /* 0x000fe2000fffe03f */
[----:B------:R-:W-:Y:S01]  /*1b20*/  VIADD R4, R169, UR51 ;  /* 0x00000033a9047c36 */ /* 0x000fe20008000000 */
[----:B------:R-:W-:Y:S01]  /*1b30*/  UMOV UR24, UR20 ;  /* 0x0000001400187c82 */ /* 0x000fe20008000000 */
[----:B------:R-:W-:Y:S01]  /*1b40*/  UMOV UR11, 0x80000020 ;  /* 0x80000020000b7882 */ /* 0x000fe20000000000 */
[----:B------:R-:W-:Y:S01]  /*1b50*/  UIADD3 UR13, UR20, 0x200, URZ ;  /* 0x00000200140d7890 */ /* 0x000fe2000fffe03f */
[----:B------:R-:W-:Y:S01]  /*1b60*/  IMAD.U32 R7, RZ, RZ, UR50 ;  /* 0x00000032ff077e24 */ /* 0x000fe2000f8e00ff */
[----:B------:R-:W-:Y:S01]  /*1b70*/  UIADD3 UR4, UR4, 0x1a400, URZ ;  /* 0x0001a40004047890 */ /* 0x000fe2000fffe03f */
[----:B------:R-:W-:Y:S01]  /*1b80*/  P2R R15, PR, RZ, 0x1 ;  /* 0x00000001ff0f7803 */ /* 0x000fe20000000000 */
[----:B------:R-:W-:Y:S01]  /*1b90*/  UMOV UR15, 0x80000020 ;  /* 0x80000020000f7882 */ /* 0x000fe20000000000 */
[----:B------:R-:W-:Y:S01]  /*1ba0*/  UMOV UR19, 0x80000020 ;  /* 0x8000002000137882 */ /* 0x000fe20000000000 */
[----:B------:R-:W-:Y:S01]  /*1bb0*/  USHF.R.U32.HI UR4, URZ, 0x4, UR4 ;  /* 0x000000043f047899 */ /* 0x000fe20008011604 */
[----:B------:R-:W-:Y:S01]  /*1bc0*/  IMAD R7, R7, -0xa0, R4 ;  /* 0xffffff6007077824 */ /* 0x000fe200078e0204 */
[----:B------:R-:W-:Y:S01]  /*1bd0*/  UMOV UR23, 0x80000020 ;  /* 0x8000002000177882 */ /* 0x000fe20000000000 */
[----:B------:R-:W-:Y:S01]  /*1be0*/  IMAD.U32 R11, RZ, RZ, UR39 ;  /* 0x00000027ff0b7e24 */ /* 0x000fe2000f8e00ff */
[----:B------:R-:W-:Y:S01]  /*1bf0*/  ULOP3.LUT UR4, UR4, 0x3fff, URZ, 0xc0, !UPT ;  /* 0x00003fff04047892 */ /* 0x000fe2000f8ec03f */
[----:B------:R-:W2:Y:S01]  /*1c00*/  S2R R83, SR_TID.X ;  /* 0x0000000000537919 */ /* 0x000ea20000002100 */
[C---:B------:R-:W-:Y:S01]  /*1c10*/  ISETP.GT.AND P2, PT, R7.reuse, RZ, PT ;  /* 0x000000ff0700720c */ /* 0x040fe20003f44270 */
[----:B------:R-:W-:Y:S01]  /*1c20*/  UISETP.GE.AND UP0, UPT, UR51, 0xa1, UPT ;  /* 0x000000a13300788c */ /* 0x000fe2000bf06270 */
[C---:B------:R-:W-:Y:S01]  /*1c30*/  ISETP.GT.AND P5, PT, R7.reuse, 0x1, PT ;  /* 0x000000010700780c */ /* 0x040fe20003fa4270 */
[----:B------:R-:W-:Y:S01]  /*1c40*/  ULOP3.LUT UR47, UR4, 0x10000, URZ, 0xfc, !UPT ;  /* 0x00010000042f7892 */ /* 0x000fe2000f8efc3f */
[C---:B------:R-:W-:Y:S01]  /*1c50*/  ISETP.GT.AND P4, PT, R7.reuse, 0x8, PT ;  /* 0x000000080700780c */ /* 0x040fe20003f84270 */
[--C-:B------:R-:W-:Y:S01]  /*1c60*/  IMAD.MOV.U32 R86, RZ, RZ, R87.reuse ;  /* 0x000000ffff567224 */ /* 0x100fe200078e0057 */
[----:B------:R-:W-:Y:S01]  /*1c70*/  UMOV UR4, UR24 ;  /* 0x0000001800047c82 */ /* 0x000fe20008000000 */
[----:B------:R-:W-:Y:S01]  /*1c80*/  UIMAD UR28, UR52, 0x780, UR47 ;  /* 0x00000780341c78a4 */ /* 0x000fe2000f8e022f */
[C---:B------:R-:W-:Y:S01]  /*1c90*/  ISETP.GT.AND P1, PT, R7.reuse, 0x9, PT ;  /* 0x000000090700780c */ /* 0x040fe20003f24270 */
[----:B------:R-:W-:Y:S01]  /*1ca0*/  IMAD.MOV.U32 R85, RZ, RZ, R87 ;  /* 0x000000ffff557224 */ /* 0x000fe200078e0057 */
[C---:B------:R-:W-:Y:S01]  /*1cb0*/  ISETP.GT.AND P3, PT, R7.reuse, 0x10, PT ;  /* 0x000000100700780c */ /* 0x040fe20003f64270 */
[----:B------:R-:W-:Y:S01]  /*1cc0*/  UIADD3 UR6, UR28, 0x180, URZ ;  /* 0x000001801c067890 */ /* 0x000fe2000fffe03f */
[C---:B------:R-:W-:Y:S01]  /*1cd0*/  ISETP.GT.AND P0, PT, R7.reuse, 0x79, PT ;  /* 0x000000790700780c */ /* 0x040fe20003f04270 */
[----:B------:R-:W-:Y:S01]  /*1ce0*/  UIADD3 UR8, UR28, 0x200, URZ ;  /* 0x000002001c087890 */ /* 0x000fe2000fffe03f */
[----:B------:R-:W-:Y:S01]  /*1cf0*/  ISETP.GT.AND P6, PT, R7, 0x80, PT ;  /* 0x000000800700780c */ /* 0x000fe20003fc4270 */
[----:B------:R-:W-:Y:S01]  /*1d00*/  UMOV UR26, UR28 ;  /* 0x0000001c001a7c82 */ /* 0x000fe20008000000 */
[----:B------:R-:W-:Y:S01]  /*1d10*/  UIADD3 UR10, UR28, 0x2, URZ ;  /* 0x000000021c0a7890 */ /* 0x000fe2000fffe03f */
[----:B------:R-:W-:Y:S01]  /*1d20*/  QGMMA.64x32x32.F32.E4M3.E4M3 R104, gdesc[UR24], RZ, !UPT, gsb0 ;  /* 0x00600000186879f3 */ /* 0x000fe2000c0008ff */
[----:B------:R-:W-:Y:S01]  /*1d30*/  UIADD3 UR26, UR28, 0x80, URZ ;  /* 0x000000801c1a7890 */ /* 0x000fe2000fffe03f */
[----:B------:R-:W-:Y:S01]  /*1d40*/  UMOV UR27, 0x80000020 ;  /* 0x80000020001b7882 */ /* 0x000fe20000000000 */
[----:B------:R-:W-:-:S02]  /*1d50*/  UIADD3 UR12, UR28, 0x202, URZ ;  /* 0x000002021c0c7890 */ /* 0x000fc4000fffe03f */
[----:B------:R-:W-:Y:S02]  /*1d60*/  UIADD3 UR14, UR28, 0x280, URZ ;  /* 0x000002801c0e7890 */ /* 0x000fe4000fffe03f */
[----:B------:R-:W-:Y:S02]  /*1d70*/  UIADD3 UR16, UR28, 0x282, URZ ;  /* 0x000002821c107890 */ /* 0x000fe4000fffe03f */
[----:B------:R-:W-:Y:S02]  /*1d80*/  UIADD3 UR18, UR28, 0x402, URZ ;  /* 0x000004021c127890 */ /* 0x000fe4000fffe03f */
[----:B------:R-:W-:Y:S01]  /*1d90*/  UIADD3 UR22, UR28, 0x680, URZ ;  /* 0x000006801c167890 */ /* 0x000fe2000fffe03f */
[----:B------:R-:W-:Y:S02]  /*1da0*/  WARPGROUP.DEPBAR.LE gsb0, 0x0 ;  /* 0x00008000000079c5 */ /* 0x000fe40000010000 */
        /* <DEDUP_REMOVED lines=255> */
[----:B------:R-:W-:Y:S02]  /*2da0*/  FSEL R41, R41, -INF , P2 ;  /* 0xff80000029297808 */ /* 0x000fe40001000000 */
[----:B------:R-:W-:Y:S01]  /*2db0*/  FMNMX.FTZ R4, R40, R9, !PT ;  /* 0x0000000928047209 */ /* 0x000fe20007810000 */
[----:B------:R-:W-:Y:S01]  /*2dc0*/  QGMMA.64x32x32.F32.E4M3.E4M3 R24, gdesc[UR20], R24, gsb0 ;  /* 0x00600000141879f3 */ /* 0x000fe20008000818 */
[----:B------:R-:W-:Y:S02]  /*2dd0*/  FSEL R44, R44, -INF , P5 ;  /* 0xff8000002c2c7808 */ /* 0x000fe40002800000 */
[----:B------:R-:W-:Y:S02]  /*2de0*/  FMNMX.FTZ R9, R41, R4, !PT ;  /* 0x0000000429097209 */ /* 0x000fe40007810000 */
        /* <DEDUP_REMOVED lines=11> */
[----:B------:R-:W-:Y:S02]  /*2ea0*/  FMNMX.FTZ R9, R49, R4, !PT ;  /* 0x0000000431097209 */ /* 0x000fe40007810000 */
[----:B------:R-:W-:-:S02]  /*2eb0*/  FSEL R53, R53, -INF , P0 ;  /* 0xff80000035357808 */ /* 0x000fc40000000000 */
[----:B------:R-:W-:Y:S02]  /*2ec0*/  FMNMX.FTZ R4, R52, R9, !PT ;  /* 0x0000000934047209 */ /* 0x000fe40007810000 */
[----:B------:R-:W-:Y:S02]  /*2ed0*/  ISETP.GT.AND P0, PT, R7, 0x81, PT ;  /* 0x000000810700780c */ /* 0x000fe40003f04270 */
[----:B------:R-:W-:Y:S02]  /*2ee0*/  FMNMX.FTZ R9, R53, R4, !PT ;  /* 0x0000000435097209 */ /* 0x000fe40007810000 */
[----:B------:R-:W-:Y:S02]  /*2ef0*/  FSEL R51, R51, -INF , P1 ;  /* 0xff80000033337808 */ /* 0x000fe40000800000 */
[----:B------:R-:W-:Y:S02]  /*2f00*/  ISETP.GT.AND P1, PT, R7, 0x88, PT ;  /* 0x000000880700780c */ /* 0x000fe40003f24270 */
[----:B------:R-:W-:-:S02]  /*2f10*/  FSEL R54, R54, -INF , P2 ;  /* 0xff80000036367808 */ /* 0x000fc40001000000 */
[C---:B------:R-:W-:Y:S02]  /*2f20*/  ISETP.GT.AND P2, PT, R7.reuse, 0x89, PT ;  /* 0x000000890700780c */ /* 0x040fe40003f44270 */
[----:B------:R-:W-:Y:S02]  /*2f30*/  P2R R14, PR, RZ, 0x1 ;  /* 0x00000001ff0e7803 */ /* 0x000fe40000000000 */
        /* <DEDUP_REMOVED lines=9> */
[----:B------:R-:W-:Y:S02]  /*2fd0*/  FSEL R25, R25, -INF , P0 ;  /* 0xff80000019197808 */ /* 0x000fe40000000000 */
[----:B------:R-:W-:-:S02]  /*2fe0*/  FMNMX.FTZ R4, R24, R9, !PT ;  /* 0x0000000918047209 */ /* 0x000fc40007810000 */
[----:B------:R-:W-:Y:S02]  /*2ff0*/  FSEL R28, R28, -INF , P1 ;  /* 0xff8000001c1c7808 */ /* 0x000fe40000800000 */
[----:B------:R-:W-:Y:S02]  /*3000*/  FMNMX.FTZ R9, R25, R4, !PT ;  /* 0x0000000419097209 */ /* 0x000fe40007810000 */
[----:B------:R-:W-:Y:S02]  /*3010*/  ISETP.GT.AND P0, PT, R7, 0x80, PT ;  /* 0x000000800700780c */ /* 0x000fe40003f04270 */
[----:B------:R-:W-:Y:S02]  /*3020*/  FSEL R29, R29, -INF , P2 ;  /* 0xff8000001d1d7808 */ /* 0x000fe40001000000 */
[----:B------:R-:W-:Y:S02]  /*3030*/  FMNMX.FTZ R4, R28, R9, !PT ;  /* 0x000000091c047209 */ /* 0x000fe40007810000 */
[----:B------:R-:W-:-:S02]  /*3040*/  FSEL R26, R26, -INF , P0 ;  /* 0xff8000001a1a7808 */ /* 0x000fc40000000000 */
[----:B------:R-:W-:Y:S02]  /*3050*/  FSEL R32, R32, -INF , P3 ;  /* 0xff80000020207808 */ /* 0x000fe40001800000 */
[----:B------:R-:W-:Y:S02]  /*3060*/  FMNMX.FTZ R9, R29, R4, !PT ;  /* 0x000000041d097209 */ /* 0x000fe40007810000 */
[----:B------:R-:W-:Y:S02]  /*3070*/  ISETP.NE.AND P0, PT, R14, RZ, PT ;  /* 0x000000ff0e00720c */ /* 0x000fe40003f05270 */
[----:B------:R-:W-:Y:S02]  /*3080*/  FSEL R33, R33, -INF , P4 ;  /* 0xff80000021217808 */ /* 0x000fe40002000000 */
[----:B------:R-:W-:Y:S02]  /*3090*/  FMNMX.FTZ R4, R32, R9, !PT ;  /* 0x0000000920047209 */ /* 0x000fe40007810000 */
[----:B------:R-:W-:-:S02]  /*30a0*/  FSEL R27, R27, -INF , P0 ;  /* 0xff8000001b1b7808 */ /* 0x000fc40000000000 */
[----:B------:R-:W-:Y:S02]  /*30b0*/  ISETP.NE.AND P0, PT, R15, RZ, PT ;  /* 0x000000ff0f00720c */ /* 0x000fe40003f05270 */
[----:B------:R-:W-:Y:S02]  /*30c0*/  FMNMX.FTZ R15, R106, R107, !PT ;  /* 0x0000006b6a0f7209 */ /* 0x000fe40007810000 */
[----:B------:R-:W-:Y:S02]  /*30d0*/  FSEL R36, R36, -INF , P5 ;  /* 0xff80000024247808 */ /* 0x000fe40002800000 */
[----:B------:R-:W-:Y:S02]  /*30e0*/  FMNMX.FTZ R9, R33, R4, !PT ;  /* 0x0000000421097209 */ /* 0x000fe40007810000 */
[----:B------:R-:W-:Y:S02]  /*30f0*/  ISETP.GT.AND P6, PT, R7, 0x99, PT ;  /* 0x000000990700780c */ /* 0x000fe40003fc4270 */
[----:B------:R-:W-:-:S02]  /*3100*/  FMNMX.FTZ R20, R110, R15, !PT ;  /* 0x0000000f6e147209 */ /* 0x000fc40007810000 */
[----:B------:R-:W-:Y:S02]  /*3110*/  FSEL R37, R37, -INF , P6 ;  /* 0xff80000025257808 */ /* 0x000fe40003000000 */
[----:B------:R-:W-:Y:S02]  /*3120*/  FMNMX.FTZ R4, R36, R9, !PT ;  /* 0x0000000924047209 */ /* 0x000fe40007810000 */
[----:B------:R-:W-:Y:S02]  /*3130*/  FMNMX.FTZ R15, R111, R20, !PT ;  /* 0x000000146f0f7209 */ /* 0x000fe40007810000 */
[----:B------:R-:W-:Y:S02]  /*3140*/  FMNMX.FTZ R8, R37, R4, !PT ;  /* 0x0000000425087209 */ /* 0x000fe40007810000 */
[----:B------:R-:W-:Y:S02]  /*3150*/  FMNMX.FTZ R20, R114, R15, !PT ;  /* 0x0000000f72147209 */ /* 0x000fe40007810000 */
[----:B------:R-:W-:Y:S01]  /*3160*/  P2R R13, PR, RZ, 0x2 ;  /* 0x00000002ff0d7803 */ /* 0x000fe20000000000 */
[----:B------:R-:W0:Y:S01]  /*3170*/  SHFL.BFLY PT, R9, R8, 0x2, 0x1f ;  /* 0x0c401f0008097f89 */ /* 0x000e2200000e0000 */
[----:B------:R-:W-:-:S02]  /*3180*/  FMNMX.FTZ R21, R115, R20, !PT ;  /* 0x0000001473157209 */ /* 0x000fc40007810000 */
[----:B------:R-:W-:Y:S02]  /*3190*/  ISETP.GT.AND P1, PT, R7, 0x79, PT ;  /* 0x000000790700780c */ /* 0x000fe40003f24270 */
[----:B------:R-:W-:Y:S02]  /*31a0*/  FMNMX.FTZ R56, R118, R21, !PT ;  /* 0x0000001576387209 */ /* 0x000fe40007810000 */
[----:B------:R-:W-:Y:S02]  /*31b0*/  FSEL R55, R55, -INF , P1 ;  /* 0xff80000037377808 */ /* 0x000fe40000800000 */
[----:B------:R-:W-:Y:S02]  /*31c0*/  FMNMX.FTZ R21, R119, R56, !PT ;  /* 0x0000003877157209 */ /* 0x000fe40007810000 */
[----:B------:R-:W-:Y:S02]  /*31d0*/  ISETP.NE.AND P1, PT, R13, RZ, PT ;  /* 0x000000ff0d00720c */ /* 0x000fe40003f25270 */
[----:B------:R-:W-:-:S02]  /*31e0*/  FMNMX.FTZ R56, R90, R21, !PT ;  /* 0x000000155a387209 */ /* 0x000fc40007810000 */
[----:B------:R-:W-:Y:S02]  /*31f0*/  FSEL R30, R30, -INF , P1 ;  /* 0xff8000001e1e7808 */ /* 0x000fe40000800000 */
[----:B------:R-:W-:Y:S02]  /*3200*/  FMNMX.FTZ R57, R91, R56, !PT ;  /* 0x000000385b397209 */ /* 0x000fe40007810000 */
[----:B------:R-:W-:Y:S02]  /*3210*/  FSEL R35, R35, -INF , P4 ;  /* 0xff80000023237808 */ /* 0x000fe40002000000 */
        /* <DEDUP_REMOVED lines=25> */
[----:B------:R0:W-:Y:S01]  /*33b0*/  MUFU.EX2 R65, R79 ;  /* 0x0000004f00417308 */ /* 0x0001e20000000800 */
        /* <DEDUP_REMOVED lines=9> */
[----:B0-----:R-:W-:Y:S01]  /*3450*/  FSEL R79, R38, -INF , P5 ;  /* 0xff800000264f7808 */ /* 0x001fe20002800000 */
[--C-:B------:R-:W-:Y:S01]  /*3460*/  FFMA.FTZ R10, R109, UR39, -R81.reuse ;  /* 0x000000276d0a7c23 */ /* 0x100fe20008010851 */
[----:B------:R-:W-:Y:S01]  /*3470*/  FMNMX.FTZ R76, R46, R73, !PT ;  /* 0x000000492e4c7209 */ /* 0x000fe20007810000 */
[--C-:B------:R-:W-:Y:S01]  /*3480*/  FFMA.FTZ R11, R112, UR39, -R81.reuse ;  /* 0x00000027700b7c23 */ /* 0x100fe20008010851 */
[----:B------:R-:W-:-:S01]  /*3490*/  FFMA.FTZ R12, R113, UR39, -R81 ;  /* 0x00000027710c7c23 */ /* 0x000fc20008010851 */
[--C-:B------:R-:W-:Y:S01]  /*34a0*/  FFMA.FTZ R13, R116, UR39, -R81.reuse ;  /* 0x00000027740d7c23 */ /* 0x100fe20008010851 */
[----:B------:R-:W-:Y:S01]  /*34b0*/  FMNMX.FTZ R73, R47, R76, !PT ;  /* 0x0000004c2f497209 */ /* 0x000fe20007810000 */
[----:B------:R-:W-:Y:S01]  /*34c0*/  MUFU.EX2 R7, R7 ;  /* 0x0000000700077308 */ /* 0x000fe20000000800 */
[----:B-1----:R-:W-:-:S01]  /*34d0*/  FFMA.FTZ R80, R5, UR39, -R81 ;  /* 0x0000002705507c23 */ /* 0x002fc20008010851 */
        /* <DEDUP_REMOVED lines=14> */
[----:B------:R-:W1:Y:S01]  /*35c0*/  MUFU.EX2 R8, R8 ;  /* 0x0000000800087308 */ /* 0x000e620000000800 */
[----:B------:R-:W-:-:S01]  /*35d0*/  FFMA.FTZ R74, R74, UR39, -R81 ;  /* 0x000000274a4a7c23 */ /* 0x000fc20008010851 */
[--C-:B------:R-:W-:Y:S01]  /*35e0*/  FFMA.FTZ R75, R75, UR39, -R81.reuse ;  /* 0x000000274b4b7c23 */ /* 0x100fe20008010851 */
[----:B------:R-:W-:Y:S01]  /*35f0*/  FMNMX.FTZ R76, R26, R77, !PT ;  /* 0x0000004d1a4c7209 */ /* 0x000fe20007810000 */
[--C-:B------:R-:W-:Y:S01]  /*3600*/  FFMA.FTZ R24, R24, UR39, -R81.reuse ;  /* 0x0000002718187c23 */ /* 0x100fe20008010851 */
[----:B------:R-:W-:-:S01]  /*3610*/  FFMA.FTZ R25, R25, UR39, -R81 ;  /* 0x0000002719197c23 */ /* 0x000fc20008010851 */
[--C-:B------:R-:W-:Y:S01]  /*3620*/  FFMA.FTZ R28, R28, UR39, -R81.reuse ;  /* 0x000000271c1c7c23 */ /* 0x100fe20008010851 */
[----:B------:R-:W-:Y:S01]  /*3630*/  FMNMX.FTZ R77, R27, R76, !PT ;  /* 0x0000004c1b4d7209 */ /* 0x000fe20007810000 */
[----:B------:R-:W3:Y:S01]  /*3640*/  MUFU.EX2 R9, R9 ;  /* 0x0000000900097308 */ /* 0x000ee20000000800 */
        /* <DEDUP_REMOVED lines=8> */
[----:B--2---:R-:W-:Y:S01]  /*36d0*/  LOP3.LUT P2, RZ, R83, 0x7f, RZ, 0xc0, !PT ;  /* 0x0000007f53ff7812 */ /* 0x004fe2000784c0ff */
[--C-:B------:R-:W-:Y:S01]  /*36e0*/  FFMA.FTZ R29, R29, UR39, -R81.reuse ;  /* 0x000000271d1d7c23 */ /* 0x100fe20008010851 */
[----:B------:R-:W-:Y:S01]  /*36f0*/  FMNMX.FTZ R78, R77, R78, !PT ;  /* 0x0000004e4d4e7209 */ /* 0x000fe20007810000 */
[--C-:B------:R-:W-:Y:S01]  /*3700*/  FFMA.FTZ R32, R32, UR39, -R81.reuse ;  /* 0x0000002720207c23 */ /* 0x100fe20008010851 */
[----:B------:R-:W-:-:S01]  /*3710*/  FFMA.FTZ R33, R33, UR39, -R81 ;  /* 0x0000002721217c23 */ /* 0x000fc20008010851 */
[--C-:B------:R-:W-:Y:S01]  /*3720*/  FFMA.FTZ R36, R36, UR39, -R81.reuse ;  /* 0x0000002724247c23 */ /* 0x100fe20008010851 */
[----:B------:R-:W-:Y:S01]  /*3730*/  FMNMX.FTZ R38, R35, R78, !PT ;  /* 0x0000004e23267209 */ /* 0x000fe20007810000 */
[----:B------:R-:W2:Y:S01]  /*3740*/  MUFU.EX2 R10, R10 ;  /* 0x0000000a000a7308 */ /* 0x000ea20000000800 */
[----:B------:R-:W-:Y:S01]  /*3750*/  FSEL R78, R39, -INF , P6 ;  /* 0xff800000274e7808 */ /* 0x000fe20003000000 */
[--C-:B------:R-:W-:Y:S01]  /*3760*/  FFMA.FTZ R39, R44, UR39, -R81.reuse ;  /* 0x000000272c277c23 */ /* 0x100fe20008010851 */
[----:B------:R-:W-:Y:S01]  /*3770*/  FMNMX.FTZ R5, R79, R38, !PT ;  /* 0x000000264f057209 */ /* 0x000fe20007810000 */
[--C-:B------:R-:W-:Y:S01]  /*3780*/  FFMA.FTZ R44, R45, UR39, -R81.reuse ;  /* 0x000000272d2c7c23 */ /* 0x100fe20008010851 */
[----:B------:R-:W-:-:S01]  /*3790*/  FFMA.FTZ R45, R52, UR39, -R81 ;  /* 0x00000027342d7c23 */ /* 0x000fc20008010851 */
[----:B------:R-:W-:Y:S01]  /*37a0*/  IMAD.U32 R52, RZ, RZ, UR39 ;  /* 0x00000027ff347e24 */ /* 0x000fe2000f8e00ff */
[----:B------:R-:W-:Y:S01]  /*37b0*/  FMNMX.FTZ R5, R78, R5, !PT ;  /* 0x000000054e057209 */ /* 0x000fe20007810000 */
[----:B------:R-:W4:Y:S01]  /*37c0*/  MUFU.EX2 R11, R11 ;  /* 0x0000000b000b7308 */ /* 0x000f220000000800 */
[----:B------:R-:W-:-:S01]  /*37d0*/  FFMA.FTZ R37, R37, UR39, -R81 ;  /* 0x0000002725257c23 */ /* 0x000fc20008010851 */
[----:B------:R-:W-:-:S02]  /*37e0*/  @!P2 VIADD R6, R6, 0x29840 ;  /* 0x000298400606a836 */ /* 0x000fc40000000000 */
[----:B0-----:R-:W0:Y:S01]  /*37f0*/  SHFL.BFLY PT, R80, R5, 0x2, 0x1f ;  /* 0x0c401f0005507f89 */ /* 0x001e2200000e0000 */
[----:B------:R-:W-:Y:S02]  /*3800*/  IMAD.MOV.U32 R83, RZ, RZ, R87 ;  /* 0x000000ffff537224 */ /* 0x000fe400078e0057 */
[----:B------:R-:W-:Y:S01]  /*3810*/  @!P2 PRMT R6, RZ, 0x654, R6 ;  /* 0x00000654ff06a816 */ /* 0x000fe20000000006 */
[----:B------:R-:W-:Y:S03]  /*3820*/  MUFU.EX2 R12, R12 ;  /* 0x0000000c000c7308 */ /* 0x000fe60000000800 */
[----:B------:R5:W-:Y:S05]  /*3830*/  @!P2 SYNCS.ARRIVE.TRANS64.RED.A1T0 RZ, [R6+URZ], RZ ;  /* 0x000000ff06ffa9a7 */ /* 0x000bea000810043f */
[----:B------:R1:W-:Y:S08]  /*3840*/  MUFU.EX2 R38, R82 ;  /* 0x0000005200267308 */ /* 0x0003f00000000800 */
[----:B------:R-:W-:Y:S01]  /*3850*/  MUFU.EX2 R13, R13 ;  /* 0x0000000d000d7308 */ /* 0x000fe20000000800 */
[----:B-1----:R-:W-:-:S01]  /*3860*/  FADD.FTZ R82, R7, R8 ;  /* 0x0000000807527221 */ /* 0x002fc20000010000 */
[----:B0-----:R-:W-:-:S03]  /*3870*/  FMNMX.FTZ R80, R5, R80, !PT ;  /* 0x0000005005507209 */ /* 0x001fc60007810000 */
[----:B---3--:R-:W-:-:S03]  /*3880*/  FADD.FTZ R81, R9, R82 ;  /* 0x0000005209517221 */ /* 0x008fc60000010000 */
[----:B------:R-:W-:Y:S01]  /*3890*/  MUFU.EX2 R14, R14 ;  /* 0x0000000e000e7308 */ /* 0x000fe20000000800 */
[----:B------:R-:W0:Y:S01]  /*38a0*/  SHFL.BFLY PT, R5, R80, 0x1, 0x1f ;  /* 0x0c201f0050057f89 */ /* 0x000e2200000e0000 */
[----:B--2---:R-:W-:-:S04]  /*38b0*/  FADD.FTZ R84, R10, R81 ;  /* 0x000000510a547221 */ /* 0x004fc80000010000 */
[----:B----4-:R-:W-:Y:S01]  /*38c0*/  FADD.FTZ R81, R11, R84 ;  /* 0x000000540b517221 */ /* 0x010fe20000010000 */
[----:B------:R-:W-:Y:S01]  /*38d0*/  IMAD.MOV.U32 R84, RZ, RZ, R87 ;  /* 0x000000ffff547224 */ /* 0x000fe200078e0057 */
[----:B------:R-:W-:Y:S08]  /*38e0*/  MUFU.EX2 R15, R88 ;  /* 0x00000058000f7308 */ /* 0x000ff00000000800 */
[----:B------:R-:W-:Y:S08]  /*38f0*/  MUFU.EX2 R20, R20 ;  /* 0x0000001400147308 */ /* 0x000ff00000000800 */
[----:B------:R-:W-:Y:S01]  /*3900*/  MUFU.EX2 R21, R92 ;  /* 0x0000005c00157308 */ /* 0x000fe20000000800 */
[----:B0-----:R-:W-:-:S04]  /*3910*/  FMNMX.FTZ R5, R80, R5, !PT ;  /* 0x0000000550057209 */ /* 0x001fc80007810000 */
[C---:B------:R-:W-:Y:S01]  /*3920*/  FSETP.NEU.FTZ.AND P1, PT, R5.reuse, -INF , PT ;  /* 0xff8000000500780b */ /* 0x040fe20003f3d000 */
[----:B------:R-:W-:-:S02]  /*3930*/  FFMA.FTZ R49, R5, R52, -8 ;  /* 0xc100000005317423 */ /* 0x000fc40000010034 */
[----:B------:R-:W-:Y:S03]  /*3940*/  MUFU.EX2 R56, R56 ;  /* 0x0000003800387308 */ /* 0x000fe60000000800 */
[----:B------:R-:W-:Y:S02]  /*3950*/  FSEL R52, R49, RZ, P1 ;  /* 0x000000ff31347208 */ /* 0x000fe40000800000 */
[----:B------:R-:W-:-:S03]  /*3960*/  PLOP3.LUT P1, PT, PT, PT, UP0, 0x80, 0x0 ;  /* 0x000000000000781c */ /* 0x000fc60003f2f008 */
[--C-:B------:R-:W-:Y:S01]  /*3970*/  FFMA.FTZ R49, R106, UR39, -R52.reuse ;  /* 0x000000276a317c23 */ /* 0x100fe20008010834 */
[----:B------:R-:W-:-:S01]  /*3980*/  FFMA.FTZ R107, R107, UR39, -R52 ;  /* 0x000000276b6b7c23 */ /* 0x000fc20008010834 */
[--C-:B------:R-:W-:Y:S01]  /*3990*/  FFMA.FTZ R110, R110, UR39, -R52.reuse ;  /* 0x000000276e6e7c23 */ /* 0x100fe20008010834 */
[----:B------:R-:W-:-:S01]  /*39a0*/  FFMA.FTZ R111, R111, UR39, -R52 ;  /* 0x000000276f6f7c23 */ /* 0x000fc20008010834 */
[--C-:B------:R-:W-:Y:S01]  /*39b0*/  FFMA.FTZ R114, R114, UR39, -R52.reuse ;  /* 0x0000002772727c23 */ /* 0x100fe20008010834 */
        /* <DEDUP_REMOVED lines=32> */
[----:B------:R-:W5:Y:S01]  /*3bc0*/  MUFU.EX2 R114, R114 ;  /* 0x0000007200727308 */ /* 0x000f620000000800 */
        /* <DEDUP_REMOVED lines=11> */
[----:B------:R-:W-:Y:S01]  /*3c80*/  FFMA.FTZ R52, R78, UR39, -R52 ;  /* 0x000000274e347c23 */ /* 0x000fe20008010834 */
[----:B------:R-:W-:Y:S01]  /*3c90*/  F2FP.SATFINITE.E4M3.F32.PACK_AB_MERGE_C R110, R111, R110, RZ ;  /* 0x0000006e6f6e723e */ /* 0x000fe200048070ff */
[----:B------:R-:W-:Y:S01]  /*3ca0*/  FADD.FTZ R81, R13, R82 ;  /* 0x000000520d517221 */ /* 0x000fe20000010000 */
[----:B------:R-:W-:Y:S01]  /*3cb0*/  IMAD.MOV.U32 R78, RZ, RZ, R87 ;  /* 0x000000ffff4e7224 */ /* 0x000fe200078e0057 */
[----:B------:R-:W1:Y:S01]  /*3cc0*/  MUFU.EX2 R118, R118 ;  /* 0x0000007600767308 */ /* 0x000e620000000800 */
[----:B-----5:R-:W-:-:S01]  /*3cd0*/  FADD.FTZ R6, R114, R53 ;  /* 0x0000003572067221 */ /* 0x020fc20000010000 */
[C---:B------:R-:W-:Y:S01]  /*3ce0*/  FADD.FTZ R82, R14.reuse, R81 ;  /* 0x000000510e527221 */ /* 0x040fe20000010000 */
[----:B------:R-:W-:-:S02]  /*3cf0*/  F2FP.SATFINITE.E4M3.F32.PACK_AB_MERGE_C R14, R14, R13, RZ ;  /* 0x0000000d0e0e723e */ /* 0x000fc400048070ff */
[----:B------:R-:W-:Y:S01]  /*3d00*/  F2FP.SATFINITE.E4M3.F32.PACK_AB_MERGE_C R173, R80, R49, R110 ;  /* 0x0000003150ad723e */ /* 0x000fe2000480706e */
[----:B------:R-:W-:-:S01]  /*3d10*/  FADD.FTZ R81, R15, R82 ;  /* 0x000000520f517221 */ /* 0x000fc20000010000 */
[----:B------:R-:W-:Y:S01]  /*3d20*/  F2FP.SATFINITE.E4M3.F32.PACK_AB_MERGE_C R174, R12, R11, R14 ;  /* 0x0000000b0cae723e */ /* 0x000fe2000480700e */
[----:B------:R-:W2:Y:S01]  /*3d30*/  MUFU.EX2 R119, R119 ;  /* 0x0000007700777308 */ /* 0x000ea20000000800 */
[----:B0-----:R-:W-:-:S01]  /*3d40*/  FADD.FTZ R53, R115, R6 ;  /* 0x0000000673357221 */ /* 0x001fc20000010000 */
[----:B------:R-:W-:Y:S01]  /*3d50*/  FADD.FTZ R82, R20, R81 ;  /* 0x0000005114527221 */ /* 0x000fe20000010000 */
[--C-:B------:R-:W-:Y:S02]  /*3d60*/  IMAD.MOV.U32 R80, RZ, RZ, R87.reuse ;  /* 0x000000ffff507224 */ /* 0x100fe400078e0057 */
[----:B------:R-:W-:Y:S02]  /*3d70*/  IMAD.MOV.U32 R49, RZ, RZ, R87 ;  /* 0x000000ffff317224 */ /* 0x000fe400078e0057 */
[----:B------:R-:W-:-:S01]  /*3d80*/  FADD.FTZ R81, R21, R82 ;  /* 0x0000005215517221 */ /* 0x000fc20000010000 */
[----:B------:R-:W-:Y:S01]  /*3d90*/  F2FP.SATFINITE.E4M3.F32.PACK_AB_MERGE_C R21, R56, R21, RZ ;  /* 0x000000153815723e */ /* 0x000fe200048070ff */
[----:B------:R-:W0:Y:S01]  /*3da0*/  MUFU.EX2 R90, R90 ;  /* 0x0000005a005a7308 */ /* 0x000e220000000800 */
[----:B-1----:R-:W-:-:S01]  /*3db0*/  FADD.FTZ R6, R118, R53 ;  /* 0x0000003576067221 */ /* 0x002fc20000010000 */
[----:B------:R-:W-:Y:S01]  /*3dc0*/  FADD.FTZ R82, R56, R81 ;  /* 0x0000005138527221 */ /* 0x000fe20000010000 */
[----:B------:R-:W-:Y:S01]  /*3dd0*/  F2FP.SATFINITE.E4M3.F32.PACK_AB_MERGE_C R176, R20, R15, R21 ;  /* 0x0000000f14b0723e */ /* 0x000fe20004807015 */
[----:B------:R-:W-:-:S04]  /*3de0*/  IMAD.MOV.U32 R56, RZ, RZ, R87 ;  /* 0x000000ffff387224 */ /* 0x000fc800078e0057 */
        /* <DEDUP_REMOVED lines=41> */
[--C-:B------:R-:W-:Y:S01]  /*4080*/  IMAD.MOV.U32 R60, RZ, RZ, R87.reuse ;  /* 0x000000ffff3c7224 */ /* 0x100fe200078e0057 */
[----:B------:R-:W-:Y:S01]  /*4090*/  F2FP.SATFINITE.E4M3.F32.PACK_AB_MERGE_C R179, R99, R98, R102 ;  /* 0x0000006263b3723e */ /* 0x000fe20004807066 */
[----:B------:R-:W-:Y:S01]  /*40a0*/  IMAD.MOV.U32 R57, RZ, RZ, R87 ;  /* 0x000000ffff397224 */ /* 0x000fe200078e0057 */
        /* <DEDUP_REMOVED lines=30> */
[----:B------:R-:W1:Y:S01]  /*4290*/  MUFU.EX2 R70, R70 ;  /* 0x0000004600467308 */ /* 0x000e620000000800 */
[----:B--2---:R-:W-:-:S07]  /*42a0*/  FADD.FTZ R7, R67, R6 ;  /* 0x0000000643077221 */ /* 0x004fce0000010000 */
[----:B------:R-:W2:Y:S01]  /*42b0*/  MUFU.EX2 R71, R71 ;  /* 0x0000004700477308 */ /* 0x000ea20000000800 */
[----:B0-----:R-:W-:-:S01]  /*42c0*/  FADD.FTZ R9, R75, R10 ;  /* 0x0000000a4b097221 */ /* 0x001fc20000010000 */
[----:B------:R-:W-:-:S03]  /*42d0*/  F2FP.SATFINITE.E4M3.F32.PACK_AB_MERGE_C R75, R34, R75, RZ ;  /* 0x0000004b224b723e */ /* 0x000fc600048070ff */
[----:B------:R-:W-:Y:S01]  /*42e0*/  FADD.FTZ R34, R34, R9 ;  /* 0x0000000922227221 */ /* 0x000fe20000010000 */
[----:B------:R-:W-:Y:S01]  /*42f0*/  F2FP.SATFINITE.E4M3.F32.PACK_AB_MERGE_C R182, R74, R73, R75 ;  /* 0x000000494ab6723e */ /* 0x000fe2000480704b */
[----:B------:R-:W-:Y:S01]  /*4300*/  IMAD.MOV.U32 R75, RZ, RZ, R87 ;  /* 0x000000ffff4b7224 */ /* 0x000fe200078e0057 */
[----:B------:R-:W0:Y:S01]  /*4310*/  MUFU.EX2 R31, R31 ;  /* 0x0000001f001f7308 */ /* 0x000e220000000800 */
[----:B-1----:R-:W-:-:S01]  /*4320*/  FADD.FTZ R6, R70, R7 ;  /* 0x0000000746067221 */ /* 0x002fc20000010000 */
[--C-:B------:R-:W-:Y:S02]  /*4330*/  IMAD.MOV.U32 R74, RZ, RZ, R87.reuse ;  /* 0x000000ffff4a7224 */ /* 0x100fe400078e0057 */
[----:B------:R-:W-:-:S04]  /*4340*/  IMAD.MOV.U32 R73, RZ, RZ, R87 ;  /* 0x000000ffff497224 */ /* 0x000fc800078e0057 */
[----:B------:R-:W1:Y:S01]  /*4350*/  MUFU.EX2 R42, R42 ;  /* 0x0000002a002a7308 */ /* 0x000e620000000800 */
[C---:B--2---:R-:W-:Y:S01]  /*4360*/  F2FP.SATFINITE.E4M3.F32.PACK_AB_MERGE_C R70, R71.reuse, R70, RZ ;  /* 0x000000464746723e */ /* 0x044fe200048070ff */
[----:B------:R-:W-:-:S03]  /*4370*/  FADD.FTZ R71, R71, R6 ;  /* 0x0000000647477221 */ /* 0x000fc60000010000 */
[----:B------:R-:W-:Y:S01]  /*4380*/  F2FP.SATFINITE.E4M3.F32.PACK_AB_MERGE_C R183, R67, R66, R70 ;  /* 0x0000004243b7723e */ /* 0x000fe20004807046 */
[----:B------:R-:W-:Y:S02]  /*4390*/  IMAD.MOV.U32 R70, RZ, RZ, R87 ;  /* 0x000000ffff467224 */ /* 0x000fe400078e0057 */
[----:B------:R-:W2:Y:S01]  /*43a0*/  MUFU.EX2 R43, R43 ;  /* 0x0000002b002b7308 */ /* 0x000ea20000000800 */
[----:B0-----:R-:W-:-:S01]  /*43b0*/  FADD.FTZ R7, R31, R34 ;  /* 0x000000221f077221 */ /* 0x001fc20000010000 */
[--C-:B------:R-:W-:Y:S02]  /*43c0*/  IMAD.MOV.U32 R67, RZ, RZ, R87.reuse ;  /* 0x000000ffff437224 */ /* 0x100fe400078e0057 */
[----:B------:R-:W-:Y:S02]  /*43d0*/  IMAD.MOV.U32 R66, RZ, RZ, R87 ;  /* 0x000000ffff427224 */ /* 0x000fe400078e0057 */
[----:B------:R-:W-:Y:S01]  /*43e0*/  FADD.FTZ R8, R38, R7 ;  /* 0x0000000726087221 */ /* 0x000fe20000010000 */
[----:B------:R-:W-:Y:S01]  /*43f0*/  IMAD.MOV.U32 R34, RZ, RZ, R87 ;  /* 0x000000ffff227224 */ /* 0x000fe200078e0057 */
[----:B------:R-:W0:Y:S01]  /*4400*/  MUFU.EX2 R39, R39 ;  /* 0x0000002700277308 */ /* 0x000e220000000800 */
[----:B-1----:R-:W-:-:S01]  /*4410*/  FADD.FTZ R6, R42, R71 ;  /* 0x000000472a067221 */ /* 0x002fc20000010000 */
[----:B------:R-:W-:-:S06]  /*4420*/  IMAD.MOV.U32 R71, RZ, RZ, R87 ;  /* 0x000000ffff477224 */ /* 0x000fcc00078e0057 */
        /* <DEDUP_REMOVED lines=8> */
[----:B------:R-:W-:Y:S01]  /*44b0*/  F2FP.SATFINITE.E4M3.F32.PACK_AB_MERGE_C R39, R44, R39, RZ ;  /* 0x000000272c27723e */ /* 0x000fe200048070ff */
[----:B------:R-:W-:-:S03]  /*44c0*/  IMAD.MOV.U32 R44, RZ, RZ, R87 ;  /* 0x000000ffff2c7224 */ /* 0x000fc600078e0057 */
[----:B------:R-:W-:Y:S01]  /*44d0*/  F2FP.SATFINITE.E4M3.F32.PACK_AB_MERGE_C R184, R38, R31, R39 ;  /* 0x0000001f26b8723e */ /* 0x000fe20004807027 */
[--C-:B------:R-:W-:Y:S01]  /*44e0*/  IMAD.MOV.U32 R39, RZ, RZ, R87.reuse ;  /* 0x000000ffff277224 */ /* 0x100fe200078e0057 */
        /* <DEDUP_REMOVED lines=13> */
[----:B------:R-:W-:-:S06]  /*45c0*/  IMAD.MOV.U32 R47, RZ, RZ, R87 ;  /* 0x000000ffff2f7224 */ /* 0x000fcc00078e0057 */
        /* <DEDUP_REMOVED lines=13> */
[--C-:B------:R-:W-:Y:S01]  /*46a0*/  IMAD.MOV.U32 R45, RZ, RZ, R87.reuse ;  /* 0x000000ffff2d7224 */ /* 0x100fe200078e0057 */
[----:B------:R-:W1:Y:S01]  /*46b0*/  MUFU.EX2 R26, R26 ;  /* 0x0000001a001a7308 */ /* 0x000e620000000800 */
[C---:B--2---:R-:W-:Y:S01]  /*46c0*/  F2FP.SATFINITE.E4M3.F32.PACK_AB_MERGE_C R54, R55.reuse, R54, RZ ;  /* 0x000000363736723e */ /* 0x044fe200048070ff */
[----:B------:R-:W-:Y:S01]  /*46d0*/  FADD.FTZ R55, R55, R8 ;  /* 0x0000000837377221 */ /* 0x000fe20000010000 */
[--C-:B------:R-:W-:Y:S02]  /*46e0*/  IMAD.MOV.U32 R41, RZ, RZ, R87.reuse ;  /* 0x000000ffff297224 */ /* 0x100fe400078e0057 */
[----:B------:R-:W-:Y:S01]  /*46f0*/  F2FP.SATFINITE.E4M3.F32.PACK_AB_MERGE_C R187, R51, R50, R54 ;  /* 0x0000003233bb723e */ /* 0x000fe20004807036 */
[----:B------:R-:W-:Y:S02]  /*4700*/  IMAD.MOV.U32 R54, RZ, RZ, R87 ;  /* 0x000000ffff367224 */ /* 0x000fe400078e0057 */
[----:B------:R-:W2:Y:S01]  /*4710*/  MUFU.EX2 R25, R25 ;  /* 0x0000001900197308 */ /* 0x000ea20000000800 */
[----:B0-----:R-:W-:-:S01]  /*4720*/  FADD.FTZ R8, R24, R11 ;  /* 0x0000000b18087221 */ /* 0x001fc20000010000 */
[----:B------:R-:W-:-:S02]  /*4730*/  IMAD.MOV.U32 R51, RZ, RZ, R87 ;  /* 0x000000ffff337224 */ /* 0x000fc400078e0057 */
[--C-:B------:R-:W-:Y:S02]  /*4740*/  IMAD.MOV.U32 R50, RZ, RZ, R87.reuse ;  /* 0x000000ffff327224 */ /* 0x100fe400078e0057 */
[----:B------:R-:W-:Y:S02]  /*4750*/  IMAD.MOV.U32 R40, RZ, RZ, R87 ;  /* 0x000000ffff287224 */ /* 0x000fe400078e0057 */
        /* <DEDUP_REMOVED lines=9> */
[----:B------:R1:W3:Y:S01]  /*47f0*/  MUFU.EX2 R7, R76 ;  /* 0x0000004c00077308 */ /* 0x0002e20000000800 */
[----:B--2---:R-:W-:-:S07]  /*4800*/  FADD.FTZ R10, R30, R11 ;  /* 0x0000000b1e0a7221 */ /* 0x004fce0000010000 */
[----:B------:R-:W2:Y:S01]  /*4810*/  MUFU.EX2 R32, R32 ;  /* 0x0000002000207308 */ /* 0x000ea20000000800 */
[C---:B0-----:R-:W-:Y:S01]  /*4820*/  F2FP.SATFINITE.E4M3.F32.PACK_AB_MERGE_C R28, R29.reuse, R28, RZ ;  /* 0x0000001c1d1c723e */ /* 0x041fe200048070ff */
[----:B------:R-:W-:Y:S01]  /*4830*/  FADD.FTZ R29, R29, R8 ;  /* 0x000000081d1d7221 */ /* 0x000fe20000010000 */
[--C-:B-1----:R-:W-:Y:S02]  /*4840*/  IMAD.MOV.U32 R76, RZ, RZ, R87.reuse ;  /* 0x000000ffff4c7224 */ /* 0x102fe400078e0057 */
[----:B------:R-:W-:Y:S01]  /*4850*/  F2FP.SATFINITE.E4M3.F32.PACK_AB_MERGE_C R188, R25, R24, R28 ;  /* 0x0000001819bc723e */ /* 0x000fe2000480701c */
[----:B------:R-:W-:Y:S02]  /*4860*/  IMAD.MOV.U32 R28, RZ, RZ, R87 ;  /* 0x000000ffff1c7224 */ /* 0x000fe400078e0057 */
[----:B------:R-:W0:Y:S01]  /*4870*/  MUFU.EX2 R77, R77 ;  /* 0x0000004d004d7308 */ /* 0x000e220000000800 */
[----:B---3--:R-:W-:-:S01]  /*4880*/  FADD.FTZ R10, R7, R10 ;  /* 0x0000000a070a7221 */ /* 0x008fc20000010000 */
[----:B------:R-:W-:Y:S01]  /*4890*/  F2FP.SATFINITE.E4M3.F32.PACK_AB_MERGE_C R30, R7, R30, RZ ;  /* 0x0000001e071e723e */ /* 0x000fe200048070ff */
[----:B------:R-:W-:-:S02]  /*48a0*/  IMAD.MOV.U32 R25, RZ, RZ, R87 ;  /* 0x000000ffff197224 */ /* 0x000fc400078e0057 */
[--C-:B------:R-:W-:Y:S01]  /*48b0*/  IMAD.MOV.U32 R24, RZ, RZ, R87.reuse ;  /* 0x000000ffff187224 */ /* 0x100fe200078e0057 */
[----:B------:R-:W-:Y:S01]  /*48c0*/  F2FP.SATFINITE.E4M3.F32.PACK_AB_MERGE_C R189, R27, R26, R30 ;  /* 0x0000001a1bbd723e */ /* 0x000fe2000480701e */
[----:B------:R-:W-:Y:S01]  /*48d0*/  IMAD.MOV.U32 R30, RZ, RZ, R87 ;  /* 0x000000ffff1e7224 */ /* 0x000fe200078e0057 */
[----:B------:R-:W1:Y:S01]  /*48e0*/  MUFU.EX2 R33, R33 ;  /* 0x0000002100217308 */ /* 0x000e620000000800 */
[----:B--2---:R-:W-:-:S01]  /*48f0*/  FADD.FTZ R8, R32, R29 ;  /* 0x0000001d20087221 */ /* 0x004fc20000010000 */
[--C-:B------:R-:W-:Y:S02]  /*4900*/  IMAD.MOV.U32 R29, RZ, RZ, R87.reuse ;  /* 0x000000ffff1d7224 */ /* 0x100fe400078e0057 */
[--C-:B------:R-:W-:Y:S02]  /*4910*/  IMAD.MOV.U32 R27, RZ, RZ, R87.reuse ;  /* 0x000000ffff1b7224 */ /* 0x100fe400078e0057 */
[----:B------:R-:W-:Y:S02]  /*4920*/  IMAD.MOV.U32 R26, RZ, RZ, R87 ;  /* 0x000000ffff1a7224 */ /* 0x000fe400078e0057 */
[----:B------:R2:W3:Y:S01]  /*4930*/  MUFU.EX2 R6, R35 ;  /* 0x0000002300067308 */ /* 0x0004e20000000800 */
[----:B0-----:R-:W-:-:S07]  /*4940*/  FADD.FTZ R7, R77, R10 ;  /* 0x0000000a4d077221 */ /* 0x001fce0000010000 */
[----:B------:R-:W-:Y:S01]  /*4950*/  MUFU.EX2 R36, R36 ;  /* 0x0000002400247308 */ /* 0x000fe20000000800 */
[----:B-1----:R-:W-:-:S01]  /*4960*/  FADD.FTZ R9, R33, R8 ;  /* 0x0000000821097221 */ /* 0x002fc20000010000 */
[----:B--2---:R-:W-:-:S06]  /*4970*/  IMAD.MOV.U32 R35, RZ, RZ, R87 ;  /* 0x000000ffff237224 */ /* 0x004fcc00078e0057 */
[----:B------:R-:W0:Y:S01]  /*4980*/  MUFU.EX2 R37, R37 ;  /* 0x0000002500257308 */ /* 0x000e220000000800 */
[----:B---3--:R-:W-:-:S07]  /*4990*/  FADD.FTZ R8, R6, R7 ;  /* 0x0000000706087221 */ /* 0x008fce0000010000 */
[----:B------:R-:W-:Y:S08]  /*49a0*/  MUFU.EX2 R79, R79 ;  /* 0x0000004f004f7308 */ /* 0x000ff00000000800 */
[----:B------:R-:W1:Y:S01]  /*49b0*/  MUFU.EX2 R52, R52 ;  /* 0x0000003400347308 */ /* 0x000e620000000800 */
[----:B0-----:R-:W-:Y:S01]  /*49c0*/  F2FP.SATFINITE.E4M3.F32.PACK_AB_MERGE_C R7, R37, R36, RZ ;  /* 0x000000242507723e */ /* 0x001fe200048070ff */
[----:B------:R-:W-:-:S03]  /*49d0*/  FADD.FTZ R36, R36, R9 ;  /* 0x0000000924247221 */ /* 0x000fc60000010000 */
[----:B------:R-:W-:Y:S01]  /*49e0*/  F2FP.SATFINITE.E4M3.F32.PACK_AB_MERGE_C R190, R33, R32, R7 ;  /* 0x0000002021be723e */ /* 0x000fe20004807007 */
[----:B------:R-:W-:-:S01]  /*49f0*/  FADD.FTZ R7, R37, R36 ;  /* 0x0000002425077221 */ /* 0x000fc20000010000 */
[--C-:B------:R-:W-:Y:S02]  /*4a00*/  IMAD.MOV.U32 R37, RZ, RZ, R87.reuse ;  /* 0x000000ffff257224 */ /* 0x100fe400078e0057 */
[--C-:B------:R-:W-:Y:S02]  /*4a10*/  IMAD.MOV.U32 R36, RZ, RZ, R87.reuse ;  /* 0x000000ffff247224 */ /* 0x100fe400078e0057 */
[--C-:B------:R-:W-:Y:S02]  /*4a20*/  IMAD.MOV.U32 R33, RZ, RZ, R87.reuse ;  /* 0x000000ffff217224 */ /* 0x100fe400078e0057 */
[----:B------:R-:W-:Y:S01]  /*4a30*/  IMAD.MOV.U32 R32, RZ, RZ, R87 ;  /* 0x000000ffff207224 */ /* 0x000fe200078e0057 */
[----:B-1----:R-:W-:Y:S01]  /*4a40*/  F2FP.SATFINITE.E4M3.F32.PACK_AB_MERGE_C R10, R52, R79, RZ ;  /* 0x0000004f340a723e */ /* 0x002fe200048070ff */
[----:B------:R-:W-:-:S03]  /*4a50*/  FADD.FTZ R79, R79, R8 ;  /* 0x000000084f4f7221 */ /* 0x000fc60000010000 */
[----:B------:R-:W-:Y:S01]  /*4a60*/  F2FP.SATFINITE.E4M3.F32.PACK_AB_MERGE_C R191, R6, R77, R10 ;  /* 0x0000004d06bf723e */ /* 0x000fe2000480700a */
[----:B------:R-:W-:-:S01]  /*4a70*/  FADD.FTZ R6, R52, R79 ;  /* 0x0000004f34067221 */ /* 0x000fc20000010000 */
        /* <DEDUP_REMOVED lines=41> */
.L_x_301:
[----:B------:R-:W-:Y:S01]  /*4d10*/  ISETP.NE.AND P2, PT, RZ, UR42, PT ;  /* 0x0000002aff007c0c */ /* 0x000fe2000bf45270 */
[----:B------:R-:W-:-:S04]  /*4d20*/  UISETP.NE.AND UP0, UPT, UR51, 0x1, UPT ;  /* 0x000000013300788c */ /* 0x000fc8000bf05270 */
[----:B------:R-:W-:-:S04]  /*4d30*/  USEL UR43, URZ, 0x1, UP0 ;  /* 0x000000013f2b7887 */ /* 0x000fc80008000000 */
[----:B------:R-:W-:-:S04]  /*4d40*/  ULOP3.LUT UR43, UR53, UR43, URZ, 0x3c, !UPT ;  /* 0x0000002b352b7292 */ /* 0x000fc8000f8e3c3f */
[----:B------:R-:W-:Y:S08]  /*4d50*/  @P2 BRA `(.L_x_292) ;  /* 0x0000000000442947 */ /* 0x000ff00003800000 */
[----:B------:R-:W-:Y:S05]  /*4d60*/  @!P0 BRA `(.L_x_293) ;  /* 0x0000000000048947 */ /* 0x000fea0003800000 */
[----:B------:R-:W-:Y:S01]  /*4d70*/  BPT.TRAP 0x1 ;  /* 0x000000040000795c */ /* 0x000fe20000300000 */
.L_x_293:
[----:B------:R-:W0:Y:S01]  /*4d80*/  S2UR UR10, SR_CgaCtaId ;  /* 0x00000000000a79c3 */ /* 0x000e220000008800 */
[----:B------:R-:W-:Y:S01]  /*4d90*/  UIADD3 UR6, UR51, 0x1, URZ ;  /* 0x0000000133067890 */ /* 0x000fe2000fffe03f */
[----:B------:R-:W-:Y:S01]  /*4da0*/  IMAD.U32 R0, RZ, RZ, UR43 ;  /* 0x0000002bff007e24 */ /* 0x000fe2000f8e00ff */
[----:B------:R-:W-:Y:S02]  /*4db0*/  UMOV UR7, 0x400 ;  /* 0x0000040000077882 */ /* 0x000fe40000000000 */
[----:B------:R-:W-:Y:S02]  /*4dc0*/  UISETP.NE.AND UP0, UPT, UR6, 0x2, UPT ;  /* 0x000000020600788c */ /* 0x000fe4000bf05270 */
[----:B------:R-:W-:Y:S02]  /*4dd0*/  SHF.L.U32 R0, R0, 0x1f, RZ ;  /* 0x0000001f00007819 */ /* 0x000fe400000006ff */
[----:B------:R-:W-:Y:S02]  /*4de0*/  USEL UR6, UR6, URZ, UP0 ;  /* 0x0000003f06067287 */ /* 0x000fe40008000000 */
[----:B0-----:R-:W-:-:S04]  /*4df0*/  ULEA UR7, UR10, UR7, 0x18 ;  /* 0x000000070a077291 */ /* 0x001fc8000f8ec03f */
[----:B------:R-:W-:-:S09]  /*4e00*/  ULEA UR6, UR6, UR7, 0x3 ;  /* 0x0000000706067291 */ /* 0x000fd2000f8e183f */
[----:B------:R0:W1:Y:S01]  /*4e10*/  SYNCS.PHASECHK.TRANS64.TRYWAIT P1, [UR6+0x29830], R0 ;  /* 0x02983000ff0075a7 */ /* 0x0000620008020146 */
[----:B------:R-:W-:Y:S05]  /*4e20*/  @!P0 BRA `(.L_x_294) ;  /* 0x0000000000048947 */ /* 0x000fea0003800000 */
[----:B------:R-:W-:Y:S01]  /*4e30*/  BPT.TRAP 0x1 ;  /* 0x000000040000795c */ /* 0x000fe20000300000 */
.L_x_294:
[----:B-1----:R-:W-:Y:S05]  /*4e40*/  @P1 BRA `(.L_x_292) ;  /* 0x0000000000081947 */ /* 0x002fea0003800000 */
[----:B------:R-:W1:Y:S02]  /*4e50*/  SYNCS.PHASECHK.TRANS64.TRYWAIT P1, [UR6+0x29830], R0 ;  /* 0x02983000ff0075a7 */ /* 0x000e640008020146 */
[----:B-1----:R-:W-:Y:S05]  /*4e60*/  @!P1 BRA `(.L_x_295) ;  /* 0x000000b000c09947 */ /* 0x002fea0003800000 */
.L_x_292:
        /* <DEDUP_REMOVED lines=189> */
.L_x_297:
[----:B------:R-:W0:Y:S01]  /*5a40*/  S2UR UR7, SR_CgaCtaId ;  /* 0x00000000000779c3 */ /* 0x000e220000008800 */
[----:B------:R-:W-:Y:S01]  /*5a50*/  UMOV UR6, 0x400 ;  /* 0x0000040000067882 */ /* 0x000fe20000000000 */
[----:B------:R-:W-:-:S05]  /*5a60*/  IMAD.U32 R0, RZ, RZ, UR53 ;  /* 0x00000035ff007e24 */ /* 0x000fca000f8e00ff */
[----:B------:R-:W-:Y:S01]  /*5a70*/  SHF.L.U32 R0, R0, 0x1f, RZ ;  /* 0x0000001f00007819 */ /* 0x000fe200000006ff */
[----:B0-----:R-:W-:-:S04]  /*5a80*/  ULEA UR6, UR7, UR6, 0x18 ;  /* 0x0000000607067291 */ /* 0x001fc8000f8ec03f */
[----:B------:R-:W-:-:S09]  /*5a90*/  ULEA UR6, UR51, UR6, 0x3 ;  /* 0x0000000633067291 */ /* 0x000fd2000f8e183f */
[----:B------:R0:W1:Y:S01]  /*5aa0*/  SYNCS.PHASECHK.TRANS64.TRYWAIT P1, [UR6+0x29850], R0 ;  /* 0x02985000ff0075a7 */ /* 0x0000620008020146 */
[----:B------:R-:W-:Y:S05]  /*5ab0*/  @!P0 BRA `(.L_x_298) ;  /* 0x0000000000048947 */ /* 0x000fea0003800000 */
[----:B------:R-:W-:Y:S01]  /*5ac0*/  BPT.TRAP 0x1 ;  /* 0x000000040000795c */ /* 0x000fe20000300000 */
.L_x_298:
[----:B-1----:R-:W-:Y:S05]  /*5ad0*/  @P1 BRA `(.L_x_296) ;  /* 0x0000000000081947 */ /* 0x002fea0003800000 */
[----:B------:R-:W1:Y:S02]  /*5ae0*/  SYNCS.PHASECHK.TRANS64.TRYWAIT P1, [UR6+0x29850], R0 ;  /* 0x02985000ff0075a7 */ /* 0x000e640008020146 */
[----:B-1----:R-:W-:Y:S05]  /*5af0*/  @!P1 BRA `(.L_x_299) ;  /* 0x000000a400b49947 */ /* 0x002fea0003800000 */
.L_x_296:
[----:B01----:R-:W-:Y:S01]  /*5b00*/  FMNMX.FTZ R0, R152, R9, !PT ;  /* 0x0000000998007209 */ /* 0x003fe20007810000 */
[----:B------:R-:W0:Y:S01]  /*5b10*/  S2UR UR6, SR_CgaCtaId ;  /* 0x00000000000679c3 */ /* 0x000e220000008800 */
[----:B------:R-:W-:Y:S01]  /*5b20*/  MOV R14, 0x400 ;  /* 0x00000400000e7802 */ /* 0x000fe20000000f00 */
[----:B------:R-:W-:Y:S01]  /*5b30*/  WARPGROUP.ARRIVE ;  /* 0x00000000000079c5 */ /* 0x000fe20000000000 */
[----:B------:R-:W-:Y:S01]  /*5b40*/  FMNMX.FTZ R3, R153, R0, !PT ;  /* 0x0000000099037209 */ /* 0x000fe20007810000 */
[----:B------:R-:W-:Y:S01]  /*5b50*/  UMOV UR7, 0xc0000010 ;  /* 0xc000001000077882 */ /* 0x000fe20000000000 */
[----:B------:R-:W-:Y:S01]  /*5b60*/  FMNMX.FTZ R0, R154, R8, !PT ;  /* 0x000000089a007209 */ /* 0x000fe20007810000 */
[----:B------:R-:W-:Y:S01]  /*5b70*/  IMAD.U32 R195, RZ, RZ, UR39 ;  /* 0x00000027ffc37e24 */ /* 0x000fe2000f8e00ff */
[----:B------:R-:W-:Y:S01]  /*5b80*/  FMNMX.FTZ R4, R156, R3, !PT ;  /* 0x000000039c047209 */ /* 0x000fe20007810000 */
[----:B------:R-:W1:Y:S01]  /*5b90*/  S2R R196, SR_TID.X ;  /* 0x0000000000c47919 */ /* 0x000e620000002100 */
        /* <DEDUP_REMOVED lines=75> */
[----:B-1----:R-:W-:Y:S01]  /*6050*/  LOP3.LUT P1, RZ, R196, 0x7f, RZ, 0xc0, !PT ;  /* 0x0000007fc4ff7812 */ /* 0x002fe2000782c0ff */
[----:B------:R-:W1:Y:S01]  /*6060*/  SHFL.BFLY PT, R3, R4, 0x2, 0x1f ;  /* 0x0c401f0004037f89 */ /* 0x000e6200000e0000 */
[----:B------:R-:W-:-:S05]  /*6070*/  FMNMX.FTZ R5, R103, R0, !PT ;  /* 0x0000000067057209 */ /* 0x000fca0007810000 */
[----:B------:R-:W2:Y:S01]  /*6080*/  SHFL.BFLY PT, R0, R5, 0x2, 0x1f ;  /* 0x0c401f0005007f89 */ /* 0x000ea200000e0000 */
[----:B-1----:R-:W-:Y:S01]  /*6090*/  FMNMX.FTZ R10, R4, R3, !PT ;  /* 0x00000003040a7209 */ /* 0x002fe20007810000 */
[----:B0-----:R-:W-:-:S04]  /*60a0*/  IMAD.U32 R3, RZ, RZ, UR6 ;  /* 0x00000006ff037e24 */ /* 0x001fc8000f8e00ff */
[----:B------:R-:W0:Y:S01]  /*60b0*/  SHFL.BFLY PT, R11, R10, 0x1, 0x1f ;  /* 0x0c201f000a0b7f89 */ /* 0x000e2200000e0000 */
[----:B--2---:R-:W-:Y:S02]  /*60c0*/  FMNMX.FTZ R12, R5, R0, !PT ;  /* 0x00000000050c7209 */ /* 0x004fe40007810000 */
[----:B------:R-:W-:-:S03]  /*60d0*/  LEA R0, R3, R14, 0x18 ;  /* 0x0000000e03007211 */ /* 0x000fc600078ec0ff */
[----:B------:R-:W1:Y:S01]  /*60e0*/  SHFL.BFLY PT, R13, R12, 0x1, 0x1f ;  /* 0x0c201f000c0d7f89 */ /* 0x000e6200000e0000 */
[----:B------:R-:W-:-:S13]  /*60f0*/  R2UR UR6, R0 ;  /* 0x00000000000672ca */ /* 0x000fda00000e0000 */
[----:B------:R-:W-:-:S04]  /*6100*/  UIADD3 UR6, UR6, 0x400, URZ ;  /* 0x0000040006067890 */ /* 0x000fc8000fffe03f */
[----:B------:R-:W-:Y:S01]  /*6110*/  USHF.R.U32.HI UR6, URZ, 0x4, UR6 ;  /* 0x000000043f067899 */ /* 0x000fe20008011606 */
[----:B0-----:R-:W-:-:S03]  /*6120*/  FMNMX.FTZ R4, R10, R11, !PT ;  /* 0x0000000b0a047209 */ /* 0x001fc60007810000 */
[----:B------:R-:W-:Y:S02]  /*6130*/  ULOP3.LUT UR6, UR6, 0x3fff, URZ, 0xc0, !UPT ;  /* 0x00003fff06067892 */ /* 0x000fe4000f8ec03f */
[----:B------:R-:W-:-:S01]  /*6140*/  FADD.FTZ R9, -R4, R9 ;  /* 0x0000000904097221 */ /* 0x000fc20000010100 */
[----:B------:R-:W-:Y:S01]  /*6150*/  FFMA.FTZ R195, R4, R195, -8 ;  /* 0xc100000004c37423 */ /* 0x000fe200000100c3 */
[----:B------:R-:W-:Y:S01]  /*6160*/  ULOP3.LUT UR6, UR6, 0x10000, URZ, 0xfc, !UPT ;  /* 0x0001000006067892 */ /* 0x000fe2000f8efc3f */
[----:B-1----:R-:W-:Y:S01]  /*6170*/  FMNMX.FTZ R5, R12, R13, !PT ;  /* 0x0000000d0c057209 */ /* 0x002fe20007810000 */
[----:B------:R-:W-:Y:S01]  /*6180*/  FMUL.FTZ R10, R9, UR39 ;  /* 0x00000027090a7c20 */ /* 0x000fe20008410000 */
[--C-:B------:R-:W-:Y:S01]  /*6190*/  FFMA.FTZ R153, R153, UR39, -R195.reuse ;  /* 0x0000002799997c23 */ /* 0x100fe200080108c3 */
[----:B------:R-:W-:Y:S01]  /*61a0*/  UIMAD UR10, UR51, 0x500, UR6 ;  /* 0x00000500330a78a4 */ /* 0x000fe2000f8e0206 */
[----:B------:R-:W-:Y:S01]  /*61b0*/  FFMA.FTZ R11, R152, UR39, -R195 ;  /* 0x00000027980b7c23 */ /* 0x000fe200080108c3 */
[----:B------:R-:W-:-:S01]  /*61c0*/  FADD.FTZ R9, -R5, R8 ;  /* 0x0000000805097221 */ /* 0x000fc20000010100 */
[----:B------:R-:W-:Y:S01]  /*61d0*/  IMAD.U32 R152, RZ, RZ, UR39 ;  /* 0x00000027ff987e24 */ /* 0x000fe2000f8e00ff */
[----:B------:R-:W-:Y:S01]  /*61e0*/  MUFU.EX2 R8, R10 ;  /* 0x0000000a00087308 */ /* 0x000fe20000000800 */
[----:B------:R-:W-:-:S01]  /*61f0*/  FFMA.FTZ R12, R156, UR39, -R195 ;  /* 0x000000279c0c7c23 */ /* 0x000fc200080108c3 */
[----:B------:R-:W-:Y:S01]  /*6200*/  FMUL.FTZ R9, R9, UR39 ;  /* 0x0000002709097c20 */ /* 0x000fe20008410000 */
[----:B------:R-:W-:Y:S01]  /*6210*/  UMOV UR6, UR10 ;  /* 0x0000000a00067c82 */ /* 0x000fe20008000000 */
[--C-:B------:R-:W-:Y:S01]  /*6220*/  FFMA.FTZ R13, R157, UR39, -R195.reuse ;  /* 0x000000279d0d7c23 */ /* 0x100fe200080108c3 */
[----:B------:R-:W-:Y:S01]  /*6230*/  QGMMA.64x128x32.F32.E4M3.E4M3 R24, R172, gdesc[UR4], R24, gsb0 ;  /* 0x01e00004ac187df3 */ /* 0x000fe20008000818 */
[----:B------:R-:W-:Y:S01]  /*6240*/  UIADD3 UR6, UR10, 0x100, URZ ;  /* 0x000001000a067890 */ /* 0x000fe2000fffe03f */
[--C-:B------:R-:W-:Y:S01]  /*6250*/  FFMA.FTZ R14, R160, UR39, -R195.reuse ;  /* 0x00000027a00e7c23 */ /* 0x100fe200080108c3 */
[----:B------:R-:W-:Y:S01]  /*6260*/  UMOV UR7, 0xc0000010 ;  /* 0xc000001000077882 */ /* 0x000fe20000000000 */
[----:B------:R0:W-:Y:S01]  /*6270*/  MUFU.EX2 R10, R153 ;  /* 0x00000099000a7308 */ /* 0x0001e20000000800 */
        /* <DEDUP_REMOVED lines=8> */
[----:B0-----:R-:W-:-:S01]  /*6300*/  FFMA.FTZ R153, R101, UR39, -R195 ;  /* 0x0000002765997c23 */ /* 0x001fc200080108c3 */
[----:B------:R-:W-:Y:S01]  /*6310*/  FFMA.FTZ R101, R5, R152, -8 ;  /* 0xc100000005657423 */ /* 0x000fe20000010098 */
        /* <DEDUP_REMOVED lines=14> */
[----:B-1----:R-:W-:-:S01]  /*6400*/  FFMA.FTZ R7, R8, R7, R11 ;  /* 0x0000000708077223 */ /* 0x002fc2000001000b */
[--C-:B------:R-:W-:Y:S01]  /*6410*/  FFMA.FTZ R139, R139, UR39, -R101.reuse ;  /* 0x000000278b8b7c23 */ /* 0x100fe20008010865 */
[----:B------:R-:W-:-:S01]  /*6420*/  FFMA.FTZ R142, R142, UR39, -R101 ;  /* 0x000000278e8e7c23 */ /* 0x000fc20008010865 */
[----:B------:R-:W-:Y:S01]  /*6430*/  FFMA.FTZ R143, R143, UR39, -R101 ;  /* 0x000000278f8f7c23 */ /* 0x000fe20008010865 */
[----:B------:R-:W-:-:S01]  /*6440*/  FADD.FTZ R7, R10, R7 ;  /* 0x000000070a077221 */ /* 0x000fc20000010000 */
[--C-:B------:R-:W-:Y:S01]  /*6450*/  FFMA.FTZ R146, R146, UR39, -R101.reuse ;  /* 0x0000002792927c23 */ /* 0x100fe20008010865 */
        /* <DEDUP_REMOVED lines=67> */
[----:B------:R-:W-:-:S06]  /*6890*/  FFMA.FTZ R101, R103, UR39, -R101 ;  /* 0x0000002767657c23 */ /* 0x000fcc0008010865 */
        /* <DEDUP_REMOVED lines=57> */
[----:B--2---:R-:W-:Y:S01]  /*6c30*/  FADD.FTZ R7, R121, R6 ;  /* 0x0000000679077221 */ /* 0x004fe20000010000 */
[----:B------:R-:W-:-:S03]  /*6c40*/  UMOV UR7, 0xc0000010 ;  /* 0xc000001000077882 */ /* 0x000fc60000000000 */
        /* <DEDUP_REMOVED lines=35> */
[----:B------:R-:W-:Y:S02]  /*6e80*/  WARPGROUP.DEPBAR.LE gsb0, 0x0 ;  /* 0x00008000000079c5 */ /* 0x000fe40000010000 */
[----:B------:R-:W-:-:S04]  /*6e90*/  WARPGROUP.ARRIVE ;  /* 0x00000000000079c5 */ /* 0x000fc80000000000 */
[----:B------:R-:W1:Y:S01]  /*6ea0*/  MUFU.EX2 R109, R109 ;  /* 0x0000006d006d7308 */ /* 0x000e620000000800 */
[----:B--2---:R-:W-:-:S01]  /*6eb0*/  FADD.FTZ R6, R108, R7 ;  /* 0x000000076c067221 */ /* 0x004fc20000010000 */
[----:B------:R-:W-:Y:S01]  /*6ec0*/  QGMMA.64x128x32.F32.E4M3.E4M3 R24, R184, gdesc[UR4], R24, gsb0 ;  /* 0x01e00004b8187df3 */ /* 0x000fe20008000818 */
[----:B------:R-:W-:Y:S01]  /*6ed0*/  UIADD3 UR6, UR10, 0x400, URZ ;  /* 0x000004000a067890 */ /* 0x000fe2000fffe03f */
[----:B------:R-:W-:-:S04]  /*6ee0*/  UMOV UR7, 0xc0000010 ;  /* 0xc000001000077882 */ /* 0x000fc80000000000 */
[----:B------:R-:W2:Y:S01]  /*6ef0*/  MUFU.EX2 R111, R111 ;  /* 0x0000006f006f7308 */ /* 0x000ea20000000800 */
[----:B0-----:R-:W-:-:S07]  /*6f00*/  FADD.FTZ R160, R110, R163 ;  /* 0x000000a36ea07221 */ /* 0x001fce0000010000 */
[----:B------:R-:W0:Y:S01]  /*6f10*/  MUFU.EX2 R112, R112 ;  /* 0x0000007000707308 */ /* 0x000e220000000800 */
[----:B-1----:R-:W-:-:S01]  /*6f20*/  FADD.FTZ R7, R109, R6 ;  /* 0x000000066d077221 */ /* 0x002fc20000010000 */
[----:B------:R-:W-:-:S06]  /*6f30*/  IADD3 R6, -R22, 0xb, RZ ;  /* 0x0000000b16067810 */ /* 0x000fcc0007ffe1ff */
        /* <DEDUP_REMOVED lines=14> */
[----:B------:R-:W-:-:S06]  /*7020*/  IMAD.U32 R163, RZ, RZ, UR52 ;  /* 0x00000034ffa37e24 */ /* 0x000fcc000f8e00ff */
[----:B------:R-:W-:Y:S01]  /*7030*/  MUFU.EX2 R88, R88 ;  /* 0x0000005800587308 */ /* 0x000fe20000000800 */
[----:B0-----:R-:W-:-:S07]  /*7040*/  FADD.FTZ R7, R117, R160 ;  /* 0x000000a075077221 */ /* 0x001fce0000010000 */
[----:B------:R-:W0:Y:S08]  /*7050*/  MUFU.EX2 R90, R90 ;  /* 0x0000005a005a7308 */ /* 0x000e300000000800 */
[----:B------:R-:W-:Y:S08]  /*7060*/  MUFU.EX2 R89, R89 ;  /* 0x0000005900597308 */ /* 0x000ff00000000800 */
[----:B------:R-:W2:Y:S08]  /*7070*/  MUFU.EX2 R91, R91 ;  /* 0x0000005b005b7308 */ /* 0x000eb00000000800 */
[----:B------:R-:W-:Y:S08]  /*7080*/  MUFU.EX2 R92, R92 ;  /* 0x0000005c005c7308 */ /* 0x000ff00000000800 */
[----:B------:R-:W3:Y:S08]  /*7090*/  MUFU.EX2 R165, R94 ;  /* 0x0000005e00a57308 */ /* 0x000ef00000000800 */
[----:B------:R-:W-:Y:S08]  /*70a0*/  MUFU.EX2 R93, R93 ;  /* 0x0000005d005d7308 */ /* 0x000ff00000000800 */
[----:B------:R1:W4:Y:S01]  /*70b0*/  MUFU.EX2 R164, R95 ;  /* 0x0000005f00a47308 */ /* 0x0003220000000800 */
[----:B------:R-:W-:-:S02]  /*70c0*/  WARPGROUP.DEPBAR.LE gsb0, 0x0 ;  /* 0x00008000000079c5 */ /* 0x000fc40000010000 */
[----:B------:R-:W-:Y:S01]  /*70d0*/  WARPGROUP.ARRIVE ;  /* 0x00000000000079c5 */ /* 0x000fe20000000000 */
[----:B-1----:R-:W-:-:S04]  /*70e0*/  FADD.FTZ R95, R119, R162 ;  /* 0x000000a2775f7221 */ /* 0x002fc80000010000 */
[----:B------:R-:W-:Y:S01]  /*70f0*/  MUFU.EX2 R96, R96 ;  /* 0x0000006000607308 */ /* 0x000fe20000000800 */
[----:B------:R-:W-:Y:S02]  /*7100*/  @!P1 IMAD R162, R163, 0x8, R0 ;  /* 0x00000008a3a29824 */ /* 0x000fe400078e0200 */
[----:B0-----:R-:W-:Y:S01]  /*7110*/  FADD.FTZ R160, R90, R95 ;  /* 0x0000005f5aa07221 */ /* 0x001fe20000010000 */
[----:B------:R-:W-:Y:S03]  /*7120*/  QGMMA.64x128x32.F32.E4M3.E4M3 R24, R188, gdesc[UR4], R24, gsb0 ;  /* 0x01e00004bc187df3 */ /* 0x000fe60008000818 */
[----:B--2---:R-:W-:-:S01]  /*7130*/  FADD.FTZ R160, R91, R160 ;  /* 0x000000a05ba07221 */ /* 0x004fc20000010000 */
[----:B------:R0:W1:Y:S03]  /*7140*/  MUFU.EX2 R94, R98 ;  /* 0x00000062005e7308 */ /* 0x0000660000000800 */
[----:B---3--:R-:W-:-:S04]  /*7150*/  FADD.FTZ R160, R165, R160 ;  /* 0x000000a0a5a07221 */ /* 0x008fc80000010000 */
[----:B----4-:R-:W-:Y:S01]  /*7160*/  FADD.FTZ R95, R164, R160 ;  /* 0x000000a0a45f7221 */ /* 0x010fe20000010000 */
[----:B------:R-:W-:Y:S01]  /*7170*/  MUFU.EX2 R97, R97 ;  /* 0x0000006100617308 */ /* 0x000fe20000000800 */
[----:B0-----:R-:W-:-:S04]  /*7180*/  FADD.FTZ R98, R88, R7 ;  /* 0x0000000758627221 */ /* 0x001fc80000010000 */
[----:B------:R-:W-:-:S03]  /*7190*/  FADD.FTZ R7, R89, R98 ;  /* 0x0000006259077221 */ /* 0x000fc60000010000 */
[----:B------:R-:W0:Y:S01]  /*71a0*/  MUFU.EX2 R166, R99 ;  /* 0x0000006300a67308 */ /* 0x000e220000000800 */
[----:B------:R-:W-:-:S01]  /*71b0*/  FADD.FTZ R98, R92, R7 ;  /* 0x000000075c627221 */ /* 0x000fc20000010000 */
[----:B-1----:R-:W-:-:S03]  /*71c0*/  FADD.FTZ R95, R94, R95 ;  /* 0x0000005f5e5f7221 */ /* 0x002fc60000010000 */
[----:B------:R-:W-:-:S03]  /*71d0*/  FADD.FTZ R7, R93, R98 ;  /* 0x000000625d077221 */ /* 0x000fc60000010000 */
[----:B------:R-:W-:Y:S08]  /*71e0*/  MUFU.EX2 R100, R100 ;  /* 0x0000006400647308 */ /* 0x000ff00000000800 */
[----:B------:R-:W1:Y:S01]  /*71f0*/  MUFU.EX2 R102, R102 ;  /* 0x0000006600667308 */ /* 0x000e620000000800 */
[----:B0-----:R-:W-:-:S07]  /*7200*/  FADD.FTZ R95, R166, R95 ;  /* 0x0000005fa65f7221 */ /* 0x001fce0000010000 */
[----:B------:R-:W0:Y:S08]  /*7210*/  MUFU.EX2 R153, R153 ;  /* 0x0000009900997308 */ /* 0x000e300000000800 */
[----:B------:R-:W2:Y:S01]  /*7220*/  MUFU.EX2 R101, R101 ;  /* 0x0000006500657308 */ /* 0x000ea20000000800 */
[----:B-1----:R-:W-:-:S01]  /*7230*/  FADD.FTZ R95, R102, R95 ;  /* 0x0000005f665f7221 */ /* 0x002fc20000010000 */
[----:B------:R-:W-:-:S02]  /*7240*/  WARPGROUP.DEPBAR.LE gsb0, 0x0 ;  /* 0x00008000000079c5 */ /* 0x000fc40000010000 */
[----:B------:R1:W-:Y:S06]  /*7250*/  BAR.ARV R6, 0x100 ;  /* 0x000400060000751d */ /* 0x0003ec0000002000 */
[----:B-1----:R-:W-:-:S05]  /*7260*/  @!P1 VIADD R6, R162, 0x29840 ;  /* 0x00029840a2069836 */ /* 0x002fca0000000000 */
[----:B------:R-:W-:-:S04]  /*7270*/  @!P1 PRMT R6, RZ, 0x654, R6 ;  /* 0x00000654ff069816 */ /* 0x000fc80000000006 */
[----:B------:R1:W-:Y:S02]  /*7280*/  @!P1 SYNCS.ARRIVE.TRANS64.RED.A1T0 RZ, [R6+URZ], RZ ;  /* 0x000000ff06ff99a7 */ /* 0x0003e4000810043f */
[----:B-1----:R-:W-:-:S04]  /*7290*/  FADD.FTZ R6, R96, R7 ;  /* 0x0000000760067221 */ /* 0x002fc80000010000 */
[----:B------:R-:W-:-:S04]  /*72a0*/  FADD.FTZ R7, R97, R6 ;  /* 0x0000000661077221 */ /* 0x000fc80000010000 */
[----:B------:R-:W-:-:S04]  /*72b0*/  FADD.FTZ R6, R100, R7 ;  /* 0x0000000764067221 */ /* 0x000fc80000010000 */
[----:B0-----:R-:W-:Y:S01]  /*72c0*/  FADD.FTZ R7, R153, R6 ;  /* 0x0000000699077221 */ /* 0x001fe20000010000 */
[----:B--2---:R-:W-:-:S01]  /*72d0*/  FADD.FTZ R6, R101, R95 ;  /* 0x0000005f65067221 */ /* 0x004fc20000010000 */
[----:B------:R-:W-:Y:S06]  /*72e0*/  @!P0 BRA `(.L_x_300) ;  /* 0x0000000000048947 */ /* 0x000fec0003800000 */
[----:B------:R-:W-:Y:S01]  /*72f0*/  BPT.TRAP 0x1 ;  /* 0x000000040000795c */ /* 0x000fe20000300000 */
.L_x_300:
[----:B------:R-:W-:Y:S01]  /*7300*/  F2FP.SATFINITE.E4M3.F32.PACK_AB_MERGE_C R12, R13, R12, RZ ;  /* 0x0000000c0d0c723e */ /* 0x000fe200048070ff */
[----:B------:R-:W-:Y:S02]  /*7310*/  UIADD3 UR6, UR50, -0x1, URZ ;  /* 0xffffffff32067890 */ /* 0x000fe4000fffe03f */
[----:B------:R-:W-:Y:S01]  /*7320*/  ISETP.LT.AND P1, PT, RZ, UR50, PT ;  /* 0x00000032ff007c0c */ /* 0x000fe2000bf21270 */
[----:B------:R-:W-:Y:S01]  /*7330*/  UMOV UR53, UR43 ;  /* 0x0000002b00357c82 */ /* 0x000fe20008000000 */
[----:B------:R-:W-:Y:S01]  /*7340*/  F2FP.SATFINITE.E4M3.F32.PACK_AB_MERGE_C R172, R10, R11, R12 ;  /* 0x0000000b0aac723e */ /* 0x000fe2000480700c */
[----:B------:R-:W-:Y:S01]  /*7350*/  IMAD.U32 R11, RZ, RZ, UR51 ;  /* 0x00000033ff0b7e24 */ /* 0x000fe2000f8e00ff */
[----:B------:R-:W-:Y:S01]  /*7360*/  F2FP.SATFINITE.E4M3.F32.PACK_AB_MERGE_C R20, R21, R20, RZ ;  /* 0x000000141514723e */ /* 0x000fe200048070ff */
[----:B------:R-:W-:Y:S01]  /*7370*/  UMOV UR51, UR52 ;  /* 0x0000003400337c82 */ /* 0x000fe20008000000 */
[----:B------:R-:W-:Y:S01]  /*7380*/  F2FP.SATFINITE.E4M3.F32.PACK_AB_MERGE_C R154, R157, R154, RZ ;  /* 0x0000009a9d9a723e */ /* 0x000fe200048070ff */
[----:B------:R-:W-:Y:S01]  /*7390*/  IMAD R10, R11, 0x8, R0 ;  /* 0x000000080b0a7824 */ /* 0x000fe200078e0200 */
[----:B------:R-:W-:Y:S01]  /*73a0*/  F2FP.SATFINITE.E4M3.F32.PACK_AB_MERGE_C R158, R161, R158, RZ ;  /* 0x0000009ea19e723e */ /* 0x000fe200048070ff */
[----:B------:R-:W-:Y:S01]  /*73b0*/  UMOV UR50, UR6 ;  /* 0x0000000600327c82 */ /* 0x000fe20008000000 */
[----:B------:R-:W-:Y:S01]  /*73c0*/  F2FP.SATFINITE.E4M3.F32.PACK_AB_MERGE_C R140, R141, R140, RZ ;  /* 0x0000008c8d8c723e */ /* 0x000fe200048070ff */
[----:B------:R-:W-:Y:S01]  /*73d0*/  VIADD R10, R10, 0x29860 ;  /* 0x000298600a0a7836 */ /* 0x000fe20000000000 */
[----:B------:R-:W-:Y:S01]  /*73e0*/  F2FP.SATFINITE.E4M3.F32.PACK_AB_MERGE_C R142, R143, R142, RZ ;  /* 0x0000008e8f8e723e */ /* 0x000fe200048070ff */
[----:B------:R-:W-:Y:S01]  /*73f0*/  FMUL.FTZ R24, R24, R8 ;  /* 0x0000000818187220 */ /* 0x000fe20000410000 */
[----:B------:R-:W-:Y:S01]  /*7400*/  F2FP.SATFINITE.E4M3.F32.PACK_AB_MERGE_C R148, R149, R148, RZ ;  /* 0x000000949594723e */ /* 0x000fe200048070ff */
[-C--:B------:R-:W-:Y:S01]  /*7410*/  FMUL.FTZ R25, R25, R8.reuse ;  /* 0x0000000819197220 */ /* 0x080fe20000410000 */
[----:B------:R-:W-:Y:S01]  /*7420*/  PRMT R10, R3, 0x654, R10 ;  /* 0x00000654030a7816 */ /* 0x000fe2000000000a */
[----:B------:R-:W-:Y:S01]  /*7430*/  FMUL.FTZ R28, R28, R8 ;  /* 0x000000081c1c7220 */ /* 0x000fe20000410000 */
[----:B------:R-:W-:Y:S01]  /*7440*/  F2FP.SATFINITE.E4M3.F32.PACK_AB_MERGE_C R150, R151, R150, RZ ;  /* 0x000000969796723e */ /* 0x000fe200048070ff */
[----:B------:R-:W-:Y:S01]  /*7450*/  FMUL.FTZ R29, R29, R8 ;  /* 0x000000081d1d7220 */ /* 0x000fe20000410000 */
[----:B------:R-:W-:Y:S01]  /*7460*/  F2FP.SATFINITE.E4M3.F32.PACK_AB_MERGE_C R124, R125, R124, RZ ;  /* 0x0000007c7d7c723e */ /* 0x000fe200048070ff */
[----:B------:R0:W-:Y:S01]  /*7470*/  SYNCS.ARRIVE.TRANS64.RED.A1T0 RZ, [R10+URZ], RZ ;  /* 0x000000ff0aff79a7 */ /* 0x0001e2000810043f */
        /* <DEDUP_REMOVED lines=91> */
[----:B------:R-:W-:Y:S01]  /*7a30*/  F2FP.SATFINITE.E4M3.F32.PACK_AB_MERGE_C R191, R166, R94, R21 ;  /* 0x0000005ea6bf723e */ /* 0x000fe20004807015 */
[----:B0-----:R-:W-:Y:S06]  /*7a40*/  @P1 BRA `(.L_x_301) ;  /* 0xffffffd000b01947 */ /* 0x001fec000383ffff */
.L_x_291:
[----:B------:R-:W-:Y:S06]  /*7a50*/  BAR.ARV 0x8, 0x180 ;  /* 0x0206000000007b1d */ /* 0x000fec0000002000 */
[----:B------:R-:W-:Y:S05]  /*7a60*/  @!P0 BRA `(.L_x_302) ;  /* 0x0000000000048947 */ /* 0x000fea0003800000 */
[----:B------:R-:W-:Y:S01]  /*7a70*/  BPT.TRAP 0x1 ;  /* 0x000000040000795c */ /* 0x000fe20000300000 */
.L_x_302:
[----:B------:R-:W-:Y:S02]  /*7a80*/  IMAD.U32 R8, RZ, RZ, UR43 ;  /* 0x0000002bff087e24 */ /* 0x000fe4000f8e00ff */
[----:B------:R-:W-:-:S03]  /*7a90*/  IMAD.U32 R15, RZ, RZ, UR52 ;  /* 0x00000034ff0f7e24 */ /* 0x000fc6000f8e00ff */
[----:B------:R-:W-:Y:S01]  /*7aa0*/  SHF.L.U32 R8, R8, 0x1f, RZ ;  /* 0x0000001f08087819 */ /* 0x000fe200000006ff */
[----:B------:R-:W-:-:S04]  /*7ab0*/  IMAD R15, R15, 0x8, R0 ;  /* 0x000000080f0f7824 */ /* 0x000fc800078e0200 */
[----:B------:R0:W1:Y:S01]  /*7ac0*/  SYNCS.PHASECHK.TRANS64.TRYWAIT P1, [R15+URZ+0x29850], R8 ;  /* 0x029850080f0075a7 */ /* 0x000062000802017f */
[----:B------:R-:W-:Y:S05]  /*7ad0*/  @!P0 BRA `(.L_x_303) ;  /* 0x0000000000048947 */ /* 0x000fea0003800000 */
[----:B------:R-:W-:Y:S01]  /*7ae0*/  BPT.TRAP 0x1 ;  /* 0x000000040000795c */ /* 0x000fe20000300000 */
.L_x_303:
[----:B------:R-:W-:Y:S02]  /*7af0*/  VIADD R0, R0, 0x400 ;  /* 0x0000040000007836 */ /* 0x000fe40000000000 */
[----:B------:R-:W-:-:S03]  /*7b00*/  IMAD.U32 R9, RZ, RZ, UR52 ;  /* 0x00000034ff097e24 */ /* 0x000fc6000f8e00ff */
[----:B------:R-:W-:-:S04]  /*7b10*/  SHF.R.U32.HI R0, RZ, 0x4, R0 ;  /* 0x00000004ff007819 */ /* 0x000fc80000011600 */
[----:B------:R-:W-:-:S04]  /*7b20*/  LOP3.LUT R0, R0, 0x3fff, RZ, 0xc0, !PT ;  /* 0x00003fff00007812 */ /* 0x000fc800078ec0ff */
[----:B------:R-:W-:Y:S01]  /*7b30*/  LOP3.LUT R0, R0, 0x10000, RZ, 0xfc, !PT ;  /* 0x0001000000007812 */ /* 0x000fe200078efcff */
[----:B-1----:R-:W-:Y:S06]  /*7b40*/  @P1 BRA `(.L_x_304) ;  /* 0x0000000000081947 */ /* 0x002fec0003800000 */
[----:B------:R-:W1:Y:S02]  /*7b50*/  SYNCS.PHASECHK.TRANS64.TRYWAIT P1, [R15+URZ+0x29850], R8 ;  /* 0x029850080f0075a7 */ /* 0x000e64000802017f */
[----:B-1----:R-:W-:Y:S05]  /*7b60*/  @!P1 BRA `(.L_x_305) ;  /* 0x0000008400b09947 */ /* 0x002fea0003800000 */
.L_x_304:
[----:B01----:R-:W-:Y:S01]  /*7b70*/  IMAD R8, R9, 0x500, R0 ;  /* 0x0000050009087824 */ /* 0x003fe200078e0200 */
[----:B------:R-:W-:Y:S05]  /*7b80*/  WARPSYNC.ALL ;  /* 0x0000000000007948 */ /* 0x000fea0003800000 */
[----:B------:R-:W-:Y:S01]  /*7b90*/  IMAD.MOV.U32 R9, RZ, RZ, -0x3ffffff0 ;  /* 0xc0000010ff097424 */ /* 0x000fe200078e00ff */
[C---:B------:R-:W-:Y:S01]  /*7ba0*/  R2UR UR6, R8.reuse ;  /* 0x00000000080672ca */ /* 0x040fe200000e0000 */
[----:B------:R-:W-:Y:S01]  /*7bb0*/  WARPGROUP.ARRIVE ;  /* 0x00000000000079c5 */ /* 0x000fe20000000000 */
[----:B------:R-:W-:Y:S01]  /*7bc0*/  VIADD R10, R8, 0x100 ;  /* 0x00000100080a7836 */ /* 0x000fe20000000000 */
[----:B------:R-:W-:Y:S01]  /*7bd0*/  ULDC.64 UR8, c[0x0][0x9a0] ;  /* 0x0002680000087ab9 */ /* 0x000fe20000000a00 */
[----:B------:R-:W-:Y:S01]  /*7be0*/  R2UR UR7, R9 ;  /* 0x00000000090772ca */ /* 0x000fe200000e0000 */
[----:B------:R-:W-:Y:S01]  /*7bf0*/  IMAD.MOV.U32 R11, RZ, RZ, -0x3ffffff0 ;  /* 0xc0000010ff0b7424 */ /* 0x000fe200078e00ff */
[----:B------:R-:W-:Y:S01]  /*7c00*/  UISETP.NE.U32.AND UP0, UPT, UR8, URZ, UPT ;  /* 0x0000003f0800728c */ /* 0x000fe2000bf05070 */
[----:B------:R-:W-:-:S03]  /*7c10*/  IMAD.MOV.U32 R14, RZ, RZ, 0x3f800000 ;  /* 0x3f800000ff0e7424 */ /* 0x000fc600078e00ff */
[----:B------:R-:W-:-:S06]  /*7c20*/  UISETP.NE.AND.EX UP0, UPT, UR9, URZ, UPT, UP0 ;  /* 0x0000003f0900728c */ /* 0x000fcc000bf05300 */
[----:B------:R-:W-:Y:S01]  /*7c30*/  PLOP3.LUT P1, PT, PT, PT, UP0, 0x80, 0x0 ;  /* 0x000000000000781c */ /* 0x000fe20003f2f008 */
[----:B------:R-:W-:Y:S01]  /*7c40*/  QGMMA.64x128x32.F32.E4M3.E4M3 R24, R172, gdesc[UR4], R24, gsb0 ;  /* 0x01e00004ac187df3 */ /* 0x000fe20008000818 */
[----:B------:R-:W-:Y:S01]  /*7c50*/  R2UR UR6, R10 ;  /* 0x000000000a0672ca */ /* 0x000fe200000e0000 */
[----:B------:R-:W-:Y:S01]  /*7c60*/  VIADD R10, R8, 0x200 ;  /* 0x00000200080a7836 */ /* 0x000fe20000000000 */
[----:B------:R-:W-:Y:S01]  /*7c70*/  R2UR UR7, R11 ;  /* 0x000000000b0772ca */ /* 0x000fe200000e0000 */
[----:B------:R-:W-:Y:S02]  /*7c80*/  @UP0 ULDC.64 UR10, c[0x0][0x9c8] ;  /* 0x00027200000a0ab9 */ /* 0x000fe40000000a00 */
[----:B------:R-:W-:Y:S01]  /*7c90*/  @UP0 UIMAD.WIDE.U32 UR4, UR36, UR10, URZ ;  /* 0x0000000a240402a5 */ /* 0x000fe2000f8e003f */
[----:B------:R-:W-:Y:S01]  /*7ca0*/  IMAD.MOV.U32 R11, RZ, RZ, -0x3ffffff0 ;  /* 0xc0000010ff0b7424 */ /* 0x000fe200078e00ff */
[----:B------:R-:W-:Y:S02]  /*7cb0*/  WARPGROUP.DEPBAR.LE gsb0, 0x0 ;  /* 0x00008000000079c5 */ /* 0x000fe40000010000 */
[----:B------:R-:W-:-:S06]  /*7cc0*/  WARPGROUP.ARRIVE ;  /* 0x00000000000079c5 */ /* 0x000fcc0000000000 */
[----:B------:R-:W-:Y:S01]  /*7cd0*/  QGMMA.64x128x32.F32.E4M3.E4M3 R24, R176, gdesc[UR4], R24, gsb0 ;  /* 0x01e00004b0187df3 */ /* 0x000fe20008000818 */
[----:B------:R-:W-:Y:S02]  /*7ce0*/  @UP0 UIMAD UR6, UR37, UR10, URZ ;  /* 0x0000000a250602a4 */ /* 0x000fe4000f8e023f */
[----:B------:R-:W-:Y:S02]  /*7cf0*/  @UP0 USHF.R.S32.HI UR7, URZ, 0x1f, UR46 ;  /* 0x0000001f3f070899 */ /* 0x000fe4000801142e */
[----:B------:R-:W-:-:S03]  /*7d00*/  @UP0 UIMAD UR6, UR36, UR11, UR6 ;  /* 0x0000000b240602a4 */ /* 0x000fc6000f8e0206 */
[----:B------:R-:W-:Y:S01]  /*7d10*/  @UP0 ULDC.64 UR10, c[0x0][0x9d0] ;  /* 0x00027400000a0ab9 */ /* 0x000fe20000000a00 */
[----:B------:R-:W-:Y:S02]  /*7d20*/  @UP0 UIADD3 UR5, UR5, UR6, URZ ;  /* 0x0000000605050290 */ /* 0x000fe4000fffe03f */
[----:B------:R-:W-:Y:S02]  /*7d30*/  @UP0 UIMAD UR6, UR7, UR10, URZ ;  /* 0x0000000a070602a4 */ /* 0x000fe4000f8e023f */
[----:B------:R-:W-:Y:S02]  /*7d40*/  @UP0 UIMAD.WIDE.U32 UR4, UR46, UR10, UR4 ;  /* 0x0000000a2e0402a5 */ /* 0x000fe4000f8e0004 */
[----:B------:R-:W-:-:S04]  /*7d50*/  @UP0 UIMAD UR6, UR46, UR11, UR6 ;  /* 0x0000000b2e0602a4 */ /* 0x000fc8000f8e0206 */
[----:B------:R-:W-:Y:S02]  /*7d60*/  @UP0 UIADD3 UR5, UR5, UR6, URZ ;  /* 0x0000000605050290 */ /* 0x000fe4000fffe03f */
[----:B------:R-:W-:Y:S01]  /*7d70*/  @UP0 ULEA UR6, UP1, UR4, UR8, 0x2 ;  /* 0x0000000804060291 */ /* 0x000fe2000f82103f */
[----:B------:R-:W-:-:S03]  /*7d80*/  R2UR UR7, R11 ;  /* 0x000000000b0772ca */ /* 0x000fc600000e0000 */
[----:B------:R-:W-:-:S03]  /*7d90*/  @UP0 ULEA.HI.X UR5, UR4, UR9, UR5, 0x2, UP1 ;  /* 0x0000000904050291 */ /* 0x000fc600088f1405 */
[----:B------:R-:W-:Y:S01]  /*7da0*/  @UP0 UMOV UR4, UR6 ;  /* 0x0000000600040c82 */ /* 0x000fe20008000000 */
[----:B------:R-:W-:Y:S01]  /*7db0*/  R2UR UR6, R10 ;  /* 0x000000000a0672ca */ /* 0x000fe200000e0000 */
[----:B------:R-:W-:Y:S02]  /*7dc0*/  IMAD.U32 R12, RZ, RZ, UR4 ;  /* 0x00000004ff0c7e24 */ /* 0x000fe4000f8e00ff */
[----:B------:R-:W-:-:S05]  /*7dd0*/  IMAD.U32 R13, RZ, RZ, UR5 ;  /* 0x00000005ff0d7e24 */ /* 0x000fca000f8e00ff */
[----:B------:R0:W2:Y:S01]  /*7de0*/  @P1 LDG.E R14, desc[UR48][R12.64] ;  /* 0x000000300c0e1981 */ /* 0x0000a2000c1e1900 */
[----:B------:R-:W-:Y:S02]  /*7df0*/  VIADD R10, R8, 0x300 ;  /* 0x00000300080a7836 */ /* 0x000fe40000000000 */
[----:B------:R-:W-:Y:S01]  /*7e00*/  IMAD.MOV.U32 R11, RZ, RZ, -0x3ffffff0 ;  /* 0xc0000010ff0b7424 */ /* 0x000fe200078e00ff */
[----:B------:R-:W-:Y:S02]  /*7e10*/  WARPGROUP.DEPBAR.LE gsb0, 0x0 ;  /* 0x00008000000079c5 */ /* 0x000fe40000010000 */
[----:B------:R-:W-:-:S06]  /*7e20*/  WARPGROUP.ARRIVE ;  /* 0x00000000000079c5 */ /* 0x000fcc0000000000 */
[----:B------:R-:W-:Y:S01]  /*7e30*/  QGMMA.64x128x32.F32.E4M3.E4M3 R24, R180, gdesc[UR4], R24, gsb0 ;  /* 0x01e00004b4187df3 */ /* 0x000fe20008000818 */
[----:B------:R-:W-:Y:S02]  /*7e40*/  R2UR UR6, R10 ;  /* 0x000000000a0672ca */ /* 0x000fe400000e0000 */
[----:B------:R-:W-:Y:S01]  /*7e50*/  R2UR UR7, R11 ;  /* 0x000000000b0772ca */ /* 0x000fe200000e0000 */
[----:B------:R-:W-:Y:S02]  /*7e60*/  VIADD R8, R8, 0x400 ;  /* 0x0000040008087836 */ /* 0x000fe40000000000 */
[----:B------:R-:W-:Y:S01]  /*7e70*/  IMAD.MOV.U32 R9, RZ, RZ, -0x3ffffff0 ;  /* 0xc0000010ff097424 */ /* 0x000fe200078e00ff */
[----:B------:R-:W1:Y:S04]  /*7e80*/  SHFL.BFLY PT, R0, R7, 0x2, 0x1f ;  /* 0x0c401f0007007f89 */ /* 0x000e6800000e0000 */
[----:B------:R-:W3:Y:S01]  /*7e90*/  SHFL.BFLY PT, R11, R6, 0x2, 0x1f ;  /* 0x0c401f00060b7f89 */ /* 0x000ee200000e0000 */
[----:B------:R-:W-:-:S02]  /*7ea0*/  WARPGROUP.DEPBAR.LE gsb0, 0x0 ;  /* 0x00008000000079c5 */ /* 0x000fc40000010000 */
[----:B------:R-:W-:-:S06]  /*7eb0*/  WARPGROUP.ARRIVE ;  /* 0x00000000000079c5 */ /* 0x000fcc0000000000 */
[----:B------:R-:W-:Y:S01]  /*7ec0*/  QGMMA.64x128x32.F32.E4M3.E4M3 R24, R184, gdesc[UR4], R24, gsb0 ;  /* 0x01e00004b8187df3 */ /* 0x000fe20008000818 */
[----:B------:R-:W-:Y:S02]  /*7ed0*/  R2UR UR6, R8 ;  /* 0x00000000080672ca */ /* 0x000fe400000e0000 */
[----:B------:R-:W-:Y:S01]  /*7ee0*/  R2UR UR7, R9 ;  /* 0x00000000090772ca */ /* 0x000fe200000e0000 */
[----:B-1----:R-:W-:-:S01]  /*7ef0*/  FADD.FTZ R0, R0, R7 ;  /* 0x0000000700007221 */ /* 0x002fc20000010000 */
[----:B---3--:R-:W-:-:S04]  /*7f00*/  FADD.FTZ R11, R11, R6 ;  /* 0x000000060b0b7221 */ /* 0x008fc80000010000 */
[----:B------:R-:W1:Y:S04]  /*7f10*/  SHFL.BFLY PT, R9, R0, 0x1, 0x1f ;  /* 0x0c201f0000097f89 */ /* 0x000e6800000e0000 */
[----:B------:R-:W0:Y:S01]  /*7f20*/  SHFL.BFLY PT, R8, R11, 0x1, 0x1f ;  /* 0x0c201f000b087f89 */ /* 0x000e2200000e0000 */
[----:B------:R-:W-:Y:S02]  /*7f30*/  IMAD.MOV.U32 R7, RZ, RZ, RZ ;  /* 0x000000ffff077224 */ /* 0x000fe400078e00ff */
[----:B-1----:R-:W-:Y:S01]  /*7f40*/  FADD.FTZ R9, R0, R9 ;  /* 0x0000000900097221 */ /* 0x002fe20000010000 */
[----:B0-----:R-:W-:-:S04]  /*7f50*/  FADD.FTZ R12, R11, R8 ;  /* 0x000000080b0c7221 */ /* 0x001fc80000010000 */
[C---:B------:R-:W-:Y:S01]  /*7f60*/  FSETP.NE.FTZ.AND P1, PT, R9.reuse, RZ, PT ;  /* 0x000000ff0900720b */ /* 0x040fe20003f35000 */
[----:B------:R-:W-:Y:S01]  /*7f70*/  FMUL.FTZ R13, R9, 0.00390625 ;  /* 0x3b800000090d7820 */ /* 0x000fe20000410000 */
[----:B------:R-:W-:-:S04]  /*7f80*/  FMUL.FTZ R20, R12, 0.00390625 ;  /* 0x3b8000000c147820 */ /* 0x000fc80000410000 */
[----:B------:R-:W-:Y:S02]  /*7f90*/  FSETP.NE.FTZ.AND P2, PT, R13, RZ, PT ;  /* 0x000000ff0d00720b */ /* 0x000fe40003f55000 */
[----:B------:R-:W-:-:S05]  /*7fa0*/  FSETP.NE.FTZ.AND P3, PT, R20, RZ, PT ;  /* 0x000000ff1400720b */ /* 0x000fca0003f75000 */
[----:B------:R0:W-:Y:S01]  /*7fb0*/  @P1 MUFU.RCP R7, R9 ;  /* 0x0000000900071308 */ /* 0x0001e20000001000 */
[----:B------:R-:W-:Y:S01]  /*7fc0*/  FSETP.NE.FTZ.AND P1, PT, R12, RZ, PT ;  /* 0x000000ff0c00720b */ /* 0x000fe20003f35000 */
[----:B------:R-:W-:Y:S01]  /*7fd0*/  IMAD.MOV.U32 R11, RZ, RZ, RZ ;  /* 0x000000ffff0b7224 */ /* 0x000fe200078e00ff */
[----:B------:R-:W-:Y:S02]  /*7fe0*/  WARPGROUP.DEPBAR.LE gsb0, 0x0 ;  /* 0x00008000000079c5 */ /* 0x000fe40000010000 */
[----:B------:R-:W-:-:S06]  /*7ff0*/  WARPGROUP.ARRIVE ;  /* 0x00000000000079c5 */ /* 0x000fcc0000000000 */
[----:B------:R-:W-:Y:S01]  /*8000*/  QGMMA.64x128x32.F32.E4M3.E4M3 R24, R188, gdesc[UR4], R24, gsb0 ;  /* 0x01e00004bc187df3 */ /* 0x000fe20008000818 */
[----:B------:R-:W1:Y:S08]  /*8010*/  @P3 MUFU.LG2 R10, R20 ;  /* 0x00000014000a3308 */ /* 0x000e700000000c00 */
[----:B------:R-:W3:Y:S01]  /*8020*/  @P2 MUFU.LG2 R8, R13 ;  /* 0x0000000d00082308 */ /* 0x000ee20000000c00 */
[----:B------:R-:W-:-:S07]  /*8030*/  IMAD.U32 R21, RZ, RZ, UR39 ;  /* 0x00000027ff157e24 */ /* 0x000fce000f8e00ff */
[----:B------:R-:W4:Y:S01]  /*8040*/  @P1 MUFU.RCP R11, R12 ;  /* 0x0000000c000b1308 */ /* 0x000f220000001000 */
[----:B------:R-:W-:Y:S02]  /*8050*/  IMAD.U32 R88, RZ, RZ, UR39 ;  /* 0x00000027ff587e24 */ /* 0x000fe4000f8e00ff */
[----:B0-----:R-:W-:Y:S01]  /*8060*/  @P2 FMUL.FTZ R9, R21, 0.69314718246459960938 ;  /* 0x3f31721815092820 */ /* 0x001fe20000410000 */
[----:B-1----:R-:W-:Y:S01]  /*8070*/  @P3 FMUL.FTZ R10, R10, 0.69314718246459960938 ;  /* 0x3f3172180a0a3820 */ /* 0x002fe20000410000 */
[----:B------:R-:W-:Y:S01]  /*8080*/  @P3 FMUL.FTZ R21, R88, 0.69314718246459960938 ;  /* 0x3f31721858153820 */ /* 0x000fe20000410000 */
[----:B------:R-:W-:Y:S02]  /*8090*/  IMAD.MOV.U32 R0, RZ, RZ, -0x800000 ;  /* 0xff800000ff007424 */ /* 0x000fe400078e00ff */
[----:B---3--:R-:W-:Y:S01]  /*80a0*/  @P2 FMUL.FTZ R8, R8, 0.69314718246459960938 ;  /* 0x3f31721808082820 */ /* 0x008fe20000410000 */
[----:B------:R-:W-:Y:S02]  /*80b0*/  IMAD.MOV.U32 R6, RZ, RZ, -0x800000 ;  /* 0xff800000ff067424 */ /* 0x000fe400078e00ff */
[----:B------:R-:W-:Y:S01]  /*80c0*/  @P3 FFMA.FTZ R0, R21, R5, R10 ;  /* 0x0000000515003223 */ /* 0x000fe2000001000a */
[----:B--2---:R-:W-:Y:S01]  /*80d0*/  FMUL.FTZ R7, R7, R14 ;  /* 0x0000000e07077220 */ /* 0x004fe20000410000 */
[----:B------:R-:W-:Y:S01]  /*80e0*/  @P2 FFMA.FTZ R6, R9, R4, R8 ;  /* 0x0000000409062223 */ /* 0x000fe20000010008 */
[----:B----4-:R-:W-:Y:S01]  /*80f0*/  FMUL.FTZ R5, R11, R14 ;  /* 0x0000000e0b057220 */ /* 0x010fe20000410000 */
[----:B------:R-:W-:-:S02]  /*8100*/  WARPGROUP.DEPBAR.LE gsb0, 0x0 ;  /* 0x00008000000079c5 */ /* 0x000fc40000010000 */
[----:B------:R-:W-:Y:S05]  /*8110*/  @!P0 BRA `(.L_x_306) ;  /* 0x0000000000048947 */ /* 0x000fea0003800000 */
[----:B------:R-:W-:Y:S01]  /*8120*/  BPT.TRAP 0x1 ;  /* 0x000000040000795c */ /* 0x000fe20000300000 */
.L_x_306:
[----:B------:R-:W-:Y:S01]  /*8130*/  VIADD R4, R15, 0x29860 ;  /* 0x000298600f047836 */ /* 0x000fe20000000000 */
[----:B------:R-:W-:Y:S01]  /*8140*/  UIADD3 UR52, UR52, 0x1, URZ ;  /* 0x0000000134347890 */ /* 0x000fe2000fffe03f */
[-C--:B------:R-:W-:Y:S01]  /*8150*/  FMUL.FTZ R102, R24, R7.reuse ;  /* 0x0000000718667220 */ /* 0x080fe20000410000 */
[-C--:B------:R-:W-:Y:S01]  /*8160*/  FMUL.FTZ R100, R25, R7.reuse ;  /* 0x0000000719647220 */ /* 0x080fe20000410000 */
[-C--:B------:R-:W-:Y:S01]  /*8170*/  FMUL.FTZ R101, R28, R7.reuse ;  /* 0x000000071c657220 */ /* 0x080fe20000410000 */
[----:B------:R-:W-:Y:S01]  /*8180*/  PRMT R4, R3, 0x654, R4 ;  /* 0x0000065403047816 */ /* 0x000fe20000000004 */
[----:B------:R-:W-:Y:S01]  /*8190*/  UISETP.NE.AND UP0, UPT, UR52, 0x2, UPT ;  /* 0x000000023400788c */ /* 0x000fe2000bf05270 */
[-C--:B------:R-:W-:Y:S01]  /*81a0*/  FMUL.FTZ R99, R29, R7.reuse ;  /* 0x000000071d637220 */ /* 0x080fe20000410000 */
[-C--:B------:R-:W-:Y:S01]  /*81b0*/  FMUL.FTZ R98, R32, R7.reuse ;  /* 0x0000000720627220 */ /* 0x080fe20000410000 */
[----:B------:R0:W-:Y:S01]  /*81c0*/  SYNCS.ARRIVE.TRANS64.RED.A1T0 RZ, [R4+URZ], RZ ;  /* 0x000000ff04ff79a7 */ /* 0x0001e2000810043f */
        /* <DEDUP_REMOVED lines=38> */
[----:B------:R-:W-:Y:S01]  /*8430*/  USEL UR4, URZ, 0x1, UP0 ;  /* 0x000000013f047887 */ /* 0x000fe20008000000 */
        /* <DEDUP_REMOVED lines=16> */
[----:B------:R-:W-:Y:S01]  /*8540*/  PLOP3.LUT P0, PT, PT, PT, PT, 0x8, 0x0 ;  /* 0x000000000000781c */ /* 0x000fe20003f0e170 */
[-C--:B------:R-:W-:Y:S01]  /*8550*/  FMUL.FTZ R13, R79, R5.reuse ;  /* 0x000000054f0d7220 */ /* 0x080fe20000410000 */
[-C--:B------:R-:W-:Y:S01]  /*8560*/  FMUL.FTZ R12, R82, R5.reuse ;  /* 0x00000005520c7220 */ /* 0x080fe20000410000 */
[-C--:B------:R-:W-:Y:S01]  /*8570*/  FMUL.FTZ R8, R83, R5.reuse ;  /* 0x0000000553087220 */ /* 0x080fe20000410000 */
[-C--:B------:R-:W-:Y:S01]  /*8580*/  FMUL.FTZ R9, R86, R5.reuse ;  /* 0x0000000556097220 */ /* 0x080fe20000410000 */
[----:B------:R-:W-:Y:S01]  /*8590*/  FMUL.FTZ R87, R87, R5 ;  /* 0x0000000557577220 */ /* 0x000fe20000410000 */
[----:B------:R-:W-:-:S02]  /*85a0*/  UIADD3 UR44, UR44, 0x1, URZ ;  /* 0x000000012c2c7890 */ /* 0x000fc4000fffe03f */
[----:B------:R-:W-:Y:S02]  /*85b0*/  USEL UR52, UR52, URZ, UP0 ;  /* 0x0000003f34347287 */ /* 0x000fe40008000000 */
[----:B0-----:R-:W-:-:S12]  /*85c0*/  ULOP3.LUT UR43, UR43, UR4, URZ, 0x3c, !UPT ;  /* 0x000000042b2b7292 */ /* 0x001fd8000f8e3c3f */
.L_x_284:
[----:B------:R-:W0:Y:S01]  /*85d0*/  S2R R4, SR_CgaCtaId ;  /* 0x0000000000047919 */ /* 0x000e220000008800 */
[----:B------:R-:W-:Y:S01]  /*85e0*/  MOV R3, 0x400 ;  /* 0x0000040000037802 */ /* 0x000fe20000000f00 */
[----:B------:R-:W-:Y:S01]  /*85f0*/  BSSY B0, `(.L_x_307) ;  /* 0x000027d000007945 */ /* 0x000fe20003800000 */
[----:B------:R-:W-:Y:S02]  /*8600*/  BAR.SYNC.DEFER_BLOCKING 0x5, 0x180 ;  /* 0x0146000000007b1d */ /* 0x000fe40000010000 */
[----:B0-----:R-:W-:-:S05]  /*8610*/  LEA R3, R4, R3, 0x18 ;  /* 0x0000000304037211 */ /* 0x001fca00078ec0ff */
[----:B------:R-:W0:Y:S02]  /*8620*/  LDS.128 R48, [R3+0x298d0] ;  /* 0x0298d00003307984 */ /* 0x000e240000000c00 */
[----:B0-----:R-:W-:Y:S02]  /*8630*/  R2UR UR5, R49 ;  /* 0x00000000310572ca */ /* 0x001fe400000e0000 */
[----:B------:R-:W-:Y:S01]  /*8640*/  R2UR UR46, R50 ;  /* 0x00000000322e72ca */ /* 0x000fe200000e0000 */
[----:B------:R-:W-:Y:S06]  /*8650*/  BAR.ARV 0x4, 0x180 ;  /* 0x0106000000007b1d */ /* 0x000fec0000002000 */
[----:B------:R-:W-:Y:S08]  /*8660*/  @P0 BRA `(.L_x_308) ;  /* 0x0000001800ec0947 */ /* 0x000ff00003800000 */
[----:B------:R-:W0:Y:S01]  /*8670*/  S2R R54, SR_TID.X ;  /* 0x0000000000367919 */ /* 0x000e220000002100 */
[----:B------:R-:W-:Y:S01]  /*8680*/  ULDC.64 UR6, c[0x4][0x40] ;  /* 0x0100100000067ab9 */ /* 0x000fe20000000a00 */
[----:B0-----:R-:W-:-:S05]  /*8690*/  IMAD.SHL.U32 R4, R54, 0x4, RZ ;  /* 0x0000000436047824 */ /* 0x001fca00078e00ff */
[----:B------:R-:W-:-:S04]  /*86a0*/  LOP3.LUT R4, R4, 0xc, RZ, 0xc0, !PT ;  /* 0x0000000c04047812 */ /* 0x000fc800078ec0ff */
[----:B------:R-:W-:-:S05]  /*86b0*/  IADD3 R4, P0, R4, UR6, RZ ;  /* 0x0000000604047c10 */ /* 0x000fca000ff1e0ff */
[----:B------:R-:W-:Y:S01]  /*86c0*/  IMAD.X R5, RZ, RZ, UR7, P0 ;  /* 0x00000007ff057e24 */ /* 0x000fe200080e06ff */
[----:B------:R-:W-:Y:S01]  /*86d0*/  F2FP.BF16.F32.PACK_AB R21, R21, R26 ;  /* 0x0000001a1515723e */ /* 0x000fe200000010ff */
[----:B------:R-:W-:-:S03]  /*86e0*/  ULDC.64 UR6, c[0x0][0xc00] ;  /* 0x0003000000067ab9 */ /* 0x000fc60000000a00 */
[----:B------:R0:W2:Y:S01]  /*86f0*/  LDG.E.CONSTANT R48, desc[UR48][R4.64] ;  /* 0x0000003004307981 */ /* 0x0000a2000c1e9900 */
[----:B------:R-:W-:Y:S01]  /*8700*/  F2FP.BF16.F32.PACK_AB R12, R9, R12 ;  /* 0x0000000c090c723e */ /* 0x000fe200000010ff */
[----:B------:R-:W-:Y:S01]  /*8710*/  UISETP.NE.U32.AND UP0, UPT, UR6, URZ, UPT ;  /* 0x0000003f0600728c */ /* 0x000fe2000bf05070 */
[----:B------:R-:W-:Y:S01]  /*8720*/  F2FP.BF16.F32.PACK_AB R87, R87, R8 ;  /* 0x000000085757723e */ /* 0x000fe200000010ff */
[----:B------:R-:W1:Y:S01]  /*8730*/  S2R R26, SR_SWINHI ;  /* 0x00000000001a7919 */ /* 0x000e620000002f00 */
[----:B------:R-:W-:Y:S01]  /*8740*/  F2FP.BF16.F32.PACK_AB R57, R57, R60 ;  /* 0x0000003c3939723e */ /* 0x000fe200000010ff */
[----:B------:R-:W-:Y:S01]  /*8750*/  USHF.L.U32 UR8, UR36, 0x2, URZ ;  /* 0x0000000224087899 */ /* 0x000fe2000800063f */
[----:B------:R-:W-:Y:S01]  /*8760*/  F2FP.BF16.F32.PACK_AB R56, R53, R56 ;  /* 0x000000383538723e */ /* 0x000fe200000010ff */
[----:B------:R-:W-:Y:S01]  /*8770*/  UISETP.NE.AND.EX UP0, UPT, UR7, URZ, UPT, UP0 ;  /* 0x0000003f0700728c */ /* 0x000fe2000bf05300 */
[----:B------:R-:W-:Y:S01]  /*8780*/  F2FP.BF16.F32.PACK_AB R47, R47, R52 ;  /* 0x000000342f2f723e */ /* 0x000fe200000010ff */
[----:B------:R-:W-:Y:S01]  /*8790*/  USHF.L.U64.HI UR9, UR36, 0x2, UR37 ;  /* 0x0000000224097899 */ /* 0x000fe20008010225 */
[----:B0-----:R-:W-:Y:S01]  /*87a0*/  LOP3.LUT P0, R4, R54, 0x3, RZ, 0xc0, !PT ;  /* 0x0000000336047812 */ /* 0x001fe2000780c0ff */
[----:B------:R-:W-:Y:S01]  /*87b0*/  UIADD3 UR4, UP1, UR8, UR6, URZ ;  /* 0x0000000608047290 */ /* 0x000fe2000ff3e03f */
[----:B------:R-:W-:-:S02]  /*87c0*/  F2FP.BF16.F32.PACK_AB R46, R43, R46 ;  /* 0x0000002e2b2e723e */ /* 0x000fc400000010ff */
[----:B------:R-:W-:Y:S01]  /*87d0*/  ISETP.EQ.OR P0, PT, R4, 0x3, !P0 ;  /* 0x000000030400780c */ /* 0x000fe20004702670 */
[----:B------:R-:W-:Y:S01]  /*87e0*/  UIADD3.X UR6, UR9, UR7, URZ, UP1, !UPT ;  /* 0x0000000709067290 */ /* 0x000fe20008ffe43f */
[----:B------:R-:W-:Y:S02]  /*87f0*/  F2FP.BF16.F32.PACK_AB R64, R61, R64 ;  /* 0x000000403d40723e */ /* 0x000fe400000010ff */
[----:B------:R-:W-:Y:S02]  /*8800*/  F2FP.BF16.F32.PACK_AB R10, R7, R10 ;  /* 0x0000000a070a723e */ /* 0x000fe400000010ff */
[----:B------:R-:W-:Y:S02]  /*8810*/  F2FP.BF16.F32.PACK_AB R39, R39, R42 ;  /* 0x0000002a2727723e */ /* 0x000fe400000010ff */
[----:B------:R-:W-:Y:S02]  /*8820*/  F2FP.BF16.F32.PACK_AB R38, R35, R38 ;  /* 0x000000262326723e */ /* 0x000fe400000010ff */
[----:B------:R-:W-:-:S02]  /*8830*/  F2FP.BF16.F32.PACK_AB R11, R11, R14 ;  /* 0x0000000e0b0b723e */ /* 0x000fc400000010ff */
[----:B------:R-:W-:Y:S02]  /*8840*/  SEL R61, R57, R56, P0 ;  /* 0x00000038393d7207 */ /* 0x000fe40000000000 */
[----:B------:R-:W-:Y:S02]  /*8850*/  SEL R63, R12, R87, P0 ;  /* 0x000000570c3f7207 */ /* 0x000fe40000000000 */
[----:B------:R-:W-:Y:S02]  /*8860*/  SEL R54, R87, R12, P0 ;  /* 0x0000000c57367207 */ /* 0x000fe40000000000 */
[----:B------:R-:W-:Y:S02]  /*8870*/  F2FP.BF16.F32.PACK_AB R73, R73, R76 ;  /* 0x0000004c4949723e */ /* 0x000fe400000010ff */
[----:B------:R-:W-:Y:S02]  /*8880*/  F2FP.BF16.F32.PACK_AB R72, R69, R72 ;  /* 0x000000484548723e */ /* 0x000fe400000010ff */
[----:B------:R-:W-:-:S02]  /*8890*/  MOV R4, R3 ;  /* 0x0000000300047202 */ /* 0x000fc40000000f00 */
[----:B-1----:R-:W-:Y:S02]  /*88a0*/  MOV R5, R26 ;  /* 0x0000001a00057202 */ /* 0x002fe40000000f00 */
[----:B------:R-:W-:Y:S02]  /*88b0*/  F2FP.BF16.F32.PACK_AB R65, R65, R68 ;  /* 0x000000444141723e */ /* 0x000fe400000010ff */
[----:B------:R-:W-:Y:S01]  /*88c0*/  SEL R56, R56, R57, P0 ;  /* 0x0000003938387207 */ /* 0x000fe20000000000 */
[----:B------:R-:W-:Y:S01]  /*88d0*/  IMAD.WIDE R8, R171, 0x2, R4 ;  /* 0x00000002ab087825 */ /* 0x000fe200078e0204 */
[----:B------:R-:W-:Y:S02]  /*88e0*/  F2FP.BF16.F32.PACK_AB R31, R31, R34 ;  /* 0x000000221f1f723e */ /* 0x000fe400000010ff */
[----:B------:R-:W-:Y:S02]  /*88f0*/  F2FP.BF16.F32.PACK_AB R30, R27, R30 ;  /* 0x0000001e1b1e723e */ /* 0x000fe400000010ff */
[----:B------:R-:W-:-:S02]  /*8900*/  LOP3.LUT R7, R8, 0x380, RZ, 0xc0, !PT ;  /* 0x0000038008077812 */ /* 0x000fc400078ec0ff */
[----:B------:R-:W-:Y:S02]  /*8910*/  IADD3 R12, P6, R8, 0x20, RZ ;  /* 0x00000020080c7810 */ /* 0x000fe40007fde0ff */
[----:B------:R-:W-:Y:S02]  /*8920*/  SEL R57, R47, R46, P0 ;  /* 0x0000002e2f397207 */ /* 0x000fe40000000000 */
[----:B------:R-:W-:Y:S02]  /*8930*/  F2FP.BF16.F32.PACK_AB R33, R33, R36 ;  /* 0x000000242121723e */ /* 0x000fe400000010ff */
[----:B------:R-:W-:Y:S02]  /*8940*/  SEL R46, R46, R47, P0 ;  /* 0x0000002f2e2e7207 */ /* 0x000fe40000000000 */
[----:B------:R-:W-:Y:S02]  /*8950*/  SEL R53, R11, R10, P0 ;  /* 0x0000000a0b357207 */ /* 0x000fe40000000000 */
[----:B------:R-:W-:-:S02]  /*8960*/  SEL R36, R10, R11, P0 ;  /* 0x0000000b0a247207 */ /* 0x000fc40000000000 */
[----:B------:R-:W-:Y:S02]  /*8970*/  SEL R47, R39, R38, P0 ;  /* 0x00000026272f7207 */ /* 0x000fe40000000000 */
[----:B------:R-:W-:Y:S02]  /*8980*/  SHF.R.U64 R7, R7, 0x3, RZ ;  /* 0x0000000307077819 */ /* 0x000fe400000012ff */
[----:B------:R-:W-:Y:S01]  /*8990*/  F2FP.BF16.F32.PACK_AB R32, R29, R32 ;  /* 0x000000201d20723e */ /* 0x000fe200000010ff */
[----:B------:R-:W-:Y:S01]  /*89a0*/  IMAD.X R29, RZ, RZ, R9, P6 ;  /* 0x000000ffff1d7224 */ /* 0x000fe200030e0609 */
[----:B------:R-:W-:Y:S02]  /*89b0*/  SEL R55, R73, R72, P0 ;  /* 0x0000004849377207 */ /* 0x000fe40000000000 */
[----:B------:R-:W-:Y:S02]  /*89c0*/  SEL R59, R65, R64, P0 ;  /* 0x00000040413b7207 */ /* 0x000fe40000000000 */
[----:B------:R-:W-:-:S02]  /*89d0*/  SEL R38, R38, R39, P0 ;  /* 0x0000002726267207 */ /* 0x000fc40000000000 */
[----:B------:R-:W-:Y:S02]  /*89e0*/  LOP3.LUT R10, R12, 0x380, RZ, 0xc0, !PT ;  /* 0x000003800c0a7812 */ /* 0x000fe400078ec0ff */
[----:B------:R-:W-:Y:S02]  /*89f0*/  SEL R72, R72, R73, P0 ;  /* 0x0000004948487207 */ /* 0x000fe40000000000 */
[----:B------:R-:W-:Y:S02]  /*8a00*/  SEL R64, R64, R65, P0 ;  /* 0x0000004140407207 */ /* 0x000fe40000000000 */
[----:B------:R-:W-:Y:S02]  /*8a10*/  SEL R39, R31, R30, P0 ;  /* 0x0000001e1f277207 */ /* 0x000fe40000000000 */
[----:B------:R-:W-:Y:S02]  /*8a20*/  SEL R50, R30, R31, P0 ;  /* 0x0000001f1e327207 */ /* 0x000fe40000000000 */
[----:B------:R-:W-:-:S02]  /*8a30*/  IADD3 R65, P1, R8, 0x40, RZ ;  /* 0x0000004008417810 */ /* 0x000fc40007f3e0ff */
[C---:B------:R-:W-:Y:S02]  /*8a40*/  IADD3 R67, P2, R8.reuse, 0x60, RZ ;  /* 0x0000006008437810 */ /* 0x040fe40007f5e0ff */
[C---:B------:R-:W-:Y:S01]  /*8a50*/  IADD3 R30, P3, R8.reuse, 0x4000, RZ ;  /* 0x00004000081e7810 */ /* 0x040fe20007f7e0ff */
[----:B------:R-:W-:Y:S01]  /*8a60*/  IMAD.X R27, RZ, RZ, R9, P1 ;  /* 0x000000ffff1b7224 */ /* 0x000fe200008e0609 */
[C---:B------:R-:W-:Y:S02]  /*8a70*/  IADD3 R69, P4, R8.reuse, 0x4020, RZ ;  /* 0x0000402008457810 */ /* 0x040fe40007f9e0ff */
[C---:B------:R-:W-:Y:S02]  /*8a80*/  IADD3 R71, P5, R8.reuse, 0x4040, RZ ;  /* 0x0000404008477810 */ /* 0x040fe40007fbe0ff */
[----:B------:R-:W-:Y:S02]  /*8a90*/  IADD3 R73, P6, R8, 0x4060, RZ ;  /* 0x0000406008497810 */ /* 0x000fe40007fde0ff */
[----:B------:R-:W-:-:S02]  /*8aa0*/  LOP3.LUT R8, R7, R8, RZ, 0x3c, !PT ;  /* 0x0000000807087212 */ /* 0x000fc400078e3cff */
[----:B------:R-:W-:Y:S01]  /*8ab0*/  SHF.R.U64 R7, R10, 0x3, RZ ;  /* 0x000000030a077819 */ /* 0x000fe200000012ff */
[--C-:B------:R-:W-:Y:S01]  /*8ac0*/  IMAD.X R11, RZ, RZ, R9.reuse, P6 ;  /* 0x000000ffff0b7224 */ /* 0x100fe200030e0609 */
[----:B------:R-:W-:Y:S02]  /*8ad0*/  LOP3.LUT R14, R65, 0x380, RZ, 0xc0, !PT ;  /* 0x00000380410e7812 */ /* 0x000fe400078ec0ff */
[----:B------:R-:W-:Y:S02]  /*8ae0*/  F2FP.BF16.F32.PACK_AB R25, R25, R28 ;  /* 0x0000001c1919723e */ /* 0x000fe400000010ff */
[----:B------:R-:W-:Y:S01]  /*8af0*/  F2FP.BF16.F32.PACK_AB R20, R13, R20 ;  /* 0x000000140d14723e */ /* 0x000fe200000010ff */
[----:B------:R-:W-:Y:S01]  /*8b00*/  IMAD.X R13, RZ, RZ, R9, P5 ;  /* 0x000000ffff0d7224 */ /* 0x000fe200028e0609 */
[----:B------:R-:W-:Y:S02]  /*8b10*/  LOP3.LUT R28, R7, R12, RZ, 0x3c, !PT ;  /* 0x0000000c071c7212 */ /* 0x000fe400078e3cff */
[----:B------:R-:W-:-:S02]  /*8b20*/  LOP3.LUT R7, R30, 0x380, RZ, 0xc0, !PT ;  /* 0x000003801e077812 */ /* 0x000fc400078ec0ff */
[----:B------:R-:W-:Y:S02]  /*8b30*/  SHF.R.U64 R10, R14, 0x3, RZ ;  /* 0x000000030e0a7819 */ /* 0x000fe400000012ff */
[----:B------:R-:W-:Y:S02]  /*8b40*/  F2FP.BF16.F32.PACK_AB R41, R41, R44 ;  /* 0x0000002c2929723e */ /* 0x000fe400000010ff */
[----:B------:R-:W-:Y:S02]  /*8b50*/  F2FP.BF16.F32.PACK_AB R40, R37, R40 ;  /* 0x000000282528723e */ /* 0x000fe400000010ff */
[----:B------:R-:W-:Y:S02]  /*8b60*/  SEL R31, R21, R20, P0 ;  /* 0x00000014151f7207 */ /* 0x000fe40000000000 */
[----:B------:R-:W-:Y:S01]  /*8b70*/  SEL R52, R20, R21, P0 ;  /* 0x0000001514347207 */ /* 0x000fe20000000000 */
[----:B------:R-:W-:Y:S01]  /*8b80*/  IMAD.X R21, RZ, RZ, R9, P3 ;  /* 0x000000ffff157224 */ /* 0x000fe200018e0609 */
[----:B------:R-:W-:-:S02]  /*8b90*/  F2FP.BF16.F32.PACK_AB R101, R101, R102 ;  /* 0x000000666565723e */ /* 0x000fc400000010ff */
[----:B------:R-:W-:Y:S02]  /*8ba0*/  F2FP.BF16.F32.PACK_AB R100, R99, R100 ;  /* 0x000000646364723e */ /* 0x000fe400000010ff */
[----:B------:R-:W-:Y:S02]  /*8bb0*/  LOP3.LUT R20, R67, 0x380, RZ, 0xc0, !PT ;  /* 0x0000038043147812 */ /* 0x000fe400078ec0ff */
[----:B------:R-:W-:Y:S02]  /*8bc0*/  F2FP.BF16.F32.PACK_AB R97, R97, R98 ;  /* 0x000000626161723e */ /* 0x000fe400000010ff */
[----:B------:R-:W-:Y:S02]  /*8bd0*/  F2FP.BF16.F32.PACK_AB R96, R95, R96 ;  /* 0x000000605f60723e */ /* 0x000fe400000010ff */
[----:B------:R-:W-:Y:S02]  /*8be0*/  SHF.R.U64 R7, R7, 0x3, RZ ;  /* 0x0000000307077819 */ /* 0x000fe400000012ff */
[----:B------:R-:W-:-:S02]  /*8bf0*/  F2FP.BF16.F32.PACK_AB R93, R93, R94 ;  /* 0x0000005e5d5d723e */ /* 0x000fc400000010ff */
[----:B------:R-:W-:Y:S02]  /*8c00*/  F2FP.BF16.F32.PACK_AB R92, R91, R92 ;  /* 0x0000005c5b5c723e */ /* 0x000fe400000010ff */
[----:B------:R-:W-:Y:S02]  /*8c10*/  LOP3.LUT R26, R10, R65, RZ, 0x3c, !PT ;  /* 0x000000410a1a7212 */ /* 0x000fe400078e3cff */
[----:B------:R-:W-:Y:S02]  /*8c20*/  F2FP.BF16.F32.PACK_AB R89, R89, R90 ;  /* 0x0000005a5959723e */ /* 0x000fe400000010ff */
[----:B------:R-:W-:Y:S02]  /*8c30*/  F2FP.BF16.F32.PACK_AB R88, R45, R88 ;  /* 0x000000582d58723e */ /* 0x000fe400000010ff */
[----:B------:R-:W-:Y:S01]  /*8c40*/  F2FP.BF16.F32.PACK_AB R24, R15, R24 ;  /* 0x000000180f18723e */ /* 0x000fe200000010ff */
[----:B------:R-:W-:Y:S01]  /*8c50*/  IMAD.X R15, RZ, RZ, R9, P4 ;  /* 0x000000ffff0f7224 */ /* 0x000fe200020e0609 */
[----:B------:R-:W-:-:S02]  /*8c60*/  SEL R49, R41, R40, P0 ;  /* 0x0000002829317207 */ /* 0x000fc40000000000 */
[----:B------:R-:W-:Y:S02]  /*8c70*/  LOP3.LUT R10, R69, 0x380, RZ, 0xc0, !PT ;  /* 0x00000380450a7812 */ /* 0x000fe400078ec0ff */
[----:B------:R-:W-:Y:S02]  /*8c80*/  LOP3.LUT R42, R73, 0x380, RZ, 0xc0, !PT ;  /* 0x00000380492a7812 */ /* 0x000fe400078ec0ff */
[----:B------:R-:W-:Y:S02]  /*8c90*/  SEL R35, R101, R100, P0 ;  /* 0x0000006465237207 */ /* 0x000fe40000000000 */
[----:B------:R-:W-:Y:S02]  /*8ca0*/  SEL R40, R40, R41, P0 ;  /* 0x0000002928287207 */ /* 0x000fe40000000000 */
[----:B------:R-:W-:Y:S02]  /*8cb0*/  SHF.R.U64 R14, R20, 0x3, RZ ;  /* 0x00000003140e7819 */ /* 0x000fe400000012ff */
[----:B------:R-:W-:-:S02]  /*8cc0*/  SEL R100, R100, R101, P0 ;  /* 0x0000006564647207 */ /* 0x000fc40000000000 */
[----:B------:R-:W-:Y:S02]  /*8cd0*/  SEL R37, R97, R96, P0 ;  /* 0x0000006061257207 */ /* 0x000fe40000000000 */
[----:B------:R-:W-:Y:S02]  /*8ce0*/  SEL R41, R33, R32, P0 ;  /* 0x0000002021297207 */ /* 0x000fe40000000000 */
[----:B------:R-:W-:Y:S02]  /*8cf0*/  LOP3.LUT R20, R7, R30, RZ, 0x3c, !PT ;  /* 0x0000001e07147212 */ /* 0x000fe400078e3cff */
[----:B------:R-:W-:Y:S02]  /*8d00*/  SEL R96, R96, R97, P0 ;  /* 0x0000006160607207 */ /* 0x000fe40000000000 */
[----:B------:R-:W-:Y:S02]  /*8d10*/  SEL R43, R93, R92, P0 ;  /* 0x0000005c5d2b7207 */ /* 0x000fe40000000000 */
[----:B------:R-:W-:-:S02]  /*8d20*/  SEL R32, R32, R33, P0 ;  /* 0x0000002120207207 */ /* 0x000fc40000000000 */
[----:B------:R-:W-:Y:S02]  /*8d30*/  SEL R92, R92, R93, P0 ;  /* 0x0000005d5c5c7207 */ /* 0x000fe40000000000 */
[----:B------:R-:W-:Y:S02]  /*8d40*/  SEL R45, R89, R88, P0 ;  /* 0x00000058592d7207 */ /* 0x000fe40000000000 */
[----:B------:R-:W-:Y:S02]  /*8d50*/  SEL R33, R25, R24, P0 ;  /* 0x0000001819217207 */ /* 0x000fe40000000000 */
[----:B------:R-:W-:Y:S02]  /*8d60*/  SHF.R.U64 R10, R10, 0x3, RZ ;  /* 0x000000030a0a7819 */ /* 0x000fe400000012ff */
[----:B------:R-:W-:Y:S02]  /*8d70*/  SHF.R.U64 R42, R42, 0x3, RZ ;  /* 0x000000032a2a7819 */ /* 0x000fe400000012ff */
[----:B------:R-:W-:-:S02]  /*8d80*/  SEL R88, R88, R89, P0 ;  /* 0x0000005958587207 */ /* 0x000fc40000000000 */
[----:B------:R-:W-:Y:S01]  /*8d90*/  SEL R34, R24, R25, P0 ;  /* 0x0000001918227207 */ /* 0x000fe20000000000 */
[----:B------:R-:W-:Y:S01]  /*8da0*/  IMAD.X R25, RZ, RZ, R9, P2 ;  /* 0x000000ffff197224 */ /* 0x000fe200010e0609 */
[----:B------:R-:W-:Y:S02]  /*8db0*/  LOP3.LUT R24, R14, R67, RZ, 0x3c, !PT ;  /* 0x000000430e187212 */ /* 0x000fe400078e3cff */
[----:B------:R-:W-:Y:S02]  /*8dc0*/  LOP3.LUT R14, R10, R69, RZ, 0x3c, !PT ;  /* 0x000000450a0e7212 */ /* 0x000fe400078e3cff */
[----:B------:R-:W-:Y:S02]  /*8dd0*/  LOP3.LUT R10, R42, R73, RZ, 0x3c, !PT ;  /* 0x000000492a0a7212 */ /* 0x000fe400078e3cff */
[----:B------:R-:W-:Y:S02]  /*8de0*/  MOV R65, R20 ;  /* 0x0000001400417202 */ /* 0x000fe40000000f00 */
[----:B------:R-:W-:-:S02]  /*8df0*/  LOP3.LUT R12, R71, 0x380, RZ, 0xc0, !PT ;  /* 0x00000380470c7812 */ /* 0x000fc400078ec0ff */
[----:B------:R-:W-:Y:S02]  /*8e00*/  MOV R69, R8 ;  /* 0x0000000800457202 */ /* 0x000fe40000000f00 */
[----:B------:R-:W-:Y:S02]  /*8e10*/  SHF.R.U64 R12, R12, 0x3, RZ ;  /* 0x000000030c0c7819 */ /* 0x000fe400000012ff */
[----:B------:R-:W-:Y:S02]  /*8e20*/  MOV R58, R10 ;  /* 0x0000000a003a7202 */ /* 0x000fe40000000f00 */
[----:B------:R-:W-:Y:S02]  /*8e30*/  LOP3.LUT R12, R12, R71, RZ, 0x3c, !PT ;  /* 0x000000470c0c7212 */ /* 0x000fe400078e3cff */
[----:B------:R-:W-:Y:S02]  /*8e40*/  MOV R62, R14 ;  /* 0x0000000e003e7202 */ /* 0x000fe40000000f00 */
[----:B------:R-:W-:-:S02]  /*8e50*/  MOV R60, R12 ;  /* 0x0000000c003c7202 */ /* 0x000fc40000000f00 */
[----:B------:R-:W-:Y:S02]  /*8e60*/  MOV R68, R28 ;  /* 0x0000001c00447202 */ /* 0x000fe40000000f00 */
[----:B------:R-:W-:Y:S02]  /*8e70*/  MOV R67, R26 ;  /* 0x0000001a00437202 */ /* 0x000fe40000000f00 */
[----:B------:R-:W-:Y:S02]  /*8e80*/  MOV R66, R24 ;  /* 0x0000001800427202 */ /* 0x000fe40000000f00 */
[----:B------:R-:W-:Y:S02]  /*8e90*/  PLOP3.LUT P2, PT, PT, PT, UP0, 0x80, 0x0 ;  /* 0x000000000000781c */ /* 0x000fe40003f4f008 */
[----:B--2---:R-:W-:Y:S01]  /*8ea0*/  LOP3.LUT R7, R48, 0x2, RZ, 0x3c, !PT ;  /* 0x0000000230077812 */ /* 0x004fe200078e3cff */
[----:B------:R-:W-:Y:S04]  /*8eb0*/  SHFL.IDX PT, R35, R35, R48, 0x1c1f ;  /* 0x001c1f3023237589 */ /* 0x000fe800000e0000 */
[----:B------:R-:W0:Y:S04]  /*8ec0*/  SHFL.IDX PT, R100, R100, R7, 0x1c1f ;  /* 0x001c1f0764647589 */ /* 0x000e2800000e0000 */
[----:B------:R-:W-:Y:S04]  /*8ed0*/  SHFL.IDX PT, R55, R55, R48, 0x1c1f ;  /* 0x001c1f3037377589 */ /* 0x000fe800000e0000 */
[----:B------:R-:W1:Y:S04]  /*8ee0*/  SHFL.IDX PT, R72, R72, R7, 0x1c1f ;  /* 0x001c1f0748487589 */ /* 0x000e6800000e0000 */
[----:B------:R-:W-:Y:S04]  /*8ef0*/  SHFL.IDX PT, R37, R37, R48, 0x1c1f ;  /* 0x001c1f3025257589 */ /* 0x000fe800000e0000 */
[----:B------:R-:W-:Y:S04]  /*8f00*/  SHFL.IDX PT, R49, R49, R48, 0x1c1f ;  /* 0x001c1f3031317589 */ /* 0x000fe800000e0000 */
[----:B------:R-:W-:Y:S04]  /*8f10*/  SHFL.IDX PT, R59, R59, R48, 0x1c1f ;  /* 0x001c1f303b3b7589 */ /* 0x000fe800000e0000 */
[----:B------:R-:W2:Y:S01]  /*8f20*/  SHFL.IDX PT, R96, R96, R7, 0x1c1f ;  /* 0x001c1f0760607589 */ /* 0x000ea200000e0000 */
[----:B0-----:R-:W-:-:S02]  /*8f30*/  SEL R8, R35, R100, P0 ;  /* 0x0000006423087207 */ /* 0x001fc40000000000 */
[----:B------:R-:W-:Y:S01]  /*8f40*/  SEL R10, R100, R35, P0 ;  /* 0x00000023640a7207 */ /* 0x000fe20000000000 */
[----:B------:R-:W0:Y:S04]  /*8f50*/  SHFL.IDX PT, R64, R64, R7, 0x1c1f ;  /* 0x001c1f0740407589 */ /* 0x000e2800000e0000 */
[----:B------:R-:W3:Y:S01]  /*8f60*/  SHFL.IDX PT, R40, R40, R7, 0x1c1f ;  /* 0x001c1f0728287589 */ /* 0x000ee200000e0000 */
[----:B-1----:R-:W-:Y:S02]  /*8f70*/  SEL R9, R55, R72, P0 ;  /* 0x0000004837097207 */ /* 0x002fe40000000000 */
[----:B------:R-:W-:Y:S01]  /*8f80*/  SEL R11, R72, R55, P0 ;  /* 0x00000037480b7207 */ /* 0x000fe20000000000 */
[----:B------:R-:W-:Y:S04]  /*8f90*/  SHFL.IDX PT, R43, R43, R48, 0x1c1f ;  /* 0x001c1f302b2b7589 */ /* 0x000fe800000e0000 */
[----:B------:R-:W-:Y:S04]  /*8fa0*/  SHFL.IDX PT, R33, R33, R48, 0x1c1f ;  /* 0x001c1f3021217589 */ /* 0x000fe800000e0000 */
[----:B------:R-:W-:Y:S04]  /*8fb0*/  SHFL.IDX PT, R61, R61, R48, 0x1c1f ;  /* 0x001c1f303d3d7589 */ /* 0x000fe800000e0000 */
[----:B------:R-:W1:Y:S01]  /*8fc0*/  SHFL.IDX PT, R92, R92, R7, 0x1c1f ;  /* 0x001c1f075c5c7589 */ /* 0x000e6200000e0000 */
[----:B--2---:R-:W-:-:S02]  /*8fd0*/  SEL R12, R37, R96, P0 ;  /* 0x00000060250c7207 */ /* 0x004fc40000000000 */
[----:B------:R-:W-:Y:S01]  /*8fe0*/  SEL R14, R96, R37, P0 ;  /* 0x00000025600e7207 */ /* 0x000fe20000000000 */
[----:B------:R-:W2:Y:S01]  /*8ff0*/  SHFL.IDX PT, R56, R56, R7, 0x1c1f ;  /* 0x001c1f0738387589 */ /* 0x000ea200000e0000 */
[----:B0-----:R-:W-:Y:S02]  /*9000*/  SEL R13, R59, R64, P0 ;  /* 0x000000403b0d7207 */ /* 0x001fe40000000000 */
[----:B------:R-:W-:Y:S01]  /*9010*/  SEL R15, R64, R59, P0 ;  /* 0x0000003b400f7207 */ /* 0x000fe20000000000 */
[----:B------:R3:W-:Y:S04]  /*9020*/  SHFL.IDX PT, R42, R34, R7, 0x1c1f ;  /* 0x001c1f07222a7589 */ /* 0x0007e800000e0000 */
[----:B------:R-:W-:Y:S04]  /*9030*/  SHFL.IDX PT, R45, R45, R48, 0x1c1f ;  /* 0x001c1f302d2d7589 */ /* 0x000fe800000e0000 */
[----:B------:R-:W-:Y:S01]  /*9040*/  SHFL.IDX PT, R41, R41, R48, 0x1c1f ;  /* 0x001c1f3029297589 */ /* 0x000fe200000e0000 */
[----:B---3--:R-:W-:-:S03]  /*9050*/  SEL R34, R40, R49, P0 ;  /* 0x0000003128227207 */ /* 0x008fc60000000000 */
[----:B------:R-:W-:Y:S04]  /*9060*/  SHFL.IDX PT, R53, R53, R48, 0x1c1f ;  /* 0x001c1f3035357589 */ /* 0x000fe800000e0000 */
[----:B------:R-:W-:Y:S01]  /*9070*/  SHFL.IDX PT, R57, R57, R48, 0x1c1f ;  /* 0x001c1f3039397589 */ /* 0x000fe200000e0000 */
[----:B-1----:R-:W-:Y:S02]  /*9080*/  SEL R24, R43, R92, P0 ;  /* 0x0000005c2b187207 */ /* 0x002fe40000000000 */
[----:B------:R-:W-:Y:S01]  /*9090*/  SEL R26, R92, R43, P0 ;  /* 0x0000002b5c1a7207 */ /* 0x000fe20000000000 */
[----:B------:R-:W-:Y:S01]  /*90a0*/  SHFL.IDX PT, R47, R47, R48, 0x1c1f ;  /* 0x001c1f302f2f7589 */ /* 0x000fe200000e0000 */
[----:B--2---:R-:W-:Y:S02]  /*90b0*/  SEL R25, R61, R56, P0 ;  /* 0x000000383d197207 */ /* 0x004fe40000000000 */
[----:B------:R-:W-:Y:S01]  /*90c0*/  SEL R27, R56, R61, P0 ;  /* 0x0000003d381b7207 */ /* 0x000fe20000000000 */
[----:B------:R-:W-:Y:S04]  /*90d0*/  SHFL.IDX PT, R39, R39, R48, 0x1c1f ;  /* 0x001c1f3027277589 */ /* 0x000fe800000e0000 */
[----:B------:R-:W0:Y:S04]  /*90e0*/  SHFL.IDX PT, R88, R88, R7, 0x1c1f ;  /* 0x001c1f0758587589 */ /* 0x000e2800000e0000 */
[----:B------:R-:W-:Y:S04]  /*90f0*/  SHFL.IDX PT, R21, R31, R48, 0x1c1f ;  /* 0x001c1f301f157589 */ /* 0x000fe800000e0000 */
[----:B------:R-:W-:Y:S04]  /*9100*/  SHFL.IDX PT, R63, R63, R48, 0x1c1f ;  /* 0x001c1f303f3f7589 */ /* 0x000fe800000e0000 */
[----:B------:R-:W1:Y:S04]  /*9110*/  SHFL.IDX PT, R46, R46, R7, 0x1c1f ;  /* 0x001c1f072e2e7589 */ /* 0x000e6800000e0000 */
[----:B------:R-:W2:Y:S04]  /*9120*/  SHFL.IDX PT, R48, R38, R7, 0x1c1f ;  /* 0x001c1f0726307589 */ /* 0x000ea800000e0000 */
[----:B------:R-:W3:Y:S04]  /*9130*/  SHFL.IDX PT, R50, R50, R7, 0x1c1f ;  /* 0x001c1f0732327589 */ /* 0x000ee800000e0000 */
[----:B------:R4:W3:Y:S01]  /*9140*/  SHFL.IDX PT, R20, R32, R7, 0x1c1f ;  /* 0x001c1f0720147589 */ /* 0x0008e200000e0000 */
[----:B0-----:R-:W-:-:S02]  /*9150*/  SEL R28, R45, R88, P0 ;  /* 0x000000582d1c7207 */ /* 0x001fc40000000000 */
[----:B------:R-:W-:Y:S01]  /*9160*/  SEL R30, R88, R45, P0 ;  /* 0x0000002d581e7207 */ /* 0x000fe20000000000 */
[----:B------:R-:W-:Y:S01]  /*9170*/  BAR.SYNC.DEFER_BLOCKING 0x1, 0x100 ;  /* 0x0044000000007b1d */ /* 0x000fe20000010000 */
[----:B----4-:R-:W-:-:S05]  /*9180*/  SEL R32, R49, R40, P0 ;  /* 0x0000002831207207 */ /* 0x010fca0000000000 */
[----:B------:R-:W0:Y:S01]  /*9190*/  SHFL.IDX PT, R52, R52, R7, 0x1c1f ;  /* 0x001c1f0734347589 */ /* 0x000e2200000e0000 */
[----:B------:R-:W-:Y:S02]  /*91a0*/  SEL R40, R33, R42, P0 ;  /* 0x0000002a21287207 */ /* 0x000fe40000000000 */
[----:B-1----:R-:W-:Y:S01]  /*91b0*/  SEL R29, R57, R46, P0 ;  /* 0x0000002e391d7207 */ /* 0x002fe20000000000 */
[----:B------:R1:W4:Y:S01]  /*91c0*/  SHFL.IDX PT, R44, R36, R7, 0x1c1f ;  /* 0x001c1f07242c7589 */ /* 0x00032200000e0000 */
[----:B------:R-:W-:Y:S02]  /*91d0*/  SEL R31, R46, R57, P0 ;  /* 0x000000392e1f7207 */ /* 0x000fe40000000000 */
[----:B------:R-:W-:Y:S01]  /*91e0*/  SEL R42, R42, R33, P0 ;  /* 0x000000212a2a7207 */ /* 0x000fe20000000000 */
[----:B------:R-:W4:Y:S01]  /*91f0*/  SHFL.IDX PT, R54, R54, R7, 0x1c1f ;  /* 0x001c1f0736367589 */ /* 0x000f2200000e0000 */
[----:B--2---:R-:W-:Y:S02]  /*9200*/  SEL R33, R47, R48, P0 ;  /* 0x000000302f217207 */ /* 0x004fe40000000000 */
[----:B------:R-:W-:-:S02]  /*9210*/  SEL R35, R48, R47, P0 ;  /* 0x0000002f30237207 */ /* 0x000fc40000000000 */
[----:B---3--:R-:W-:Y:S02]  /*9220*/  SEL R37, R39, R50, P0 ;  /* 0x0000003227257207 */ /* 0x008fe40000000000 */
[----:B-1----:R-:W-:Y:S01]  /*9230*/  SEL R36, R41, R20, P0 ;  /* 0x0000001429247207 */ /* 0x002fe20000000000 */
[----:B------:R1:W-:Y:S01]  /*9240*/  STSM.16.M88.4 [R69], R8 ;  /* 0x0000000845007844 */ /* 0x0003e20000000200 */
[----:B------:R-:W-:Y:S02]  /*9250*/  SEL R38, R20, R41, P0 ;  /* 0x0000002914267207 */ /* 0x000fe40000000000 */
[----:B------:R-:W-:Y:S01]  /*9260*/  SEL R39, R50, R39, P0 ;  /* 0x0000002732277207 */ /* 0x000fe20000000000 */
[----:B------:R4:W-:Y:S01]  /*9270*/  STSM.16.M88.4 [R68], R12 ;  /* 0x0000000c44007844 */ /* 0x0009e20000000200 */
[----:B------:R-:W2:Y:S01]  /*9280*/  LDC R50, c[0x0][0xbe8] ;  /* 0x0002fa00ff327b82 */ /* 0x000ea20000000800 */
[----:B0-----:R-:W-:Y:S02]  /*9290*/  SEL R41, R21, R52, P0 ;  /* 0x0000003415297207 */ /* 0x001fe40000000000 */
[----:B------:R-:W-:Y:S01]  /*92a0*/  STSM.16.M88.4 [R67], R24 ;  /* 0x0000001843007844 */ /* 0x000fe20000000200 */
[----:B------:R-:W-:-:S03]  /*92b0*/  SEL R43, R52, R21, P0 ;  /* 0x00000015342b7207 */ /* 0x000fc60000000000 */
[----:B------:R-:W-:Y:S01]  /*92c0*/  STSM.16.M88.4 [R66], R28 ;  /* 0x0000001c42007844 */ /* 0x000fe20000000200 */
[----:B-1----:R-:W-:-:S03]  /*92d0*/  IMAD.U32 R8, RZ, RZ, UR4 ;  /* 0x00000004ff087e24 */ /* 0x002fc6000f8e00ff */
[----:B------:R-:W-:Y:S01]  /*92e0*/  STSM.16.M88.4 [R65], R32 ;  /* 0x0000002041007844 */ /* 0x000fe20000000200 */
[----:B------:R-:W-:Y:S01]  /*92f0*/  IMAD.U32 R9, RZ, RZ, UR6 ;  /* 0x00000006ff097e24 */ /* 0x000fe2000f8e00ff */
[----:B------:R-:W-:Y:S01]  /*9300*/  ULDC.64 UR6, c[0x0][0xc08] ;  /* 0x0003020000067ab9 */ /* 0x000fe20000000a00 */
[----:B----4-:R-:W-:Y:S01]  /*9310*/  SEL R12, R53, R44, P0 ;  /* 0x0000002c350c7207 */ /* 0x010fe20000000000 */
[----:B------:R-:W-:Y:S01]  /*9320*/  STSM.16.M88.4 [R62], R36 ;  /* 0x000000243e007844 */ /* 0x000fe20000000200 */
[----:B------:R-:W-:Y:S02]  /*9330*/  SEL R14, R44, R53, P0 ;  /* 0x000000352c0e7207 */ /* 0x000fe40000000000 */
[----:B------:R-:W-:Y:S01]  /*9340*/  SEL R13, R63, R54, P0 ;  /* 0x000000363f0d7207 */ /* 0x000fe20000000000 */
[----:B------:R-:W-:Y:S01]  /*9350*/  STSM.16.M88.4 [R60], R40 ;  /* 0x000000283c007844 */ /* 0x000fe20000000200 */
[----:B------:R-:W-:-:S05]  /*9360*/  SEL R15, R54, R63, P0 ;  /* 0x0000003f360f7207 */ /* 0x000fca0000000000 */
[----:B------:R0:W-:Y:S01]  /*9370*/  STSM.16.M88.4 [R58], R12 ;  /* 0x0000000c3a007844 */ /* 0x0001e20000000200 */
[----:B------:R-:W-:Y:S06]  /*9380*/  BAR.SYNC.DEFER_BLOCKING 0x1, 0x100 ;  /* 0x0044000000007b1d */ /* 0x000fec0000010000 */
[----:B------:R-:W3:Y:S01]  /*9390*/  @P2 LDG.E R7, desc[UR48][R8.64] ;  /* 0x0000003008072981 */ /* 0x000ee2000c1e1900 */
[----:B------:R-:W-:Y:S01]  /*93a0*/  UISETP.NE.U32.AND UP1, UPT, UR6, URZ, UPT ;  /* 0x0000003f0600728c */ /* 0x000fe2000bf25070 */
[----:B--2---:R-:W-:Y:S01]  /*93b0*/  ISETP.NE.AND P1, PT, R50, 0x1, PT ;  /* 0x000000013200780c */ /* 0x004fe20003f25270 */
[----:B------:R-:W-:Y:S01]  /*93c0*/  UMOV UR4, URZ ;  /* 0x0000003f00047c82 */ /* 0x000fe20008000000 */
[----:B0-----:R-:W-:Y:S01]  /*93d0*/  IMAD.U32 R13, RZ, RZ, UR40 ;  /* 0x00000028ff0d7e24 */ /* 0x001fe2000f8e00ff */
[----:B------:R-:W-:-:S06]  /*93e0*/  UISETP.NE.AND.EX UP1, UPT, UR7, URZ, UPT, UP1 ;  /* 0x0000003f0700728c */ /* 0x000fcc000bf25310 */
[----:B------:R-:W-:-:S04]  /*93f0*/  PLOP3.LUT P0, PT, PT, PT, UP1, 0x80, 0x0 ;  /* 0x000000000000781c */ /* 0x000fc80003f0f018 */
[----:B------:R-:W0:Y:S01]  /*9400*/  @P1 LDC R10, c[0x0][0xbec] ;  /* 0x0002fb00ff0a1b82 */ /* 0x000e220000000800 */
[----:B------:R-:W-:-:S03]  /*9410*/  @UP1 UIADD3 UR6, UP2, UR8, UR6, URZ ;  /* 0x0000000608061290 */ /* 0x000fc6000ff5e03f */
[----:B------:R-:W-:Y:S01]  /*9420*/  ULDC UR8, c[0x0][0xa88] ;  /* 0x0002a20000087ab9 */ /* 0x000fe20000000800 */
[----:B------:R-:W-:Y:S02]  /*9430*/  @UP1 UIADD3.X UR7, UR9, UR7, URZ, UP2, !UPT ;  /* 0x0000000709071290 */ /* 0x000fe400097fe43f */
[----:B------:R-:W-:Y:S01]  /*9440*/  IMAD.U32 R14, RZ, RZ, UR6 ;  /* 0x00000006ff0e7e24 */ /* 0x000fe2000f8e00ff */
[----:B------:R-:W1:Y:S03]  /*9450*/  @P1 LDC R20, c[0x0][0xbf0] ;  /* 0x0002fc00ff141b82 */ /* 0x000e660000000800 */
[----:B------:R-:W-:Y:S01]  /*9460*/  IMAD.U32 R15, RZ, RZ, UR7 ;  /* 0x00000007ff0f7e24 */ /* 0x000fe2000f8e00ff */
[----:B---3--:R-:W-:Y:S01]  /*9470*/  @P2 R2UR UR4, R7 ;  /* 0x00000000070422ca */ /* 0x008fe200000e0000 */
[----:B------:R-:W-:-:S06]  /*9480*/  IMAD.U32 R7, RZ, RZ, UR8 ;  /* 0x00000008ff077e24 */ /* 0x000fcc000f8e00ff */
[----:B------:R2:W5:Y:S01]  /*9490*/  @P0 LDG.E R7, desc[UR48][R14.64] ;  /* 0x000000300e070981 */ /* 0x000562000c1e1900 */
[----:B01----:R-:W-:Y:S07]  /*94a0*/  @P0 BRA `(.L_x_309) ;  /* 0x0000000000100947 */ /* 0x003fee0003800000 */
[----:B------:R-:W-:Y:S05]  /*94b0*/  @!P2 BRA `(.L_x_309) ;  /* 0x00000000000ca947 */ /* 0x000fea0003800000 */
[----:B------:R-:W3:Y:S04]  /*94c0*/  LDG.E R12, desc[UR48][R8.64] ;  /* 0x00000030080c7981 */ /* 0x000ee8000c1e1900 */
[----:B-----5:R-:W3:Y:S02]  /*94d0*/  LDG.E R7, desc[UR48][R8.64+0x4] ;  /* 0x0000043008077981 */ /* 0x020ee4000c1e1900 */
[----:B---3--:R-:W-:-:S07]  /*94e0*/  IMAD.IADD R7, R7, 0x1, -R12 ;  /* 0x0000000107077824 */ /* 0x008fce00078e0a0c */
.L_x_309:
[----:B------:R-:W-:Y:S01]  /*94f0*/  USHF.R.S32.HI UR14, URZ, 0x1f, UR41 ;  /* 0x0000001f3f0e7899 */ /* 0x000fe20008011429 */
[----:B------:R-:W-:Y:S01]  /*9500*/  IMAD R13, R13, 0x80, R170 ;  /* 0x000000800d0d7824 */ /* 0x000fe200078e02aa */
[----:B------:R-:W-:Y:S01]  /*9510*/  ULDC.64 UR12, c[0x0][0xb90] ;  /* 0x0002e400000c7ab9 */ /* 0x000fe20000000a00 */
[----:B------:R-:W-:Y:S01]  /*9520*/  USHF.R.S32.HI UR9, URZ, 0x1f, UR4 ;  /* 0x0000001f3f097899 */ /* 0x000fe20008011404 */
[----:B-----5:R-:W-:Y:S01]  /*9530*/  IMAD R53, R7, R50, RZ ;  /* 0x0000003207357224 */ /* 0x020fe200078e02ff */
[----:B------:R-:W-:Y:S01]  /*9540*/  UIMAD UR10, UR14, UR12, URZ ;  /* 0x0000000c0e0a72a4 */ /* 0x000fe2000f8e023f */
[----:B------:R-:W-:Y:S01]  /*9550*/  @P1 IMAD.HI.U32 R9, R13, R10, RZ ;  /* 0x0000000a0d091227 */ /* 0x000fe200078e00ff */
[----:B------:R-:W-:Y:S01]  /*9560*/  UMOV UR8, UR4 ;  /* 0x0000000400087c82 */ /* 0x000fe20008000000 */
[----:B------:R-:W-:Y:S02]  /*9570*/  USEL UR37, UR37, URZ, !UP0 ;  /* 0x0000003f25257287 */ /* 0x000fe4000c000000 */
[----:B------:R-:W-:Y:S01]  /*9580*/  UIMAD.WIDE.U32 UR6, UR41, UR12, UR8 ;  /* 0x0000000c290672a5 */ /* 0x000fe2000f8e0008 */
[----:B------:R-:W-:Y:S01]  /*9590*/  IMAD.MOV.U32 R8, RZ, RZ, R13 ;  /* 0x000000ffff087224 */ /* 0x000fe200078e000d */
[----:B------:R-:W-:Y:S01]  /*95a0*/  UIMAD UR10, UR41, UR13, UR10 ;  /* 0x0000000d290a72a4 */ /* 0x000fe2000f8e020a */
[----:B------:R-:W-:Y:S01]  /*95b0*/  @P1 SHF.R.U32.HI R8, RZ, R20, R9 ;  /* 0x00000014ff081219 */ /* 0x000fe20000011609 */
[----:B------:R-:W-:Y:S01]  /*95c0*/  USEL UR36, UR36, URZ, !UP0 ;  /* 0x0000003f24247287 */ /* 0x000fe2000c000000 */
[----:B------:R-:W-:Y:S01]  /*95d0*/  IMAD R9, R18, 0x40, R2 ;  /* 0x0000004012097824 */ /* 0x000fe200078e0202 */
[----:B------:R-:W-:Y:S01]  /*95e0*/  ULDC.64 UR12, c[0x0][0xb98] ;  /* 0x0002e600000c7ab9 */ /* 0x000fe20000000a00 */
[----:B------:R-:W-:Y:S01]  /*95f0*/  UIADD3 UR7, UR7, UR10, URZ ;  /* 0x0000000a07077290 */ /* 0x000fe2000fffe03f */
[----:B------:R-:W-:Y:S01]  /*9600*/  IMAD.MOV R11, RZ, RZ, -R8 ;  /* 0x000000ffff0b7224 */ /* 0x000fe200078e0a08 */
[----:B------:R-:W-:Y:S01]  /*9610*/  UIMAD UR8, UR37, UR12, URZ ;  /* 0x0000000c250872a4 */ /* 0x000fe2000f8e023f */
[----:B------:R-:W-:Y:S01]  /*9620*/  IMAD.WIDE R4, R9, 0x2, R4 ;  /* 0x0000000209047825 */ /* 0x000fe200078e0204 */
[----:B------:R-:W-:Y:S01]  /*9630*/  UIMAD.WIDE.U32 UR6, UR36, UR12, UR6 ;  /* 0x0000000c240672a5 */ /* 0x000fe2000f8e0006 */
[----:B------:R-:W-:Y:S01]  /*9640*/  SHF.R.S32.HI R9, RZ, 0x1f, R8 ;  /* 0x0000001fff097819 */ /* 0x000fe20000011408 */
[----:B------:R-:W-:Y:S01]  /*9650*/  UIMAD UR8, UR36, UR13, UR8 ;  /* 0x0000000d240872a4 */ /* 0x000fe2000f8e0208 */
[----:B------:R-:W-:Y:S01]  /*9660*/  IMAD R11, R50, R11, R13 ;  /* 0x0000000b320b7224 */ /* 0x000fe200078e020d */
[----:B--2---:R-:W-:Y:S01]  /*9670*/  IADD3 R15, P3, R4, 0x2000, RZ ;  /* 0x00002000040f7810 */ /* 0x004fe20007f7e0ff */
[----:B------:R-:W-:Y:S01]  /*9680*/  ULDC.64 UR10, c[0x0][0xaa0] ;  /* 0x0002a800000a7ab9 */ /* 0x000fe20000000a00 */
[----:B------:R-:W-:-:S02]  /*9690*/  IADD3 R8, P2, R8, UR6, RZ ;  /* 0x0000000608087c10 */ /* 0x000fc4000ff5e0ff */
[----:B------:R-:W-:Y:S01]  /*96a0*/  IMAD.U32 R10, RZ, RZ, UR8 ;  /* 0x00000008ff0a7e24 */ /* 0x000fe2000f8e00ff */
[----:B------:R-:W-:Y:S02]  /*96b0*/  LOP3.LUT R12, R15, 0x380, RZ, 0xc0, !PT ;  /* 0x000003800f0c7812 */ /* 0x000fe400078ec0ff */
[----:B------:R-:W-:Y:S02]  /*96c0*/  IADD3 R25, P0, R4, 0x1000, RZ ;  /* 0x0000100004197810 */ /* 0x000fe40007f1e0ff */
[----:B------:R-:W-:Y:S01]  /*96d0*/  IADD3.X R9, R9, UR7, R10, P2, !PT ;  /* 0x0000000709097c10 */ /* 0x000fe200097fe40a */
[----:B------:R-:W-:Y:S01]  /*96e0*/  ULDC.64 UR6, c[0x0][0xb88] ;  /* 0x0002e20000067ab9 */ /* 0x000fe20000000a00 */
[----:B------:R-:W-:Y:S02]  /*96f0*/  SHF.R.S32.HI R10, RZ, 0x1f, R11 ;  /* 0x0000001fff0a7819 */ /* 0x000fe4000001140b */
[----:B------:R-:W-:Y:S01]  /*9700*/  SHF.R.U64 R12, R12, 0x3, RZ ;  /* 0x000000030c0c7819 */ /* 0x000fe200000012ff */
[----:B------:R-:W-:Y:S01]  /*9710*/  IMAD.WIDE.U32 R8, R11, UR6, R8 ;  /* 0x000000060b087c25 */ /* 0x000fe2000f8e0008 */
[----:B------:R-:W-:-:S02]  /*9720*/  LOP3.LUT R24, R25, 0x380, RZ, 0xc0, !PT ;  /* 0x0000038019187812 */ /* 0x000fc400078ec0ff */
[----:B------:R-:W-:Y:S01]  /*9730*/  LOP3.LUT R12, R12, R15, RZ, 0x3c, !PT ;  /* 0x0000000f0c0c7212 */ /* 0x000fe200078e3cff */
[----:B------:R-:W-:Y:S01]  /*9740*/  IMAD R14, R10, UR6, RZ ;  /* 0x000000060a0e7c24 */ /* 0x000fe2000f8e02ff */
[----:B------:R-:W-:Y:S02]  /*9750*/  SHF.R.U64 R24, R24, 0x3, RZ ;  /* 0x0000000318187819 */ /* 0x000fe400000012ff */
[----:B------:R-:W-:Y:S01]  /*9760*/  IADD3 R13, P2, R4, 0x3000, RZ ;  /* 0x00003000040d7810 */ /* 0x000fe20007f5e0ff */
[----:B------:R-:W-:Y:S01]  /*9770*/  IMAD R15, R11, UR7, R14 ;  /* 0x000000070b0f7c24 */ /* 0x000fe2000f8e020e */
[----:B------:R-:W-:Y:S01]  /*9780*/  ULDC.64 UR6, c[0x0][0xb50] ;  /* 0x0002d40000067ab9 */ /* 0x000fe20000000a00 */
[----:B------:R-:W-:Y:S01]  /*9790*/  LOP3.LUT R24, R24, R25, RZ, 0x3c, !PT ;  /* 0x0000001918187212 */ /* 0x000fe200078e3cff */
[----:B------:R-:W-:Y:S01]  /*97a0*/  IMAD.X R25, RZ, RZ, R5, P0 ;  /* 0x000000ffff197224 */ /* 0x000fe200000e0605 */
[----:B------:R-:W-:Y:S01]  /*97b0*/  LOP3.LUT P0, RZ, R19, 0x3, RZ, 0xc0, !PT ;  /* 0x0000000313ff7812 */ /* 0x000fe2000780c0ff */
[----:B------:R-:W-:Y:S01]  /*97c0*/  IMAD.IADD R9, R9, 0x1, R15 ;  /* 0x0000000109097824 */ /* 0x000fe200078e020f */
[----:B------:R-:W-:Y:S01]  /*97d0*/  LEA R15, P4, R8, UR6, 0x2 ;  /* 0x00000006080f7c11 */ /* 0x000fe2000f8810ff */
[----:B------:R-:W-:Y:S01]  /*97e0*/  IMAD.X R11, RZ, RZ, R5, P2 ;  /* 0x000000ffff0b7224 */ /* 0x000fe200010e0605 */
[----:B------:R-:W-:-:S02]  /*97f0*/  LOP3.LUT R10, R13, 0x380, RZ, 0xc0, !PT ;  /* 0x000003800d0a7812 */ /* 0x000fc400078ec0ff */
[----:B------:R-:W-:Y:S01]  /*9800*/  LEA.HI.X R26, R8, UR7, R9, 0x2, P4 ;  /* 0x00000007081a7c11 */ /* 0x000fe2000a0f1409 */
[----:B------:R-:W-:Y:S01]  /*9810*/  SHFL.IDX PT, R20, R15, RZ, 0x1c1f ;  /* 0x001c1fff0f147589 */ /* 0x000fe200000e0000 */
[----:B------:R-:W-:Y:S01]  /*9820*/  IMAD.U32 R9, RZ, RZ, UR40 ;  /* 0x00000028ff097e24 */ /* 0x000fe2000f8e00ff */
[C---:B------:R-:W-:Y:S02]  /*9830*/  IADD3 R45, P6, R4.reuse, 0x4000, RZ ;  /* 0x00004000042d7810 */ /* 0x040fe40007fde0ff */
[----:B------:R-:W0:Y:S01]  /*9840*/  SHFL.IDX PT, R21, R26, RZ, 0x1c1f ;  /* 0x001c1fff1a157589 */ /* 0x000e2200000e0000 */
[----:B------:R-:W-:Y:S01]  /*9850*/  IMAD R28, R9, 0x80, R168 ;  /* 0x00000080091c7824 */ /* 0x000fe200078e02a8 */
[----:B------:R-:W-:Y:S02]  /*9860*/  IADD3 R41, P5, R4, 0x5000, RZ ;  /* 0x0000500004297810 */ /* 0x000fe40007fbe0ff */
[----:B------:R-:W-:Y:S01]  /*9870*/  SHFL.IDX PT, R48, R15, 0x1, 0x1c1f ;  /* 0x003c1f000f307f89 */ /* 0x000fe200000e0000 */
[C---:B------:R-:W-:Y:S01]  /*9880*/  VIADD R8, R28.reuse, 0x8 ;  /* 0x000000081c087836 */ /* 0x040fe20000000000 */
[----:B------:R-:W-:-:S02]  /*9890*/  ISETP.GE.OR P2, PT, R28, R53, P0 ;  /* 0x000000351c00720c */ /* 0x000fc40000746670 */
[----:B------:R-:W1:Y:S01]  /*98a0*/  SHFL.IDX PT, R49, R26, 0x1, 0x1c1f ;  /* 0x003c1f001a317f89 */ /* 0x000e6200000e0000 */
[----:B------:R-:W-:Y:S02]  /*98b0*/  IADD3 R37, P4, R4, 0x6000, RZ ;  /* 0x0000600004257810 */ /* 0x000fe40007f9e0ff */
[----:B------:R-:W-:Y:S02]  /*98c0*/  ISETP.GE.OR P0, PT, R8, R53, P0 ;  /* 0x000000350800720c */ /* 0x000fe40000706670 */
[----:B------:R-:W-:Y:S02]  /*98d0*/  LOP3.LUT R9, R4, 0x380, RZ, 0xc0, !PT ;  /* 0x0000038004097812 */ /* 0x000fe400078ec0ff */
[----:B------:R-:W-:Y:S02]  /*98e0*/  SHF.R.U64 R10, R10, 0x3, RZ ;  /* 0x000000030a0a7819 */ /* 0x000fe400000012ff */
[----:B------:R-:W-:Y:S02]  /*98f0*/  LOP3.LUT R44, R45, 0x380, RZ, 0xc0, !PT ;  /* 0x000003802d2c7812 */ /* 0x000fe400078ec0ff */
[----:B------:R-:W-:-:S02]  /*9900*/  LOP3.LUT R40, R41, 0x380, RZ, 0xc0, !PT ;  /* 0x0000038029287812 */ /* 0x000fc400078ec0ff */
[----:B------:R-:W-:Y:S02]  /*9910*/  LOP3.LUT R36, R37, 0x380, RZ, 0xc0, !PT ;  /* 0x0000038025247812 */ /* 0x000fe400078ec0ff */
[----:B------:R-:W-:Y:S01]  /*9920*/  SHF.R.U64 R9, R9, 0x3, RZ ;  /* 0x0000000309097819 */ /* 0x000fe200000012ff */
[----:B0-----:R0:W-:Y:S01]  /*9930*/  @!P2 ST.E desc[UR48][R20.64], R6 ;  /* 0x000000061400a985 */ /* 0x0011e2000c101930 */
[----:B------:R-:W-:Y:S01]  /*9940*/  LOP3.LUT R10, R10, R13, RZ, 0x3c, !PT ;  /* 0x0000000d0a0a7212 */ /* 0x000fe200078e3cff */
[--C-:B------:R-:W-:Y:S01]  /*9950*/  IMAD.X R13, RZ, RZ, R5.reuse, P3 ;  /* 0x000000ffff0d7224 */ /* 0x100fe200018e0605 */
[----:B------:R-:W-:Y:S02]  /*9960*/  IADD3 R14, P3, R4, 0x7000, RZ ;  /* 0x00007000040e7810 */ /* 0x000fe40007f7e0ff */
[----:B------:R-:W-:Y:S02]  /*9970*/  SHF.R.U64 R44, R44, 0x3, RZ ;  /* 0x000000032c2c7819 */ /* 0x000fe400000012ff */
[----:B------:R-:W-:Y:S01]  /*9980*/  SHF.R.U64 R40, R40, 0x3, RZ ;  /* 0x0000000328287819 */ /* 0x000fe200000012ff */
[----:B-1----:R1:W-:Y:S01]  /*9990*/  @!P0 ST.E desc[UR48][R48.64], R0 ;  /* 0x0000000030008985 */ /* 0x0023e2000c101930 */
[----:B------:R-:W-:Y:S01]  /*99a0*/  SHF.R.U64 R36, R36, 0x3, RZ ;  /* 0x0000000324247819 */ /* 0x000fe200000012ff */
[--C-:B------:R-:W-:Y:S01]  /*99b0*/  IMAD.X R29, RZ, RZ, R5.reuse, P3 ;  /* 0x000000ffff1d7224 */ /* 0x100fe200018e0605 */
[----:B------:R-:W-:Y:S01]  /*99c0*/  LOP3.LUT R4, R9, R4, RZ, 0x3c, !PT ;  /* 0x0000000409047212 */ /* 0x000fe200078e3cff */
[----:B0-----:R-:W0:Y:S01]  /*99d0*/  @P1 LDC R21, c[0x0][0xbec] ;  /* 0x0002fb00ff151b82 */ /* 0x001e220000000800 */
[----:B------:R-:W-:Y:S01]  /*99e0*/  LOP3.LUT R44, R44, R45, RZ, 0x3c, !PT ;  /* 0x0000002d2c2c7212 */ /* 0x000fe200078e3cff */
[--C-:B------:R-:W-:Y:S01]  /*99f0*/  IMAD.X R45, RZ, RZ, R5.reuse, P6 ;  /* 0x000000ffff2d7224 */ /* 0x100fe200030e0605 */
[----:B------:R-:W-:Y:S01]  /*9a00*/  LOP3.LUT R40, R40, R41, RZ, 0x3c, !PT ;  /* 0x0000002928287212 */ /* 0x000fe200078e3cff */
[--C-:B------:R-:W-:Y:S01]  /*9a10*/  IMAD.X R41, RZ, RZ, R5.reuse, P5 ;  /* 0x000000ffff297224 */ /* 0x100fe200028e0605 */
[----:B------:R-:W-:Y:S01]  /*9a20*/  LOP3.LUT R36, R36, R37, RZ, 0x3c, !PT ;  /* 0x0000002524247212 */ /* 0x000fe200078e3cff */
[----:B------:R-:W-:Y:S01]  /*9a30*/  IMAD.X R37, RZ, RZ, R5, P4 ;  /* 0x000000ffff257224 */ /* 0x000fe200020e0605 */
[----:B------:R2:W5:Y:S01]  /*9a40*/  LD.E.128 R32, desc[UR48][R4.64] ;  /* 0x0000003004207980 */ /* 0x000562000c101d00 */
[----:B------:R-:W-:Y:S01]  /*9a50*/  LOP3.LUT R7, R14, 0x380, RZ, 0xc0, !PT ;  /* 0x000003800e077812 */ /* 0x000fe200078ec0ff */
[----:B------:R-:W-:-:S02]  /*9a60*/  UIMAD UR8, UR9, UR10, URZ ;  /* 0x0000000a090872a4 */ /* 0x000fc4000f8e023f */
[----:B------:R-:W-:Y:S01]  /*9a70*/  UIMAD.WIDE.U32 UR6, UR4, UR10, URZ ;  /* 0x0000000a040672a5 */ /* 0x000fe2000f8e003f */
[----:B------:R-:W-:Y:S01]  /*9a80*/  SHF.R.U64 R7, R7, 0x3, RZ ;  /* 0x0000000307077819 */ /* 0x000fe200000012ff */
[----:B-1----:R-:W-:Y:S01]  /*9a90*/  IMAD R0, R17, 0x20, R18 ;  /* 0x0000002011007824 */ /* 0x002fe200078e0212 */
[----:B------:R-:W5:Y:S01]  /*9aa0*/  LD.E.128 R24, desc[UR48][R24.64] ;  /* 0x0000003018187980 */ /* 0x000f62000c101d00 */
[----:B--2---:R-:W1:Y:S01]  /*9ab0*/  @P1 LDC R5, c[0x0][0xbf0] ;  /* 0x0002fc00ff051b82 */ /* 0x004e620000000800 */
[----:B------:R-:W-:Y:S01]  /*9ac0*/  UIMAD UR8, UR4, UR11, UR8 ;  /* 0x0000000b040872a4 */ /* 0x000fe2000f8e0208 */
[----:B------:R-:W-:Y:S01]  /*9ad0*/  LOP3.LUT R28, R7, R14, RZ, 0x3c, !PT ;  /* 0x0000000e071c7212 */ /* 0x000fe200078e3cff */
[----:B------:R-:W-:Y:S01]  /*9ae0*/  IMAD.U32 R7, RZ, RZ, UR40 ;  /* 0x00000028ff077e24 */ /* 0x000fe2000f8e00ff */
[----:B------:R-:W-:Y:S01]  /*9af0*/  ULDC.64 UR10, c[0x0][0xae8] ;  /* 0x0002ba00000a7ab9 */ /* 0x000fe20000000a00 */
[----:B------:R-:W-:Y:S01]  /*9b00*/  UIADD3 UR7, UR7, UR8, URZ ;  /* 0x0000000807077290 */ /* 0x000fe2000fffe03f */
[----:B------:R-:W5:Y:S01]  /*9b10*/  LD.E.128 R12, desc[UR48][R12.64] ;  /* 0x000000300c0c7980 */ /* 0x000f62000c101d00 */
[----:B------:R-:W-:Y:S01]  /*9b20*/  UIMAD UR4, UR14, UR10, URZ ;  /* 0x0000000a0e0472a4 */ /* 0x000fe2000f8e023f */
[----:B------:R-:W-:Y:S01]  /*9b30*/  IMAD R6, R7, 0x80, R0 ;  /* 0x0000008007067824 */ /* 0x000fe200078e0200 */
[----:B------:R-:W-:Y:S01]  /*9b40*/  UIMAD.WIDE.U32 UR6, UR41, UR10, UR6 ;  /* 0x0000000a290672a5 */ /* 0x000fe2000f8e0006 */
[----:B------:R-:W5:Y:S01]  /*9b50*/  LD.E.128 R8, desc[UR48][R10.64] ;  /* 0x000000300a087980 */ /* 0x000f62000c101d00 */
[----:B------:R-:W-:Y:S01]  /*9b60*/  UIMAD UR4, UR41, UR11, UR4 ;  /* 0x0000000b290472a4 */ /* 0x000fe2000f8e0204 */
[----:B0-----:R-:W-:Y:S01]  /*9b70*/  @P1 IMAD.HI.U32 R0, R6, R21, RZ ;  /* 0x0000001506001227 */ /* 0x001fe200078e00ff */
[----:B------:R-:W-:Y:S01]  /*9b80*/  ULDC.64 UR8, c[0x0][0xaf0] ;  /* 0x0002bc0000087ab9 */ /* 0x000fe20000000a00 */
[----:B------:R-:W5:Y:S01]  /*9b90*/  LD.E.128 R44, desc[UR48][R44.64] ;  /* 0x000000302c2c7980 */ /* 0x000f62000c101d00 */
[----:B------:R-:W-:-:S02]  /*9ba0*/  UIADD3 UR7, UR7, UR4, URZ ;  /* 0x0000000407077290 */ /* 0x000fc4000fffe03f */
[----:B------:R-:W-:Y:S01]  /*9bb0*/  UIMAD UR4, UR37, UR8, URZ ;  /* 0x00000008250472a4 */ /* 0x000fe2000f8e023f */
[----:B------:R-:W-:Y:S01]  /*9bc0*/  IMAD.MOV.U32 R7, RZ, RZ, R6 ;  /* 0x000000ffff077224 */ /* 0x000fe200078e0006 */
[----:B------:R-:W-:Y:S01]  /*9bd0*/  UIMAD.WIDE.U32 UR6, UR36, UR8, UR6 ;  /* 0x00000008240672a5 */ /* 0x000fe2000f8e0006 */
[----:B------:R-:W5:Y:S01]  /*9be0*/  LD.E.128 R40, desc[UR48][R40.64] ;  /* 0x0000003028287980 */ /* 0x000f62000c101d00 */
[----:B------:R-:W-:Y:S01]  /*9bf0*/  UIMAD UR4, UR36, UR9, UR4 ;  /* 0x00000009240472a4 */ /* 0x000fe2000f8e0204 */
[----:B-1----:R-:W-:-:S03]  /*9c00*/  @P1 SHF.R.U32.HI R7, RZ, R5, R0 ;  /* 0x00000005ff071219 */ /* 0x002fc60000011600 */
[----:B------:R-:W-:Y:S01]  /*9c10*/  UIADD3 UR4, UR7, UR4, URZ ;  /* 0x0000000407047290 */ /* 0x000fe2000fffe03f */
[----:B------:R-:W-:Y:S01]  /*9c20*/  IMAD.U32 R4, RZ, RZ, UR6 ;  /* 0x00000006ff047e24 */ /* 0x000fe2000f8e00ff */
[----:B------:R-:W5:Y:S01]  /*9c30*/  LD.E.128 R36, desc[UR48][R36.64] ;  /* 0x0000003024247980 */ /* 0x000f62000c101d00 */
[--C-:B------:R-:W-:Y:S01]  /*9c40*/  SHF.R.S32.HI R0, RZ, 0x1f, R7.reuse ;  /* 0x0000001fff007819 */ /* 0x100fe20000011407 */
[----:B------:R-:W-:Y:S02]  /*9c50*/  IMAD.MOV R21, RZ, RZ, -R7 ;  /* 0x000000ffff157224 */ /* 0x000fe400078e0a07 */
[----:B------:R-:W-:Y:S01]  /*9c60*/  IMAD.U32 R5, RZ, RZ, UR7 ;  /* 0x00000007ff057e24 */ /* 0x000fe2000f8e00ff */
[----:B------:R-:W-:Y:S01]  /*9c70*/  ULDC.64 UR6, c[0x0][0xae0] ;  /* 0x0002b80000067ab9 */ /* 0x000fe20000000a00 */
[----:B------:R-:W-:Y:S01]  /*9c80*/  IMAD R21, R50, R21, R6 ;  /* 0x0000001532157224 */ /* 0x000fe200078e0206 */
[----:B------:R-:W5:Y:S01]  /*9c90*/  LD.E.128 R28, desc[UR48][R28.64] ;  /* 0x000000301c1c7980 */ /* 0x000f62000c101d00 */
[----:B------:R-:W-:-:S02]  /*9ca0*/  IMAD R0, R0, UR6, RZ ;  /* 0x0000000600007c24 */ /* 0x000fc4000f8e02ff */
[----:B------:R-:W-:Y:S01]  /*9cb0*/  IMAD.U32 R5, RZ, RZ, UR4 ;  /* 0x00000004ff057e24 */ /* 0x000fe2000f8e00ff */
[----:B------:R-:W-:Y:S01]  /*9cc0*/  @!PT LDS RZ, [RZ] ;  /* 0x00000000fffff984 */ /* 0x000fe20000000800 */
[----:B------:R-:W-:Y:S01]  /*9cd0*/  @!PT LDS RZ, [RZ] ;  /* 0x00000000fffff984 */ /* 0x000fe20000000800 */
[----:B------:R-:W-:Y:S01]  /*9ce0*/  @!PT LDS RZ, [RZ] ;  /* 0x00000000fffff984 */ /* 0x000fe20000000800 */
[----:B------:R-:W-:Y:S01]  /*9cf0*/  @!PT LDS RZ, [RZ] ;  /* 0x00000000fffff984 */ /* 0x000fe20000000800 */
[----:B------:R0:W-:Y:S06]  /*9d00*/  MEMBAR.ALL.CTA ;  /* 0x0000000000007992 */ /* 0x0001ec0000008000 */
[----:B0-----:R-:W0:Y:S01]  /*9d10*/  FENCE.VIEW.ASYNC.S ;  /* 0x00000000000073c6 */ /* 0x001e220000000000 */
[C---:B------:R-:W-:Y:S01]  /*9d20*/  IMAD R49, R7.reuse, UR7, R0 ;  /* 0x0000000707317c24 */ /* 0x040fe2000f8e0200 */
[----:B------:R-:W-:Y:S01]  /*9d30*/  SHF.R.S32.HI R0, RZ, 0x1f, R21 ;  /* 0x0000001fff007819 */ /* 0x000fe20000011415 */
[----:B------:R-:W-:Y:S01]  /*9d40*/  IMAD.WIDE.U32 R4, R7, UR6, R4 ;  /* 0x0000000607047c25 */ /* 0x000fe2000f8e0004 */
[----:B------:R-:W-:-:S03]  /*9d50*/  ULDC.64 UR6, c[0x0][0xad8] ;  /* 0x0002b60000067ab9 */ /* 0x000fc60000000a00 */
[----:B------:R-:W-:Y:S02]  /*9d60*/  IMAD.U32 R55, RZ, RZ, UR40 ;  /* 0x00000028ff377e24 */ /* 0x000fe4000f8e00ff */
[----:B------:R-:W-:Y:S02]  /*9d70*/  IMAD.IADD R5, R5, 0x1, R49 ;  /* 0x0000000105057824 */ /* 0x000fe400078e0231 */
[----:B------:R-:W-:Y:S02]  /*9d80*/  IMAD R6, R0, UR6, RZ ;  /* 0x0000000600067c24 */ /* 0x000fe4000f8e02ff */
[----:B------:R-:W-:Y:S02]  /*9d90*/  IMAD R48, R55, 0x80, R18 ;  /* 0x0000008037307824 */ /* 0x000fe400078e0212 */
[C---:B------:R-:W-:Y:S02]  /*9da0*/  IMAD R7, R21.reuse, UR7, R6 ;  /* 0x0000000715077c24 */ /* 0x040fe4000f8e0206 */
[----:B------:R-:W-:Y:S01]  /*9db0*/  IMAD.WIDE.U32 R4, R21, UR6, R4 ;  /* 0x0000000615047c25 */ /* 0x000fe2000f8e0004 */
[----:B------:R-:W-:Y:S01]  /*9dc0*/  ISETP.GE.AND P2, PT, R48, R53, PT ;  /* 0x000000353000720c */ /* 0x000fe20003f46270 */
[----:B------:R-:W-:-:S02]  /*9dd0*/  ULDC.64 UR6, c[0x0][0xa80] ;  /* 0x0002a00000067ab9 */ /* 0x000fc40000000a00 */
[----:B------:R-:W-:Y:S01]  /*9de0*/  VIADD R3, R3, 0x29820 ;  /* 0x0002982003037836 */ /* 0x000fe20000000000 */
[----:B------:R-:W-:Y:S01]  /*9df0*/  LEA R20, P3, R4, UR6, 0x1 ;  /* 0x0000000604147c11 */ /* 0x000fe2000f8608ff */
[----:B------:R-:W-:Y:S02]  /*9e00*/  IMAD.IADD R5, R5, 0x1, R7 ;  /* 0x0000000105057824 */ /* 0x000fe400078e0207 */
[----:B------:R-:W-:Y:S01]  /*9e10*/  VIADD R0, R48, 0x20 ;  /* 0x0000002030007836 */ /* 0x000fe20000000000 */
[----:B------:R-:W-:Y:S02]  /*9e20*/  PRMT R3, RZ, 0x654, R3 ;  /* 0x00000654ff037816 */ /* 0x000fe40000000003 */
[----:B------:R-:W-:Y:S02]  /*9e30*/  LEA.HI.X R21, R4, UR7, R5, 0x1, P3 ;  /* 0x0000000704157c11 */ /* 0x000fe400098f0c05 */
[-C--:B------:R-:W-:Y:S01]  /*9e40*/  ISETP.GE.AND P0, PT, R0, R53.reuse, PT ;  /* 0x000000350000720c */ /* 0x080fe20003f06270 */
[----:B------:R-:W-:Y:S01]  /*9e50*/  VIADD R0, R48, 0x40 ;  /* 0x0000004030007836 */ /* 0x000fe20000000000 */
[----:B0-----:R0:W-:Y:S01]  /*9e60*/  SYNCS.ARRIVE.TRANS64.RED.A1T0 RZ, [R3+URZ], RZ ;  /* 0x000000ff03ff79a7 */ /* 0x0011e2000810043f */
[----:B------:R1:W2:Y:S01]  /*9e70*/  SHFL.IDX PT, R7, R20, RZ, 0x181f ;  /* 0x00181fff14077589 */ /* 0x0002a200000e0000 */
[----:B------:R-:W-:Y:S02]  /*9e80*/  BSSY B1, `(.L_x_310) ;  /* 0x000000d000017945 */ /* 0x000fe40003800000 */
[----:B------:R-:W-:Y:S01]  /*9e90*/  ISETP.GE.AND P1, PT, R0, R53, PT ;  /* 0x000000350000720c */ /* 0x000fe20003f26270 */
[----:B0-----:R1:W0:Y:S01]  /*9ea0*/  SHFL.IDX PT, R3, R21, RZ, 0x181f ;  /* 0x00181fff15037589 */ /* 0x00122200000e0000 */
[----:B------:R-:W-:Y:S11]  /*9eb0*/  @P2 BRA `(.L_x_311) ;  /* 0x0000000000242947 */ /* 0x000ff60003800000 */
[----:B------:R-:W-:Y:S02]  /*9ec0*/  ULDC UR4, c[0x0][0xac8] ;  /* 0x0002b20000047ab9 */ /* 0x000fe40000000800 */
[----:B------:R-:W-:Y:S02]  /*9ed0*/  ISETP.GE.AND P2, PT, R2, UR4, PT ;  /* 0x0000000402007c0c */ /* 0x000fe4000bf46270 */
[----:B------:R-:W-:-:S11]  /*9ee0*/  ISETP.GE.AND P3, PT, R16, UR4, PT ;  /* 0x0000000410007c0c */ /* 0x000fd6000bf66270 */
[-C--:B--2---:R-:W-:Y:S02]  /*9ef0*/  @!P2 LEA R4, P4, R2, R7.reuse, 0x1 ;  /* 0x000000070204a211 */ /* 0x084fe400078808ff */
[----:B------:R-:W-:Y:S02]  /*9f00*/  @!P3 LEA R6, P5, R16, R7, 0x1 ;  /* 0x000000071006b211 */ /* 0x000fe400078a08ff */
[-C--:B0-----:R-:W-:Y:S02]  /*9f10*/  @!P2 LEA.HI.X R5, R2, R3.reuse, R193, 0x1, P4 ;  /* 0x000000030205a211 */ /* 0x081fe400020f0cc1 */
[----:B------:R-:W-:-:S03]  /*9f20*/  @!P3 LEA.HI.X R7, R16, R3, R192, 0x1, P5 ;  /* 0x000000031007b211 */ /* 0x000fc600028f0cc0 */
[----:B-----5:R3:W-:Y:S04]  /*9f30*/  @!P2 ST.E.128 desc[UR48][R4.64], R32 ;  /* 0x000000200400a985 */ /* 0x0207e8000c101d30 */
[----:B------:R3:W-:Y:S02]  /*9f40*/  @!P3 ST.E.128 desc[UR48][R6.64], R44 ;  /* 0x0000002c0600b985 */ /* 0x0007e4000c101d30 */
.L_x_311:
[----:B------:R-:W-:Y:S05]  /*9f50*/  BSYNC B1 ;  /* 0x0000000000017941 */ /* 0x000fea0003800000 */
.L_x_310:
[----:B0-----:R0:W4:Y:S01]  /*9f60*/  SHFL.IDX PT, R3, R21, 0x1, 0x181f ;  /* 0x00381f0015037f89 */ /* 0x00112200000e0000 */
[----:B------:R-:W-:Y:S03]  /*9f70*/  BSSY B1, `(.L_x_312) ;  /* 0x000000c000017945 */ /* 0x000fe60003800000 */
[----:B--23--:R0:W2:Y:S01]  /*9f80*/  SHFL.IDX PT, R7, R20, 0x1, 0x181f ;  /* 0x00381f0014077f89 */ /* 0x00c0a200000e0000 */
[----:B------:R-:W-:Y:S05]  /*9f90*/  @P0 BRA `(.L_x_313) ;  /* 0x0000000000240947 */ /* 0x000fea0003800000 */
[----:B------:R-:W-:Y:S02]  /*9fa0*/  ULDC UR4, c[0x0][0xac8] ;  /* 0x0002b20000047ab9 */ /* 0x000fe40000000800 */
[----:B------:R-:W-:Y:S02]  /*9fb0*/  ISETP.GE.AND P3, PT, R2, UR4, PT ;  /* 0x0000000402007c0c */ /* 0x000fe4000bf66270 */
[----:B------:R-:W-:-:S11]  /*9fc0*/  ISETP.GE.AND P4, PT, R16, UR4, PT ;  /* 0x0000000410007c0c */ /* 0x000fd6000bf86270 */
[-C--:B--2---:R-:W-:Y:S02]  /*9fd0*/  @!P3 LEA R4, P0, R2, R7.reuse, 0x1 ;  /* 0x000000070204b211 */ /* 0x084fe400078008ff */
[----:B------:R-:W-:Y:S02]  /*9fe0*/  @!P4 LEA R6, P2, R16, R7, 0x1 ;  /* 0x000000071006c211 */ /* 0x000fe400078408ff */
[-C--:B----4-:R-:W-:Y:S02]  /*9ff0*/  @!P3 LEA.HI.X R5, R2, R3.reuse, R193, 0x1, P0 ;  /* 0x000000030205b211 */ /* 0x090fe400000f0cc1 */
[----:B------:R-:W-:-:S03]  /*a000*/  @!P4 LEA.HI.X R7, R16, R3, R192, 0x1, P2 ;  /* 0x000000031007c211 */ /* 0x000fc600010f0cc0 */
[----:B-----5:R3:W-:Y:S04]  /*a010*/  @!P3 ST.E.128 desc[UR48][R4.64], R24 ;  /* 0x000000180400b985 */ /* 0x0207e8000c101d30 */
[----:B------:R3:W-:Y:S02]  /*a020*/  @!P4 ST.E.128 desc[UR48][R6.64], R40 ;  /* 0x000000280600c985 */ /* 0x0007e4000c101d30 */
.L_x_313:
[----:B------:R-:W-:Y:S05]  /*a030*/  BSYNC B1 ;  /* 0x0000000000017941 */ /* 0x000fea0003800000 */
.L_x_312:
[----:B----4-:R4:W0:Y:S01]  /*a040*/  SHFL.IDX PT, R3, R21, 0x2, 0x181f ;  /* 0x00581f0015037f89 */ /* 0x01082200000e0000 */
        /* <DEDUP_REMOVED lines=12> */
.L_x_315:
[----:B------:R-:W-:Y:S05]  /*a110*/  BSYNC B1 ;  /* 0x0000000000017941 */ /* 0x000fea0003800000 */
.L_x_314:
[----:B------:R-:W-:Y:S01]  /*a120*/  VIADD R0, R48, 0x60 ;  /* 0x0000006030007836 */ /* 0x000fe20000000000 */
[----:B01--4-:R-:W4:Y:S04]  /*a130*/  SHFL.IDX PT, R21, R21, 0x3, 0x181f ;  /* 0x00781f0015157f89 */ /* 0x013f2800000e0000 */
[----:B------:R-:W-:Y:S01]  /*a140*/  ISETP.GE.AND P0, PT, R0, R53, PT ;  /* 0x000000350000720c */ /* 0x000fe20003f06270 */
[----:B------:R0:W1:-:S12]  /*a150*/  SHFL.IDX PT, R3, R20, 0x3, 0x181f ;  /* 0x00781f0014037f89 */ /* 0x00005800000e0000 */
[----:B0-----:R-:W-:Y:S05]  /*a160*/  @P0 BRA `(.L_x_316) ;  /* 0x0000000c00140947 */ /* 0x001fea0003800000 */
[----:B------:R-:W-:Y:S02]  /*a170*/  ULDC UR4, c[0x0][0xac8] ;  /* 0x0002b20000047ab9 */ /* 0x000fe40000000800 */
[----:B------:R-:W-:-:S13]  /*a180*/  ISETP.GE.AND P1, PT, R2, UR4, PT ;  /* 0x0000000402007c0c */ /* 0x000fda000bf26270 */
[----:B-1-3--:R-:W-:-:S04]  /*a190*/  @!P1 LEA R4, P0, R2, R3, 0x1 ;  /* 0x0000000302049211 */ /* 0x00afc800078008ff */
[----:B----4-:R-:W-:Y:S02]  /*a1a0*/  @!P1 LEA.HI.X R5, R2, R21, R193, 0x1, P0 ;  /* 0x0000001502059211 */ /* 0x010fe400000f0cc1 */
[----:B------:R-:W-:-:S03]  /*a1b0*/  ISETP.GE.AND P0, PT, R16, UR4, PT ;  /* 0x0000000410007c0c */ /* 0x000fc6000bf06270 */
[----:B-----5:R0:W-:Y:S10]  /*a1c0*/  @!P1 ST.E.128 desc[UR48][R4.64], R8 ;  /* 0x0000000804009985 */ /* 0x0201f4000c101d30 */
[----:B------:R-:W-:Y:S05]  /*a1d0*/  @P0 BRA `(.L_x_316) ;  /* 0x0000000800f80947 */ /* 0x000fea0003800000 */
[----:B0-----:R-:W-:-:S04]  /*a1e0*/  LEA R4, P0, R16, R3, 0x1 ;  /* 0x0000000310047211 */ /* 0x001fc800078008ff */
[----:B------:R-:W-:-:S05]  /*a1f0*/  LEA.HI.X R5, R16, R21, R192, 0x1, P0 ;  /* 0x0000001510057211 */ /* 0x000fca00000f0cc0 */
[----:B------:R0:W-:Y:S01]  /*a200*/  ST.E.128 desc[UR48][R4.64], R28 ;  /* 0x0000001c04007985 */ /* 0x0001e2000c101d30 */
[----:B------:R-:W-:Y:S05]  /*a210*/  BRA `(.L_x_316) ;  /* 0x0000000800e87947 */ /* 0x000fea0003800000 */
.L_x_308:
[----:B------:R-:W-:Y:S01]  /*a220*/  ULDC.64 UR6, c[0x0][0xc00] ;  /* 0x0003000000067ab9 */ /* 0x000fe20000000a00 */
[----:B------:R-:W-:Y:S01]  /*a230*/  ULDC UR4, c[0x0][0xa88] ;  /* 0x0002a20000047ab9 */ /* 0x000fe20000000800 */
[----:B------:R-:W-:Y:S01]  /*a240*/  UISETP.NE.U32.AND UP0, UPT, UR6, URZ, UPT ;  /* 0x0000003f0600728c */ /* 0x000fe2000bf05070 */
[----:B------:R-:W0:Y:S03]  /*a250*/  LDC R11, c[0x0][0xbe8] ;  /* 0x0002fa00ff0b7b82 */ /* 0x000e260000000800 */
[----:B------:R-:W-:-:S03]  /*a260*/  UISETP.NE.AND.EX UP0, UPT, UR7, URZ, UPT, UP0 ;  /* 0x0000003f0700728c */ /* 0x000fc6000bf05300 */
[----:B------:R-:W-:Y:S02]  /*a270*/  ULDC.64 UR6, c[0x0][0xc00] ;  /* 0x0003000000067ab9 */ /* 0x000fe40000000a00 */
[----:B------:R-:W-:Y:S01]  /*a280*/  UIMAD.WIDE UR6, UR36, 0x4, UR6 ;  /* 0x00000004240678a5 */ /* 0x000fe2000f8e0206 */
[----:B------:R-:W-:-:S05]  /*a290*/  PLOP3.LUT P2, PT, PT, PT, UP0, 0x80, 0x0 ;  /* 0x000000000000781c */ /* 0x000fca0003f4f008 */
[----:B------:R-:W-:Y:S02]  /*a2a0*/  IMAD.U32 R4, RZ, RZ, UR6 ;  /* 0x00000006ff047e24 */ /* 0x000fe4000f8e00ff */
[----:B------:R-:W-:Y:S01]  /*a2b0*/  IMAD.U32 R5, RZ, RZ, UR7 ;  /* 0x00000007ff057e24 */ /* 0x000fe2000f8e00ff */
[----:B------:R-:W-:Y:S02]  /*a2c0*/  ULDC.64 UR6, c[0x0][0xc08] ;  /* 0x0003020000067ab9 */ /* 0x000fe40000000a00 */
[----:B------:R-:W-:-:S03]  /*a2d0*/  UISETP.NE.U32.AND UP1, UPT, UR6, URZ, UPT ;  /* 0x0000003f0600728c */ /* 0x000fc6000bf25070 */
[----:B------:R-:W2:Y:S01]  /*a2e0*/  @P2 LDG.E R3, desc[UR48][R4.64] ;  /* 0x0000003004032981 */ /* 0x000ea2000c1e1900 */
[----:B------:R-:W-:Y:S01]  /*a2f0*/  UISETP.NE.AND.EX UP1, UPT, UR7, URZ, UPT, UP1 ;  /* 0x0000003f0700728c */ /* 0x000fe2000bf25310 */
[----:B------:R-:W-:-:S05]  /*a300*/  IMAD.U32 R0, RZ, RZ, UR4 ;  /* 0x00000004ff007e24 */ /* 0x000fca000f8e00ff */
[----:B------:R-:W-:-:S05]  /*a310*/  PLOP3.LUT P3, PT, PT, PT, UP1, 0x80, 0x0 ;  /* 0x000000000000781c */ /* 0x000fca0003f6f018 */
[----:B------:R-:W-:Y:S02]  /*a320*/  @UP1 ULDC.64 UR6, c[0x0][0xc08] ;  /* 0x0003020000061ab9 */ /* 0x000fe40000000a00 */
[----:B------:R-:W-:-:S06]  /*a330*/  @UP1 UIMAD.WIDE UR6, UR36, 0x4, UR6 ;  /* 0x00000004240618a5 */ /* 0x000fcc000f8e0206 */
[----:B------:R-:W-:Y:S02]  /*a340*/  IMAD.U32 R6, RZ, RZ, UR6 ;  /* 0x00000006ff067e24 */ /* 0x000fe4000f8e00ff */
[----:B------:R-:W-:-:S05]  /*a350*/  IMAD.U32 R7, RZ, RZ, UR7 ;  /* 0x00000007ff077e24 */ /* 0x000fca000f8e00ff */
[----:B------:R1:W5:Y:S01]  /*a360*/  @P3 LDG.E R0, desc[UR48][R6.64] ;  /* 0x0000003006003981 */ /* 0x000362000c1e1900 */
[----:B0-----:R-:W-:Y:S01]  /*a370*/  ISETP.NE.AND P0, PT, R11, 0x1, PT ;  /* 0x000000010b00780c */ /* 0x001fe20003f05270 */
[----:B------:R-:W-:Y:S01]  /*a380*/  UMOV UR4, URZ ;  /* 0x0000003f00047c82 */ /* 0x000fe20008000000 */
[----:B------:R-:W-:Y:S01]  /*a390*/  USHF.R.S32.HI UR10, URZ, 0x1f, UR41 ;  /* 0x0000001f3f0a7899 */ /* 0x000fe20008011429 */
[----:B------:R-:W-:-:S10]  /*a3a0*/  ISETP.GE.AND P1, PT, R194, 0x80, PT ;  /* 0x00000080c200780c */ /* 0x000fd40003f26270 */
[----:B------:R-:W0:Y:S01]  /*a3b0*/  @P0 LDC R9, c[0x0][0xbec] ;  /* 0x0002fb00ff090b82 */ /* 0x000e220000000800 */
[----:B--2---:R-:W-:-:S13]  /*a3c0*/  @P2 R2UR UR4, R3 ;  /* 0x00000000030422ca */ /* 0x004fda00000e0000 */
[----:B------:R-:W-:Y:S01]  /*a3d0*/  USHF.R.S32.HI UR9, URZ, 0x1f, UR4 ;  /* 0x0000001f3f097899 */ /* 0x000fe20008011404 */
[----:B01----:R-:W-:Y:S11]  /*a3e0*/  @P3 BRA `(.L_x_317) ;  /* 0x0000000000103947 */ /* 0x003ff60003800000 */
[----:B------:R-:W-:Y:S05]  /*a3f0*/  @!P2 BRA `(.L_x_317) ;  /* 0x00000000000ca947 */ /* 0x000fea0003800000 */
[----:B------:R-:W2:Y:S04]  /*a400*/  LDG.E R3, desc[UR48][R4.64] ;  /* 0x0000003004037981 */ /* 0x000ea8000c1e1900 */
[----:B-----5:R-:W2:Y:S02]  /*a410*/  LDG.E R0, desc[UR48][R4.64+0x4] ;  /* 0x0000043004007981 */ /* 0x020ea4000c1e1900 */
[----:B--2---:R-:W-:-:S07]  /*a420*/  IMAD.IADD R0, R0, 0x1, -R3 ;  /* 0x0000000100007824 */ /* 0x004fce00078e0a03 */
.L_x_317:
[----:B------:R-:W-:Y:S01]  /*a430*/  USEL UR36, UR36, URZ, !UP0 ;  /* 0x0000003f24247287 */ /* 0x000fe2000c000000 */
[----:B------:R-:W-:Y:S01]  /*a440*/  BSSY B1, `(.L_x_318) ;  /* 0x000002d000017945 */ /* 0x000fe20003800000 */
[----:B------:R-:W-:-:S03]  /*a450*/  USEL UR37, UR37, URZ, !UP0 ;  /* 0x0000003f25257287 */ /* 0x000fc6000c000000 */
[----:B------:R-:W-:Y:S09]  /*a460*/  @P1 BRA `(.L_x_319) ;  /* 0x0000000000a81947 */ /* 0x000ff20003800000 */
[----:B------:R-:W0:Y:S01]  /*a470*/  S2R R4, SR_TID.X ;  /* 0x0000000000047919 */ /* 0x000e220000002100 */
[----:B------:R-:W1:Y:S01]  /*a480*/  LDC R6, c[0x0][0xbe8] ;  /* 0x0002fa00ff067b82 */ /* 0x000e620000000800 */
[----:B------:R-:W-:-:S04]  /*a490*/  IMAD.U32 R3, RZ, RZ, UR40 ;  /* 0x00000028ff037e24 */ /* 0x000fc8000f8e00ff */
[----:B0-----:R-:W-:Y:S02]  /*a4a0*/  IMAD R3, R3, 0x80, R4 ;  /* 0x0000008003037824 */ /* 0x001fe400078e0204 */
[----:B-1---5:R-:W-:Y:S02]  /*a4b0*/  IMAD R4, R0, R6, RZ ;  /* 0x0000000600047224 */ /* 0x022fe400078e02ff */
[----:B------:R-:W-:-:S05]  /*a4c0*/  VIADD R5, R3, 0xffffff80 ;  /* 0xffffff8003057836 */ /* 0x000fca0000000000 */
[----:B------:R-:W-:-:S13]  /*a4d0*/  ISETP.GE.AND P1, PT, R5, R4, PT ;  /* 0x000000040500720c */ /* 0x000fda0003f26270 */
[----:B------:R-:W-:Y:S05]  /*a4e0*/  @P1 BRA `(.L_x_319) ;  /* 0x0000000000881947 */ /* 0x000fea0003800000 */
[----:B------:R-:W-:Y:S01]  /*a4f0*/  ISETP.NE.AND P1, PT, R6, 0x1, PT ;  /* 0x000000010600780c */ /* 0x000fe20003f25270 */
[----:B------:R-:W-:Y:S01]  /*a500*/  ULDC.64 UR12, c[0x0][0xb90] ;  /* 0x0002e400000c7ab9 */ /* 0x000fe20000000a00 */
[----:B------:R-:W-:Y:S01]  /*a510*/  UMOV UR6, UR4 ;  /* 0x0000000400067c82 */ /* 0x000fe20008000000 */
[----:B------:R-:W-:Y:S01]  /*a520*/  UIMAD UR8, UR10, UR12, URZ ;  /* 0x0000000c0a0872a4 */ /* 0x000fe2000f8e023f */
[----:B------:R-:W-:Y:S02]  /*a530*/  UMOV UR7, UR9 ;  /* 0x0000000900077c82 */ /* 0x000fe40008000000 */
[----:B------:R-:W-:Y:S02]  /*a540*/  UIMAD.WIDE.U32 UR6, UR41, UR12, UR6 ;  /* 0x0000000c290672a5 */ /* 0x000fe4000f8e0006 */
[----:B------:R-:W-:-:S03]  /*a550*/  UIMAD UR8, UR41, UR13, UR8 ;  /* 0x0000000d290872a4 */ /* 0x000fc6000f8e0208 */
[----:B------:R-:W-:Y:S02]  /*a560*/  ULDC.64 UR12, c[0x0][0xb98] ;  /* 0x0002e600000c7ab9 */ /* 0x000fe40000000a00 */
[----:B------:R-:W0:Y:S01]  /*a570*/  @P1 LDC R4, c[0x0][0xbec] ;  /* 0x0002fb00ff041b82 */ /* 0x000e220000000800 */
[----:B------:R-:W-:Y:S02]  /*a580*/  UIADD3 UR7, UR7, UR8, URZ ;  /* 0x0000000807077290 */ /* 0x000fe4000fffe03f */
[----:B------:R-:W-:Y:S02]  /*a590*/  UIMAD UR8, UR37, UR12, URZ ;  /* 0x0000000c250872a4 */ /* 0x000fe4000f8e023f */
[----:B------:R-:W-:Y:S02]  /*a5a0*/  UIMAD.WIDE.U32 UR6, UR36, UR12, UR6 ;  /* 0x0000000c240672a5 */ /* 0x000fe4000f8e0006 */
[----:B------:R-:W-:Y:S01]  /*a5b0*/  UIMAD UR8, UR36, UR13, UR8 ;  /* 0x0000000d240872a4 */ /* 0x000fe2000f8e0208 */
[----:B------:R-:W1:Y:S02]  /*a5c0*/  @P1 LDC R8, c[0x0][0xbf0] ;  /* 0x0002fc00ff081b82 */ /* 0x000e640000000800 */
[----:B------:R-:W-:Y:S01]  /*a5d0*/  ULDC.64 UR12, c[0x0][0xb88] ;  /* 0x0002e200000c7ab9 */ /* 0x000fe20000000a00 */
[----:B0-----:R-:W-:-:S04]  /*a5e0*/  @P1 IMAD.HI.U32 R3, R5, R4, RZ ;  /* 0x0000000405031227 */ /* 0x001fc800078e00ff */
[----:B------:R-:W-:Y:S01]  /*a5f0*/  IMAD.MOV.U32 R4, RZ, RZ, R5 ;  /* 0x000000ffff047224 */ /* 0x000fe200078e0005 */
[----:B-1----:R-:W-:Y:S01]  /*a600*/  @P1 SHF.R.U32.HI R4, RZ, R8, R3 ;  /* 0x00000008ff041219 */ /* 0x002fe20000011603 */
[----:B------:R-:W-:-:S04]  /*a610*/  IMAD.U32 R8, RZ, RZ, UR8 ;  /* 0x00000008ff087e24 */ /* 0x000fc8000f8e00ff */
[----:B------:R-:W-:-:S04]  /*a620*/  IMAD.MOV R3, RZ, RZ, -R4 ;  /* 0x000000ffff037224 */ /* 0x000fc800078e0a04 */
[----:B------:R-:W-:Y:S01]  /*a630*/  IMAD R3, R6, R3, R5 ;  /* 0x0000000306037224 */ /* 0x000fe200078e0205 */
[----:B------:R-:W-:Y:S02]  /*a640*/  SHF.R.S32.HI R5, RZ, 0x1f, R4 ;  /* 0x0000001fff057819 */ /* 0x000fe40000011404 */
[----:B------:R-:W-:Y:S02]  /*a650*/  IADD3 R4, P1, R4, UR6, RZ ;  /* 0x0000000604047c10 */ /* 0x000fe4000ff3e0ff */
[----:B------:R-:W-:Y:S02]  /*a660*/  SHF.R.S32.HI R6, RZ, 0x1f, R3 ;  /* 0x0000001fff067819 */ /* 0x000fe40000011403 */
[----:B------:R-:W-:Y:S01]  /*a670*/  IADD3.X R5, R5, UR7, R8, P1, !PT ;  /* 0x0000000705057c10 */ /* 0x000fe20008ffe408 */
[----:B------:R-:W-:Y:S02]  /*a680*/  ULDC.64 UR6, c[0x0][0xb50] ;  /* 0x0002d40000067ab9 */ /* 0x000fe40000000a00 */
[----:B------:R-:W-:-:S02]  /*a690*/  IMAD R6, R6, UR12, RZ ;  /* 0x0000000c06067c24 */ /* 0x000fc4000f8e02ff */
[----:B------:R-:W-:-:S04]  /*a6a0*/  IMAD.WIDE.U32 R4, R3, UR12, R4 ;  /* 0x0000000c03047c25 */ /* 0x000fc8000f8e0004 */
[----:B------:R-:W-:Y:S01]  /*a6b0*/  IMAD R7, R3, UR13, R6 ;  /* 0x0000000d03077c24 */ /* 0x000fe2000f8e0206 */
[----:B------:R-:W-:-:S03]  /*a6c0*/  LEA R6, P1, R4, UR6, 0x2 ;  /* 0x0000000604067c11 */ /* 0x000fc6000f8210ff */
[----:B------:R-:W-:-:S05]  /*a6d0*/  IMAD.IADD R3, R5, 0x1, R7 ;  /* 0x0000000105037824 */ /* 0x000fca00078e0207 */
[----:B------:R-:W-:Y:S01]  /*a6e0*/  LEA.HI.X R7, R4, UR7, R3, 0x2, P1 ;  /* 0x0000000704077c11 */ /* 0x000fe200088f1403 */
[----:B------:R-:W-:-:S05]  /*a6f0*/  IMAD.MOV.U32 R3, RZ, RZ, -0x800000 ;  /* 0xff800000ff037424 */ /* 0x000fca00078e00ff */
[----:B------:R0:W-:Y:S02]  /*a700*/  STG.E desc[UR48][R6.64], R3 ;  /* 0x0000000306007986 */ /* 0x0001e4000c101930 */
.L_x_319:
[----:B------:R-:W-:Y:S05]  /*a710*/  BSYNC B1 ;  /* 0x0000000000017941 */ /* 0x000fea0003800000 */
.L_x_318:
[----:B------:R-:W1:Y:S01]  /*a720*/  @P0 LDC R5, c[0x0][0xbf0] ;  /* 0x0002fc00ff050b82 */ /* 0x000e620000000800 */
[----:B------:R-:W-:Y:S01]  /*a730*/  ULDC.64 UR12, c[0x0][0xaa0] ;  /* 0x0002a800000c7ab9 */ /* 0x000fe20000000a00 */
[----:B0-----:R-:W-:Y:S01]  /*a740*/  IMAD R3, R17, 0x20, R18 ;  /* 0x0000002011037824 */ /* 0x001fe200078e0212 */
[----:B------:R-:W-:Y:S01]  /*a750*/  UIMAD UR8, UR9, UR12, URZ ;  /* 0x0000000c090872a4 */ /* 0x000fe2000f8e023f */
[----:B------:R-:W-:Y:S01]  /*a760*/  IMAD.U32 R8, RZ, RZ, UR40 ;  /* 0x00000028ff087e24 */ /* 0x000fe2000f8e00ff */
[----:B------:R-:W-:Y:S01]  /*a770*/  UIMAD.WIDE.U32 UR6, UR4, UR12, URZ ;  /* 0x0000000c040672a5 */ /* 0x000fe2000f8e003f */
[----:B------:R-:W-:Y:S01]  /*a780*/  IMAD.U32 R13, RZ, RZ, UR40 ;  /* 0x00000028ff0d7e24 */ /* 0x000fe2000f8e00ff */
[----:B------:R-:W-:Y:S01]  /*a790*/  UIMAD UR8, UR4, UR13, UR8 ;  /* 0x0000000d040872a4 */ /* 0x000fe2000f8e0208 */
[----:B------:R-:W-:Y:S01]  /*a7a0*/  IMAD R8, R8, 0x80, R3 ;  /* 0x0000008008087824 */ /* 0x000fe200078e0203 */
[----:B------:R-:W-:Y:S01]  /*a7b0*/  BSSY B1, `(.L_x_320) ;  /* 0x0000036000017945 */ /* 0x000fe20003800000 */
[----:B------:R-:W-:Y:S01]  /*a7c0*/  ULDC.64 UR12, c[0x0][0xae8] ;  /* 0x0002ba00000c7ab9 */ /* 0x000fe20000000a00 */
[----:B------:R-:W-:Y:S01]  /*a7d0*/  UIADD3 UR7, UR7, UR8, URZ ;  /* 0x0000000807077290 */ /* 0x000fe2000fffe03f */
[----:B------:R-:W-:Y:S01]  /*a7e0*/  @P0 IMAD.HI.U32 R4, R8, R9, RZ ;  /* 0x0000000908040227 */ /* 0x000fe200078e00ff */
[----:B------:R-:W-:-:S02]  /*a7f0*/  UIMAD UR4, UR10, UR12, URZ ;  /* 0x0000000c0a0472a4 */ /* 0x000fc4000f8e023f */
[----:B------:R-:W-:Y:S01]  /*a800*/  UIMAD.WIDE.U32 UR6, UR41, UR12, UR6 ;  /* 0x0000000c290672a5 */ /* 0x000fe2000f8e0006 */
[----:B------:R-:W-:Y:S01]  /*a810*/  IMAD.MOV.U32 R3, RZ, RZ, R8 ;  /* 0x000000ffff037224 */ /* 0x000fe200078e0008 */
[----:B------:R-:W-:Y:S01]  /*a820*/  UIMAD UR4, UR41, UR13, UR4 ;  /* 0x0000000d290472a4 */ /* 0x000fe2000f8e0204 */
[----:B------:R-:W-:-:S03]  /*a830*/  ULDC.64 UR8, c[0x0][0xaf0] ;  /* 0x0002bc0000087ab9 */ /* 0x000fc60000000a00 */
[----:B------:R-:W-:Y:S02]  /*a840*/  UIADD3 UR7, UR7, UR4, URZ ;  /* 0x0000000407077290 */ /* 0x000fe4000fffe03f */
[----:B------:R-:W-:Y:S01]  /*a850*/  UIMAD UR4, UR37, UR8, URZ ;  /* 0x00000008250472a4 */ /* 0x000fe2000f8e023f */
[----:B-1----:R-:W-:Y:S01]  /*a860*/  @P0 SHF.R.U32.HI R3, RZ, R5, R4 ;  /* 0x00000005ff030219 */ /* 0x002fe20000011604 */
[----:B------:R-:W-:Y:S02]  /*a870*/  UIMAD.WIDE.U32 UR6, UR36, UR8, UR6 ;  /* 0x00000008240672a5 */ /* 0x000fe4000f8e0006 */
[----:B------:R-:W-:Y:S01]  /*a880*/  UIMAD UR4, UR36, UR9, UR4 ;  /* 0x00000009240472a4 */ /* 0x000fe2000f8e0204 */
[--C-:B------:R-:W-:Y:S01]  /*a890*/  SHF.R.S32.HI R4, RZ, 0x1f, R3.reuse ;  /* 0x0000001fff047819 */ /* 0x100fe20000011403 */
[----:B------:R-:W-:Y:S01]  /*a8a0*/  IMAD.MOV R7, RZ, RZ, -R3 ;  /* 0x000000ffff077224 */ /* 0x000fe200078e0a03 */
[----:B------:R-:W-:Y:S01]  /*a8b0*/  ULDC.64 UR8, c[0x0][0xae0] ;  /* 0x0002b80000087ab9 */ /* 0x000fe20000000a00 */
[----:B------:R-:W-:-:S02]  /*a8c0*/  UIADD3 UR4, UR7, UR4, URZ ;  /* 0x0000000407047290 */ /* 0x000fc4000fffe03f */
[----:B------:R-:W-:Y:S02]  /*a8d0*/  IMAD.U32 R5, RZ, RZ, UR7 ;  /* 0x00000007ff057e24 */ /* 0x000fe4000f8e00ff */
[----:B------:R-:W-:Y:S02]  /*a8e0*/  IMAD R6, R4, UR8, RZ ;  /* 0x0000000804067c24 */ /* 0x000fe4000f8e02ff */
[----:B------:R-:W-:Y:S01]  /*a8f0*/  IMAD.U32 R4, RZ, RZ, UR6 ;  /* 0x00000006ff047e24 */ /* 0x000fe2000f8e00ff */
[----:B------:R-:W-:Y:S01]  /*a900*/  ULDC.64 UR6, c[0x0][0xad8] ;  /* 0x0002b60000067ab9 */ /* 0x000fe20000000a00 */
[----:B------:R-:W-:Y:S02]  /*a910*/  IMAD.U32 R5, RZ, RZ, UR4 ;  /* 0x00000004ff057e24 */ /* 0x000fe4000f8e00ff */
[----:B------:R-:W-:Y:S02]  /*a920*/  IMAD R7, R11, R7, R8 ;  /* 0x000000070b077224 */ /* 0x000fe400078e0208 */
[----:B------:R-:W-:-:S02]  /*a930*/  IMAD R9, R3, UR9, R6 ;  /* 0x0000000903097c24 */ /* 0x000fc4000f8e0206 */
[----:B------:R-:W-:Y:S01]  /*a940*/  IMAD.WIDE.U32 R4, R3, UR8, R4 ;  /* 0x0000000803047c25 */ /* 0x000fe2000f8e0004 */
[----:B------:R-:W-:-:S03]  /*a950*/  SHF.R.S32.HI R3, RZ, 0x1f, R7 ;  /* 0x0000001fff037819 */ /* 0x000fc60000011407 */
[----:B------:R-:W-:Y:S02]  /*a960*/  IMAD.IADD R5, R5, 0x1, R9 ;  /* 0x0000000105057824 */ /* 0x000fe400078e0209 */
[----:B------:R-:W-:Y:S02]  /*a970*/  IMAD R6, R3, UR6, RZ ;  /* 0x0000000603067c24 */ /* 0x000fe4000f8e02ff */
[----:B------:R-:W-:Y:S02]  /*a980*/  IMAD R8, R13, 0x80, R18 ;  /* 0x000000800d087824 */ /* 0x000fe400078e0212 */
[----:B-----5:R-:W-:Y:S02]  /*a990*/  IMAD R11, R0, R11, RZ ;  /* 0x0000000b000b7224 */ /* 0x020fe400078e02ff */
[C---:B------:R-:W-:Y:S02]  /*a9a0*/  IMAD R3, R7.reuse, UR7, R6 ;  /* 0x0000000707037c24 */ /* 0x040fe4000f8e0206 */
[----:B------:R-:W-:Y:S01]  /*a9b0*/  IMAD.WIDE.U32 R4, R7, UR6, R4 ;  /* 0x0000000607047c25 */ /* 0x000fe2000f8e0004 */
[----:B------:R-:W-:Y:S01]  /*a9c0*/  ISETP.GE.AND P2, PT, R8, R11, PT ;  /* 0x0000000b0800720c */ /* 0x000fe20003f46270 */
[----:B------:R-:W-:-:S02]  /*a9d0*/  ULDC.64 UR6, c[0x0][0xa80] ;  /* 0x0002a00000067ab9 */ /* 0x000fc40000000a00 */
[----:B------:R-:W-:Y:S01]  /*a9e0*/  IMAD.IADD R3, R5, 0x1, R3 ;  /* 0x0000000105037824 */ /* 0x000fe200078e0203 */
[----:B------:R-:W-:Y:S01]  /*a9f0*/  LEA R6, P3, R4, UR6, 0x1 ;  /* 0x0000000604067c11 */ /* 0x000fe2000f8608ff */
[----:B------:R-:W-:-:S03]  /*aa00*/  VIADD R0, R8, 0x20 ;  /* 0x0000002008007836 */ /* 0x000fc60000000000 */
[----:B------:R-:W-:Y:S01]  /*aa10*/  LEA.HI.X R3, R4, UR7, R3, 0x1, P3 ;  /* 0x0000000704037c11 */ /* 0x000fe200098f0c03 */
[----:B------:R0:W1:Y:S01]  /*aa20*/  SHFL.IDX PT, R7, R6, RZ, 0x181f ;  /* 0x00181fff06077589 */ /* 0x00006200000e0000 */
[-C--:B------:R-:W-:Y:S01]  /*aa30*/  ISETP.GE.AND P1, PT, R0, R11.reuse, PT ;  /* 0x0000000b0000720c */ /* 0x080fe20003f26270 */
[----:B------:R-:W-:Y:S02]  /*aa40*/  VIADD R0, R8, 0x40 ;  /* 0x0000004008007836 */ /* 0x000fe40000000000 */
[----:B------:R0:W2:Y:S03]  /*aa50*/  SHFL.IDX PT, R5, R3, RZ, 0x181f ;  /* 0x00181fff03057589 */ /* 0x0000a600000e0000 */
[----:B------:R-:W-:Y:S01]  /*aa60*/  ISETP.GE.AND P0, PT, R0, R11, PT ;  /* 0x0000000b0000720c */ /* 0x000fe20003f06270 */
[----:B------:R-:W-:-:S12]  /*aa70*/  @P2 BRA `(.L_x_321) ;  /* 0x0000000000242947 */ /* 0x000fd80003800000 */
[----:B------:R-:W-:Y:S02]  /*aa80*/  ULDC UR4, c[0x0][0xac8] ;  /* 0x0002b20000047ab9 */ /* 0x000fe40000000800 */
[----:B------:R-:W-:Y:S02]  /*aa90*/  ISETP.GE.AND P4, PT, R2, UR4, PT ;  /* 0x0000000402007c0c */ /* 0x000fe4000bf86270 */
[----:B------:R-:W-:-:S11]  /*aaa0*/  ISETP.GE.AND P5, PT, R16, UR4, PT ;  /* 0x0000000410007c0c */ /* 0x000fd6000bfa6270 */
[-C--:B-1----:R-:W-:Y:S02]  /*aab0*/  @!P4 LEA R12, P2, R2, R7.reuse, 0x1 ;  /* 0x00000007020cc211 */ /* 0x082fe400078408ff */
[----:B------:R-:W-:Y:S02]  /*aac0*/  @!P5 LEA R4, P3, R16, R7, 0x1 ;  /* 0x000000071004d211 */ /* 0x000fe400078608ff */
[-C--:B--2---:R-:W-:Y:S02]  /*aad0*/  @!P4 LEA.HI.X R13, R2, R5.reuse, R193, 0x1, P2 ;  /* 0x00000005020dc211 */ /* 0x084fe400010f0cc1 */
[----:B------:R-:W-:-:S03]  /*aae0*/  @!P5 LEA.HI.X R5, R16, R5, R192, 0x1, P3 ;  /* 0x000000051005d211 */ /* 0x000fc600018f0cc0 */
[----:B------:R3:W-:Y:S04]  /*aaf0*/  @!P4 ST.E.128 desc[UR48][R12.64], RZ ;  /* 0x000000ff0c00c985 */ /* 0x0007e8000c101d30 */
[----:B------:R3:W-:Y:S02]  /*ab00*/  @!P5 ST.E.128 desc[UR48][R4.64], RZ ;  /* 0x000000ff0400d985 */ /* 0x0007e4000c101d30 */
.L_x_321:
[----:B------:R-:W-:Y:S05]  /*ab10*/  BSYNC B1 ;  /* 0x0000000000017941 */ /* 0x000fea0003800000 */
.L_x_320:
[----:B--23--:R2:W3:Y:S01]  /*ab20*/  SHFL.IDX PT, R5, R3, 0x1, 0x181f ;  /* 0x00381f0003057f89 */ /* 0x00c4e200000e0000 */
[----:B------:R-:W-:Y:S03]  /*ab30*/  BSSY B1, `(.L_x_322) ;  /* 0x000000c000017945 */ /* 0x000fe60003800000 */
[----:B-1----:R2:W1:Y:S01]  /*ab40*/  SHFL.IDX PT, R7, R6, 0x1, 0x181f ;  /* 0x00381f0006077f89 */ /* 0x00246200000e0000 */
[----:B------:R-:W-:Y:S05]  /*ab50*/  @P1 BRA `(.L_x_323) ;  /* 0x0000000000241947 */ /* 0x000fea0003800000 */
[----:B------:R-:W-:Y:S02]  /*ab60*/  ULDC UR4, c[0x0][0xac8] ;  /* 0x0002b20000047ab9 */ /* 0x000fe40000000800 */
[----:B------:R-:W-:Y:S02]  /*ab70*/  ISETP.GE.AND P3, PT, R2, UR4, PT ;  /* 0x0000000402007c0c */ /* 0x000fe4000bf66270 */
[----:B------:R-:W-:-:S11]  /*ab80*/  ISETP.GE.AND P4, PT, R16, UR4, PT ;  /* 0x0000000410007c0c */ /* 0x000fd6000bf86270 */
[-C--:B-1----:R-:W-:Y:S02]  /*ab90*/  @!P3 LEA R12, P1, R2, R7.reuse, 0x1 ;  /* 0x00000007020cb211 */ /* 0x082fe400078208ff */
[----:B------:R-:W-:Y:S02]  /*aba0*/  @!P4 LEA R4, P2, R16, R7, 0x1 ;  /* 0x000000071004c211 */ /* 0x000fe400078408ff */
[-C--:B---3--:R-:W-:Y:S02]  /*abb0*/  @!P3 LEA.HI.X R13, R2, R5.reuse, R193, 0x1, P1 ;  /* 0x00000005020db211 */ /* 0x088fe400008f0cc1 */
[----:B------:R-:W-:-:S03]  /*abc0*/  @!P4 LEA.HI.X R5, R16, R5, R192, 0x1, P2 ;  /* 0x000000051005c211 */ /* 0x000fc600010f0cc0 */
[----:B------:R4:W-:Y:S04]  /*abd0*/  @!P3 ST.E.128 desc[UR48][R12.64], RZ ;  /* 0x000000ff0c00b985 */ /* 0x0009e8000c101d30 */
[----:B------:R4:W-:Y:S02]  /*abe0*/  @!P4 ST.E.128 desc[UR48][R4.64], RZ ;  /* 0x000000ff0400c985 */ /* 0x0009e4000c101d30 */
.L_x_323:
[----:B------:R-:W-:Y:S05]  /*abf0*/  BSYNC B1 ;  /* 0x0000000000017941 */ /* 0x000fea0003800000 */
.L_x_322:
[----:B---34-:R3:W4:Y:S01]  /*ac00*/  SHFL.IDX PT, R5, R3, 0x2, 0x181f ;  /* 0x00581f0003057f89 */ /* 0x01872200000e0000 */
        /* <DEDUP_REMOVED lines=8> */
[-C--:B----4-:R-:W-:Y:S02]  /*ac90*/  @!P2 LEA.HI.X R13, R2, R5.reuse, R193, 0x1, P0 ;  /* 0x00000005020da211 */ /* 0x090fe400000f0cc1 */
[----:B------:R-:W-:-:S03]  /*aca0*/  @!P3 LEA.HI.X R5, R16, R5, R192, 0x1, P1 ;  /* 0x000000051005b211 */ /* 0x000fc600008f0cc0 */
[----:B------:R1:W-:Y:S04]  /*acb0*/  @!P2 ST.E.128 desc[UR48][R12.64], RZ ;  /* 0x000000ff0c00a985 */ /* 0x0003e8000c101d30 */
[----:B------:R1:W-:Y:S02]  /*acc0*/  @!P3 ST.E.128 desc[UR48][R4.64], RZ ;  /* 0x000000ff0400b985 */ /* 0x0003e4000c101d30 */
.L_x_325:
[----:B------:R-:W-:Y:S05]  /*acd0*/  BSYNC B1 ;  /* 0x0000000000017941 */ /* 0x000fea0003800000 */
.L_x_324:
[----:B------:R-:W-:Y:S01]  /*ace0*/  VIADD R0, R8, 0x60 ;  /* 0x0000006008007836 */ /* 0x000fe20000000000 */
[----:B0-23--:R-:W0:Y:S04]  /*acf0*/  SHFL.IDX PT, R3, R3, 0x3, 0x181f ;  /* 0x00781f0003037f89 */ /* 0x00de2800000e0000 */
[----:B------:R-:W-:Y:S01]  /*ad00*/  ISETP.GE.AND P0, PT, R0, R11, PT ;  /* 0x0000000b0000720c */ /* 0x000fe20003f06270 */
[----:B-1--4-:R1:W2:-:S12]  /*ad10*/  SHFL.IDX PT, R5, R6, 0x3, 0x181f ;  /* 0x00781f0006057f89 */ /* 0x01229800000e0000 */
[----:B-1----:R-:W-:Y:S05]  /*ad20*/  @P0 BRA `(.L_x_316) ;  /* 0x0000000000240947 */ /* 0x002fea0003800000 */
[----:B------:R-:W-:Y:S02]  /*ad30*/  ULDC UR4, c[0x0][0xac8] ;  /* 0x0002b20000047ab9 */ /* 0x000fe40000000800 */
[----:B------:R-:W-:Y:S02]  /*ad40*/  ISETP.GE.AND P2, PT, R2, UR4, PT ;  /* 0x0000000402007c0c */ /* 0x000fe4000bf46270 */
[----:B------:R-:W-:-:S11]  /*ad50*/  ISETP.GE.AND P3, PT, R16, UR4, PT ;  /* 0x0000000410007c0c */ /* 0x000fd6000bf66270 */
[-C--:B--2---:R-:W-:Y:S02]  /*ad60*/  @!P2 LEA R6, P0, R2, R5.reuse, 0x1 ;  /* 0x000000050206a211 */ /* 0x084fe400078008ff */
[----:B------:R-:W-:Y:S02]  /*ad70*/  @!P3 LEA R4, P1, R16, R5, 0x1 ;  /* 0x000000051004b211 */ /* 0x000fe400078208ff */
[-C--:B0-----:R-:W-:Y:S02]  /*ad80*/  @!P2 LEA.HI.X R7, R2, R3.reuse, R193, 0x1, P0 ;  /* 0x000000030207a211 */ /* 0x081fe400000f0cc1 */
[----:B------:R-:W-:-:S03]  /*ad90*/  @!P3 LEA.HI.X R5, R16, R3, R192, 0x1, P1 ;  /* 0x000000031005b211 */ /* 0x000fc600008f0cc0 */
[----:B------:R1:W-:Y:S04]  /*ada0*/  @!P2 ST.E.128 desc[UR48][R6.64], RZ ;  /* 0x000000ff0600a985 */ /* 0x0003e8000c101d30 */
[----:B------:R1:W-:Y:S02]  /*adb0*/  @!P3 ST.E.128 desc[UR48][R4.64], RZ ;  /* 0x000000ff0400b985 */ /* 0x0003e4000c101d30 */
.L_x_316:
[----:B------:R-:W-:Y:S05]  /*adc0*/  BSYNC B0 ;  /* 0x0000000000007941 */ /* 0x000fea0003800000 */
.L_x_307:
[----:B------:R-:W-:Y:S02]  /*add0*/  ULDC UR4, c[0x0][0xc3c] ;  /* 0x00030f0000047ab9 */ /* 0x000fe40000000800 */
[----:B------:R-:W-:-:S13]  /*ade0*/  ISETP.GE.AND P0, PT, R51, UR4, PT ;  /* 0x0000000433007c0c */ /* 0x000fda000bf06270 */
[----:B------:R-:W-:Y:S05]  /*adf0*/  @!P0 BRA `(.L_x_326) ;  /* 0xffffff6000088947 */ /* 0x000fea000383ffff */
[----:B------:R-:W-:Y:S05]  /*ae00*/  EXIT ;  /* 0x000000000000794d */ /* 0x000fea0003800000 */
.L_x_281:
[----:B------:R-:W-:-:S08]  /*ae10*/  NOP ;  /* 0x0000000000007918 */ /* 0x000fd00000000000 */
[----:B------:R-:W0:-:S00]  /*ae20*/  USETMAXREG.DEALLOC.CTAPOOL 0x18 ;  /* 0x00000018000079c8 */ /* 0x000e0000080e0500 */
[----:B0-----:R-:W2:Y:S01]  /*ae30*/  LDL.LU R2, [R1+0x8] ;  /* 0x0000080001027983 */ /* 0x001ea20000300800 */
[----:B------:R-:W-:-:S06]  /*ae40*/  LOP3.LUT R0, R0, 0x3, RZ, 0xc0, !PT ;  /* 0x0000000300007812 */ /* 0x000fcc00078ec0ff */
[----:B------:R-:W0:Y:S02]  /*ae50*/  SHFL.IDX PT, R0, R0, RZ, 0x1f ;  /* 0x00001fff00007589 */ /* 0x000e2400000e0000 */
[----:B0-----:R-:W-:Y:S01]  /*ae60*/  ISETP.NE.AND P0, PT, R0, RZ, PT ;  /* 0x000000ff0000720c */ /* 0x001fe20003f05270 */
[----:B------:R-:W-:Y:S01]  /*ae70*/  IMAD.MOV.U32 R0, RZ, RZ, RZ ;  /* 0x000000ffff007224 */ /* 0x000fe200078e00ff */
[----:B--2---:R-:W-:-:S11]  /*ae80*/  LOP3.LUT R2, R2, 0xfffffffd, RZ, 0xc0, !PT ;  /* 0xfffffffd02027812 */ /* 0x004fd600078ec0ff */
[----:B------:R-:W-:-:S05]  /*ae90*/  @P0 LOP3.LUT R2, R2, 0x2, RZ, 0xfc, !PT ;  /* 0x0000000202020812 */ /* 0x000fca00078efcff */
[----:B------:R0:W-:Y:S01]  /*aea0*/  STL [R1+0x8], R2 ;  /* 0x0000080201007387 */ /* 0x0001e20000100800 */
[----:B------:R-:W-:Y:S05]  /*aeb0*/  @!P0 BRA `(.L_x_327) ;  /* 0x00000000002c8947 */ /* 0x000fea0003800000 */
[----:B------:R-:W1:Y:S08]  /*aec0*/  S2UR UR5, SR_CgaCtaId ;  /* 0x00000000000579c3 */ /* 0x000e700000008800 */
[----:B------:R-:W-:Y:S06]  /*aed0*/  BAR.SYNC.DEFER_BLOCKING 0x5, 0x180 ;  /* 0x0146000000007b1d */ /* 0x000fec0000010000 */
[----:B------:R-:W-:-:S02]  /*aee0*/  UMOV UR4, 0x400 ;  /* 0x0000040000047882 */ /* 0x000fc40000000000 */
[----:B-1----:R-:W-:-:S09]  /*aef0*/  ULEA UR4, UR5, UR4, 0x18 ;  /* 0x0000000405047291 */ /* 0x002fd2000f8ec03f */
[----:B------:R-:W1:Y:S04]  /*af00*/  LDS.128 R4, [UR4+0x298d0] ;  /* 0x0298d004ff047984 */ /* 0x000e680008000c00 */
[----:B-1----:R1:W-:Y:S01]  /*af10*/  STL [R1+0x14], R5 ;  /* 0x0000140501007387 */ /* 0x0023e20000100800 */
[----:B------:R-:W-:Y:S02]  /*af20*/  R2UR UR45, R7 ;  /* 0x00000000072d72ca */ /* 0x000fe400000e0000 */
[----:B------:R-:W-:Y:S01]  /*af30*/  R2UR UR36, R6 ;  /* 0x00000000062472ca */ /* 0x000fe200000e0000 */
[----:B------:R1:W-:Y:S01]  /*af40*/  STL [R1+0x10], R4 ;  /* 0x0000100401007387 */ /* 0x0003e20000100800 */
[----:B------:R-:W-:Y:S06]  /*af50*/  BAR.ARV 0x4, 0x180 ;  /* 0x0106000000007b1d */ /* 0x000fec0000002000 */
[----:B------:R-:W-:Y:S07]  /*af60*/  BRA `(.L_x_328) ;  /* 0x0000000800247947 */ /* 0x000fee0003800000 */
.L_x_327:
[----:B0-----:R-:W0:Y:S01]  /*af70*/  S2R R2, SR_TID.X ;  /* 0x0000000000027919 */ /* 0x001e220000002100 */
[----:B------:R-:W-:Y:S01]  /*af80*/  ULDC UR4, c[0x0][0xc3c] ;  /* 0x00030f0000047ab9 */ /* 0x000fe20000000800 */
[----:B------:R-:W1:Y:S01]  /*af90*/  LDC R9, c[0x0][0xc38] ;  /* 0x00030e00ff097b82 */ /* 0x000e620000000800 */
[----:B0-----:R-:W-:-:S04]  /*afa0*/  LOP3.LUT R5, R2, 0x1f, RZ, 0xc0, !PT ;  /* 0x0000001f02057812 */ /* 0x001fc800078ec0ff */
[----:B------:R-:W-:-:S04]  /*afb0*/  ISETP.NE.AND P0, PT, R5, 0x1f, PT ;  /* 0x0000001f0500780c */ /* 0x000fc80003f05270 */
[----:B------:R-:W-:-:S13]  /*afc0*/  ISETP.GE.OR P1, PT, R5, UR4, !P0 ;  /* 0x0000000405007c0c */ /* 0x000fda000c726670 */
[----:B------:R-:W0:Y:S02]  /*afd0*/  @!P1 LDC.64 R2, c[0x0][0xc80] ;  /* 0x00032000ff029b82 */ /* 0x000e240000000a00 */
[----:B0-----:R-:W-:-:S05]  /*afe0*/  @!P1 IMAD.WIDE.U32 R2, R5, 0x4, R2 ;  /* 0x0000000405029825 */ /* 0x001fca00078e0002 */
[----:B------:R-:W2:Y:S01]  /*aff0*/  @!P1 LDG.E R0, desc[UR48][R2.64] ;  /* 0x0000003002009981 */ /* 0x000ea2000c1e1900 */
[C---:B------:R-:W-:Y:S01]  /*b000*/  ISETP.NE.AND P1, PT, R5.reuse, RZ, PT ;  /* 0x000000ff0500720c */ /* 0x040fe20003f25270 */
[----:B------:R-:W-:Y:S01]  /*b010*/  UMOV UR45, URZ ;  /* 0x0000003f002d7c82 */ /* 0x000fe20008000000 */
[C---:B------:R-:W-:Y:S02]  /*b020*/  ISETP.GE.U32.AND P2, PT, R5.reuse, 0x2, PT ;  /* 0x000000020500780c */ /* 0x040fe40003f46070 */
[C---:B------:R-:W-:Y:S02]  /*b030*/  ISETP.GE.U32.AND P3, PT, R5.reuse, 0x4, PT ;  /* 0x000000040500780c */ /* 0x040fe40003f66070 */
[C---:B------:R-:W-:Y:S02]  /*b040*/  ISETP.GE.U32.AND P4, PT, R5.reuse, 0x8, PT ;  /* 0x000000080500780c */ /* 0x040fe40003f86070 */
[----:B------:R-:W-:Y:S01]  /*b050*/  ISETP.GE.U32.AND P5, PT, R5, 0x10, PT ;  /* 0x000000100500780c */ /* 0x000fe20003fa6070 */
[----:B--2---:R-:W0:Y:S02]  /*b060*/  SHFL.UP PT, R4, R0, 0x1, RZ ;  /* 0x0420000000047989 */ /* 0x004e2400000e00ff */
[----:B0-----:R-:W-:-:S05]  /*b070*/  SEL R7, R4, RZ, P1 ;  /* 0x000000ff04077207 */ /* 0x001fca0000800000 */
[----:B------:R-:W-:-:S05]  /*b080*/  IMAD.IADD R7, R0, 0x1, R7 ;  /* 0x0000000100077824 */ /* 0x000fca00078e0207 */
[----:B------:R-:W0:Y:S02]  /*b090*/  SHFL.UP PT, R4, R7, 0x2, RZ ;  /* 0x0440000007047989 */ /* 0x000e2400000e00ff */
[----:B0-----:R-:W-:-:S05]  /*b0a0*/  SEL R4, R4, RZ, P2 ;  /* 0x000000ff04047207 */ /* 0x001fca0001000000 */
[----:B------:R-:W-:-:S05]  /*b0b0*/  IMAD.IADD R4, R7, 0x1, R4 ;  /* 0x0000000107047824 */ /* 0x000fca00078e0204 */
[----:B------:R-:W0:Y:S02]  /*b0c0*/  SHFL.UP PT, R6, R4, 0x4, RZ ;  /* 0x0480000004067989 */ /* 0x000e2400000e00ff */
[----:B0-----:R-:W-:-:S05]  /*b0d0*/  SEL R3, R6, RZ, P3 ;  /* 0x000000ff06037207 */ /* 0x001fca0001800000 */
[----:B------:R-:W-:Y:S02]  /*b0e0*/  IMAD.IADD R3, R4, 0x1, R3 ;  /* 0x0000000104037824 */ /* 0x000fe400078e0203 */
[----:B------:R-:W0:Y:S03]  /*b0f0*/  S2R R4, SR_CTAID.X ;  /* 0x0000000000047919 */ /* 0x000e260000002500 */
[----:B------:R-:W2:Y:S02]  /*b100*/  SHFL.UP PT, R2, R3, 0x8, RZ ;  /* 0x0500000003027989 */ /* 0x000ea400000e00ff */
[----:B--2---:R-:W-:-:S05]  /*b110*/  SEL R2, R2, RZ, P4 ;  /* 0x000000ff02027207 */ /* 0x004fca0002000000 */
[----:B------:R-:W-:-:S05]  /*b120*/  IMAD.IADD R8, R3, 0x1, R2 ;  /* 0x0000000103087824 */ /* 0x000fca00078e0202 */
[----:B------:R-:W2:Y:S02]  /*b130*/  SHFL.UP PT, R2, R8, 0x10, RZ ;  /* 0x0600000008027989 */ /* 0x000ea400000e00ff */
[----:B--2---:R-:W-:-:S05]  /*b140*/  SEL R7, R2, RZ, P5 ;  /* 0x000000ff02077207 */ /* 0x004fca0002800000 */
[----:B------:R-:W-:-:S05]  /*b150*/  IMAD.IADD R2, R8, 0x1, R7 ;  /* 0x0000000108027824 */ /* 0x000fca00078e0207 */
[----:B------:R-:W1:Y:S02]  /*b160*/  SHFL.IDX PT, R6, R2, 0x1f, 0x1f ;  /* 0x03e01f0002067f89 */ /* 0x000e6400000e0000 */
[----:B-1----:R-:W-:Y:S02]  /*b170*/  IMAD R7, R6, R9, RZ ;  /* 0x0000000906077224 */ /* 0x002fe400078e02ff */
[----:B------:R-:W-:Y:S02]  /*b180*/  IMAD.MOV.U32 R6, RZ, RZ, RZ ;  /* 0x000000ffff067224 */ /* 0x000fe400078e00ff */
[----:B------:R-:W-:Y:S01]  /*b190*/  IMAD.MOV.U32 R10, RZ, RZ, R7 ;  /* 0x000000ffff0a7224 */ /* 0x000fe200078e0007 */
[----:B0-----:R-:W-:-:S13]  /*b1a0*/  ISETP.GT.AND P6, PT, R7, R4, PT ;  /* 0x000000040700720c */ /* 0x001fda0003fc4270 */
[----:B------:R-:W-:Y:S05]  /*b1b0*/  @P6 BRA `(.L_x_329) ;  /* 0x0000000000a46947 */ /* 0x000fea0003800000 */
[----:B------:R-:W-:Y:S01]  /*b1c0*/  IMAD.MOV.U32 R7, RZ, RZ, R10 ;  /* 0x000000ffff077224 */ /* 0x000fe200078e000a */
[----:B------:R-:W-:Y:S01]  /*b1d0*/  UMOV UR45, URZ ;  /* 0x0000003f002d7c82 */ /* 0x000fe20008000000 */
[----:B------:R-:W-:Y:S01]  /*b1e0*/  ULDC UR6, c[0x0][0xc3c] ;  /* 0x00030f0000067ab9 */ /* 0x000fe20000000800 */
[----:B------:R-:W-:-:S05]  /*b1f0*/  ULDC UR5, c[0x0][0xc3c] ;  /* 0x00030f0000057ab9 */ /* 0x000fca0000000800 */
.L_x_333:
[----:B------:R-:W-:-:S03]  /*b200*/  UIADD3 UR4, UR45, 0x1f, URZ ;  /* 0x0000001f2d047890 */ /* 0x000fc6000fffe03f */
[----:B------:R-:W-:Y:S01]  /*b210*/  UMOV UR45, UR5 ;  /* 0x00000005002d7c82 */ /* 0x000fe20008000000 */
[----:B------:R-:W-:-:S06]  /*b220*/  UISETP.GE.AND UP0, UPT, UR4, UR6, UPT ;  /* 0x000000060400728c */ /* 0x000fcc000bf06270 */
[----:B------:R-:W-:-:S13]  /*b230*/  PLOP3.LUT P6, PT, PT, PT, UP0, 0x40, 0x0 ;  /* 0x000000000000781c */ /* 0x000fda0003fce808 */
[----:B------:R-:W-:Y:S05]  /*b240*/  @!P6 BRA `(.L_x_330) ;  /* 0x000000040034e947 */ /* 0x000fea0003800000 */
[----:B------:R-:W-:Y:S01]  /*b250*/  UMOV UR45, UR4 ;  /* 0x00000004002d7c82 */ /* 0x000fe20008000000 */
[----:B------:R-:W-:Y:S01]  /*b260*/  BSSY B0, `(.L_x_331) ;  /* 0x0000008000007945 */ /* 0x000fe20003800000 */
[----:B------:R-:W-:Y:S02]  /*b270*/  VIADD R9, R5, UR45 ;  /* 0x0000002d05097c36 */ /* 0x000fe40008000000 */
[----:B------:R-:W-:-:S03]  /*b280*/  IMAD.MOV.U32 R0, RZ, RZ, RZ ;  /* 0x000000ffff007224 */ /* 0x000fc600078e00ff */
[----:B------:R-:W-:-:S13]  /*b290*/  ISETP.GE.OR P6, PT, R9, UR6, !P0 ;  /* 0x0000000609007c0c */ /* 0x000fda000c7c6670 */
[----:B------:R-:W-:Y:S05]  /*b2a0*/  @P6 BRA `(.L_x_332) ;  /* 0x00000000000c6947 */ /* 0x000fea0003800000 */
[----:B------:R-:W0:Y:S02]  /*b2b0*/  LDC.64 R2, c[0x0][0xc80] ;  /* 0x00032000ff027b82 */ /* 0x000e240000000a00 */
[----:B0-----:R-:W-:-:S05]  /*b2c0*/  IMAD.WIDE R2, R9, 0x4, R2 ;  /* 0x0000000409027825 */ /* 0x001fca00078e0202 */
[----:B------:R0:W5:Y:S02]  /*b2d0*/  LDG.E R0, desc[UR48][R2.64] ;  /* 0x0000003002007981 */ /* 0x000164000c1e1900 */
.L_x_332:
[----:B------:R-:W-:Y:S05]  /*b2e0*/  BSYNC B0 ;  /* 0x0000000000007941 */ /* 0x000fea0003800000 */
.L_x_331:
[----:B0----5:R-:W0:Y:S02]  /*b2f0*/  SHFL.UP PT, R2, R0, 0x1, RZ ;  /* 0x0420000000027989 */ /* 0x021e2400000e00ff */
[----:B0-----:R-:W-:-:S05]  /*b300*/  SEL R3, R2, RZ, P1 ;  /* 0x000000ff02037207 */ /* 0x001fca0000800000 */
[----:B------:R-:W-:-:S05]  /*b310*/  IMAD.IADD R3, R0, 0x1, R3 ;  /* 0x0000000100037824 */ /* 0x000fca00078e0203 */
[----:B------:R-:W0:Y:S02]  /*b320*/  SHFL.UP PT, R2, R3, 0x2, RZ ;  /* 0x0440000003027989 */ /* 0x000e2400000e00ff */
        /* <DEDUP_REMOVED lines=11> */
[----:B------:R-:W0:Y:S03]  /*b3e0*/  LDC R9, c[0x0][0xc38] ;  /* 0x00030e00ff097b82 */ /* 0x000e260000000800 */
[----:B------:R-:W0:Y:S02]  /*b3f0*/  SHFL.IDX PT, R12, R2, 0x1f, 0x1f ;  /* 0x03e01f00020c7f89 */ /* 0x000e2400000e0000 */
[----:B0-----:R-:W-:-:S04]  /*b400*/  IMAD R12, R12, R9, RZ ;  /* 0x000000090c0c7224 */ /* 0x001fc800078e02ff */
[----:B------:R-:W-:-:S05]  /*b410*/  IMAD.IADD R7, R12, 0x1, R7 ;  /* 0x000000010c077824 */ /* 0x000fca00078e0207 */
[----:B------:R-:W-:-:S13]  /*b420*/  ISETP.GT.AND P6, PT, R7, R4, PT ;  /* 0x000000040700720c */ /* 0x000fda0003fc4270 */
[----:B------:R-:W-:Y:S05]  /*b430*/  @!P6 BRA `(.L_x_333) ;  /* 0xfffffffc0070e947 */ /* 0x000fea000383ffff */
[----:B------:R-:W-:-:S07]  /*b440*/  IMAD.MOV.U32 R10, RZ, RZ, R12 ;  /* 0x000000ffff0a7224 */ /* 0x000fce00078e000c */
.L_x_329:
[----:B------:R-:W-:-:S04]  /*b450*/  IMAD.IADD R8, R7, 0x1, -R10 ;  /* 0x0000000107087824 */ /* 0x000fc800078e0a0a */
[----:B------:R-:W-:-:S05]  /*b460*/  IMAD R3, R2, R9, R8 ;  /* 0x0000000902037224 */ /* 0x000fca00078e0208 */
[----:B------:R-:W-:-:S13]  /*b470*/  ISETP.GT.AND P0, PT, R3, R4, PT ;  /* 0x000000040300720c */ /* 0x000fda0003f04270 */
[----:B------:R-:W-:Y:S02]  /*b480*/  VOTEU.ANY UR5, UPT, !P0 ;  /* 0x0000000000057886 */ /* 0x000fe400040e0100 */
[----:B------:R-:W-:Y:S02]  /*b490*/  UPOPC UR4, UR5 ;  /* 0x00000005000472bf */ /* 0x000fe40008000000 */
[----:B------:R-:W-:-:S04]  /*b4a0*/  ISETP.NE.AND P0, PT, RZ, UR5, PT ;  /* 0x00000005ff007c0c */ /* 0x000fc8000bf05270 */
[----:B------:R-:W-:-:S05]  /*b4b0*/  IMAD.U32 R11, RZ, RZ, UR4 ;  /* 0x00000004ff0b7e24 */ /* 0x000fca000f8e00ff */
[----:B------:R-:W0:Y:S02]  /*b4c0*/  SHFL.IDX PT, R0, R0, R11, 0x1f ;  /* 0x00001f0b00007589 */ /* 0x000e2400000e0000 */
[----:B0-----:R-:W-:-:S04]  /*b4d0*/  IABS R7, R0 ;  /* 0x0000000000077213 */ /* 0x001fc80000000000 */
[----:B------:R-:W0:Y:S08]  /*b4e0*/  I2F.RP R10, R7 ;  /* 0x00000007000a7306 */ /* 0x000e300000209400 */
[----:B0-----:R-:W0:Y:S02]  /*b4f0*/  MUFU.RCP R10, R10 ;  /* 0x0000000a000a7308 */ /* 0x001e240000001000 */
[----:B0-----:R-:W-:-:S06]  /*b500*/  VIADD R3, R10, 0xffffffe ;  /* 0x0ffffffe0a037836 */ /* 0x001fcc0000000000 */
[----:B------:R-:W0:Y:S01]  /*b510*/  F2I.FTZ.U32.TRUNC.NTZ R3, R3 ;  /* 0x0000000300037305 */ /* 0x000e22000021f000 */
[----:B------:R-:W-:Y:S05]  /*b520*/  @!P0 BRA `(.L_x_334) ;  /* 0x00000000000c8947 */ /* 0x000fea0003800000 */
[----:B------:R-:W-:-:S06]  /*b530*/  UIADD3 UR5, UR4, -0x1, URZ ;  /* 0xffffffff04057890 */ /* 0x000fcc000fffe03f */
[----:B------:R-:W-:-:S05]  /*b540*/  IMAD.U32 R11, RZ, RZ, UR5 ;  /* 0x00000005ff0b7e24 */ /* 0x000fca000f8e00ff */
[----:B------:R1:W2:Y:S02]  /*b550*/  SHFL.IDX PT, R6, R2, R11, 0x1f ;  /* 0x00001f0b02067589 */ /* 0x0002a400000e0000 */
.L_x_334:
[--C-:B01----:R-:W-:Y:S01]  /*b560*/  IMAD.MOV R2, RZ, RZ, -R3.reuse ;  /* 0x000000ffff027224 */ /* 0x103fe200078e0a03 */
[----:B------:R-:W-:Y:S01]  /*b570*/  UIADD3 UR45, UR4, UR45, URZ ;  /* 0x0000002d042d7290 */ /* 0x000fe2000fffe03f */
[----:B--2---:R-:W-:Y:S02]  /*b580*/  IMAD R6, R6, R9, R8 ;  /* 0x0000000906067224 */ /* 0x004fe400078e0208 */
[----:B------:R-:W-:Y:S02]  /*b590*/  IMAD R9, R2, R7, RZ ;  /* 0x0000000702097224 */ /* 0x000fe400078e02ff */
[----:B------:R-:W-:Y:S01]  /*b5a0*/  IMAD.MOV.U32 R2, RZ, RZ, RZ ;  /* 0x000000ffff027224 */ /* 0x000fe200078e00ff */
[----:B------:R1:W-:Y:S03]  /*b5b0*/  STL [R1+0x10], R6 ;  /* 0x0000100601007387 */ /* 0x0003e60000100800 */
[----:B------:R-:W-:-:S04]  /*b5c0*/  IMAD.HI.U32 R2, R3, R9, R2 ;  /* 0x0000000903027227 */ /* 0x000fc800078e0002 */
[----:B------:R-:W-:Y:S01]  /*b5d0*/  IMAD.IADD R9, R4, 0x1, -R6 ;  /* 0x0000000104097824 */ /* 0x000fe200078e0a06 */
[----:B------:R-:W-:-:S04]  /*b5e0*/  IABS R4, R0 ;  /* 0x0000000000047213 */ /* 0x000fc80000000000 */
[----:B------:R-:W-:Y:S01]  /*b5f0*/  IABS R3, R9 ;  /* 0x0000000900037213 */ /* 0x000fe20000000000 */
[----:B------:R-:W-:-:S04]  /*b600*/  IMAD.MOV R4, RZ, RZ, -R4 ;  /* 0x000000ffff047224 */ /* 0x000fc800078e0a04 */
[----:B------:R-:W-:-:S04]  /*b610*/  IMAD.HI.U32 R2, R2, R3, RZ ;  /* 0x0000000302027227 */ /* 0x000fc800078e00ff */
[----:B------:R-:W-:Y:S01]  /*b620*/  IMAD R4, R2, R4, R3 ;  /* 0x0000000402047224 */ /* 0x000fe200078e0203 */
[----:B------:R-:W-:-:S04]  /*b630*/  LOP3.LUT R3, R9, R0, RZ, 0x3c, !PT ;  /* 0x0000000009037212 */ /* 0x000fc800078e3cff */
[----:B------:R-:W-:Y:S02]  /*b640*/  ISETP.GT.U32.AND P1, PT, R7, R4, PT ;  /* 0x000000040700720c */ /* 0x000fe40003f24070 */
[----:B------:R-:W-:-:S11]  /*b650*/  ISETP.GE.AND P2, PT, R3, RZ, PT ;  /* 0x000000ff0300720c */ /* 0x000fd60003f46270 */
[----:B------:R-:W-:Y:S02]  /*b660*/  @!P1 IMAD.IADD R4, R4, 0x1, -R7 ;  /* 0x0000000104049824 */ /* 0x000fe400078e0a07 */
[----:B------:R-:W-:Y:S01]  /*b670*/  @!P1 VIADD R2, R2, 0x1 ;  /* 0x0000000102029836 */ /* 0x000fe20000000000 */
[----:B------:R-:W-:Y:S02]  /*b680*/  ISETP.NE.AND P1, PT, R0, RZ, PT ;  /* 0x000000ff0000720c */ /* 0x000fe40003f25270 */
[----:B------:R-:W-:-:S13]  /*b690*/  ISETP.GE.U32.AND P0, PT, R4, R7, PT ;  /* 0x000000070400720c */ /* 0x000fda0003f06070 */
[----:B------:R-:W-:-:S04]  /*b6a0*/  @P0 VIADD R2, R2, 0x1 ;  /* 0x0000000102020836 */ /* 0x000fc80000000000 */
[----:B------:R-:W-:Y:S01]  /*b6b0*/  @!P2 IMAD.MOV R2, RZ, RZ, -R2 ;  /* 0x000000ffff02a224 */ /* 0x000fe200078e0a02 */
[----:B------:R-:W-:-:S04]  /*b6c0*/  @!P1 LOP3.LUT R2, RZ, R0, RZ, 0x33, !PT ;  /* 0x00000000ff029212 */ /* 0x000fc800078e33ff */
[----:B------:R-:W-:Y:S01]  /*b6d0*/  R2UR UR36, R2 ;  /* 0x00000000022472ca */ /* 0x000fe200000e0000 */
[----:B------:R-:W-:-:S04]  /*b6e0*/  IMAD.MOV R3, RZ, RZ, -R2 ;  /* 0x000000ffff037224 */ /* 0x000fc800078e0a02 */
[----:B------:R-:W-:-:S05]  /*b6f0*/  IMAD R0, R0, R3, R9 ;  /* 0x0000000300007224 */ /* 0x000fca00078e0209 */
[----:B------:R1:W-:Y:S01]  /*b700*/  STL [R1+0x14], R0 ;  /* 0x0000140001007387 */ /* 0x0003e20000100800 */
[----:B------:R-:W-:Y:S05]  /*b710*/  BRA `(.L_x_335) ;  /* 0x00000000000c7947 */ /* 0x000fea0003800000 */
.L_x_330:
[----:B------:R0:W-:Y:S01]  /*b720*/  STL [R1+0x10], R4 ;  /* 0x0000100401007387 */ /* 0x0001e20000100800 */
[----:B------:R-:W-:-:S03]  /*b730*/  UMOV UR36, URZ ;  /* 0x0000003f00247c82 */ /* 0x000fc60008000000 */
[----:B------:R0:W-:Y:S02]  /*b740*/  STL [R1+0x14], RZ ;  /* 0x000014ff01007387 */ /* 0x0001e40000100800 */
.L_x_335:
[----:B------:R-:W2:Y:S04]  /*b750*/  LDL R2, [R1+0x14] ;  /* 0x0000140001027983 */ /* 0x000ea80000100800 */
[----:B0-----:R-:W3:Y:S01]  /*b760*/  LDL R4, [R1+0x10] ;  /* 0x0000100001047983 */ /* 0x001ee20000100800 */
[----:B------:R-:W-:-:S13]  /*b770*/  ISETP.NE.AND P0, PT, R5, RZ, PT ;  /* 0x000000ff0500720c */ /* 0x000fda0003f05270 */
[----:B------:R-:W0:Y:S01]  /*b780*/  @!P0 S2R R3, SR_CgaCtaId ;  /* 0x0000000000038919 */ /* 0x000e220000008800 */
[----:B-1----:R-:W-:Y:S01]  /*b790*/  @!P0 MOV R0, 0x400 ;  /* 0x0000040000008802 */ /* 0x002fe20000000f00 */
[----:B------:R-:W-:Y:S02]  /*b7a0*/  IMAD.U32 R6, RZ, RZ, UR36 ;  /* 0x00000024ff067e24 */ /* 0x000fe4000f8e00ff */
[----:B------:R-:W-:Y:S01]  /*b7b0*/  IMAD.U32 R7, RZ, RZ, UR45 ;  /* 0x0000002dff077e24 */ /* 0x000fe2000f8e00ff */
[----:B0-----:R-:W-:Y:S01]  /*b7c0*/  @!P0 LEA R0, R3, R0, 0x18 ;  /* 0x0000000003008211 */ /* 0x001fe200078ec0ff */
[----:B--2---:R-:W-:-:S05]  /*b7d0*/  IMAD.MOV.U32 R5, RZ, RZ, R2 ;  /* 0x000000ffff057224 */ /* 0x004fca00078e0002 */
[----:B---3--:R2:W-:Y:S01]  /*b7e0*/  @!P0 STS.128 [R0+0x298d0], R4 ;  /* 0x0298d00400008388 */ /* 0x0085e20000000c00 */
[----:B------:R-:W-:Y:S06]  /*b7f0*/  BAR.ARV 0x5, 0x180 ;  /* 0x0146000000007b1d */ /* 0x000fec0000002000 */
.L_x_328:
[----:B--2---:R-:W-:Y:S01]  /*b800*/  IMAD.MOV.U32 R0, RZ, RZ, 0x1 ;  /* 0x00000001ff007424 */ /* 0x004fe200078e00ff */
[----:B------:R-:W-:Y:S01]  /*b810*/  ULDC UR4, c[0x0][0xc3c] ;  /* 0x00030f0000047ab9 */ /* 0x000fe20000000800 */
[----:B------:R2:W-:Y:S01]  /*b820*/  STL [R1+0x28], RZ ;  /* 0x000028ff01007387 */ /* 0x0005e20000100800 */
[----:B------:R-:W-:Y:S01]  /*b830*/  UISETP.GE.AND UP0, UPT, UR45, UR4, UPT ;  /* 0x000000042d00728c */ /* 0x000fe2000bf06270 */
[----:B------:R-:W-:Y:S02]  /*b840*/  IMAD.MOV.U32 R18, RZ, RZ, RZ ;  /* 0x000000ffff127224 */ /* 0x000fe400078e00ff */
[----:B------:R2:W-:Y:S03]  /*b850*/  STL [R1], R0 ;  /* 0x0000000001007387 */ /* 0x0005e60000100800 */
[----:B------:R-:W-:-:S13]  /*b860*/  PLOP3.LUT P0, PT, PT, PT, UP0, 0x80, 0x0 ;  /* 0x000000000000781c */ /* 0x000fda0003f0f008 */
[----:B--2---:R-:W-:Y:S05]  /*b870*/  @P0 BRA `(.L_x_336) ;  /* 0x00000044000c0947 */ /* 0x004fea0003800000 */
[----:B------:R-:W2:Y:S01]  /*b880*/  S2R R11, SR_TID.X ;  /* 0x00000000000b7919 */ /* 0x000ea20000002100 */
[----:B------:R-:W3:Y:S01]  /*b890*/  S2UR UR5, SR_CgaCtaId ;  /* 0x00000000000579c3 */ /* 0x000ee20000008800 */
[----:B------:R-:W-:Y:S01]  /*b8a0*/  UMOV UR4, 0x400 ;  /* 0x0000040000047882 */ /* 0x000fe20000000000 */
[----:B------:R-:W-:Y:S01]  /*b8b0*/  IMAD.MOV.U32 R18, RZ, RZ, RZ ;  /* 0x000000ffff127224 */ /* 0x000fe200078e00ff */
[----:B------:R-:W-:Y:S01]  /*b8c0*/  ULDC UR43, c[0x0][0xc] ;  /* 0x00000300002b7ab9 */ /* 0x000fe20000000800 */
[----:B------:R-:W-:Y:S02]  /*b8d0*/  ULOP3.LUT UR39, UR38, 0x1, URZ, 0xfc, !UPT ;  /* 0x0000000126277892 */ /* 0x000fe4000f8efc3f */
[----:B------:R-:W-:Y:S01]  /*b8e0*/  ULOP3.LUT UR44, UR38, 0x2, URZ, 0xfc, !UPT ;  /* 0x00000002262c7892 */ /* 0x000fe2000f8efc3f */
[----:B------:R-:W-:Y:S01]  /*b8f0*/  ULDC.64 UR52, c[0x0][0x198] ;  /* 0x0000660000347ab9 */ /* 0x000fe20000000a00 */
[----:B---3--:R-:W-:-:S06]  /*b900*/  ULEA UR4, UR5, UR4, 0x18 ;  /* 0x0000000405047291 */ /* 0x008fcc000f8ec03f */
[----:B------:R-:W-:Y:S01]  /*b910*/  IMAD.U32 R17, RZ, RZ, UR4 ;  /* 0x00000004ff117e24 */ /* 0x000fe2000f8e00ff */
[C---:B--2---:R-:W-:Y:S01]  /*b920*/  LOP3.LUT R10, R11.reuse, 0x7f, RZ, 0xc0, !PT ;  /* 0x0000007f0b0a7812 */ /* 0x044fe200078ec0ff */
[C---:B-1----:R-:W-:Y:S01]  /*b930*/  IMAD.SHL.U32 R4, R11.reuse, 0x80, RZ ;  /* 0x000000800b047824 */ /* 0x042fe200078e00ff */
[C---:B------:R-:W-:Y:S01]  /*b940*/  LOP3.LUT P0, RZ, R11.reuse, 0x4, RZ, 0xc0, !PT ;  /* 0x000000040bff7812 */ /* 0x040fe2000780c0ff */
[C---:B------:R-:W-:Y:S01]  /*b950*/  IMAD.SHL.U32 R3, R11.reuse, 0x10, RZ ;  /* 0x000000100b037824 */ /* 0x040fe200078e00ff */
[----:B------:R-:W-:Y:S01]  /*b960*/  SHF.R.U32.HI R5, RZ, 0x5, R10 ;  /* 0x00000005ff057819 */ /* 0x000fe2000001160a */
[C---:B0-----:R-:W-:Y:S01]  /*b970*/  IMAD.SHL.U32 R2, R11.reuse, 0x20, RZ ;  /* 0x000000200b027824 */ /* 0x041fe200078e00ff */
[----:B------:R-:W-:Y:S01]  /*b980*/  LOP3.LUT R6, R4, 0x380, RZ, 0xc0, !PT ;  /* 0x0000038004067812 */ /* 0x000fe200078ec0ff */
[----:B------:R-:W-:Y:S01]  /*b990*/  IMAD.SHL.U32 R8, R11, 0x4, RZ ;  /* 0x000000040b087824 */ /* 0x000fe200078e00ff */
[----:B------:R-:W-:Y:S01]  /*b9a0*/  LOP3.LUT R0, R3, 0x1b0, RZ, 0xc0, !PT ;  /* 0x000001b003007812 */ /* 0x000fe200078ec0ff */
[----:B------:R-:W-:-:S02]  /*b9b0*/  IMAD.SHL.U32 R7, R5, 0x200, RZ ;  /* 0x0000020005077824 */ /* 0x000fc400078e00ff */
[----:B------:R-:W-:Y:S02]  /*b9c0*/  IMAD R6, R5, 0x10, R6 ;  /* 0x0000001005067824 */ /* 0x000fe400078e0206 */
[----:B------:R-:W-:Y:S01]  /*b9d0*/  IMAD.SHL.U32 R5, R11, 0x2, RZ ;  /* 0x000000020b057824 */ /* 0x000fe200078e00ff */
[----:B------:R-:W-:-:S04]  /*b9e0*/  LOP3.LUT R9, R7, 0x60, R2, 0xf8, !PT ;  /* 0x0000006007097812 */ /* 0x000fc800078ef802 */
[----:B------:R-:W-:Y:S02]  /*b9f0*/  LOP3.LUT R0, R0, 0x30, R5, 0x78, !PT ;  /* 0x0000003000007812 */ /* 0x000fe400078e7805 */
[----:B------:R-:W-:-:S04]  /*ba00*/  LOP3.LUT R5, R7, 0x40, R3, 0xf8, !PT ;  /* 0x0000004007057812 */ /* 0x000fc800078ef803 */
[----:B------:R-:W-:Y:S02]  /*ba10*/  LOP3.LUT R0, R5, R0, RZ, 0xfc, !PT ;  /* 0x0000000005007212 */ /* 0x000fe400078efcff */
[----:B------:R-:W-:-:S04]  /*ba20*/  LOP3.LUT R5, R2, 0x80, RZ, 0xc0, !PT ;  /* 0x0000008002057812 */ /* 0x000fc800078ec0ff */
[----:B------:R-:W-:-:S04]  /*ba30*/  LOP3.LUT R5, R5, 0x10, R11, 0xf8, !PT ;  /* 0x0000001005057812 */ /* 0x000fc800078ef80b */
[----:B------:R-:W-:Y:S02]  /*ba40*/  LOP3.LUT R7, R5, 0x10, R8, 0x78, !PT ;  /* 0x0000001005077812 */ /* 0x000fe400078e7808 */
[----:B------:R-:W-:Y:S02]  /*ba50*/  LOP3.LUT R5, R6, 0x70, R3, 0x78, !PT ;  /* 0x0000007006057812 */ /* 0x000fe400078e7803 */
[----:B------:R-:W-:Y:S02]  /*ba60*/  LOP3.LUT R6, R9, 0x100, R2, 0xf8, !PT ;  /* 0x0000010009067812 */ /* 0x000fe400078ef802 */
[----:B------:R-:W-:Y:S02]  /*ba70*/  LOP3.LUT R5, R5, 0xc00, R4, 0xf8, !PT ;  /* 0x00000c0005057812 */ /* 0x000fe400078ef804 */
[----:B------:R-:W-:-:S03]  /*ba80*/  LOP3.LUT R4, R6, R7, RZ, 0xfc, !PT ;  /* 0x0000000706047212 */ /* 0x000fc600078efcff */
[----:B------:R0:W-:Y:S04]  /*ba90*/  STL [R1+0x1c], R5 ;  /* 0x00001c0501007387 */ /* 0x0001e80000100800 */
[----:B------:R1:W-:Y:S01]  /*baa0*/  STL [R1+0x18], R4 ;  /* 0x0000180401007387 */ /* 0x0003e20000100800 */
[----:B0-----:R-:W-:Y:S02]  /*bab0*/  SHF.R.U32.HI R5, RZ, 0x2, R10 ;  /* 0x00000002ff057819 */ /* 0x001fe4000001160a */
[----:B-1----:R-:W-:Y:S01]  /*bac0*/  LOP3.LUT R4, R3, 0x30, RZ, 0xc0, !PT ;  /* 0x0000003003047812 */ /* 0x002fe200078ec0ff */
[----:B------:R-:W-:-:S05]  /*bad0*/  IMAD.MOV.U32 R3, RZ, RZ, 0x40 ;  /* 0x00000040ff037424 */ /* 0x000fca00078e00ff */
[----:B------:R-:W-:Y:S02]  /*bae0*/  SEL R6, R3, 0xffffffc0, !P0 ;  /* 0xffffffc003067807 */ /* 0x000fe40004000000 */
[----:B------:R-:W-:Y:S01]  /*baf0*/  LOP3.LUT R3, R5, 0x60, R2, 0xf8, !PT ;  /* 0x0000006005037812 */ /* 0x000fe200078ef802 */
[----:B------:R-:W-:Y:S02]  /*bb00*/  IMAD.IADD R2, R17, 0x1, R0 ;  /* 0x0000000111027824 */ /* 0x000fe400078e0200 */
[----:B------:R-:W-:Y:S01]  /*bb10*/  IMAD.MOV.U32 R0, RZ, RZ, 0x1 ;  /* 0x00000001ff007424 */ /* 0x000fe200078e00ff */
[----:B------:R-:W-:Y:S04]  /*bb20*/  STL [R1+0x20], R6 ;  /* 0x0000200601007387 */ /* 0x000fe80000100800 */
[----:B------:R0:W-:Y:S04]  /*bb30*/  STL [R1+0x24], R2 ;  /* 0x0000240201007387 */ /* 0x0001e80000100800 */
[----:B------:R1:W-:Y:S04]  /*bb40*/  STL [R1], R0 ;  /* 0x0000000001007387 */ /* 0x0003e80000100800 */
[----:B------:R2:W-:Y:S01]  /*bb50*/  STL [R1+0x28], RZ ;  /* 0x000028ff01007387 */ /* 0x0005e20000100800 */
[----:B0-----:R-:W-:-:S02]  /*bb60*/  LOP3.LUT R2, R4, 0x40, RZ, 0xfc, !PT ;  /* 0x0000004004027812 */ /* 0x001fc400078efcff */
[----:B-1----:R-:W-:-:S07]  /*bb70*/  LOP3.LUT R0, R4, 0x80, RZ, 0xfc, !PT ;  /* 0x0000008004007812 */ /* 0x002fce00078efcff */
.L_x_407:
[----:B------:R-:W-:Y:S01]  /*bb80*/  ULDC.64 UR4, c[0x0][0xc88] ;  /* 0x0003220000047ab9 */ /* 0x000fe20000000a00 */
[----:B------:R-:W-:Y:S01]  /*bb90*/  ULDC.64 UR6, c[0x0][0xa18] ;  /* 0x0002860000067ab9 */ /* 0x000fe20000000a00 */
[----:B------:R-:W-:-:S06]  /*bba0*/  UIMAD.WIDE UR4, UR45, 0x4, UR4 ;  /* 0x000000042d0478a5 */ /* 0x000fcc000f8e0204 */
[----:B------:R-:W-:Y:S02]  /*bbb0*/  IMAD.U32 R2, RZ, RZ, UR4 ;  /* 0x00000004ff027e24 */ /* 0x000fe4000f8e00ff */
[----:B------:R-:W-:Y:S01]  /*bbc0*/  IMAD.U32 R3, RZ, RZ, UR5 ;  /* 0x00000005ff037e24 */ /* 0x000fe2000f8e00ff */
[----:B------:R-:W-:Y:S01]  /*bbd0*/  UISETP.NE.U32.AND UP0, UPT, UR6, URZ, UPT ;  /* 0x0000003f0600728c */ /* 0x000fe2000bf05070 */
[----:B------:R-:W-:-:S03]  /*bbe0*/  ULDC.64 UR4, c[0x0][0xa28] ;  /* 0x00028a0000047ab9 */ /* 0x000fc60000000a00 */
[----:B------:R-:W3:Y:S01]  /*bbf0*/  LDG.E R2, desc[UR48][R2.64] ;  /* 0x0000003002027981 */ /* 0x000ee2000c1e1900 */
[----:B------:R-:W-:Y:S02]  /*bc00*/  UISETP.NE.AND.EX UP0, UPT, UR7, URZ, UPT, UP0 ;  /* 0x0000003f0700728c */ /* 0x000fe4000bf05300 */
[----:B------:R-:W-:Y:S01]  /*bc10*/  UISETP.NE.U32.AND UP1, UPT, UR4, URZ, UPT ;  /* 0x0000003f0400728c */ /* 0x000fe2000bf25070 */
[----:B------:R-:W-:-:S03]  /*bc20*/  ULDC UR8, c[0x0][0x288] ;  /* 0x0000a20000087ab9 */ /* 0x000fc60000000800 */
[----:B------:R-:W-:Y:S01]  /*bc30*/  UISETP.NE.AND.EX UP1, UPT, UR5, URZ, UPT, UP1 ;  /* 0x0000003f0500728c */ /* 0x000fe2000bf25310 */
[----:B------:R-:W-:Y:S01]  /*bc40*/  PLOP3.LUT P3, PT, PT, PT, UP0, 0x80, 0x0 ;  /* 0x000000000000781c */ /* 0x000fe20003f6f008 */
[----:B------:R-:W-:-:S04]  /*bc50*/  IMAD.U32 R19, RZ, RZ, UR8 ;  /* 0x00000008ff137e24 */ /* 0x000fc8000f8e00ff */
[----:B------:R-:W-:Y:S02]  /*bc60*/  PLOP3.LUT P2, PT, PT, PT, UP1, 0x80, 0x0 ;  /* 0x000000000000781c */ /* 0x000fe40003f4f018 */
[----:B---3--:R-:W-:-:S13]  /*bc70*/  R2UR UR46, R2 ;  /* 0x00000000022e72ca */ /* 0x008fda00000e0000 */
[----:B------:R-:W-:Y:S02]  /*bc80*/  USHF.R.S32.HI UR50, URZ, 0x1f, UR46 ;  /* 0x0000001f3f327899 */ /* 0x000fe4000801142e */
[----:B------:R-:W-:Y:S02]  /*bc90*/  USHF.L.U32 UR47, UR46, 0x2, URZ ;  /* 0x000000022e2f7899 */ /* 0x000fe4000800063f */
[----:B------:R-:W-:Y:S02]  /*bca0*/  USHF.L.U64.HI UR51, UR46, 0x2, UR50 ;  /* 0x000000022e337899 */ /* 0x000fe40008010232 */
[----:B------:R-:W-:Y:S02]  /*bcb0*/  @UP0 UIADD3 UR6, UP3, UR47, UR6, URZ ;  /* 0x000000062f060290 */ /* 0x000fe4000ff7e03f */
[----:B------:R-:W-:Y:S02]  /*bcc0*/  @UP1 ULEA UR4, UP2, UR46, UR4, 0x2 ;  /* 0x000000042e041291 */ /* 0x000fe4000f84103f */
[----:B------:R-:W-:-:S02]  /*bcd0*/  @UP0 UIADD3.X UR7, UR51, UR7, URZ, UP3, !UPT ;  /* 0x0000000733070290 */ /* 0x000fc40009ffe43f */
[----:B------:R-:W-:Y:S01]  /*bce0*/  @UP1 ULEA.HI.X UR5, UR46, UR5, UR50, 0x2, UP2 ;  /* 0x000000052e051291 */ /* 0x000fe200090f1432 */
[----:B------:R-:W-:-:S03]  /*bcf0*/  IMAD.U32 R2, RZ, RZ, UR6 ;  /* 0x00000006ff027e24 */ /* 0x000fc6000f8e00ff */
[----:B------:R-:W-:Y:S01]  /*bd00*/  IMAD.U32 R3, RZ, RZ, UR7 ;  /* 0x00000007ff037e24 */ /* 0x000fe2000f8e00ff */
[----:B------:R-:W-:-:S04]  /*bd10*/  ULDC.64 UR6, c[0x0][0xa08] ;  /* 0x0002820000067ab9 */ /* 0x000fc80000000a00 */
[----:B0-----:R0:W5:Y:S01]  /*bd20*/  @P3 LDG.E R19, desc[UR48][R2.64] ;  /* 0x0000003002133981 */ /* 0x001162000c1e1900 */
[----:B------:R-:W-:Y:S01]  /*bd30*/  ISETP.NE.U32.AND P1, PT, RZ, UR6, PT ;  /* 0x00000006ff007c0c */ /* 0x000fe2000bf25070 */
[----:B------:R-:W-:Y:S01]  /*bd40*/  UIADD3 UR6, UP1, UR47, UR6, URZ ;  /* 0x000000062f067290 */ /* 0x000fe2000ff3e03f */
[----:B0-----:R-:W-:Y:S02]  /*bd50*/  IMAD.U32 R2, RZ, RZ, UR4 ;  /* 0x00000004ff027e24 */ /* 0x001fe4000f8e00ff */
[----:B------:R-:W-:Y:S01]  /*bd60*/  IMAD.U32 R3, RZ, RZ, UR5 ;  /* 0x00000005ff037e24 */ /* 0x000fe2000f8e00ff */
[----:B------:R-:W-:Y:S02]  /*bd70*/  ULDC.64 UR4, c[0x0][0xa00] ;  /* 0x0002800000047ab9 */ /* 0x000fe40000000a00 */
[----:B------:R-:W-:Y:S01]  /*bd80*/  ISETP.NE.U32.AND P0, PT, RZ, UR4, PT ;  /* 0x00000004ff007c0c */ /* 0x000fe2000bf05070 */
[----:B------:R-:W-:Y:S01]  /*bd90*/  UIADD3 UR4, UP0, UR47, UR4, URZ ;  /* 0x000000042f047290 */ /* 0x000fe2000ff1e03f */
[----:B------:R-:W-:Y:S01]  /*bda0*/  ISETP.NE.AND.EX P1, PT, RZ, UR7, PT, P1 ;  /* 0x00000007ff007c0c */ /* 0x000fe2000bf25310 */
[----:B-1----:R0:W3:Y:S01]  /*bdb0*/  @P2 LDG.E R7, desc[UR48][R2.64] ;  /* 0x0000003002072981 */ /* 0x0020e2000c1e1900 */
[----:B------:R-:W-:Y:S01]  /*bdc0*/  ISETP.NE.AND.EX P0, PT, RZ, UR5, PT, P0 ;  /* 0x00000005ff007c0c */ /* 0x000fe2000bf05300 */
[----:B------:R-:W-:Y:S01]  /*bdd0*/  UIADD3.X UR5, UR51, UR5, URZ, UP0, !UPT ;  /* 0x0000000533057290 */ /* 0x000fe200087fe43f */
[----:B------:R-:W-:Y:S01]  /*bde0*/  IMAD.U32 R4, RZ, RZ, UR6 ;  /* 0x00000006ff047e24 */ /* 0x000fe2000f8e00ff */
[----:B------:R-:W-:Y:S01]  /*bdf0*/  UIADD3.X UR7, UR51, UR7, URZ, UP1, !UPT ;  /* 0x0000000733077290 */ /* 0x000fe20008ffe43f */
[----:B0-----:R-:W-:-:S03]  /*be00*/  IMAD.U32 R2, RZ, RZ, UR4 ;  /* 0x00000004ff027e24 */ /* 0x001fc6000f8e00ff */
[----:B------:R-:W-:Y:S02]  /*be10*/  IMAD.U32 R3, RZ, RZ, UR5 ;  /* 0x00000005ff037e24 */ /* 0x000fe4000f8e00ff */
[----:B------:R-:W-:-:S04]  /*be20*/  IMAD.U32 R5, RZ, RZ, UR7 ;  /* 0x00000007ff057e24 */ /* 0x000fc8000f8e00ff */
[----:B------:R0:W5:Y:S04]  /*be30*/  @P0 LDG.E R0, desc[UR48][R2.64] ;  /* 0x0000003002000981 */ /* 0x000168000c1e1900 */
[----:B------:R0:W5:Y:S01]  /*be40*/  @P1 LDG.E R6, desc[UR48][R4.64] ;  /* 0x0000003004061981 */ /* 0x000162000c1e1900 */
[----:B------:R-:W-:Y:S01]  /*be50*/  UMOV UR41, URZ ;  /* 0x0000003f00297c82 */ /* 0x000fe20008000000 */
[----:B---3--:R-:W-:Y:S01]  /*be60*/  @P2 R2UR UR41, R7 ;  /* 0x00000000072922ca */ /* 0x008fe200000e0000 */
[----:B0-----:R-:W-:-:S14]  /*be70*/  @P3 BRA `(.L_x_337) ;  /* 0x0000000000103947 */ /* 0x001fdc0003800000 */
[----:B------:R-:W-:Y:S05]  /*be80*/  @!P0 BRA `(.L_x_337) ;  /* 0x00000000000c8947 */ /* 0x000fea0003800000 */
[----:B-----5:R-:W3:Y:S04]  /*be90*/  LDG.E R19, desc[UR48][R2.64] ;  /* 0x0000003002137981 */ /* 0x020ee8000c1e1900 */
[----:B------:R-:W3:Y:S02]  /*bea0*/  LDG.E R2, desc[UR48][R2.64+0x4] ;  /* 0x0000043002027981 */ /* 0x000ee4000c1e1900 */
[----:B---3--:R-:W-:-:S07]  /*beb0*/  IMAD.IADD R19, R2, 0x1, -R19 ;  /* 0x0000000102137824 */ /* 0x008fce00078e0a13 */
.L_x_337:
[----:B------:R-:W-:Y:S01]  /*bec0*/  UMOV UR54, URZ ;  /* 0x0000003f00367c82 */ /* 0x000fe20008000000 */
[----:B-----5:R-:W-:Y:S01]  /*bed0*/  @P0 R2UR UR54, R0 ;  /* 0x00000000003602ca */ /* 0x020fe200000e0000 */
[----:B------:R-:W-:Y:S01]  /*bee0*/  IMAD.U32 R0, RZ, RZ, UR46 ;  /* 0x0000002eff007e24 */ /* 0x000fe2000f8e00ff */
[----:B------:R-:W-:Y:S01]  /*bef0*/  ULDC.64 UR6, c[0x0][0xa20] ;  /* 0x0002880000067ab9 */ /* 0x000fe20000000a00 */
[----:B------:R-:W-:Y:S01]  /*bf00*/  UMOV UR42, URZ ;  /* 0x0000003f002a7c82 */ /* 0x000fe20008000000 */
[----:B------:R-:W-:Y:S01]  /*bf10*/  ISETP.NE.U32.AND P0, PT, RZ, UR6, PT ;  /* 0x00000006ff007c0c */ /* 0x000fe2000bf05070 */
[----:B------:R-:W-:Y:S01]  /*bf20*/  ULDC.64 UR4, c[0x0][0x418] ;  /* 0x0001060000047ab9 */ /* 0x000fe20000000a00 */
[----:B------:R0:W-:Y:S01]  /*bf30*/  STL [R1+0x4], R0 ;  /* 0x0000040001007387 */ /* 0x0001e20000100800 */
[----:B------:R-:W-:Y:S01]  /*bf40*/  @P1 R2UR UR42, R6 ;  /* 0x00000000062a12ca */ /* 0x000fe200000e0000 */
[----:B------:R-:W-:Y:S01]  /*bf50*/  UISETP.NE.U32.AND UP0, UPT, UR4, URZ, UPT ;  /* 0x0000003f0400728c */ /* 0x000fe2000bf05070 */
[----:B------:R-:W-:-:S02]  /*bf60*/  ISETP.NE.AND.EX P0, PT, RZ, UR7, PT, P0 ;  /* 0x00000007ff007c0c */ /* 0x000fc4000bf05300 */
[----:B------:R-:W-:Y:S01]  /*bf70*/  ULDC UR4, c[0x0][0x424] ;  /* 0x0001090000047ab9 */ /* 0x000fe20000000800 */
[----:B------:R-:W-:-:S03]  /*bf80*/  UISETP.NE.AND.EX UP0, UPT, UR5, URZ, UPT, UP0 ;  /* 0x0000003f0500728c */ /* 0x000fc6000bf05300 */
[----:B------:R-:W-:Y:S01]  /*bf90*/  ULDC UR5, c[0x0][0x2f0] ;  /* 0x0000bc0000057ab9 */ /* 0x000fe20000000800 */
[----:B------:R-:W-:-:S04]  /*bfa0*/  USEL UR4, UR4, 0x1, UP0 ;  /* 0x0000000104047887 */ /* 0x000fc80008000000 */
[----:B------:R-:W-:Y:S02]  /*bfb0*/  UIMAD UR4, UR4, UR5, URZ ;  /* 0x00000005040472a4 */ /* 0x000fe4000f8e023f */
[----:B------:R-:W-:Y:S01]  /*bfc0*/  UIADD3 UR42, UR42, UR41, URZ ;  /* 0x000000292a2a7290 */ /* 0x000fe2000fffe03f */
[----:B0-----:R-:W-:Y:S11]  /*bfd0*/  @!P0 BRA `(.L_x_338) ;  /* 0x00000000001c8947 */ /* 0x001ff60003800000 */
[----:B------:R-:W-:-:S04]  /*bfe0*/  UIADD3 UR4, UP0, UR47, UR6, URZ ;  /* 0x000000062f047290 */ /* 0x000fc8000ff1e03f */
[----:B------:R-:W-:Y:S02]  /*bff0*/  UIADD3.X UR5, UR51, UR7, URZ, UP0, !UPT ;  /* 0x0000000733057290 */ /* 0x000fe400087fe43f */
[----:B------:R-:W-:-:S04]  /*c000*/  IMAD.U32 R2, RZ, RZ, UR4 ;  /* 0x00000004ff027e24 */ /* 0x000fc8000f8e00ff */
[----:B------:R-:W-:-:S05]  /*c010*/  IMAD.U32 R3, RZ, RZ, UR5 ;  /* 0x00000005ff037e24 */ /* 0x000fca000f8e00ff */
[----:B------:R-:W3:Y:S02]  /*c020*/  LDG.E R2, desc[UR48][R2.64] ;  /* 0x0000003002027981 */ /* 0x000ee4000c1e1900 */
[----:B---3--:R-:W-:Y:S01]  /*c030*/  R2UR UR4, R2 ;  /* 0x00000000020472ca */ /* 0x008fe200000e0000 */
[----:B------:R-:W-:-:S14]  /*c040*/  BRA `(.L_x_339) ;  /* 0x0000000000187947 */ /* 0x000fdc0003800000 */
.L_x_338:
[----:B------:R-:W-:Y:S05]  /*c050*/  @!P1 BRA `(.L_x_339) ;  /* 0x0000000000149947 */ /* 0x000fea0003800000 */
[----:B------:R-:W3:Y:S04]  /*c060*/  LDG.E R0, desc[UR48][R4.64] ;  /* 0x0000003004007981 */ /* 0x000ee8000c1e1900 */
[----:B------:R-:W4:Y:S01]  /*c070*/  LDG.E R4, desc[UR48][R4.64+0x4] ;  /* 0x0000043004047981 */ /* 0x000f22000c1e1900 */
[----:B---3--:R-:W-:Y:S02]  /*c080*/  R2UR UR5, R0 ;  /* 0x00000000000572ca */ /* 0x008fe400000e0000 */
[----:B----4-:R-:W-:-:S13]  /*c090*/  R2UR UR4, R4 ;  /* 0x00000000040472ca */ /* 0x010fda00000e0000 */
[----:B------:R-:W-:-:S12]  /*c0a0*/  UIADD3 UR4, -UR5, UR4, URZ ;  /* 0x0000000405047290 */ /* 0x000fd8000fffe13f */
.L_x_339:
[----:B------:R-:W-:Y:S01]  /*c0b0*/  UIADD3 UR41, -UR41, UR4, URZ ;  /* 0x0000000429297290 */ /* 0x000fe2000fffe13f */
[----:B------:R-:W-:Y:S03]  /*c0c0*/  BSSY B7, `(.L_x_340) ;  /* 0x000031c000077945 */ /* 0x000fe60003800000 */
[----:B------:R-:W-:Y:S02]  /*c0d0*/  UIADD3 UR4, UR41, 0x9f, URZ ;  /* 0x0000009f29047890 */ /* 0x000fe4000fffe03f */
[----:B------:R-:W-:Y:S02]  /*c0e0*/  ISETP.LT.AND P0, PT, RZ, UR41, PT ;  /* 0x00000029ff007c0c */ /* 0x000fe4000bf01270 */
[----:B------:R-:W-:-:S04]  /*c0f0*/  UIMAD.WIDE UR4, UR4, 0x66666667, URZ ;  /* 0x66666667040478a5 */ /* 0x000fc8000f8e023f */
[----:B------:R-:W-:-:S04]  /*c100*/  USHF.R.U32.HI UR40, URZ, 0x1f, UR5 ;  /* 0x0000001f3f287899 */ /* 0x000fc80008011605 */
[----:B------:R-:W-:-:S03]  /*c110*/  ULEA.HI.SX32 UR40, UR5, UR40, 0x1a ;  /* 0x0000002805287291 */ /* 0x000fc6000f8fd23f */
[----:B------:R-:W-:Y:S09]  /*c120*/  @P0 BRA `(.L_x_341) ;  /* 0x0000000000480947 */ /* 0x000ff20003800000 */
[----:B------:R-:W0:Y:S02]  /*c130*/  S2R R0, SR_TID.X ;  /* 0x0000000000007919 */ /* 0x000e240000002100 */
[----:B0-----:R-:W-:-:S04]  /*c140*/  LOP3.LUT R0, R0, 0x7f, RZ, 0xc0, !PT ;  /* 0x0000007f00007812 */ /* 0x001fc800078ec0ff */
[----:B------:R-:W-:-:S13]  /*c150*/  ISETP.NE.AND P0, PT, R0, RZ, PT ;  /* 0x000000ff0000720c */ /* 0x000fda0003f05270 */
[----:B------:R-:W-:Y:S05]  /*c160*/  @P0 BRA `(.L_x_342) ;  /* 0x0000003000440947 */ /* 0x000fea0003800000 */
[----:B------:R-:W0:Y:S01]  /*c170*/  S2R R3, SR_LANEID ;  /* 0x0000000000037919 */ /* 0x000e220000000000 */
[----:B------:R-:W-:Y:S02]  /*c180*/  VOTEU.ANY UR4, UPT, PT ;  /* 0x0000000000047886 */ /* 0x000fe400038e0100 */
[----:B------:R-:W0:Y:S08]  /*c190*/  FLO.U32 R0, UR4 ;  /* 0x0000000400007d00 */ /* 0x000e3000080e0000 */
[----:B------:R-:W1:Y:S01]  /*c1a0*/  POPC R5, UR4 ;  /* 0x0000000400057d09 */ /* 0x000e620008000000 */
[----:B0-----:R-:W-:-:S02]  /*c1b0*/  ISETP.EQ.U32.AND P0, PT, R0, R3, PT ;  /* 0x000000030000720c */ /* 0x001fc40003f02070 */
[----:B------:R-:W1:Y:S11]  /*c1c0*/  LDC.64 R2, c[0x0][0xc60] ;  /* 0x00031800ff027b82 */ /* 0x000e760000000a00 */
[----:B-1----:R-:W3:Y:S01]  /*c1d0*/  @P0 ATOMG.E.ADD.STRONG.GPU PT, R3, desc[UR48][R2.64], R5 ;  /* 0x00000005020309a8 */ /* 0x002ee200081ee1f0 */
[----:B------:R-:W0:Y:S02]  /*c1e0*/  S2R R4, SR_LTMASK ;  /* 0x0000000000047919 */ /* 0x000e240000003900 */
[----:B0-----:R-:W-:-:S04]  /*c1f0*/  LOP3.LUT R4, R4, UR4, RZ, 0xc0, !PT ;  /* 0x0000000404047c12 */ /* 0x001fc8000f8ec0ff */
[----:B------:R-:W0:Y:S01]  /*c200*/  POPC R7, R4 ;  /* 0x0000000400077309 */ /* 0x000e220000000000 */
[----:B---3--:R-:W0:Y:S02]  /*c210*/  SHFL.IDX PT, R0, R3, R0, 0x1f ;  /* 0x00001f0003007589 */ /* 0x008e2400000e0000 */
[----:B0-----:R-:W-:-:S05]  /*c220*/  IADD3 R0, R0, UR43, R7 ;  /* 0x0000002b00007c10 */ /* 0x001fca000fffe007 */
[----:B------:R0:W-:Y:S01]  /*c230*/  STL [R1+0x10], R0 ;  /* 0x0000100001007387 */ /* 0x0001e20000100800 */
[----:B------:R-:W-:Y:S05]  /*c240*/  BRA `(.L_x_342) ;  /* 0x00000030000c7947 */ /* 0x000fea0003800000 */
.L_x_341:
[----:B------:R-:W-:Y:S01]  /*c250*/  VIADD R0, R17, 0x1a400 ;  /* 0x0001a40011007836 */ /* 0x000fe20000000000 */
[----:B------:R-:W-:Y:S04]  /*c260*/  BSSY B6, `(.L_x_343) ;  /* 0x0000013000067945 */ /* 0x000fe80003800000 */
[----:B------:R-:W-:-:S13]  /*c270*/  LOP3.LUT P0, RZ, R0, 0x1bf, RZ, 0xc0, !PT ;  /* 0x000001bf00ff7812 */ /* 0x000fda000780c0ff */
[----:B------:R-:W-:Y:S05]  /*c280*/  @!P0 BRA `(.L_x_344) ;  /* 0x0000000000408947 */ /* 0x000fea0003800000 */
[----:B------:R-:W-:Y:S01]  /*c290*/  MOV R2, 0x0 ;  /* 0x0000000000027802 */ /* 0x000fe20000000f00 */
[----:B------:R-:W-:Y:S01]  /*c2a0*/  ULDC.64 UR6, c[0x4][0xa0] ;  /* 0x0100280000067ab9 */ /* 0x000fe20000000a00 */
[----:B------:R-:W-:Y:S01]  /*c2b0*/  ULDC.64 UR8, c[0x4][0xa8] ;  /* 0x01002a0000087ab9 */ /* 0x000fe20000000a00 */
[----:B------:R-:W-:Y:S01]  /*c2c0*/  ULDC.64 UR4, c[0x4][0x8] ;  /* 0x0100020000047ab9 */ /* 0x000fe20000000a00 */
[----:B------:R-:W-:Y:S02]  /*c2d0*/  IMAD.U32 R4, RZ, RZ, UR6 ;  /* 0x00000006ff047e24 */ /* 0x000fe4000f8e00ff */
        /* <DEDUP_REMOVED lines=10> */
[----:B0-2---:R-:W-:Y:S05]  /*c380*/  CALL.ABS.NOINC R2 ;  /* 0x0000000002007343 */ /* 0x005fea0003c00000 */
.L_x_344:
[----:B------:R-:W-:Y:S05]  /*c390*/  BSYNC B6 ;  /* 0x0000000000067941 */ /* 0x000fea0003800000 */
.L_x_343:
[----:B------:R-:W3:Y:S01]  /*c3a0*/  LDL.LU R16, [R1+0x8] ;  /* 0x0000080001107983 */ /* 0x000ee20000300800 */
[----:B------:R-:W-:Y:S01]  /*c3b0*/  VIADD R0, R17, 0xa400 ;  /* 0x0000a40011007836 */ /* 0x000fe20000000000 */
[----:B------:R-:W-:Y:S04]  /*c3c0*/  BSSY B6, `(.L_x_345) ;  /* 0x0000016000067945 */ /* 0x000fe80003800000 */
[----:B------:R-:W-:Y:S02]  /*c3d0*/  LOP3.LUT P0, RZ, R0, 0x3ff, RZ, 0xc0, !PT ;  /* 0x000003ff00ff7812 */ /* 0x000fe4000780c0ff */
[----:B---3--:R-:W-:-:S11]  /*c3e0*/  LOP3.LUT R16, R16, 0xfffffffe, RZ, 0xc0, !PT ;  /* 0xfffffffe10107812 */ /* 0x008fd600078ec0ff */
[----:B------:R-:W-:-:S05]  /*c3f0*/  @P0 LOP3.LUT R16, R16, 0x1, RZ, 0xfc, !PT ;  /* 0x0000000110100812 */ /* 0x000fca00078efcff */
[----:B------:R0:W-:Y:S01]  /*c400*/  STL [R1+0x8], R16 ;  /* 0x0000081001007387 */ /* 0x0001e20000100800 */
[----:B------:R-:W-:Y:S05]  /*c410*/  @!P0 BRA `(.L_x_346) ;  /* 0x0000000000408947 */ /* 0x000fea0003800000 */
[----:B------:R-:W-:Y:S01]  /*c420*/  MOV R2, 0x0 ;  /* 0x0000000000027802 */ /* 0x000fe20000000f00 */
[----:B------:R-:W-:Y:S01]  /*c430*/  ULDC.64 UR6, c[0x4][0xa0] ;  /* 0x0100280000067ab9 */ /* 0x000fe20000000a00 */
[----:B------:R-:W-:Y:S01]  /*c440*/  ULDC.64 UR8, c[0x4][0xa8] ;  /* 0x01002a0000087ab9 */ /* 0x000fe20000000a00 */
[----:B------:R-:W-:Y:S01]  /*c450*/  ULDC.64 UR4, c[0x4][0x10] ;  /* 0x0100040000047ab9 */ /* 0x000fe20000000a00 */
[----:B------:R-:W-:Y:S02]  /*c460*/  IMAD.U32 R4, RZ, RZ, UR6 ;  /* 0x00000006ff047e24 */ /* 0x000fe4000f8e00ff */
[----:B------:R-:W1:Y:S01]  /*c470*/  LDC.64 R2, c[0x4][R2] ;  /* 0x0100000002027b82 */ /* 0x000e620000000a00 */
        /* <DEDUP_REMOVED lines=10> */
.L_x_346:
[----:B------:R-:W-:Y:S05]  /*c520*/  BSYNC B6 ;  /* 0x0000000000067941 */ /* 0x000fea0003800000 */
.L_x_345:
        /* <DEDUP_REMOVED lines=20> */
.L_x_348:
[----:B------:R-:W-:Y:S05]  /*c670*/  BSYNC B6 ;  /* 0x0000000000067941 */ /* 0x000fea0003800000 */
.L_x_347:
[----:B------:R-:W-:Y:S01]  /*c680*/  LOP3.LUT P6, RZ, R16, 0x1, RZ, 0xc0, !PT ;  /* 0x0000000110ff7812 */ /* 0x000fe200078cc0ff */
[----:B------:R-:W-:-:S12]  /*c690*/  BSSY B6, `(.L_x_349) ;  /* 0x0000012000067945 */ /* 0x000fd80003800000 */
        /* <DEDUP_REMOVED lines=17> */
.L_x_350:
[----:B------:R-:W-:Y:S05]  /*c7b0*/  BSYNC B6 ;  /* 0x0000000000067941 */ /* 0x000fea0003800000 */
.L_x_349:
[----:B------:R-:W3:Y:S01]  /*c7c0*/  LDL R8, [R1+0x4] ;  /* 0x0000040001087983 */ /* 0x000ee20000100800 */
[----:B------:R-:W-:Y:S02]  /*c7d0*/  ULDC.64 UR4, c[0x0][0x9f8] ;  /* 0x00027e0000047ab9 */ /* 0x000fe40000000a00 */
[----:B------:R-:W-:-:S04]  /*c7e0*/  UISETP.NE.U32.AND UP0, UPT, UR4, URZ, UPT ;  /* 0x0000003f0400728c */ /* 0x000fc8000bf05070 */
[----:B------:R-:W-:-:S06]  /*c7f0*/  UISETP.NE.AND.EX UP0, UPT, UR5, URZ, UPT, UP0 ;  /* 0x0000003f0500728c */ /* 0x000fcc000bf05300 */
[----:B------:R-:W-:-:S05]  /*c800*/  PLOP3.LUT P0, PT, PT, PT, UP0, 0x80, 0x0 ;  /* 0x000000000000781c */ /* 0x000fca0003f0f008 */
[----:B------:R-:W-:-:S04]  /*c810*/  @UP0 UIADD3 UR4, UP1, UR47, UR4, URZ ;  /* 0x000000042f040290 */ /* 0x000fc8000ff3e03f */
[----:B------:R-:W-:Y:S02]  /*c820*/  @UP0 UIADD3.X UR5, UR51, UR5, URZ, UP1, !UPT ;  /* 0x0000000533050290 */ /* 0x000fe40008ffe43f */
[----:B------:R-:W-:-:S04]  /*c830*/  IMAD.U32 R2, RZ, RZ, UR4 ;  /* 0x00000004ff027e24 */ /* 0x000fc8000f8e00ff */
[----:B------:R-:W-:Y:S01]  /*c840*/  IMAD.U32 R3, RZ, RZ, UR5 ;  /* 0x00000005ff037e24 */ /* 0x000fe2000f8e00ff */
[----:B------:R-:W1:Y:S01]  /*c850*/  S2R R0, SR_TID.X ;  /* 0x0000000000007919 */ /* 0x000e620000002100 */
[----:B------:R-:W-:-:S03]  /*c860*/  ULDC.64 UR4, c[0x0][0xa08] ;  /* 0x0002820000047ab9 */ /* 0x000fc60000000a00 */
[----:B---3--:R3:W4:Y:S01]  /*c870*/  @P0 LDG.E R8, desc[UR48][R2.64] ;  /* 0x0000003002080981 */ /* 0x008722000c1e1900 */
[----:B-1----:R-:W-:-:S04]  /*c880*/  SHF.R.U32.HI R0, RZ, 0x5, R0 ;  /* 0x00000005ff007819 */ /* 0x002fc80000011600 */
[----:B------:R-:W-:Y:S01]  /*c890*/  LOP3.LUT R0, R0, 0x3, RZ, 0xc0, !PT ;  /* 0x0000000300007812 */ /* 0x000fe200078ec0ff */
[----:B---3--:R-:W1:Y:S01]  /*c8a0*/  LDC.64 R2, c[0x0][0x418] ;  /* 0x00010600ff027b82 */ /* 0x008e620000000a00 */
[----:B----4-:R-:W-:Y:S01]  /*c8b0*/  SHF.R.S32.HI R9, RZ, 0x1f, R8 ;  /* 0x0000001fff097819 */ /* 0x010fe20000011408 */
[----:B------:R3:W-:Y:S01]  /*c8c0*/  @P0 STL [R1+0x4], R8 ;  /* 0x0000040801000387 */ /* 0x0007e20000100800 */
[----:B-1----:R-:W-:Y:S01]  /*c8d0*/  LOP3.LUT P0, RZ, R2, UR4, RZ, 0xfc, !PT ;  /* 0x0000000402ff7c12 */ /* 0x002fe2000f80fcff */
[----:B------:R-:W-:Y:S02]  /*c8e0*/  UMOV UR4, 0xffffffff ;  /* 0xffffffff00047882 */ /* 0x000fe40000000000 */
[----:B------:R3:W-:Y:S01]  /*c8f0*/  STL [R1+0xc], R9 ;  /* 0x00000c0901007387 */ /* 0x0007e20000100800 */
[----:B------:R-:W-:-:S04]  /*c900*/  LOP3.LUT P0, RZ, R3, UR5, RZ, 0xfc, P0 ;  /* 0x0000000503ff7c12 */ /* 0x000fc8000800fcff */
[----:B0-----:R-:W-:Y:S01]  /*c910*/  SEL R16, R8, RZ, !P0 ;  /* 0x000000ff08107207 */ /* 0x001fe20004000000 */
[----:B------:R-:W-:Y:S08]  /*c920*/  BRA.DIV UR4, `(.L_x_351) ;  /* 0x0000003a04547947 */ /* 0x000ff0000b800000 */
[----:B------:R0:W1:Y:S02]  /*c930*/  SHFL.IDX PT, R14, R0, RZ, 0x1f ;  /* 0x00001fff000e7589 */ /* 0x00006400000e0000 */
.L_x_426:
[----:B0-----:R-:W4:Y:S01]  /*c940*/  LDL.LU R0, [R1+0x8] ;  /* 0x0000080001007983 */ /* 0x001f220000300800 */
[----:B------:R-:W-:Y:S02]  /*c950*/  PLOP3.LUT P1, PT, PT, PT, PT, 0x8, 0x0 ;  /* 0x000000000000781c */ /* 0x000fe40003f2e170 */
[----:B-1----:R-:W-:Y:S02]  /*c960*/  ISETP.NE.AND P0, PT, R14, RZ, PT ;  /* 0x000000ff0e00720c */ /* 0x002fe40003f05270 */
[----:B----4-:R-:W-:-:S09]  /*c970*/  LOP3.LUT R0, R0, 0xfffffffe, RZ, 0xc0, !PT ;  /* 0xfffffffe00007812 */ /* 0x010fd200078ec0ff */
[----:B------:R-:W-:-:S05]  /*c980*/  @P1 LOP3.LUT R0, R0, 0x1, RZ, 0xfc, !PT ;  /* 0x0000000100001812 */ /* 0x000fca00078efcff */
[----:B------:R0:W-:Y:S01]  /*c990*/  STL [R1+0x8], R0 ;  /* 0x0000080001007387 */ /* 0x0001e20000100800 */
[----:B------:R-:W-:Y:S05]  /*c9a0*/  @P0 BRA `(.L_x_352) ;  /* 0x0000000400940947 */ /* 0x000fea0003800000 */
[----:B------:R-:W-:-:S06]  /*c9b0*/  UIADD3 UR4, UR40, -0x1, URZ ;  /* 0xffffffff28047890 */ /* 0x000fcc000fffe03f */
[----:B0-----:R-:W-:Y:S01]  /*c9c0*/  IMAD.U32 R0, RZ, RZ, UR4 ;  /* 0x00000004ff007e24 */ /* 0x001fe2000f8e00ff */
[----:B------:R-:W-:-:S03]  /*c9d0*/  UMOV UR4, 0xffffffff ;  /* 0xffffffff00047882 */ /* 0x000fc60000000000 */
[----:B------:R-:W-:Y:S05]  /*c9e0*/  BRA.DIV UR4, `(.L_x_353) ;  /* 0x0000003a04447947 */ /* 0x000fea000b800000 */
[----:B------:R-:W-:-:S13]  /*c9f0*/  ELECT P6, URZ, PT ;  /* 0x00000000003f782f */ /* 0x000fda00038c0000 */
.L_x_429:
[----:B------:R-:W-:Y:S05]  /*ca00*/  @!P6 BRA `(.L_x_352) ;  /* 0x00000004007ce947 */ /* 0x000fea0003800000 */
[----:B------:R-:W-:-:S04]  /*ca10*/  ISETP.NE.U32.AND P0, PT, R2, RZ, PT ;  /* 0x000000ff0200720c */ /* 0x000fc80003f05070 */
[----:B------:R-:W-:-:S13]  /*ca20*/  ISETP.NE.AND.EX P0, PT, R3, RZ, PT, P0 ;  /* 0x000000ff0300720c */ /* 0x000fda0003f05300 */
[----:B------:R-:W-:Y:S05]  /*ca30*/  @!P0 BRA `(.L_x_354) ;  /* 0x0000000000448947 */ /* 0x000fea0003800000 */
[----:B------:R-:W0:Y:S01]  /*ca40*/  LDC R7, c[0x0][0x43c] ;  /* 0x00010f00ff077b82 */ /* 0x000e220000000800 */
[----:B------:R-:W-:Y:S01]  /*ca50*/  ULDC.64 UR4, c[0x0][0x428] ;  /* 0x00010a0000047ab9 */ /* 0x000fe20000000a00 */
[----:B0-----:R-:W-:-:S13]  /*ca60*/  ISETP.NE.AND P0, PT, R7, 0x1, PT ;  /* 0x000000010700780c */ /* 0x001fda0003f05270 */
[----:B------:R-:W0:Y:S02]  /*ca70*/  @P0 LDC.64 R4, c[0x0][0x440] ;  /* 0x00011000ff040b82 */ /* 0x000e240000000a00 */
        /* <DEDUP_REMOVED lines=13> */
.L_x_354:
[----:B0-----:R-:W4:Y:S01]  /*cb50*/  LDL R3, [R1] ;  /* 0x0000000001037983 */ /* 0x001f220000100800 */
[----:B------:R-:W-:Y:S01]  /*cb60*/  IMAD R2, R18, 0x8, R17 ;  /* 0x0000000812027824 */ /* 0x000fe200078e0211 */
[----:B---3--:R-:W0:Y:S02]  /*cb70*/  S2R R8, SR_TID.X ;  /* 0x0000000000087919 */ /* 0x008e240000002100 */
[----:B0-----:R-:W-:-:S04]  /*cb80*/  LOP3.LUT R8, R8, 0x7f, RZ, 0xc0, !PT ;  /* 0x0000007f08087812 */ /* 0x001fc800078ec0ff */
[----:B------:R-:W-:Y:S02]  /*cb90*/  ISETP.NE.AND P1, PT, R8, RZ, PT ;  /* 0x000000ff0800720c */ /* 0x000fe40003f25270 */
[----:B----4-:R-:W-:-:S04]  /*cba0*/  SHF.L.U32 R3, R3, 0x1f, RZ ;  /* 0x0000001f03037819 */ /* 0x010fc800000006ff */
[----:B------:R-:W0:Y:S02]  /*cbb0*/  SYNCS.PHASECHK.TRANS64.TRYWAIT P0, [R2+URZ+0x29880], R3 ;  /* 0x02988003020075a7 */ /* 0x000e24000800017f */
[----:B0-----:R-:W-:Y:S05]  /*cbc0*/  @!P0 BRA `(.L_x_355) ;  /* 0x0000003400ec8947 */ /* 0x001fea0003800000 */
.L_x_430:
        /* <DEDUP_REMOVED lines=8> */
.L_x_356:
[----:B------:R-:W-:Y:S01]  /*cc50*/  IMAD.MOV.U32 R4, RZ, RZ, 0xa0 ;  /* 0x000000a0ff047424 */ /* 0x000fe200078e00ff */
[----:B------:R-:W-:Y:S01]  /*cc60*/  R2UR UR33, R2 ;  /* 0x00000000022172ca */ /* 0x000fe200000e0000 */
[----:B------:R-:W-:Y:S01]  /*cc70*/  UIADD3 UR4, UP0, UR52, 0x470, URZ ;  /* 0x0000047034047890 */ /* 0x000fe2000ff1e03f */
[----:B-----5:R-:W-:Y:S01]  /*cc80*/  R2UR UR37, R16 ;  /* 0x00000000102572ca */ /* 0x020fe200000e0000 */
[----:B------:R-:W-:Y:S01]  /*cc90*/  IMAD R0, R0, R4, UR42 ;  /* 0x0000002a00007e24 */ /* 0x000fe2000f8e0204 */
[----:B------:R-:W-:Y:S01]  /*cca0*/  UMOV UR6, 0x0 ;  /* 0x0000000000067882 */ /* 0x000fe20000000000 */
[----:B------:R-:W-:Y:S01]  /*ccb0*/  IMAD R4, R18, 0x5000, R17 ;  /* 0x0000500012047824 */ /* 0x000fe200078e0211 */
[----:B------:R-:W-:Y:S02]  /*ccc0*/  UIADD3.X UR5, URZ, UR53, URZ, UP0, !UPT ;  /* 0x000000353f057290 */ /* 0x000fe400087fe43f */
[----:B------:R-:W-:Y:S01]  /*ccd0*/  R2UR UR35, R0 ;  /* 0x00000000002372ca */ /* 0x000fe200000e0000 */
[----:B------:R-:W-:Y:S01]  /*cce0*/  UMOV UR7, 0x14f00000 ;  /* 0x14f0000000077882 */ /* 0x000fe20000000000 */
[----:B------:R-:W-:Y:S01]  /*ccf0*/  R2UR UR32, R4 ;  /* 0x00000000042072ca */ /* 0x000fe200000e0000 */
[----:B------:R-:W-:-:S02]  /*cd00*/  UMOV UR34, URZ ;  /* 0x0000003f00227c82 */ /* 0x000fc40008000000 */
[----:B------:R-:W-:-:S10]  /*cd10*/  UIADD3 UR33, UR33, 0x29870, URZ ;  /* 0x0002987021217890 */ /* 0x000fd4000fffe03f */
[----:B------:R-:W-:-:S09]  /*cd20*/  UIADD3 UR32, UR32, 0xa400, URZ ;  /* 0x0000a40020207890 */ /* 0x000fd2000fffe03f */
[----:B------:R1:W-:Y:S01]  /*cd30*/  UTMALDG.4D [UR32], [UR4], desc[UR6] ;  /* 0x00000620040075b4 */ /* 0x0003e20008019000 */
[----:B------:R-:W3:Y:S02]  /*cd40*/  SYNCS.PHASECHK.TRANS64.TRYWAIT P0, [R2+URZ+0x29840], R3 ;  /* 0x02984003020075a7 */ /* 0x000ee4000800017f */
[----:B-1-3--:R-:W-:Y:S05]  /*cd50*/  @!P0 BRA `(.L_x_357) ;  /* 0x00000034009c8947 */ /* 0x00afea0003800000 */
.L_x_431:
[----:B------:R-:W-:Y:S05]  /*cd60*/  @P1 BRA `(.L_x_358) ;  /* 0x00000000001c1947 */ /* 0x000fea0003800000 */
[----:B------:R-:W3:Y:S01]  /*cd70*/  S2R R4, SR_TID.X ;  /* 0x0000000000047919 */ /* 0x000ee20000002100 */
[----:B01----:R-:W-:-:S04]  /*cd80*/  IMAD.MOV.U32 R3, RZ, RZ, 0x7800 ;  /* 0x00007800ff037424 */ /* 0x003fc800078e00ff */
[----:B------:R4:W-:Y:S01]  /*cd90*/  SYNCS.ARRIVE.TRANS64 RZ, [R2+URZ+0x29830], R3 ;  /* 0x0298300302ff79a7 */ /* 0x0009e2000800003f */
[----:B---3--:R-:W-:-:S04]  /*cda0*/  LOP3.LUT R4, R4, 0x1f, RZ, 0xc0, !PT ;  /* 0x0000001f04047812 */ /* 0x008fc800078ec0ff */
[----:B------:R-:W-:-:S13]  /*cdb0*/  ISETP.NE.AND P0, PT, R4, RZ, PT ;  /* 0x000000ff0400720c */ /* 0x000fda0003f05270 */
[----:B----4-:R-:W-:Y:S05]  /*cdc0*/  @!P0 BRA `(.L_x_358) ;  /* 0x0000000000048947 */ /* 0x010fea0003800000 */
[----:B------:R-:W-:Y:S01]  /*cdd0*/  BPT.TRAP 0x1 ;  /* 0x000000040000795c */ /* 0x000fe20000300000 */
.L_x_358:
[----:B01----:R-:W3:Y:S01]  /*cde0*/  LDL.LU R3, [R1+0x8] ;  /* 0x0000080001037983 */ /* 0x003ee20000300800 */
[----:B------:R-:W-:Y:S01]  /*cdf0*/  R2UR UR27, R0 ;  /* 0x00000000001b72ca */ /* 0x000fe200000e0000 */
[----:B------:R-:W-:Y:S01]  /*ce00*/  IMAD R0, R18, 0x7800, R17 ;  /* 0x0000780012007824 */ /* 0x000fe200078e0211 */
[----:B------:R-:W-:Y:S01]  /*ce10*/  R2UR UR25, R2 ;  /* 0x00000000021972ca */ /* 0x000fe200000e0000 */
[----:B------:R-:W-:Y:S01]  /*ce20*/  UIADD3 UR4, UP0, UR52, 0x370, URZ ;  /* 0x0000037034047890 */ /* 0x000fe2000ff1e03f */
[----:B------:R-:W-:Y:S01]  /*ce30*/  PLOP3.LUT P0, PT, PT, PT, PT, 0x80, 0x0 ;  /* 0x000000000000781c */ /* 0x000fe20003f0f070 */
[----:B------:R-:W-:Y:S01]  /*ce40*/  UMOV UR6, 0x0 ;  /* 0x0000000000067882 */ /* 0x000fe20000000000 */
[----:B------:R-:W-:Y:S01]  /*ce50*/  R2UR UR8, R0 ;  /* 0x00000000000872ca */ /* 0x000fe200000e0000 */
[----:B------:R-:W-:Y:S01]  /*ce60*/  UIADD3.X UR5, URZ, UR53, URZ, UP0, !UPT ;  /* 0x000000353f057290 */ /* 0x000fe200087fe43f */
[----:B------:R-:W-:Y:S01]  /*ce70*/  R2UR UR29, R16 ;  /* 0x00000000101d72ca */ /* 0x000fe200000e0000 */
[----:B------:R-:W-:Y:S01]  /*ce80*/  UMOV UR7, 0x14f00000 ;  /* 0x14f0000000077882 */ /* 0x000fe20000000000 */
[----:B------:R-:W-:Y:S01]  /*ce90*/  UMOV UR26, URZ ;  /* 0x0000003f001a7c82 */ /* 0x000fe20008000000 */
[----:B------:R-:W-:Y:S01]  /*cea0*/  UMOV UR28, UR36 ;  /* 0x00000024001c7c82 */ /* 0x000fe20008000000 */
[----:B------:R-:W-:Y:S01]  /*ceb0*/  UMOV UR18, 0x40 ;  /* 0x0000004000127882 */ /* 0x000fe20000000000 */
[----:B------:R-:W-:Y:S01]  /*cec0*/  UMOV UR20, UR36 ;  /* 0x0000002400147c82 */ /* 0x000fe20008000000 */
[----:B------:R-:W-:Y:S01]  /*ced0*/  UMOV UR19, UR27 ;  /* 0x0000001b00137c82 */ /* 0x000fe20008000000 */
[----:B------:R-:W-:Y:S01]  /*cee0*/  UIADD3 UR25, UR25, 0x29830, URZ ;  /* 0x0002983019197890 */ /* 0x000fe2000fffe03f */
[----:B------:R-:W-:Y:S01]  /*cef0*/  UMOV UR10, 0x80 ;  /* 0x00000080000a7882 */ /* 0x000fe20000000000 */
[----:B------:R-:W-:-:S02]  /*cf00*/  UMOV UR12, UR36 ;  /* 0x00000024000c7c82 */ /* 0x000fc40008000000 */
[----:B------:R-:W-:Y:S02]  /*cf10*/  UIADD3 UR24, UR8, 0x1a400, URZ ;  /* 0x0001a40008187890 */ /* 0x000fe4000fffe03f */
[----:B------:R-:W-:Y:S02]  /*cf20*/  UIADD3 UR16, UR8, 0x1cc00, URZ ;  /* 0x0001cc0008107890 */ /* 0x000fe4000fffe03f */
[----:B------:R-:W-:Y:S01]  /*cf30*/  UIADD3 UR8, UR8, 0x1f400, URZ ;  /* 0x0001f40008087890 */ /* 0x000fe2000fffe03f */
[----:B------:R-:W-:Y:S01]  /*cf40*/  UMOV UR21, UR29 ;  /* 0x0000001d00157c82 */ /* 0x000fe20008000000 */
[----:B------:R-:W-:Y:S01]  /*cf50*/  UMOV UR17, UR25 ;  /* 0x0000001900117c82 */ /* 0x000fe20008000000 */
[----:B------:R-:W-:Y:S01]  /*cf60*/  UMOV UR11, UR27 ;  /* 0x0000001b000b7c82 */ /* 0x000fe20008000000 */
[----:B------:R-:W-:Y:S01]  /*cf70*/  UMOV UR13, UR29 ;  /* 0x0000001d000d7c82 */ /* 0x000fe20008000000 */
[----:B------:R1:W-:Y:S01]  /*cf80*/  UTMALDG.4D [UR24], [UR4], desc[UR6] ;  /* 0x00000618040075b4 */ /* 0x0003e20008019000 */
[----:B------:R-:W-:Y:S01]  /*cf90*/  UMOV UR9, UR25 ;  /* 0x0000001900097c82 */ /* 0x000fe20008000000 */
[----:B------:R1:W-:Y:S02]  /*cfa0*/  UTMALDG.4D [UR16], [UR4], desc[UR6] ;  /* 0x00000610040075b4 */ /* 0x0003e40008019000 */
[----:B------:R1:W-:Y:S01]  /*cfb0*/  UTMALDG.4D [UR8], [UR4], desc[UR6] ;  /* 0x00000608040075b4 */ /* 0x0003e20008019000 */
[----:B---3--:R-:W-:-:S04]  /*cfc0*/  LOP3.LUT R3, R3, 0xfffffffe, RZ, 0xc0, !PT ;  /* 0xfffffffe03037812 */ /* 0x008fc800078ec0ff */
[----:B------:R-:W-:-:S05]  /*cfd0*/  @P0 LOP3.LUT R3, R3, 0x1, RZ, 0xfc, !PT ;  /* 0x0000000103030812 */ /* 0x000fca00078efcff */
[----:B------:R1:W-:Y:S01]  /*cfe0*/  STL [R1+0x8], R3 ;  /* 0x0000080301007387 */ /* 0x0003e20000100800 */
[----:B------:R-:W-:Y:S01]  /*cff0*/  NOP ;  /* 0x0000000000007918 */ /* 0x000fe20000000000 */
.L_x_352:
[----:B------:R-:W-:Y:S05]  /*d000*/  WARPSYNC.ALL ;  /* 0x0000000000007948 */ /* 0x000fea0003800000 */
[----:B0-----:R-:W-:Y:S01]  /*d010*/  VIADD R0, R17, 0x14400 ;  /* 0x0001440011007836 */ /* 0x001fe20000000000 */
[----:B-1----:R-:W-:Y:S01]  /*d020*/  USHF.R.S32.HI UR4, URZ, 0x1f, UR54 ;  /* 0x0000001f3f047899 */ /* 0x002fe20008011436 */
[----:B------:R-:W-:Y:S01]  /*d030*/  BAR.SYNC.DEFER_BLOCKING 0x8, 0x180 ;  /* 0x0206000000007b1d */ /* 0x000fe20000010000 */
[----:B------:R-:W-:Y:S02]  /*d040*/  USHF.R.S32.HI UR47, URZ, 0x1f, UR36 ;  /* 0x0000001f3f2f7899 */ /* 0x000fe40008011424 */
[----:B------:R-:W-:-:S03]  /*d050*/  LOP3.LUT P0, RZ, R0, 0x1bf, RZ, 0xc0, !PT ;  /* 0x000001bf00ff7812 */ /* 0x000fc6000780c0ff */
[----:B------:R-:W-:Y:S01]  /*d060*/  ULDC.64 UR6, c[0x0][0x298] ;  /* 0x0000a60000067ab9 */ /* 0x000fe20000000a00 */
[----:B------:R-:W-:Y:S01]  /*d070*/  ULDC.64 UR8, c[0x0][0xa00] ;  /* 0x0002800000087ab9 */ /* 0x000fe20000000a00 */
[----:B------:R-:W-:Y:S01]  /*d080*/  UIMAD UR4, UR4, UR6, URZ ;  /* 0x00000006040472a4 */ /* 0x000fe2000f8e023f */
[----:B------:R-:W-:Y:S01]  /*d090*/  BSSY B6, `(.L_x_359) ;  /* 0x0000019000067945 */ /* 0x000fe20003800000 */
[----:B------:R-:W-:Y:S02]  /*d0a0*/  UISETP.NE.U32.AND UP0, UPT, UR8, URZ, UPT ;  /* 0x0000003f0800728c */ /* 0x000fe4000bf05070 */
[----:B------:R-:W-:Y:S02]  /*d0b0*/  UIMAD.WIDE.U32 UR56, UR54, UR6, URZ ;  /* 0x00000006363872a5 */ /* 0x000fe4000f8e003f */
[----:B------:R-:W-:Y:S02]  /*d0c0*/  UIMAD UR4, UR54, UR7, UR4 ;  /* 0x00000007360472a4 */ /* 0x000fe4000f8e0204 */
[----:B------:R-:W-:-:S02]  /*d0d0*/  UISETP.NE.AND.EX UP0, UPT, UR9, URZ, UPT, UP0 ;  /* 0x0000003f0900728c */ /* 0x000fc4000bf05300 */
[----:B------:R-:W-:Y:S02]  /*d0e0*/  UIADD3 UR51, UR57, UR4, URZ ;  /* 0x0000000439337290 */ /* 0x000fe4000fffe03f */
[----:B------:R-:W-:Y:S02]  /*d0f0*/  USEL UR46, UR46, URZ, !UP0 ;  /* 0x0000003f2e2e7287 */ /* 0x000fe4000c000000 */
[----:B------:R-:W-:Y:S01]  /*d100*/  USEL UR37, UR50, URZ, !UP0 ;  /* 0x0000003f32257287 */ /* 0x000fe2000c000000 */
[----:B------:R-:W-:Y:S11]  /*d110*/  @!P0 BRA `(.L_x_360) ;  /* 0x0000000000408947 */ /* 0x000ff60003800000 */
        /* <DEDUP_REMOVED lines=11> */
[----:B---3--:R-:W-:Y:S02]  /*d1d0*/  IMAD.MOV.U32 R8, RZ, RZ, 0x70 ;  /* 0x00000070ff087424 */ /* 0x008fe400078e00ff */
[----:B------:R-:W-:Y:S02]  /*d1e0*/  IMAD.MOV.U32 R12, RZ, RZ, 0x1 ;  /* 0x00000001ff0c7424 */ /* 0x000fe400078e00ff */
[----:B------:R-:W-:-:S07]  /*d1f0*/  IMAD.MOV.U32 R13, RZ, RZ, RZ ;  /* 0x000000ffff0d7224 */ /* 0x000fce00078e00ff */
[----:B------:R-:W-:-:S07]  /*d200*/  LEPC R20, `(.L_x_360) ;  /* 0x000000001014794e */ /* 0x000fce0000000000 */
[----:B0-2---:R-:W-:Y:S05]  /*d210*/  CALL.ABS.NOINC R2 ;  /* 0x0000000002007343 */ /* 0x005fea0003c00000 */
.L_x_360:
[----:B------:R-:W-:Y:S05]  /*d220*/  BSYNC B6 ;  /* 0x0000000000067941 */ /* 0x000fea0003800000 */
.L_x_359:
[----:B------:R-:W4:Y:S01]  /*d230*/  LDL.LU R0, [R1+0x14] ;  /* 0x0000140001007983 */ /* 0x000f220000300800 */
[----:B---3--:R-:W0:Y:S01]  /*d240*/  LDC R8, c[0x0][0x448] ;  /* 0x00011200ff087b82 */ /* 0x008e220000000800 */
[----:B------:R-:W-:Y:S01]  /*d250*/  ULDC.64 UR8, c[0x0][0x2d8] ;  /* 0x0000b60000087ab9 */ /* 0x000fe20000000a00 */
[----:B------:R-:W1:Y:S01]  /*d260*/  S2R R2, SR_TID.X ;  /* 0x0000000000027919 */ /* 0x000e620000002100 */
[----:B------:R-:W3:Y:S01]  /*d270*/  S2R R3, SR_TID.X ;  /* 0x0000000000037919 */ /* 0x000ee20000002100 */
[----:B0-----:R-:W-:Y:S02]  /*d280*/  ISETP.NE.AND P0, PT, R8, 0x1, PT ;  /* 0x000000010800780c */ /* 0x001fe40003f05270 */
[----:B-1----:R-:W-:-:S04]  /*d290*/  LOP3.LUT R2, R2, 0x7f, RZ, 0xc0, !PT ;  /* 0x0000007f02027812 */ /* 0x002fc800078ec0ff */
[----:B------:R-:W-:Y:S01]  /*d2a0*/  SHF.R.U32.HI R2, RZ, 0x2, R2 ;  /* 0x00000002ff027819 */ /* 0x000fe20000011602 */
[----:B---3--:R-:W-:-:S06]  /*d2b0*/  IMAD.SHL.U32 R4, R3, 0x20, RZ ;  /* 0x0000002003047824 */ /* 0x008fcc00078e00ff */
[----:B------:R-:W0:Y:S01]  /*d2c0*/  @P0 LDC R3, c[0x0][0x450] ;  /* 0x00011400ff030b82 */ /* 0x000e220000000800 */
[----:B------:R-:W-:-:S07]  /*d2d0*/  LOP3.LUT R4, R2, 0x60, R4, 0xf8, !PT ;  /* 0x0000006002047812 */ /* 0x000fce00078ef804 */
[----:B------:R-:W1:Y:S01]  /*d2e0*/  @P0 LDC R2, c[0x0][0x44c] ;  /* 0x00011300ff020b82 */ /* 0x000e620000000800 */
[----:B------:R-:W3:Y:S01]  /*d2f0*/  S2R R9, SR_TID.X ;  /* 0x0000000000097919 */ /* 0x000ee20000002100 */
[----:B------:R-:W-:Y:S01]  /*d300*/  UIMAD UR6, UR47, UR8, URZ ;  /* 0x000000082f0672a4 */ /* 0x000fe2000f8e023f */
[----:B------:R-:W-:Y:S02]  /*d310*/  UMOV UR50, UR56 ;  /* 0x0000003800327c82 */ /* 0x000fe40008000000 */
[----:B------:R-:W-:Y:S02]  /*d320*/  UIMAD.WIDE.U32 UR4, UR36, UR8, UR50 ;  /* 0x00000008240472a5 */ /* 0x000fe4000f8e0032 */
[----:B------:R-:W-:-:S03]  /*d330*/  UIMAD UR6, UR36, UR9, UR6 ;  /* 0x00000009240672a4 */ /* 0x000fc6000f8e0206 */
[----:B------:R-:W-:Y:S01]  /*d340*/  ULDC.64 UR8, c[0x0][0x2e0] ;  /* 0x0000b80000087ab9 */ /* 0x000fe20000000a00 */
[----:B------:R-:W-:Y:S02]  /*d350*/  UIADD3 UR5, UR5, UR6, URZ ;  /* 0x0000000605057290 */ /* 0x000fe4000fffe03f */
[----:B------:R-:W-:Y:S02]  /*d360*/  UIMAD UR6, UR37, UR8, URZ ;  /* 0x00000008250672a4 */ /* 0x000fe4000f8e023f */
[----:B------:R-:W-:Y:S02]  /*d370*/  UIMAD.WIDE.U32 UR4, UR46, UR8, UR4 ;  /* 0x000000082e0472a5 */ /* 0x000fe4000f8e0004 */
[----:B------:R-:W-:-:S03]  /*d380*/  UIMAD UR6, UR46, UR9, UR6 ;  /* 0x000000092e0672a4 */ /* 0x000fc6000f8e0206 */
[----:B------:R-:W-:Y:S01]  /*d390*/  ULDC.64 UR8, c[0x0][0x2d0] ;  /* 0x0000b40000087ab9 */ /* 0x000fe20000000a00 */
[----:B------:R-:W-:Y:S01]  /*d3a0*/  UIADD3 UR5, UR5, UR6, URZ ;  /* 0x0000000605057290 */ /* 0x000fe2000fffe03f */
[----:B---3--:R-:W-:-:S05]  /*d3b0*/  IMAD.SHL.U32 R9, R9, 0x10, RZ ;  /* 0x0000001009097824 */ /* 0x008fca00078e00ff */
[----:B------:R-:W-:-:S04]  /*d3c0*/  LOP3.LUT R9, R9, 0x30, RZ, 0xc0, !PT ;  /* 0x0000003009097812 */ /* 0x000fc800078ec0ff */
[C---:B------:R-:W-:Y:S02]  /*d3d0*/  LOP3.LUT R11, R9.reuse, 0x40, RZ, 0xfc, !PT ;  /* 0x00000040090b7812 */ /* 0x040fe400078efcff */
[----:B------:R-:W-:Y:S01]  /*d3e0*/  LOP3.LUT R9, R9, 0x80, RZ, 0xfc, !PT ;  /* 0x0000008009097812 */ /* 0x000fe200078efcff */
[----:B----4-:R-:W-:-:S05]  /*d3f0*/  IMAD.SHL.U32 R0, R0, 0x80, RZ ;  /* 0x0000008000007824 */ /* 0x010fca00078e00ff */
[----:B------:R-:W-:-:S05]  /*d400*/  LOP3.LUT R4, R4, R0, RZ, 0xfc, !PT ;  /* 0x0000000004047212 */ /* 0x000fca00078efcff */
[----:B-1----:R-:W-:-:S04]  /*d410*/  @P0 IMAD.HI.U32 R5, R4, R2, RZ ;  /* 0x0000000204050227 */ /* 0x002fc800078e00ff */
[----:B------:R-:W-:Y:S01]  /*d420*/  IMAD.MOV.U32 R2, RZ, RZ, R4 ;  /* 0x000000ffff027224 */ /* 0x000fe200078e0004 */
[----:B0-----:R-:W-:-:S05]  /*d430*/  @P0 SHF.R.U32.HI R2, RZ, R3, R5 ;  /* 0x00000003ff020219 */ /* 0x001fca0000011605 */
[----:B------:R-:W-:-:S04]  /*d440*/  IMAD.MOV R6, RZ, RZ, -R2 ;  /* 0x000000ffff067224 */ /* 0x000fc800078e0a02 */
[----:B------:R-:W-:Y:S01]  /*d450*/  IMAD R6, R8, R6, R4 ;  /* 0x0000000608067224 */ /* 0x000fe200078e0204 */
[----:B------:R-:W-:Y:S01]  /*d460*/  SHF.R.S32.HI R4, RZ, 0x1f, R2 ;  /* 0x0000001fff047819 */ /* 0x000fe20000011402 */
[----:B------:R-:W-:-:S04]  /*d470*/  IMAD.U32 R3, RZ, RZ, UR8 ;  /* 0x00000008ff037e24 */ /* 0x000fc8000f8e00ff */
[----:B------:R-:W-:Y:S01]  /*d480*/  IMAD R4, R4, UR8, RZ ;  /* 0x0000000804047c24 */ /* 0x000fe2000f8e02ff */
[----:B------:R-:W-:-:S03]  /*d490*/  SHF.R.S32.HI R7, RZ, 0x1f, R6 ;  /* 0x0000001fff077819 */ /* 0x000fc60000011406 */
[C---:B------:R-:W-:Y:S02]  /*d4a0*/  IMAD R4, R2.reuse, UR9, R4 ;  /* 0x0000000902047c24 */ /* 0x040fe4000f8e0204 */
[----:B------:R-:W-:Y:S01]  /*d4b0*/  IMAD.WIDE.U32 R2, R2, R3, UR4 ;  /* 0x0000000402027e25 */ /* 0x000fe2000f8e0003 */
[----:B------:R-:W-:-:S03]  /*d4c0*/  ULDC.64 UR4, c[0x0][0x2c8] ;  /* 0x0000b20000047ab9 */ /* 0x000fc60000000a00 */
[----:B------:R-:W-:Y:S02]  /*d4d0*/  IMAD.IADD R3, R3, 0x1, R4 ;  /* 0x0000000103037824 */ /* 0x000fe400078e0204 */
[----:B------:R-:W-:Y:S02]  /*d4e0*/  IMAD R7, R7, UR4, RZ ;  /* 0x0000000407077c24 */ /* 0x000fe4000f8e02ff */
[----:B------:R-:W-:-:S04]  /*d4f0*/  IMAD.WIDE.U32 R4, R6, UR4, R2 ;  /* 0x0000000406047c25 */ /* 0x000fc8000f8e0002 */
[----:B------:R-:W-:Y:S01]  /*d500*/  IMAD R2, R6, UR5, R7 ;  /* 0x0000000506027c24 */ /* 0x000fe2000f8e0207 */
[----:B------:R-:W-:Y:S02]  /*d510*/  ULDC.64 UR4, c[0x0][0x280] ;  /* 0x0000a00000047ab9 */ /* 0x000fe40000000a00 */
[----:B------:R-:W-:Y:S01]  /*d520*/  IADD3 R3, P0, R4, UR4, RZ ;  /* 0x0000000404037c10 */ /* 0x000fe2000ff1e0ff */
[----:B------:R-:W-:Y:S02]  /*d530*/  ULDC UR4, c[0x0][0x2b8] ;  /* 0x0000ae0000047ab9 */ /* 0x000fe40000000800 */
[----:B------:R-:W-:Y:S02]  /*d540*/  ISETP.GE.AND P2, PT, R9, UR4, PT ;  /* 0x0000000409007c0c */ /* 0x000fe4000bf46270 */
[----:B------:R0:W5:Y:S01]  /*d550*/  LDL R9, [R1+0x24] ;  /* 0x0000240001097983 */ /* 0x0001620000100800 */
[----:B------:R-:W1:Y:S01]  /*d560*/  S2R R7, SR_TID.X ;  /* 0x0000000000077919 */ /* 0x000e620000002100 */
[----:B------:R-:W-:-:S02]  /*d570*/  IADD3.X R2, R5, UR5, R2, P0, !PT ;  /* 0x0000000505027c10 */ /* 0x000fc400087fe402 */
[----:B------:R-:W-:Y:S01]  /*d580*/  ISETP.GE.AND P1, PT, R11, UR4, PT ;  /* 0x000000040b007c0c */ /* 0x000fe2000bf26270 */
[----:B-1----:R-:W-:-:S05]  /*d590*/  IMAD.SHL.U32 R10, R7, 0x10, RZ ;  /* 0x00000010070a7824 */ /* 0x002fca00078e00ff */
[----:B------:R-:W-:-:S04]  /*d5a0*/  LOP3.LUT R10, R10, 0x30, RZ, 0xc0, !PT ;  /* 0x000000300a0a7812 */ /* 0x000fc800078ec0ff */
[----:B------:R-:W-:Y:S01]  /*d5b0*/  ISETP.GE.AND P0, PT, R10, UR4, PT ;  /* 0x000000040a007c0c */ /* 0x000fe2000bf06270 */
[----:B------:R-:W-:-:S03]  /*d5c0*/  UMOV UR4, 0xffffffff ;  /* 0xffffffff00047882 */ /* 0x000fc60000000000 */
[----:B0-----:R-:W-:Y:S09]  /*d5d0*/  BRA.DIV UR4, `(.L_x_361) ;  /* 0x0000002e04907947 */ /* 0x001ff2000b800000 */
[----:B------:R-:W0:Y:S01]  /*d5e0*/  S2R R6, SR_TID.X ;  /* 0x0000000000067919 */ /* 0x000e220000002100 */
[----:B------:R-:W-:Y:S01]  /*d5f0*/  IMAD R4, R19, R8, RZ ;  /* 0x0000000813047224 */ /* 0x000fe200078e02ff */
[----:B------:R-:W-:Y:S01]  /*d600*/  SHFL.IDX PT, R5, R2, RZ, 0x1c1f ;  /* 0x001c1fff02057589 */ /* 0x000fe200000e0000 */
[----:B0-----:R-:W-:-:S04]  /*d610*/  LOP3.LUT R6, R6, 0x7f, RZ, 0xc0, !PT ;  /* 0x0000007f06067812 */ /* 0x001fc800078ec0ff */
[----:B------:R-:W-:Y:S02]  /*d620*/  SHF.R.U32.HI R7, RZ, 0x2, R6 ;  /* 0x00000002ff077819 */ /* 0x000fe40000011606 */
[----:B------:R-:W0:Y:S03]  /*d630*/  SHFL.IDX PT, R6, R3, RZ, 0x1c1f ;  /* 0x001c1fff03067589 */ /* 0x000e2600000e0000 */
[----:B------:R-:W-:-:S05]  /*d640*/  IMAD.IADD R0, R7, 0x1, R0 ;  /* 0x0000000107007824 */ /* 0x000fca00078e0200 */
[----:B------:R-:W-:-:S13]  /*d650*/  ISETP.GE.AND P4, PT, R0, R4, PT ;  /* 0x000000040000720c */ /* 0x000fda0003f86270 */
[----:B0-----:R-:W-:-:S05]  /*d660*/  @!P4 IADD3 R6, P3, R10, R6, RZ ;  /* 0x000000060a06c210 */ /* 0x001fca0007f7e0ff */
[----:B------:R-:W-:-:S04]  /*d670*/  @!P4 IMAD.X R5, RZ, RZ, R5, P3 ;  /* 0x000000ffff05c224 */ /* 0x000fc800018e0605 */
[----:B------:R-:W-:Y:S02]  /*d680*/  @!P4 IMAD.MOV.U32 R7, RZ, RZ, R5 ;  /* 0x000000ffff07c224 */ /* 0x000fe400078e0005 */
[----:B------:R-:W-:-:S03]  /*d690*/  VIADD R5, R0, 0x20 ;  /* 0x0000002000057836 */ /* 0x000fc60000000000 */
[----:B------:R-:W-:Y:S01]  /*d6a0*/  @!PT LDS RZ, [RZ] ;  /* 0x00000000fffff984 */ /* 0x000fe20000000800 */
[----:B-----5:R-:W-:Y:S02]  /*d6b0*/  @!P4 LDGSTS.E.BYPASS.LTC128B.128 [R9+0x14400], desc[UR48][R6.64], !P0 ;  /* 0x144000000609cfae */ /* 0x020fe4000c101d70 */
[----:B------:R-:W-:Y:S02]  /*d6c0*/  ISETP.GE.AND P3, PT, R5, R4, PT ;  /* 0x000000040500720c */ /* 0x000fe40003f66270 */
[----:B------:R-:W-:Y:S04]  /*d6d0*/  @!P4 LDGSTS.E.BYPASS.LTC128B.128 [R9+0x16400], desc[UR48][R6.64+0x40], !P1 ;  /* 0x164000400609cfae */ /* 0x000fe8000c901d70 */
[----:B------:R0:W-:Y:S04]  /*d6e0*/  @!P4 LDGSTS.E.BYPASS.LTC128B.128 [R9+0x18400], desc[UR48][R6.64+0x80], !P2 ;  /* 0x184000800609cfae */ /* 0x0001e8000d101d70 */
[----:B------:R-:W-:Y:S04]  /*d6f0*/  SHFL.IDX PT, R5, R2, 0x1, 0x1c1f ;  /* 0x003c1f0002057f89 */ /* 0x000fe800000e0000 */
[----:B0-----:R-:W0:Y:S02]  /*d700*/  SHFL.IDX PT, R6, R3, 0x1, 0x1c1f ;  /* 0x003c1f0003067f89 */ /* 0x001e2400000e0000 */
[----:B0-----:R-:W-:-:S05]  /*d710*/  @!P3 IADD3 R6, P4, R10, R6, RZ ;  /* 0x000000060a06b210 */ /* 0x001fca0007f9e0ff */
        /* <DEDUP_REMOVED lines=8> */
[----:B0-----:R-:W0:Y:S04]  /*d7a0*/  SHFL.IDX PT, R6, R3, 0x2, 0x1c1f ;  /* 0x005c1f0003067f89 */ /* 0x001e2800000e0000 */
[----:B------:R-:W1:Y:S02]  /*d7b0*/  SHFL.IDX PT, R3, R3, 0x3, 0x1c1f ;  /* 0x007c1f0003037f89 */ /* 0x000e6400000e0000 */
[----:B0-----:R-:W-:-:S05]  /*d7c0*/  @!P3 IADD3 R6, P4, R10, R6, RZ ;  /* 0x000000060a06b210 */ /* 0x001fca0007f9e0ff */
[----:B------:R-:W-:-:S04]  /*d7d0*/  @!P3 IMAD.X R5, RZ, RZ, R5, P4 ;  /* 0x000000ffff05b224 */ /* 0x000fc800020e0605 */
[----:B------:R-:W-:Y:S02]  /*d7e0*/  @!P3 IMAD.MOV.U32 R7, RZ, RZ, R5 ;  /* 0x000000ffff07b224 */ /* 0x000fe400078e0005 */
[----:B------:R0:W3:Y:S04]  /*d7f0*/  SHFL.IDX PT, R5, R2, 0x3, 0x1c1f ;  /* 0x007c1f0002057f89 */ /* 0x0000e800000e0000 */
[----:B------:R0:W-:Y:S04]  /*d800*/  @!P3 LDGSTS.E.BYPASS.LTC128B.128 [R9+0x15400], desc[UR48][R6.64], !P0 ;  /* 0x154000000609bfae */ /* 0x0001e8000c101d70 */
[----:B------:R0:W-:Y:S04]  /*d810*/  @!P3 LDGSTS.E.BYPASS.LTC128B.128 [R9+0x17400], desc[UR48][R6.64+0x40], !P1 ;  /* 0x174000400609bfae */ /* 0x0001e8000c901d70 */
[----:B-1----:R0:W-:Y:S02]  /*d820*/  @!P3 LDGSTS.E.BYPASS.LTC128B.128 [R9+0x19400], desc[UR48][R6.64+0x80], !P2 ;  /* 0x194000800609bfae */ /* 0x0021e4000d101d70 */
.L_x_440:
[----:B------:R-:W-:Y:S01]  /*d830*/  VIADD R0, R0, 0x60 ;  /* 0x0000006000007836 */ /* 0x000fe20000000000 */
[----:B------:R-:W-:Y:S04]  /*d840*/  BSSY B0, `(.L_x_362) ;  /* 0x000000b000007945 */ /* 0x000fe80003800000 */
[----:B------:R-:W-:-:S13]  /*d850*/  ISETP.GE.AND P3, PT, R0, R4, PT ;  /* 0x000000040000720c */ /* 0x000fda0003f66270 */
[----:B------:R-:W-:Y:S05]  /*d860*/  @P3 BRA `(.L_x_363) ;  /* 0x0000000000203947 */ /* 0x000fea0003800000 */
[----:B0-----:R-:W-:-:S05]  /*d870*/  IADD3 R2, P3, R10, R3, RZ ;  /* 0x000000030a027210 */ /* 0x001fca0007f7e0ff */
[----:B---3--:R-:W-:-:S05]  /*d880*/  IMAD.X R3, RZ, RZ, R5, P3 ;  /* 0x000000ffff037224 */ /* 0x008fca00018e0605 */
[----:B------:R-:W-:Y:S01]  /*d890*/  @!PT LDS RZ, [RZ] ;  /* 0x00000000fffff984 */ /* 0x000fe20000000800 */
[----:B------:R-:W-:Y:S01]  /*d8a0*/  @!PT LDS RZ, [RZ] ;  /* 0x00000000fffff984 */ /* 0x000fe20000000800 */
[----:B------:R-:W-:Y:S01]  /*d8b0*/  @!PT LDS RZ, [RZ] ;  /* 0x00000000fffff984 */ /* 0x000fe20000000800 */
[----:B------:R1:W-:Y:S04]  /*d8c0*/  LDGSTS.E.BYPASS.LTC128B.128 [R9+0x15c00], desc[UR48][R2.64], !P0 ;  /* 0x15c0000002097fae */ /* 0x0003e8000c101d70 */
[----:B------:R1:W-:Y:S04]  /*d8d0*/  LDGSTS.E.BYPASS.LTC128B.128 [R9+0x17c00], desc[UR48][R2.64+0x40], !P1 ;  /* 0x17c0004002097fae */ /* 0x0003e8000c901d70 */
[----:B------:R1:W-:Y:S02]  /*d8e0*/  LDGSTS.E.BYPASS.LTC128B.128 [R9+0x19c00], desc[UR48][R2.64+0x80], !P2 ;  /* 0x19c0008002097fae */ /* 0x0003e4000d101d70 */
.L_x_363:
[----:B------:R-:W-:Y:S05]  /*d8f0*/  BSYNC B0 ;  /* 0x0000000000007941 */ /* 0x000fea0003800000 */
.L_x_362:
[----:B------:R-:W-:Y:S01]  /*d900*/  NOP ;  /* 0x0000000000007918 */ /* 0x000fe20000000000 */
[----:B------:R-:W-:-:S13]  /*d910*/  PLOP3.LUT P0, PT, PT, PT, PT, 0x80, 0x0 ;  /* 0x000000000000781c */ /* 0x000fda0003f0f070 */
.L_x_364:
[----:B------:R-:W-:Y:S02]  /*d920*/  PLOP3.LUT P1, PT, P1, P0, PT, 0xa2, 0x0 ;  /* 0x000000000000781c */ /* 0x000fe40000f21472 */
[----:B------:R-:W-:-:S08]  /*d930*/  @P0 R2UR P1, UR4, R17 ;  /* 0x00000000110402ca */ /* 0x000fd00000020000 */
[----:B------:R-:W-:-:S05]  /*d940*/  @P0 PLOP3.LUT P0, PT, P1, PT, PT, 0x80, 0x0 ;  /* 0x000000000000081c */ /* 0x000fca0000f0f070 */
[----:B------:R-:W-:Y:S01]  /*d950*/  @!P1 SYNCS.ARRIVE.TRANS64.RED.A0T1 RZ, [UR4+0x29800], RZ ;  /* 0x029800ffffff99a7 */ /* 0x000fe20008200404 */
[----:B------:R-:W-:Y:S07]  /*d960*/  @!P1 ARRIVES.LDGSTSBAR.64.TRANSCNT [UR4+0x29800] ;  /* 0x02980000ff0099b0 */ /* 0x000fee0008000a84 */
[----:B------:R-:W-:Y:S05]  /*d970*/  @P0 BRA.U.ANY `(.L_x_364) ;  /* 0xfffffffd00e80947 */ /* 0x000fea000393ffff */
[----:B01----:R-:W4:Y:S02]  /*d980*/  LDL.LU R2, [R1+0x28] ;  /* 0x0000280001027983 */ /* 0x003f240000300800 */
[----:B----4-:R-:W-:-:S05]  /*d990*/  VIADD R2, R2, 0x1 ;  /* 0x0000000102027836 */ /* 0x010fca0000000000 */
[----:B------:R0:W-:Y:S01]  /*d9a0*/  STL [R1+0x28], R2 ;  /* 0x0000280201007387 */ /* 0x0001e20000100800 */
[----:B------:R-:W-:-:S04]  /*d9b0*/  LEA.HI R0, R2, R2, RZ, 0x1 ;  /* 0x0000000202007211 */ /* 0x000fc800078f08ff */
[----:B------:R-:W-:-:S05]  /*d9c0*/  LOP3.LUT R0, R0, 0xfffffffe, RZ, 0xc0, !PT ;  /* 0xfffffffe00007812 */ /* 0x000fca00078ec0ff */
[----:B------:R-:W-:-:S05]  /*d9d0*/  IMAD.IADD R0, R2, 0x1, -R0 ;  /* 0x0000000102007824 */ /* 0x000fca00078e0a00 */
[----:B------:R-:W-:Y:S01]  /*d9e0*/  SHF.L.U32 R0, R0, 0x1f, RZ ;  /* 0x0000001f00007819 */ /* 0x000fe200000006ff */
[----:B------:R-:W-:Y:S01]  /*d9f0*/  NOP ;  /* 0x0000000000007918 */ /* 0x000fe20000000000 */
[----:B------:R0:W-:Y:S01]  /*da00*/  SYNCS.ARRIVE.TRANS64.A1T0 RZ, [R17+URZ+0x29800], RZ ;  /* 0x029800ff11ff79a7 */ /* 0x0001e2000810003f */
[----:B------:R-:W-:Y:S01]  /*da10*/  BSSY B0, `(.L_x_365) ;  /* 0x0000003000007945 */ /* 0x000fe20003800000 */
[----:B------:R-:W1:Y:S03]  /*da20*/  SYNCS.PHASECHK.TRANS64.TRYWAIT P0, [R17+URZ+0x29820], R0 ;  /* 0x02982000110075a7 */ /* 0x000e66000800017f */
[----:B01----:R-:W-:Y:S05]  /*da30*/  @!P0 BRA `(.L_x_366) ;  /* 0x0000002c00c48947 */ /* 0x003fea0003800000 */
.L_x_441:
[----:B------:R-:W-:Y:S05]  /*da40*/  BSYNC B0 ;  /* 0x0000000000007941 */ /* 0x000fea0003800000 */
.L_x_365:
[----:B------:R-:W-:-:S06]  /*da50*/  UISETP.GE.AND UP0, UPT, UR41, 0xa1, UPT ;  /* 0x000000a12900788c */ /* 0x000fcc000bf06270 */
[----:B------:R-:W-:-:S13]  /*da60*/  PLOP3.LUT P0, PT, PT, PT, UP0, 0x80, 0x0 ;  /* 0x000000000000781c */ /* 0x000fda0003f0f008 */
[----:B------:R-:W-:Y:S05]  /*da70*/  @!P0 BRA `(.L_x_367) ;  /* 0x0000000c00fc8947 */ /* 0x000fea0003800000 */
[----:B0-----:R0:W5:Y:S01]  /*da80*/  LDL.LU R0, [R1] ;  /* 0x0000000001007983 */ /* 0x0011620000300800 */
[----:B------:R-:W-:Y:S01]  /*da90*/  UIADD3 UR4, UR40, -0x2, URZ ;  /* 0xfffffffe28047890 */ /* 0x000fe2000fffe03f */
[----:B------:R-:W-:-:S05]  /*daa0*/  IMAD.MOV.U32 R3, RZ, RZ, R18 ;  /* 0x000000ffff037224 */ /* 0x000fca00078e0012 */
[----:B------:R-:W-:-:S07]  /*dab0*/  IMAD.U32 R2, RZ, RZ, UR4 ;  /* 0x00000004ff027e24 */ /* 0x000fce000f8e00ff */
.L_x_389:
[----:B-1----:R-:W4:Y:S01]  /*dac0*/  LDL R4, [R1+0x8] ;  /* 0x0000080001047983 */ /* 0x002f220000100800 */
[----:B------:R-:W-:Y:S01]  /*dad0*/  VIADD R18, R3, 0x1 ;  /* 0x0000000103127836 */ /* 0x000fe20000000000 */
[----:B------:R-:W-:Y:S05]  /*dae0*/  YIELD ;  /* 0x0000000000007946 */ /* 0x000fea0003800000 */
[C---:B------:R-:W-:Y:S01]  /*daf0*/  ISETP.NE.AND P0, PT, R18.reuse, 0x2, PT ;  /* 0x000000021200780c */ /* 0x040fe20003f05270 */
[----:B------:R-:W-:Y:S03]  /*db00*/  BSSY B0, `(.L_x_368) ;  /* 0x0000089000007945 */ /* 0x000fe60003800000 */
[----:B------:R-:W-:-:S02]  /*db10*/  SEL R18, R18, RZ, P0 ;  /* 0x000000ff12127207 */ /* 0x000fc40000000000 */
[----:B----4-:R-:W-:Y:S02]  /*db20*/  LOP3.LUT P1, RZ, R4, 0x1, RZ, 0xc0, !PT ;  /* 0x0000000104ff7812 */ /* 0x010fe4000782c0ff */
[----:B------:R-:W-:-:S04]  /*db30*/  SEL R4, RZ, 0x1, P0 ;  /* 0x00000001ff047807 */ /* 0x000fc80000000000 */
[----:B-----5:R-:W-:-:S05]  /*db40*/  LOP3.LUT R9, R0, R4, RZ, 0x3c, !PT ;  /* 0x0000000400097212 */ /* 0x020fca00078e3cff */
[----:B------:R1:W-:Y:S02]  /*db50*/  STL [R1], R9 ;  /* 0x0000000901007387 */ /* 0x0003e40000100800 */
[----:B------:R-:W-:Y:S05]  /*db60*/  @!P1 BRA `(.L_x_369) ;  /* 0x0000000800089947 */ /* 0x000fea0003800000 */
[----:B------:R-:W-:Y:S01]  /*db70*/  ULDC.64 UR4, c[0x0][0x418] ;  /* 0x0001060000047ab9 */ /* 0x000fe20000000a00 */
[----:B------:R-:W-:Y:S01]  /*db80*/  IMAD.MOV.U32 R8, RZ, RZ, R2 ;  /* 0x000000ffff087224 */ /* 0x000fe200078e0002 */
[----:B------:R-:W-:-:S04]  /*db90*/  ISETP.NE.U32.AND P0, PT, RZ, UR4, PT ;  /* 0x00000004ff007c0c */ /* 0x000fc8000bf05070 */
[----:B------:R-:W-:-:S13]  /*dba0*/  ISETP.NE.AND.EX P0, PT, RZ, UR5, PT, P0 ;  /* 0x00000005ff007c0c */ /* 0x000fda000bf05300 */
[----:B------:R-:W-:Y:S05]  /*dbb0*/  @!P0 BRA `(.L_x_370) ;  /* 0x00000000004c8947 */ /* 0x000fea0003800000 */
[----:B------:R-:W4:Y:S01]  /*dbc0*/  LDL R10, [R1+0xc] ;  /* 0x00000c00010a7983 */ /* 0x000f220000100800 */
[----:B------:R-:W0:Y:S01]  /*dbd0*/  LDC R8, c[0x0][0x43c] ;  /* 0x00010f00ff087b82 */ /* 0x000e220000000800 */
[----:B------:R-:W-:Y:S02]  /*dbe0*/  ULDC.64 UR6, c[0x0][0x428] ;  /* 0x00010a0000067ab9 */ /* 0x000fe40000000a00 */
[----:B------:R-:W2:Y:S01]  /*dbf0*/  LDL R7, [R1+0x4] ;  /* 0x0000040001077983 */ /* 0x000ea20000100800 */
[----:B0-----:R-:W-:-:S13]  /*dc00*/  ISETP.NE.AND P0, PT, R8, 0x1, PT ;  /* 0x000000010800780c */ /* 0x001fda0003f05270 */
[----:B---3--:R-:W0:Y:S02]  /*dc10*/  @P0 LDC.64 R4, c[0x0][0x440] ;  /* 0x00011000ff040b82 */ /* 0x008e240000000a00 */
[----:B0-----:R-:W-:-:S04]  /*dc20*/  @P0 IMAD.HI.U32 R6, R2, R4, RZ ;  /* 0x0000000402060227 */ /* 0x001fc800078e00ff */
[----:B------:R-:W-:Y:S01]  /*dc30*/  IMAD.MOV.U32 R4, RZ, RZ, R2 ;  /* 0x000000ffff047224 */ /* 0x000fe200078e0002 */
[----:B------:R-:W-:-:S05]  /*dc40*/  @P0 SHF.R.U32.HI R4, RZ, R5, R6 ;  /* 0x00000005ff040219 */ /* 0x000fca0000011606 */
[----:B------:R-:W-:-:S04]  /*dc50*/  IMAD.MOV R5, RZ, RZ, -R4 ;  /* 0x000000ffff057224 */ /* 0x000fc800078e0a04 */
[----:B------:R-:W-:Y:S01]  /*dc60*/  IMAD R8, R8, R5, R2 ;  /* 0x0000000508087224 */ /* 0x000fe200078e0202 */
[----:B------:R-:W-:Y:S01]  /*dc70*/  SHF.R.S32.HI R5, RZ, 0x1f, R4 ;  /* 0x0000001fff057819 */ /* 0x000fe20000011404 */
[----:B----4-:R-:W-:-:S04]  /*dc80*/  IMAD R6, R10, UR6, RZ ;  /* 0x000000060a067c24 */ /* 0x010fc8000f8e02ff */
[C---:B--2---:R-:W-:Y:S02]  /*dc90*/  IMAD R6, R7.reuse, UR7, R6 ;  /* 0x0000000707067c24 */ /* 0x044fe4000f8e0206 */
[----:B------:R-:W-:-:S04]  /*dca0*/  IMAD.WIDE.U32 R4, R7, UR6, R4 ;  /* 0x0000000607047c25 */ /* 0x000fc8000f8e0004 */
[----:B------:R-:W-:Y:S01]  /*dcb0*/  IMAD.IADD R5, R6, 0x1, R5 ;  /* 0x0000000106057824 */ /* 0x000fe200078e0205 */
[----:B------:R-:W-:-:S04]  /*dcc0*/  LEA R6, P0, R4, UR4, 0x2 ;  /* 0x0000000404067c11 */ /* 0x000fc8000f8010ff */
[----:B------:R-:W-:-:S05]  /*dcd0*/  LEA.HI.X R7, R4, UR5, R5, 0x2, P0 ;  /* 0x0000000504077c11 */ /* 0x000fca00080f1405 */
[----:B------:R4:W5:Y:S04]  /*dce0*/  LDG.E R16, desc[UR48][R6.64] ;  /* 0x0000003006107981 */ /* 0x000968000c1e1900 */
.L_x_370:
[----:B------:R-:W4:Y:S01]  /*dcf0*/  S2R R4, SR_TID.X ;  /* 0x0000000000047919 */ /* 0x000f220000002100 */
[----:B---3--:R-:W-:Y:S01]  /*dd00*/  IMAD R5, R18, 0x8, R17 ;  /* 0x0000000812057824 */ /* 0x008fe200078e0211 */
[----:B------:R-:W-:Y:S01]  /*dd10*/  BSSY B1, `(.L_x_371) ;  /* 0x0000006000017945 */ /* 0x000fe20003800000 */
[----:B----4-:R-:W-:Y:S02]  /*dd20*/  LOP3.LUT R6, R4, 0x7f, RZ, 0xc0, !PT ;  /* 0x0000007f04067812 */ /* 0x010fe400078ec0ff */
[----:B------:R-:W-:Y:S02]  /*dd30*/  SHF.L.U32 R4, R9, 0x1f, RZ ;  /* 0x0000001f09047819 */ /* 0x000fe400000006ff */
[----:B------:R-:W-:Y:S02]  /*dd40*/  ISETP.NE.AND P1, PT, R6, RZ, PT ;  /* 0x000000ff0600720c */ /* 0x000fe40003f25270 */
[----:B------:R-:W3:Y:S02]  /*dd50*/  SYNCS.PHASECHK.TRANS64.TRYWAIT P0, [R5+URZ+0x29880], R4 ;  /* 0x02988004050075a7 */ /* 0x000ee4000800017f */
[----:B---3--:R-:W-:Y:S09]  /*dd60*/  @!P0 BRA `(.L_x_372) ;  /* 0x0000002c000c8947 */ /* 0x008ff20003800000 */
.L_x_442:
[----:B------:R-:W-:Y:S05]  /*dd70*/  BSYNC B1 ;  /* 0x0000000000017941 */ /* 0x000fea0003800000 */
.L_x_371:
[----:B------:R-:W-:Y:S04]  /*dd80*/  BSSY B1, `(.L_x_373) ;  /* 0x0000009000017945 */ /* 0x000fe80003800000 */
[----:B------:R-:W-:Y:S05]  /*dd90*/  @P1 BRA `(.L_x_374) ;  /* 0x00000000001c1947 */ /* 0x000fea0003800000 */
[----:B------:R-:W4:Y:S02]  /*dda0*/  S2R R6, SR_TID.X ;  /* 0x0000000000067919 */ /* 0x000f240000002100 */
[----:B----4-:R-:W-:Y:S01]  /*ddb0*/  LOP3.LUT R7, R6, 0x1f, RZ, 0xc0, !PT ;  /* 0x0000001f06077812 */ /* 0x010fe200078ec0ff */
[----:B------:R-:W-:-:S03]  /*ddc0*/  IMAD.MOV.U32 R6, RZ, RZ, 0x5000 ;  /* 0x00005000ff067424 */ /* 0x000fc600078e00ff */
[----:B------:R-:W-:Y:S01]  /*ddd0*/  ISETP.NE.AND P0, PT, R7, RZ, PT ;  /* 0x000000ff0700720c */ /* 0x000fe20003f05270 */
[----:B------:R4:W-:-:S12]  /*dde0*/  SYNCS.ARRIVE.TRANS64 RZ, [R5+URZ+0x29870], R6 ;  /* 0x0298700605ff79a7 */ /* 0x0009d8000800003f */
[----:B----4-:R-:W-:Y:S05]  /*ddf0*/  @!P0 BRA `(.L_x_374) ;  /* 0x0000000000048947 */ /* 0x010fea0003800000 */
[----:B------:R-:W-:Y:S01]  /*de00*/  BPT.TRAP 0x1 ;  /* 0x000000040000795c */ /* 0x000fe20000300000 */
.L_x_374:
[----:B------:R-:W-:Y:S05]  /*de10*/  BSYNC B1 ;  /* 0x0000000000017941 */ /* 0x000fea0003800000 */
.L_x_373:
[----:B------:R-:W-:Y:S01]  /*de20*/  IMAD.MOV.U32 R10, RZ, RZ, RZ ;  /* 0x000000ffff0a7224 */ /* 0x000fe200078e00ff */
[----:B------:R-:W-:Y:S01]  /*de30*/  UIADD3 UR4, UP0, UR52, 0x470, URZ ;  /* 0x0000047034047890 */ /* 0x000fe2000ff1e03f */
[----:B------:R-:W-:Y:S01]  /*de40*/  IMAD.MOV.U32 R6, RZ, RZ, 0xa0 ;  /* 0x000000a0ff067424 */ /* 0x000fe200078e00ff */
[----:B------:R-:W-:Y:S01]  /*de50*/  PLOP3.LUT P0, PT, PT, PT, PT, 0x80, 0x0 ;  /* 0x000000000000781c */ /* 0x000fe20003f0f070 */
[----:B------:R-:W-:Y:S01]  /*de60*/  IMAD R7, R18, 0x5000, R17 ;  /* 0x0000500012077824 */ /* 0x000fe200078e0211 */
[----:B------:R-:W-:Y:S01]  /*de70*/  R2UR UR10, R10 ;  /* 0x000000000a0a72ca */ /* 0x000fe200000e0000 */
[----:B------:R-:W-:Y:S01]  /*de80*/  IMAD R6, R8, R6, UR42 ;  /* 0x0000002a08067e24 */ /* 0x000fe2000f8e0206 */
[----:B------:R-:W-:Y:S01]  /*de90*/  UIADD3.X UR5, URZ, UR53, URZ, UP0, !UPT ;  /* 0x000000353f057290 */ /* 0x000fe200087fe43f */
[----:B------:R-:W-:Y:S01]  /*dea0*/  VIADD R7, R7, 0xa400 ;  /* 0x0000a40007077836 */ /* 0x000fe20000000000 */
[----:B------:R-:W-:Y:S01]  /*deb0*/  UMOV UR6, 0x0 ;  /* 0x0000000000067882 */ /* 0x000fe20000000000 */
[----:B------:R-:W-:Y:S01]  /*dec0*/  VIADD R8, R5, 0x29870 ;  /* 0x0002987005087836 */ /* 0x000fe20000000000 */
[----:B------:R-:W-:-:S09]  /*ded0*/  UMOV UR7, 0x14f00000 ;  /* 0x14f0000000077882 */ /* 0x000fd20000000000 */
.L_x_375:
        /* <DEDUP_REMOVED lines=9> */
[----:B----4-:R-:W-:Y:S05]  /*df70*/  @P0 BRA.U.ANY `(.L_x_375) ;  /* 0xfffffffd00d80947 */ /* 0x010fea000393ffff */
[----:B------:R-:W4:Y:S01]  /*df80*/  SYNCS.PHASECHK.TRANS64.TRYWAIT P0, [R5+URZ+0x29840], R4 ;  /* 0x02984004050075a7 */ /* 0x000f22000800017f */
[----:B------:R-:W-:Y:S04]  /*df90*/  BSSY B1, `(.L_x_376) ;  /* 0x0000002000017945 */ /* 0x000fe80003800000 */
[----:B----4-:R-:W-:Y:S05]  /*dfa0*/  @!P0 BRA `(.L_x_377) ;  /* 0x0000002800908947 */ /* 0x010fea0003800000 */
.L_x_443:
[----:B------:R-:W-:Y:S05]  /*dfb0*/  BSYNC B1 ;  /* 0x0000000000017941 */ /* 0x000fea0003800000 */
.L_x_376:
[----:B------:R-:W-:Y:S01]  /*dfc0*/  BSSY B1, `(.L_x_378) ;  /* 0x000000b000017945 */ /* 0x000fe20003800000 */
[----:B------:R-:W-:Y:S02]  /*dfd0*/  IMAD.MOV.U32 R8, RZ, RZ, 0x0 ;  /* 0x00000000ff087424 */ /* 0x000fe400078e00ff */
[----:B-1----:R-:W-:Y:S01]  /*dfe0*/  IMAD.MOV.U32 R9, RZ, RZ, 0x14f00000 ;  /* 0x14f00000ff097424 */ /* 0x002fe200078e00ff */
[----:B------:R-:W-:Y:S06]  /*dff0*/  @P1 BRA `(.L_x_379) ;  /* 0x00000000001c1947 */ /* 0x000fec0003800000 */
[----:B------:R-:W1:Y:S01]  /*e000*/  S2R R7, SR_TID.X ;  /* 0x0000000000077919 */ /* 0x000e620000002100 */
[----:B---34-:R-:W-:-:S04]  /*e010*/  IMAD.MOV.U32 R4, RZ, RZ, 0x7800 ;  /* 0x00007800ff047424 */ /* 0x018fc800078e00ff */
[----:B------:R3:W-:Y:S01]  /*e020*/  SYNCS.ARRIVE.TRANS64 RZ, [R5+URZ+0x29830], R4 ;  /* 0x0298300405ff79a7 */ /* 0x0007e2000800003f */
[----:B-1----:R-:W-:-:S04]  /*e030*/  LOP3.LUT R7, R7, 0x1f, RZ, 0xc0, !PT ;  /* 0x0000001f07077812 */ /* 0x002fc800078ec0ff */
[----:B------:R-:W-:-:S13]  /*e040*/  ISETP.NE.AND P0, PT, R7, RZ, PT ;  /* 0x000000ff0700720c */ /* 0x000fda0003f05270 */
[----:B---3--:R-:W-:Y:S05]  /*e050*/  @!P0 BRA `(.L_x_379) ;  /* 0x0000000000048947 */ /* 0x008fea0003800000 */
[----:B------:R-:W-:Y:S01]  /*e060*/  BPT.TRAP 0x1 ;  /* 0x000000040000795c */ /* 0x000fe20000300000 */
.L_x_379:
[----:B------:R-:W-:Y:S05]  /*e070*/  BSYNC B1 ;  /* 0x0000000000017941 */ /* 0x000fea0003800000 */
.L_x_378:
[----:B------:R-:W-:Y:S01]  /*e080*/  R2UR UR10, R10 ;  /* 0x000000000a0a72ca */ /* 0x000fe200000e0000 */
[----:B---34-:R-:W-:Y:S01]  /*e090*/  IMAD R4, R18, 0x7800, R17 ;  /* 0x0000780012047824 */ /* 0x018fe200078e0211 */
[----:B------:R-:W-:Y:S01]  /*e0a0*/  R2UR UR6, R8 ;  /* 0x00000000080672ca */ /* 0x000fe200000e0000 */
[----:B------:R-:W-:Y:S01]  /*e0b0*/  UIADD3 UR4, UP0, UR52, 0x370, URZ ;  /* 0x0000037034047890 */ /* 0x000fe2000ff1e03f */
[----:B------:R-:W-:Y:S01]  /*e0c0*/  R2UR UR7, R9 ;  /* 0x00000000090772ca */ /* 0x000fe200000e0000 */
[----:B------:R-:W-:Y:S01]  /*e0d0*/  VIADD R5, R5, 0x29830 ;  /* 0x0002983005057836 */ /* 0x000fe20000000000 */
[----:B------:R-:W-:Y:S01]  /*e0e0*/  PLOP3.LUT P0, PT, PT, PT, PT, 0x80, 0x0 ;  /* 0x000000000000781c */ /* 0x000fe20003f0f070 */
[----:B------:R-:W-:Y:S01]  /*e0f0*/  VIADD R7, R4, 0x1a400 ;  /* 0x0001a40004077836 */ /* 0x000fe20000000000 */
[----:B------:R-:W-:-:S12]  /*e100*/  UIADD3.X UR5, URZ, UR53, URZ, UP0, !UPT ;  /* 0x000000353f057290 */ /* 0x000fd800087fe43f */
.L_x_380:
        /* <DEDUP_REMOVED lines=10> */
[----:B------:R-:W-:Y:S01]  /*e1b0*/  R2UR UR6, R8 ;  /* 0x00000000080672ca */ /* 0x000fe200000e0000 */
[----:B------:R-:W-:Y:S01]  /*e1c0*/  VIADD R7, R4, 0x1cc00 ;  /* 0x0001cc0004077836 */ /* 0x000fe20000000000 */
[----:B------:R-:W-:Y:S01]  /*e1d0*/  R2UR UR7, R9 ;  /* 0x00000000090772ca */ /* 0x000fe200000e0000 */
[----:B------:R-:W-:Y:S01]  /*e1e0*/  UMOV UR10, 0x40 ;  /* 0x00000040000a7882 */ /* 0x000fe20000000000 */
[----:B------:R-:W-:-:S13]  /*e1f0*/  PLOP3.LUT P0, PT, PT, PT, PT, 0x80, 0x0 ;  /* 0x000000000000781c */ /* 0x000fda0003f0f070 */
.L_x_381:
        /* <DEDUP_REMOVED lines=15> */
.L_x_382:
        /* <DEDUP_REMOVED lines=10> */
.L_x_369:
[----:B------:R-:W-:Y:S05]  /*e390*/  BSYNC B0 ;  /* 0x0000000000007941 */ /* 0x000fea0003800000 */
.L_x_368:
[----:B------:R-:W-:-:S06]  /*e3a0*/  UISETP.NE.AND UP0, UPT, UR39, 0x3, UPT ;  /* 0x000000032700788c */ /* 0x000fcc000bf05270 */
[----:B------:R-:W-:-:S13]  /*e3b0*/  PLOP3.LUT P0, PT, PT, PT, UP0, 0x80, 0x0 ;  /* 0x000000000000781c */ /* 0x000fda0003f0f008 */
[----:B------:R-:W-:Y:S05]  /*e3c0*/  @!P0 BRA `(.L_x_383) ;  /* 0x0000000000048947 */ /* 0x000fea0003800000 */
[----:B------:R-:W-:Y:S01]  /*e3d0*/  BPT.TRAP 0x1 ;  /* 0x000000040000795c */ /* 0x000fe20000300000 */
.L_x_383:
[----:B------:R-:W-:Y:S01]  /*e3e0*/  IMAD.U32 R4, RZ, RZ, UR44 ;  /* 0x0000002cff047e24 */ /* 0x000fe2000f8e00ff */
[----:B------:R-:W-:Y:S01]  /*e3f0*/  BSSY B0, `(.L_x_384) ;  /* 0x0000007000007945 */ /* 0x000fe20003800000 */
[----:B------:R-:W-:-:S03]  /*e400*/  IMAD R19, R3, 0x8, R17 ;  /* 0x0000000803137824 */ /* 0x000fc600078e0211 */
[----:B------:R-:W-:Y:S02]  /*e410*/  ISETP.NE.AND P1, PT, R4, 0x3, PT ;  /* 0x000000030400780c */ /* 0x000fe40003f25270 */
[----:B------:R-:W-:-:S04]  /*e420*/  LOP3.LUT R4, R0, 0x1, RZ, 0x3c, !PT ;  /* 0x0000000100047812 */ /* 0x000fc800078e3cff */
[----:B------:R-:W-:-:S04]  /*e430*/  SHF.L.U32 R4, R4, 0x1f, RZ ;  /* 0x0000001f04047819 */ /* 0x000fc800000006ff */
[----:B------:R-:W4:Y:S02]  /*e440*/  SYNCS.PHASECHK.TRANS64.TRYWAIT P0, [R19+URZ+0x29870], R4 ;  /* 0x02987004130075a7 */ /* 0x000f24000800017f */
[----:B----4-:R-:W-:Y:S05]  /*e450*/  @!P0 BRA `(.L_x_385) ;  /* 0x0000002400788947 */ /* 0x010fea0003800000 */
.L_x_444:
[----:B------:R-:W-:Y:S05]  /*e460*/  BSYNC B0 ;  /* 0x0000000000007941 */ /* 0x000fea0003800000 */
.L_x_384:
[----:B------:R-:W-:Y:S05]  /*e470*/  @!P1 BRA `(.L_x_386) ;  /* 0x0000000000049947 */ /* 0x000fea0003800000 */
[----:B------:R-:W-:Y:S01]  /*e480*/  BPT.TRAP 0x1 ;  /* 0x000000040000795c */ /* 0x000fe20000300000 */
.L_x_386:
[----:B------:R-:W-:Y:S01]  /*e490*/  SHF.L.U32 R0, R0, 0x1f, RZ ;  /* 0x0000001f00007819 */ /* 0x000fe200000006ff */
[----:B------:R-:W-:-:S03]  /*e4a0*/  IMAD R12, R3, 0x5000, RZ ;  /* 0x00005000030c7824 */ /* 0x000fc600078e02ff */
[----:B------:R-:W5:Y:S02]  /*e4b0*/  SYNCS.PHASECHK.TRANS64.TRYWAIT P0, [R19+URZ+0x29860], R0 ;  /* 0x02986000130075a7 */ /* 0x000f64000800017f */
[----:B-----5:R-:W-:Y:S05]  /*e4c0*/  @!P0 BRA `(.L_x_387) ;  /* 0x0000002400708947 */ /* 0x020fea0003800000 */
.L_x_445:
[----:B----4-:R-:W4:Y:S04]  /*e4d0*/  LDL R4, [R1+0x1c] ;  /* 0x00001c0001047983 */ /* 0x010f280000100800 */
[----:B------:R-:W5:Y:S04]  /*e4e0*/  LDL R3, [R1+0x20] ;  /* 0x0000200001037983 */ /* 0x000f680000100800 */
[----:B------:R-:W2:Y:S01]  /*e4f0*/  LDL R13, [R1+0x18] ;  /* 0x00001800010d7983 */ /* 0x000ea20000100800 */
[----:B------:R-:W-:Y:S05]  /*e500*/  WARPSYNC.ALL ;  /* 0x0000000000007948 */ /* 0x000fea0003800000 */
[----:B----4-:R-:W-:-:S05]  /*e510*/  LOP3.LUT R0, R12, R4, RZ, 0xfc, !PT ;  /* 0x000000040c007212 */ /* 0x010fca00078efcff */
[----:B------:R-:W-:Y:S01]  /*e520*/  IMAD.IADD R0, R17, 0x1, R0 ;  /* 0x0000000111007824 */ /* 0x000fe200078e0200 */
[----:B--2---:R-:W-:-:S03]  /*e530*/  LOP3.LUT R20, R12, R13, RZ, 0xfc, !PT ;  /* 0x0000000d0c147212 */ /* 0x004fc600078efcff */
[----:B-----5:R-:W-:Y:S01]  /*e540*/  IMAD.IADD R3, R3, 0x1, R0 ;  /* 0x0000000103037824 */ /* 0x020fe200078e0200 */
[----:B-1----:R-:W1:Y:S01]  /*e550*/  LDSM.16.MT88.4 R8, [R0+0xa400] ;  /* 0x00a400000008783b */ /* 0x002e620000004200 */
[----:B------:R-:W-:Y:S01]  /*e560*/  IMAD.IADD R20, R17, 0x1, R20 ;  /* 0x0000000111147824 */ /* 0x000fe200078e0214 */
[C-C-:B-1----:R-:W-:Y:S02]  /*e570*/  PRMT R4, R8.reuse, 0x6420, R9.reuse ;  /* 0x0000642008047816 */ /* 0x142fe40000000009 */
[----:B---3--:R-:W-:Y:S02]  /*e580*/  PRMT R5, R8, 0x7531, R9 ;  /* 0x0000753108057816 */ /* 0x008fe40000000009 */
        /* <DEDUP_REMOVED lines=9> */
[----:B------:R-:W1:Y:S02]  /*e620*/  LDSM.16.MT88.4 R8, [R0+0xb400] ;  /* 0x00b400000008783b */ /* 0x000e640000004200 */
        /* <DEDUP_REMOVED lines=55> */
.L_x_388:
[----:B------:R-:W3:Y:S01]  /*e9a0*/  S2R R0, SR_TID.X ;  /* 0x0000000000007919 */ /* 0x000ee20000002100 */
[----:B--2---:R2:W-:Y:S01]  /*e9b0*/  SYNCS.ARRIVE.TRANS64.A1T0 RZ, [R19+URZ+0x29850], RZ ;  /* 0x029850ff13ff79a7 */ /* 0x0045e2000810003f */
[----:B---3--:R-:W-:Y:S01]  /*e9c0*/  LOP3.LUT R0, R0, 0x7f, RZ, 0xc0, !PT ;  /* 0x0000007f00007812 */ /* 0x008fe200078ec0ff */
[----:B------:R-:W-:Y:S03]  /*e9d0*/  BAR.SYNC.DEFER_BLOCKING 0x2, 0x80 ;  /* 0x0082000000007b1d */ /* 0x000fe60000010000 */
[----:B------:R-:W-:-:S03]  /*e9e0*/  ISETP.NE.AND P0, PT, R0, RZ, PT ;  /* 0x000000ff0000720c */ /* 0x000fc60003f05270 */
[----:B------:R4:W5:Y:S10]  /*e9f0*/  LDL R0, [R1] ;  /* 0x0000000001007983 */ /* 0x0009740000100800 */
[----:B--2---:R-:W-:-:S05]  /*ea00*/  @!P0 VIADD R19, R19, 0x29880 ;  /* 0x0002988013138836 */ /* 0x004fca0000000000 */
[----:B------:R-:W-:-:S04]  /*ea10*/  @!P0 PRMT R19, RZ, 0x654, R19 ;  /* 0x00000654ff138816 */ /* 0x000fc80000000013 */
[----:B------:R4:W-:Y:S01]  /*ea20*/  @!P0 SYNCS.ARRIVE.TRANS64.RED.A1T0 RZ, [R19+URZ], RZ ;  /* 0x000000ff13ff89a7 */ /* 0x0009e2000810043f */
[C---:B------:R-:W-:Y:S01]  /*ea30*/  ISETP.GT.AND P0, PT, R2.reuse, RZ, PT ;  /* 0x000000ff0200720c */ /* 0x040fe20003f04270 */
[----:B------:R-:W-:Y:S02]  /*ea40*/  VIADD R2, R2, 0xffffffff ;  /* 0xffffffff02027836 */ /* 0x000fe40000000000 */
[----:B------:R-:W-:-:S10]  /*ea50*/  IMAD.MOV.U32 R3, RZ, RZ, R18 ;  /* 0x000000ffff037224 */ /* 0x000fd400078e0012 */
[----:B----4-:R-:W-:Y:S05]  /*ea60*/  @P0 BRA `(.L_x_389) ;  /* 0xfffffff000140947 */ /* 0x010fea000383ffff */
.L_x_367:
[----:B-1----:R-:W1:Y:S01]  /*ea70*/  S2R R4, SR_TID.X ;  /* 0x0000000000047919 */ /* 0x002e620000002100 */
[----:B------:R-:W-:Y:S01]  /*ea80*/  BSSY B0, `(.L_x_390) ;  /* 0x0000011000007945 */ /* 0x000fe20003800000 */
[----:B-1----:R-:W-:-:S04]  /*ea90*/  LOP3.LUT R4, R4, 0x7f, RZ, 0xc0, !PT ;  /* 0x0000007f04047812 */ /* 0x002fc800078ec0ff */
[----:B------:R-:W-:-:S13]  /*eaa0*/  ISETP.NE.AND P0, PT, R4, RZ, PT ;  /* 0x000000ff0400720c */ /* 0x000fda0003f05270 */
[----:B------:R-:W-:Y:S05]  /*eab0*/  @P0 BRA `(.L_x_391) ;  /* 0x0000000000340947 */ /* 0x000fea0003800000 */
[----:B------:R-:W1:Y:S01]  /*eac0*/  S2R R3, SR_LANEID ;  /* 0x0000000000037919 */ /* 0x000e620000000000 */
[----:B------:R-:W-:Y:S02]  /*ead0*/  VOTEU.ANY UR4, UPT, PT ;  /* 0x0000000000047886 */ /* 0x000fe400038e0100 */
[----:B0----5:R-:W1:Y:S08]  /*eae0*/  FLO.U32 R0, UR4 ;  /* 0x0000000400007d00 */ /* 0x021e7000080e0000 */
[----:B---3--:R-:W0:Y:S01]  /*eaf0*/  POPC R5, UR4 ;  /* 0x0000000400057d09 */ /* 0x008e220008000000 */
[----:B-1----:R-:W-:-:S02]  /*eb00*/  ISETP.EQ.U32.AND P1, PT, R0, R3, PT ;  /* 0x000000030000720c */ /* 0x002fc40003f22070 */
[----:B------:R-:W0:Y:S11]  /*eb10*/  LDC.64 R2, c[0x0][0xc60] ;  /* 0x00031800ff027b82 */ /* 0x000e360000000a00 */
[----:B0-----:R-:W3:Y:S01]  /*eb20*/  @P1 ATOMG.E.ADD.STRONG.GPU PT, R3, desc[UR48][R2.64], R5 ;  /* 0x00000005020319a8 */ /* 0x001ee200081ee1f0 */
[----:B------:R-:W0:Y:S02]  /*eb30*/  S2R R4, SR_LTMASK ;  /* 0x0000000000047919 */ /* 0x000e240000003900 */
[----:B0-----:R-:W-:-:S04]  /*eb40*/  LOP3.LUT R4, R4, UR4, RZ, 0xc0, !PT ;  /* 0x0000000404047c12 */ /* 0x001fc8000f8ec0ff */
[----:B------:R-:W0:Y:S01]  /*eb50*/  POPC R7, R4 ;  /* 0x0000000400077309 */ /* 0x000e220000000000 */
[----:B---3--:R-:W0:Y:S02]  /*eb60*/  SHFL.IDX PT, R0, R3, R0, 0x1f ;  /* 0x00001f0003007589 */ /* 0x008e2400000e0000 */
[----:B0-----:R-:W-:-:S05]  /*eb70*/  IADD3 R0, R0, UR43, R7 ;  /* 0x0000002b00007c10 */ /* 0x001fca000fffe007 */
[----:B------:R1:W-:Y:S02]  /*eb80*/  STL [R1+0x10], R0 ;  /* 0x0000100001007387 */ /* 0x0003e40000100800 */
.L_x_391:
[----:B------:R-:W-:Y:S05]  /*eb90*/  BSYNC B0 ;  /* 0x0000000000007941 */ /* 0x000fea0003800000 */
.L_x_390:
[----:B------:R-:W-:-:S06]  /*eba0*/  UISETP.NE.AND UP0, UPT, UR39, 0x3, UPT ;  /* 0x000000032700788c */ /* 0x000fcc000bf05270 */
[----:B------:R-:W-:-:S13]  /*ebb0*/  PLOP3.LUT P1, PT, PT, PT, UP0, 0x80, 0x0 ;  /* 0x000000000000781c */ /* 0x000fda0003f2f008 */
[----:B------:R-:W-:Y:S05]  /*ebc0*/  @!P1 BRA `(.L_x_392) ;  /* 0x0000000000049947 */ /* 0x000fea0003800000 */
[----:B------:R-:W-:Y:S01]  /*ebd0*/  BPT.TRAP 0x1 ;  /* 0x000000040000795c */ /* 0x000fe20000300000 */
.L_x_392:
[----:B------:R-:W4:Y:S01]  /*ebe0*/  LDL R2, [R1] ;  /* 0x0000000001027983 */ /* 0x000f220000100800 */
[----:B------:R-:W-:Y:S01]  /*ebf0*/  IMAD R16, R18, 0x8, R17 ;  /* 0x0000000812107824 */ /* 0x000fe200078e0211 */
[----:B------:R-:W-:Y:S01]  /*ec00*/  BSSY B0, `(.L_x_393) ;  /* 0x0000007000007945 */ /* 0x000fe20003800000 */
[----:B01---5:R-:W-:-:S05]  /*ec10*/  IMAD.U32 R0, RZ, RZ, UR44 ;  /* 0x0000002cff007e24 */ /* 0x023fca000f8e00ff */
[----:B------:R-:W-:Y:S02]  /*ec20*/  ISETP.NE.AND P2, PT, R0, 0x3, PT ;  /* 0x000000030000780c */ /* 0x000fe40003f45270 */
[----:B----4-:R-:W-:-:S04]  /*ec30*/  LOP3.LUT R3, R2, 0x1, RZ, 0x3c, !PT ;  /* 0x0000000102037812 */ /* 0x010fc800078e3cff */
[----:B------:R-:W-:-:S04]  /*ec40*/  SHF.L.U32 R3, R3, 0x1f, RZ ;  /* 0x0000001f03037819 */ /* 0x000fc800000006ff */
[----:B------:R-:W0:Y:S02]  /*ec50*/  SYNCS.PHASECHK.TRANS64.TRYWAIT P1, [R16+URZ+0x29870], R3 ;  /* 0x02987003100075a7 */ /* 0x000e24000802017f */
[----:B0-----:R-:W-:Y:S05]  /*ec60*/  @!P1 BRA `(.L_x_394) ;  /* 0x0000001c009c9947 */ /* 0x001fea0003800000 */
.L_x_446:
[----:B------:R-:W-:Y:S05]  /*ec70*/  BSYNC B0 ;  /* 0x0000000000007941 */ /* 0x000fea0003800000 */
.L_x_393:
[----:B------:R-:W-:Y:S05]  /*ec80*/  @!P2 BRA `(.L_x_395) ;  /* 0x000000000004a947 */ /* 0x000fea0003800000 */
[----:B------:R-:W-:Y:S01]  /*ec90*/  BPT.TRAP 0x1 ;  /* 0x000000040000795c */ /* 0x000fe20000300000 */
.L_x_395:
[----:B------:R-:W0:Y:S02]  /*eca0*/  LDL R0, [R1] ;  /* 0x0000000001007983 */ /* 0x000e240000100800 */
[----:B0-----:R-:W-:-:S04]  /*ecb0*/  SHF.L.U32 R3, R0, 0x1f, RZ ;  /* 0x0000001f00037819 */ /* 0x001fc800000006ff */
[----:B------:R-:W0:Y:S02]  /*ecc0*/  SYNCS.PHASECHK.TRANS64.TRYWAIT P1, [R16+URZ+0x29860], R3 ;  /* 0x02986003100075a7 */ /* 0x000e24000802017f */
[----:B0-----:R-:W-:Y:S05]  /*ecd0*/  @!P1 BRA `(.L_x_396) ;  /* 0x0000001c00949947 */ /* 0x001fea0003800000 */
.L_x_447:
[----:B------:R-:W4:Y:S04]  /*ece0*/  LDL R2, [R1+0x1c] ;  /* 0x00001c0001027983 */ /* 0x000f280000100800 */
[----:B------:R-:W0:Y:S04]  /*ecf0*/  LDL R13, [R1+0x20] ;  /* 0x00002000010d7983 */ /* 0x000e280000100800 */
[----:B------:R-:W5:Y:S01]  /*ed00*/  LDL R12, [R1+0x18] ;  /* 0x00001800010c7983 */ /* 0x000f620000100800 */
[----:B------:R-:W-:Y:S01]  /*ed10*/  IMAD R0, R18, 0x5000, RZ ;  /* 0x0000500012007824 */ /* 0x000fe200078e02ff */
[----:B------:R-:W-:Y:S05]  /*ed20*/  WARPSYNC.ALL ;  /* 0x0000000000007948 */ /* 0x000fea0003800000 */
[----:B----4-:R-:W-:-:S05]  /*ed30*/  LOP3.LUT R2, R0, R2, RZ, 0xfc, !PT ;  /* 0x0000000200027212 */ /* 0x010fca00078efcff */
[----:B------:R-:W-:Y:S01]  /*ed40*/  IMAD.IADD R2, R17, 0x1, R2 ;  /* 0x0000000111027824 */ /* 0x000fe200078e0202 */
[----:B-----5:R-:W-:-:S03]  /*ed50*/  LOP3.LUT R0, R0, R12, RZ, 0xfc, !PT ;  /* 0x0000000c00007212 */ /* 0x020fc600078efcff */
[----:B0-----:R-:W-:Y:S01]  /*ed60*/  IMAD.IADD R3, R13, 0x1, R2 ;  /* 0x000000010d037824 */ /* 0x001fe200078e0202 */
[----:B---3--:R-:W0:Y:S01]  /*ed70*/  LDSM.16.MT88.4 R4, [R2+0xa400] ;  /* 0x00a400000204783b */ /* 0x008e220000004200 */
[----:B------:R-:W-:Y:S01]  /*ed80*/  IMAD.IADD R0, R17, 0x1, R0 ;  /* 0x0000000111007824 */ /* 0x000fe200078e0200 */
        /* <DEDUP_REMOVED lines=11> */
[----:B------:R-:W0:Y:S02]  /*ee40*/  LDSM.16.MT88.4 R4, [R2+0xb400] ;  /* 0x00b400000204783b */ /* 0x000e240000004200 */
        /* <DEDUP_REMOVED lines=55> */
.L_x_397:
[----:B------:R-:W3:Y:S01]  /*f1c0*/  LDL.LU R2, [R1] ;  /* 0x0000000001027983 */ /* 0x000ee20000300800 */
[----:B0-----:R0:W-:Y:S01]  /*f1d0*/  SYNCS.ARRIVE.TRANS64.A1T0 RZ, [R16+URZ+0x29850], RZ ;  /* 0x029850ff10ff79a7 */ /* 0x0011e2000810003f */
[----:B------:R-:W-:Y:S02]  /*f1e0*/  VIADD R18, R18, 0x1 ;  /* 0x0000000112127836 */ /* 0x000fe40000000000 */
[----:B0-----:R-:W-:-:S05]  /*f1f0*/  @!P0 VIADD R16, R16, 0x29880 ;  /* 0x0002988010108836 */ /* 0x001fca0000000000 */
[----:B------:R-:W-:Y:S01]  /*f200*/  @!P0 PRMT R16, RZ, 0x654, R16 ;  /* 0x00000654ff108816 */ /* 0x000fe20000000010 */
[----:B------:R-:W-:Y:S06]  /*f210*/  BAR.SYNC.DEFER_BLOCKING 0x2, 0x80 ;  /* 0x0082000000007b1d */ /* 0x000fec0000010000 */
[----:B------:R4:W-:Y:S01]  /*f220*/  @!P0 SYNCS.ARRIVE.TRANS64.RED.A1T0 RZ, [R16+URZ], RZ ;  /* 0x000000ff10ff89a7 */ /* 0x0009e2000810043f */
[----:B------:R-:W-:-:S04]  /*f230*/  ISETP.NE.AND P0, PT, R18, 0x2, PT ;  /* 0x000000021200780c */ /* 0x000fc80003f05270 */
[----:B-1----:R-:W-:Y:S02]  /*f240*/  SEL R0, RZ, 0x1, P0 ;  /* 0x00000001ff007807 */ /* 0x002fe40000000000 */
[----:B------:R-:W-:Y:S02]  /*f250*/  SEL R18, R18, RZ, P0 ;  /* 0x000000ff12127207 */ /* 0x000fe40000000000 */
[----:B---3--:R-:W-:-:S05]  /*f260*/  LOP3.LUT R2, R2, R0, RZ, 0x3c, !PT ;  /* 0x0000000002027212 */ /* 0x008fca00078e3cff */
[----:B------:R4:W-:Y:S02]  /*f270*/  STL [R1], R2 ;  /* 0x0000000201007387 */ /* 0x0009e40000100800 */
.L_x_342:
[----:B------:R-:W-:Y:S05]  /*f280*/  BSYNC B7 ;  /* 0x0000000000077941 */ /* 0x000fea0003800000 */
.L_x_340:
[----:B0-----:R-:W3:Y:S02]  /*f290*/  LDL R0, [R1+0x8] ;  /* 0x0000080001007983 */ /* 0x001ee40000100800 */
[----:B---3--:R-:W-:-:S13]  /*f2a0*/  LOP3.LUT P0, RZ, R0, 0x2, RZ, 0xc0, !PT ;  /* 0x0000000200ff7812 */ /* 0x008fda000780c0ff */
[----:B------:R-:W-:Y:S05]  /*f2b0*/  @!P0 BRA `(.L_x_398) ;  /* 0x0000000000348947 */ /* 0x000fea0003800000 */
[----:B------:R-:W0:Y:S08]  /*f2c0*/  S2UR UR5, SR_CgaCtaId ;  /* 0x00000000000579c3 */ /* 0x000e300000008800 */
[----:B------:R-:W-:Y:S06]  /*f2d0*/  BAR.SYNC.DEFER_BLOCKING 0x5, 0x180 ;  /* 0x0146000000007b1d */ /* 0x000fec0000010000 */
[----:B------:R-:W-:-:S02]  /*f2e0*/  UMOV UR4, 0x400 ;  /* 0x0000040000047882 */ /* 0x000fc40000000000 */
[----:B0-----:R-:W-:-:S06]  /*f2f0*/  ULEA UR4, UR5, UR4, 0x18 ;  /* 0x0000000405047291 */ /* 0x001fcc000f8ec03f */
[----:B------:R-:W-:-:S05]  /*f300*/  IMAD.U32 R17, RZ, RZ, UR4 ;  /* 0x00000004ff117e24 */ /* 0x000fca000f8e00ff */
[----:B------:R-:W0:Y:S04]  /*f310*/  LDS.128 R4, [R17+0x298d0] ;  /* 0x0298d00011047984 */ /* 0x000e280000000c00 */
[----:B0-----:R0:W-:Y:S01]  /*f320*/  STL.64 [R1+0x10], R4 ;  /* 0x0000100401007387 */ /* 0x0011e20000100a00 */
[----:B----4-:R-:W-:Y:S02]  /*f330*/  IMAD.MOV.U32 R2, RZ, RZ, R6 ;  /* 0x000000ffff027224 */ /* 0x010fe400078e0006 */
[----:B------:R-:W-:-:S03]  /*f340*/  IMAD.MOV.U32 R0, RZ, RZ, R7 ;  /* 0x000000ffff007224 */ /* 0x000fc600078e0007 */
[----:B------:R-:W-:Y:S02]  /*f350*/  R2UR UR36, R2 ;  /* 0x00000000022472ca */ /* 0x000fe400000e0000 */
[----:B------:R-:W-:Y:S01]  /*f360*/  R2UR UR45, R0 ;  /* 0x00000000002d72ca */ /* 0x000fe200000e0000 */
[----:B------:R-:W-:Y:S06]  /*f370*/  BAR.ARV 0x4, 0x180 ;  /* 0x0106000000007b1d */ /* 0x000fec0000002000 */
[----:B------:R-:W-:Y:S08]  /*f380*/  BRA `(.L_x_399) ;  /* 0x0000000800387947 */ /* 0x000ff00003800000 */
.L_x_398:
[----:B----4-:R-:W0:Y:S01]  /*f390*/  S2R R2, SR_TID.X ;  /* 0x0000000000027919 */ /* 0x010e220000002100 */
[----:B------:R-:W-:Y:S01]  /*f3a0*/  ULDC UR4, c[0x0][0xc3c] ;  /* 0x00030f0000047ab9 */ /* 0x000fe20000000800 */
[----:B------:R-:W3:Y:S01]  /*f3b0*/  LDL.LU R0, [R1+0x10] ;  /* 0x0000100001007983 */ /* 0x000ee20000300800 */
[----:B0-----:R-:W-:-:S04]  /*f3c0*/  LOP3.LUT R10, R2, 0x1f, RZ, 0xc0, !PT ;  /* 0x0000001f020a7812 */ /* 0x001fc800078ec0ff */
[C---:B------:R-:W-:Y:S01]  /*f3d0*/  ISETP.NE.AND P0, PT, R10.reuse, 0x1f, PT ;  /* 0x0000001f0a00780c */ /* 0x040fe20003f05270 */
[----:B------:R-:W-:-:S05]  /*f3e0*/  VIADD R5, R10, UR45 ;  /* 0x0000002d0a057c36 */ /* 0x000fca0008000000 */
[----:B------:R-:W-:Y:S01]  /*f3f0*/  ISETP.GE.OR P1, PT, R5, UR4, !P0 ;  /* 0x0000000405007c0c */ /* 0x000fe2000c726670 */
[----:B------:R-:W-:-:S12]  /*f400*/  ULDC UR4, c[0x0][0xc3c] ;  /* 0x00030f0000047ab9 */ /* 0x000fd80000000800 */
[----:B------:R-:W0:Y:S02]  /*f410*/  @!P1 LDC.64 R2, c[0x0][0xc80] ;  /* 0x00032000ff029b82 */ /* 0x000e240000000a00 */
[----:B0-----:R-:W-:-:S04]  /*f420*/  @!P1 IMAD.WIDE R2, R5, 0x4, R2 ;  /* 0x0000000405029825 */ /* 0x001fc800078e0202 */
[----:B------:R-:W-:-:S06]  /*f430*/  IMAD.MOV.U32 R5, RZ, RZ, RZ ;  /* 0x000000ffff057224 */ /* 0x000fcc00078e00ff */
[----:B------:R-:W4:Y:S01]  /*f440*/  @!P1 LDG.E R5, desc[UR48][R2.64] ;  /* 0x0000003002059981 */ /* 0x000f22000c1e1900 */
[C---:B------:R-:W-:Y:S02]  /*f450*/  ISETP.NE.AND P1, PT, R10.reuse, RZ, PT ;  /* 0x000000ff0a00720c */ /* 0x040fe40003f25270 */
[C---:B------:R-:W-:Y:S02]  /*f460*/  ISETP.GE.U32.AND P2, PT, R10.reuse, 0x2, PT ;  /* 0x000000020a00780c */ /* 0x040fe40003f46070 */
[C---:B------:R-:W-:Y:S02]  /*f470*/  ISETP.GE.U32.AND P3, PT, R10.reuse, 0x4, PT ;  /* 0x000000040a00780c */ /* 0x040fe40003f66070 */
[C---:B------:R-:W-:Y:S02]  /*f480*/  ISETP.GE.U32.AND P4, PT, R10.reuse, 0x8, PT ;  /* 0x000000080a00780c */ /* 0x040fe40003f86070 */
[----:B------:R-:W-:Y:S01]  /*f490*/  ISETP.GE.U32.AND P5, PT, R10, 0x10, PT ;  /* 0x000000100a00780c */ /* 0x000fe20003fa6070 */
[----:B---3--:R-:W-:-:S02]  /*f4a0*/  IMAD.MOV.U32 R9, RZ, RZ, R0 ;  /* 0x000000ffff097224 */ /* 0x008fc400078e0000 */
[----:B----4-:R-:W0:Y:S02]  /*f4b0*/  SHFL.UP PT, R0, R5, 0x1, RZ ;  /* 0x0420000005007989 */ /* 0x010e2400000e00ff */
        /* <DEDUP_REMOVED lines=11> */
[----:B------:R-:W0:Y:S04]  /*f570*/  SHFL.UP PT, R0, R8, 0x10, RZ ;  /* 0x0600000008007989 */ /* 0x000e2800000e00ff */
[----:B------:R-:W-:Y:S01]  /*f580*/  SHFL.IDX PT, R4, R9, 0x1, 0x1f ;  /* 0x00201f0009047f89 */ /* 0x000fe200000e0000 */
[----:B0-----:R-:W-:-:S05]  /*f590*/  SEL R3, R0, RZ, P5 ;  /* 0x000000ff00037207 */ /* 0x001fca0002800000 */
[----:B------:R-:W-:Y:S02]  /*f5a0*/  IMAD.IADD R2, R8, 0x1, R3 ;  /* 0x0000000108027824 */ /* 0x000fe400078e0203 */
[----:B------:R-:W0:Y:S03]  /*f5b0*/  LDC R3, c[0x0][0xc38] ;  /* 0x00030e00ff037b82 */ /* 0x000e260000000800 */
[----:B------:R-:W0:Y:S04]  /*f5c0*/  SHFL.IDX PT, R6, R2, 0x1f, 0x1f ;  /* 0x03e01f0002067f89 */ /* 0x000e2800000e0000 */
[----:B------:R-:W1:Y:S01]  /*f5d0*/  SHFL.IDX PT, R0, R9, RZ, 0x1f ;  /* 0x00001fff09007589 */ /* 0x000e6200000e0000 */
[----:B0-----:R-:W-:-:S04]  /*f5e0*/  IMAD R6, R6, R3, RZ ;  /* 0x0000000306067224 */ /* 0x001fc800078e02ff */
[----:B------:R-:W-:-:S05]  /*f5f0*/  IMAD.IADD R4, R4, 0x1, R6 ;  /* 0x0000000104047824 */ /* 0x000fca00078e0206 */
[----:B-1----:R-:W-:-:S13]  /*f600*/  ISETP.GT.AND P6, PT, R4, R0, PT ;  /* 0x000000000400720c */ /* 0x002fda0003fc4270 */
[----:B------:R-:W-:Y:S05]  /*f610*/  @P6 BRA `(.L_x_400) ;  /* 0x0000000000906947 */ /* 0x000fea0003800000 */
.L_x_404:
[----:B------:R-:W-:-:S04]  /*f620*/  UIADD3 UR45, UR45, 0x1f, URZ ;  /* 0x0000001f2d2d7890 */ /* 0x000fc8000fffe03f */
[----:B------:R-:W-:-:S06]  /*f630*/  UISETP.GE.AND UP0, UPT, UR45, UR4, UPT ;  /* 0x000000042d00728c */ /* 0x000fcc000bf06270 */
[----:B------:R-:W-:-:S13]  /*f640*/  PLOP3.LUT P6, PT, PT, PT, UP0, 0x40, 0x0 ;  /* 0x000000000000781c */ /* 0x000fda0003fce808 */
[----:B------:R-:W-:Y:S05]  /*f650*/  @!P6 BRA `(.L_x_401) ;  /* 0x000000040038e947 */ /* 0x000fea0003800000 */
[----:B------:R-:W0:Y:S01]  /*f660*/  S2R R2, SR_TID.X ;  /* 0x0000000000027919 */ /* 0x000e220000002100 */
[----:B------:R-:W-:Y:S01]  /*f670*/  BSSY B0, `(.L_x_402) ;  /* 0x0000009000007945 */ /* 0x000fe20003800000 */
[----:B------:R-:W-:Y:S01]  /*f680*/  IMAD.MOV.U32 R5, RZ, RZ, RZ ;  /* 0x000000ffff057224 */ /* 0x000fe200078e00ff */
[----:B0-----:R-:W-:-:S05]  /*f690*/  LOP3.LUT R2, R2, 0x1f, RZ, 0xc0, !PT ;  /* 0x0000001f02027812 */ /* 0x001fca00078ec0ff */
[----:B------:R-:W-:-:S05]  /*f6a0*/  VIADD R6, R2, UR45 ;  /* 0x0000002d02067c36 */ /* 0x000fca0008000000 */
[----:B------:R-:W-:-:S13]  /*f6b0*/  ISETP.GE.OR P6, PT, R6, UR4, !P0 ;  /* 0x0000000406007c0c */ /* 0x000fda000c7c6670 */
[----:B------:R-:W-:Y:S05]  /*f6c0*/  @P6 BRA `(.L_x_403) ;  /* 0x00000000000c6947 */ /* 0x000fea0003800000 */
[----:B------:R-:W0:Y:S02]  /*f6d0*/  LDC.64 R2, c[0x0][0xc80] ;  /* 0x00032000ff027b82 */ /* 0x000e240000000a00 */
[----:B0-----:R-:W-:-:S05]  /*f6e0*/  IMAD.WIDE R2, R6, 0x4, R2 ;  /* 0x0000000406027825 */ /* 0x001fca00078e0202 */
[----:B------:R0:W5:Y:S02]  /*f6f0*/  LDG.E R5, desc[UR48][R2.64] ;  /* 0x0000003002057981 */ /* 0x000164000c1e1900 */
.L_x_403:
[----:B------:R-:W-:Y:S05]  /*f700*/  BSYNC B0 ;  /* 0x0000000000007941 */ /* 0x000fea0003800000 */
.L_x_402:
        /* <DEDUP_REMOVED lines=21> */
.L_x_400:
[----:B------:R-:W-:-:S04]  /*f860*/  IMAD.IADD R6, R4, 0x1, -R6 ;  /* 0x0000000104067824 */ /* 0x000fc800078e0a06 */
[----:B------:R-:W-:-:S05]  /*f870*/  IMAD R4, R2, R3, R6 ;  /* 0x0000000302047224 */ /* 0x000fca00078e0206 */
[----:B------:R-:W-:-:S13]  /*f880*/  ISETP.GT.AND P0, PT, R4, R0, PT ;  /* 0x000000000400720c */ /* 0x000fda0003f04270 */
[----:B------:R-:W-:Y:S02]  /*f890*/  VOTEU.ANY UR5, UPT, !P0 ;  /* 0x0000000000057886 */ /* 0x000fe400040e0100 */
[----:B------:R-:W-:Y:S02]  /*f8a0*/  UPOPC UR4, UR5 ;  /* 0x00000005000472bf */ /* 0x000fe40008000000 */
[----:B------:R-:W-:-:S04]  /*f8b0*/  ISETP.NE.AND P0, PT, RZ, UR5, PT ;  /* 0x00000005ff007c0c */ /* 0x000fc8000bf05270 */
[----:B------:R-:W-:-:S06]  /*f8c0*/  IMAD.U32 R4, RZ, RZ, UR4 ;  /* 0x00000004ff047e24 */ /* 0x000fcc000f8e00ff */
[----:B------:R0:W1:Y:S02]  /*f8d0*/  SHFL.IDX PT, R4, R5, R4, 0x1f ;  /* 0x00001f0405047589 */ /* 0x00006400000e0000 */
[----:B0-----:R-:W-:Y:S01]  /*f8e0*/  IMAD.MOV.U32 R5, RZ, RZ, RZ ;  /* 0x000000ffff057224 */ /* 0x001fe200078e00ff */
[----:B------:R-:W-:Y:S06]  /*f8f0*/  @!P0 BRA `(.L_x_405) ;  /* 0x00000000000c8947 */ /* 0x000fec0003800000 */
[----:B------:R-:W-:-:S06]  /*f900*/  UIADD3 UR5, UR4, -0x1, URZ ;  /* 0xffffffff04057890 */ /* 0x000fcc000fffe03f */
[----:B------:R-:W-:-:S06]  /*f910*/  IMAD.U32 R5, RZ, RZ, UR5 ;  /* 0x00000005ff057e24 */ /* 0x000fcc000f8e00ff */
[----:B------:R0:W3:Y:S02]  /*f920*/  SHFL.IDX PT, R5, R2, R5, 0x1f ;  /* 0x00001f0502057589 */ /* 0x0000e400000e0000 */
.L_x_405:
[----:B---3--:R-:W-:Y:S01]  /*f930*/  IMAD R7, R5, R3, R6 ;  /* 0x0000000305077224 */ /* 0x008fe200078e0206 */
[----:B-1----:R-:W-:Y:S01]  /*f940*/  IABS R5, R4 ;  /* 0x0000000400057213 */ /* 0x002fe20000000000 */
[----:B------:R-:W-:Y:S02]  /*f950*/  UIADD3 UR45, UR4, UR45, URZ ;  /* 0x0000002d042d7290 */ /* 0x000fe4000fffe03f */
[----:B------:R-:W-:Y:S01]  /*f960*/  IMAD.IADD R0, R0, 0x1, -R7 ;  /* 0x0000000100007824 */ /* 0x000fe200078e0a07 */
[----:B0-----:R-:W0:Y:S01]  /*f970*/  I2F.RP R2, R5 ;  /* 0x0000000500027306 */ /* 0x001e220000209400 */
[----:B------:R1:W-:Y:S07]  /*f980*/  STL [R1+0x10], R7 ;  /* 0x0000100701007387 */ /* 0x0003ee0000100800 */
[----:B0-----:R-:W0:Y:S02]  /*f990*/  MUFU.RCP R2, R2 ;  /* 0x0000000200027308 */ /* 0x001e240000001000 */
[----:B0-----:R-:W-:-:S06]  /*f9a0*/  VIADD R2, R2, 0xffffffe ;  /* 0x0ffffffe02027836 */ /* 0x001fcc0000000000 */
[----:B------:R-:W0:Y:S02]  /*f9b0*/  F2I.FTZ.U32.TRUNC.NTZ R3, R2 ;  /* 0x0000000200037305 */ /* 0x000e24000021f000 */
[----:B0-----:R-:W-:-:S04]  /*f9c0*/  IMAD.MOV R2, RZ, RZ, -R3 ;  /* 0x000000ffff027224 */ /* 0x001fc800078e0a03 */
[----:B------:R-:W-:Y:S02]  /*f9d0*/  IMAD R6, R2, R5, RZ ;  /* 0x0000000502067224 */ /* 0x000fe400078e02ff */
[----:B------:R-:W-:-:S04]  /*f9e0*/  IMAD.MOV.U32 R2, RZ, RZ, RZ ;  /* 0x000000ffff027224 */ /* 0x000fc800078e00ff */
[----:B------:R-:W-:Y:S01]  /*f9f0*/  IMAD.HI.U32 R2, R3, R6, R2 ;  /* 0x0000000603027227 */ /* 0x000fe200078e0002 */
[----:B------:R-:W-:Y:S02]  /*fa00*/  IABS R6, R4 ;  /* 0x0000000400067213 */ /* 0x000fe40000000000 */
[----:B------:R-:W-:-:S03]  /*fa10*/  IABS R3, R0 ;  /* 0x0000000000037213 */ /* 0x000fc60000000000 */
[----:B------:R-:W-:Y:S02]  /*fa20*/  IMAD.MOV R6, RZ, RZ, -R6 ;  /* 0x000000ffff067224 */ /* 0x000fe400078e0a06 */
[----:B------:R-:W-:-:S04]  /*fa30*/  IMAD.HI.U32 R2, R2, R3, RZ ;  /* 0x0000000302027227 */ /* 0x000fc800078e00ff */
[----:B------:R-:W-:-:S05]  /*fa40*/  IMAD R3, R2, R6, R3 ;  /* 0x0000000602037224 */ /* 0x000fca00078e0203 */
[----:B------:R-:W-:-:S13]  /*fa50*/  ISETP.GT.U32.AND P1, PT, R5, R3, PT ;  /* 0x000000030500720c */ /* 0x000fda0003f24070 */
[----:B------:R-:W-:Y:S02]  /*fa60*/  @!P1 IMAD.IADD R3, R3, 0x1, -R5 ;  /* 0x0000000103039824 */ /* 0x000fe400078e0a05 */
[----:B------:R-:W-:Y:S01]  /*fa70*/  @!P1 VIADD R2, R2, 0x1 ;  /* 0x0000000102029836 */ /* 0x000fe20000000000 */
[----:B------:R-:W-:Y:S02]  /*fa80*/  ISETP.NE.AND P1, PT, R4, RZ, PT ;  /* 0x000000ff0400720c */ /* 0x000fe40003f25270 */
[----:B------:R-:W-:Y:S02]  /*fa90*/  ISETP.GE.U32.AND P0, PT, R3, R5, PT ;  /* 0x000000050300720c */ /* 0x000fe40003f06070 */
[----:B------:R-:W-:-:S04]  /*faa0*/  LOP3.LUT R3, R0, R4, RZ, 0x3c, !PT ;  /* 0x0000000400037212 */ /* 0x000fc800078e3cff */
[----:B------:R-:W-:-:S07]  /*fab0*/  ISETP.GE.AND P2, PT, R3, RZ, PT ;  /* 0x000000ff0300720c */ /* 0x000fce0003f46270 */
[----:B------:R-:W-:-:S06]  /*fac0*/  @P0 VIADD R2, R2, 0x1 ;  /* 0x0000000102020836 */ /* 0x000fcc0000000000 */
[----:B------:R-:W-:Y:S01]  /*fad0*/  @!P2 IMAD.MOV R2, RZ, RZ, -R2 ;  /* 0x000000ffff02a224 */ /* 0x000fe200078e0a02 */
[----:B------:R-:W-:-:S04]  /*fae0*/  @!P1 LOP3.LUT R2, RZ, R4, RZ, 0x33, !PT ;  /* 0x00000004ff029212 */ /* 0x000fc800078e33ff */
[----:B------:R-:W-:Y:S01]  /*faf0*/  R2UR UR36, R2 ;  /* 0x00000000022472ca */ /* 0x000fe200000e0000 */
[----:B------:R-:W-:-:S04]  /*fb00*/  IMAD.MOV R3, RZ, RZ, -R2 ;  /* 0x000000ffff037224 */ /* 0x000fc800078e0a02 */
[----:B------:R-:W-:-:S05]  /*fb10*/  IMAD R0, R4, R3, R0 ;  /* 0x0000000304007224 */ /* 0x000fca00078e0200 */
[----:B------:R1:W-:Y:S01]  /*fb20*/  STL [R1+0x14], R0 ;  /* 0x0000140001007387 */ /* 0x0003e20000100800 */
[----:B------:R-:W-:Y:S05]  /*fb30*/  BRA `(.L_x_406) ;  /* 0x0000000000107947 */ /* 0x000fea0003800000 */
.L_x_401:
[----:B------:R0:W-:Y:S01]  /*fb40*/  STL [R1+0x10], R0 ;  /* 0x0000100001007387 */ /* 0x0001e20000100800 */
[----:B------:R-:W-:Y:S01]  /*fb50*/  ULDC UR45, c[0x0][0xc3c] ;  /* 0x00030f00002d7ab9 */ /* 0x000fe20000000800 */
[----:B------:R-:W-:Y:S02]  /*fb60*/  UMOV UR36, URZ ;  /* 0x0000003f00247c82 */ /* 0x000fe40008000000 */
[----:B------:R0:W-:Y:S03]  /*fb70*/  STL [R1+0x14], RZ ;  /* 0x000014ff01007387 */ /* 0x0001e60000100800 */
.L_x_406:
[----:B------:R-:W3:Y:S04]  /*fb80*/  LDL R3, [R1+0x10] ;  /* 0x0000100001037983 */ /* 0x000ee80000100800 */
[----:B------:R-:W4:Y:S01]  /*fb90*/  LDL R2, [R1+0x14] ;  /* 0x0000140001027983 */ /* 0x000f220000100800 */
[----:B------:R-:W-:Y:S02]  /*fba0*/  IMAD.U32 R6, RZ, RZ, UR36 ;  /* 0x00000024ff067e24 */ /* 0x000fe4000f8e00ff */
[----:B-1----:R-:W-:Y:S01]  /*fbb0*/  IMAD.U32 R7, RZ, RZ, UR45 ;  /* 0x0000002dff077e24 */ /* 0x002fe2000f8e00ff */
[----:B0-----:R-:W0:Y:S02]  /*fbc0*/  S2R R0, SR_TID.X ;  /* 0x0000000000007919 */ /* 0x001e240000002100 */
[----:B0-----:R-:W-:Y:S01]  /*fbd0*/  LOP3.LUT R0, R0, 0x1f, RZ, 0xc0, !PT ;  /* 0x0000001f00007812 */ /* 0x001fe200078ec0ff */
[----:B------:R-:W-:Y:S03]  /*fbe0*/  BAR.SYNC.DEFER_BLOCKING 0x4, 0x180 ;  /* 0x0106000000007b1d */ /* 0x000fe60000010000 */
[----:B------:R-:W-:-:S13]  /*fbf0*/  ISETP.NE.AND P0, PT, R0, RZ, PT ;  /* 0x000000ff0000720c */ /* 0x000fda0003f05270 */
[----:B------:R-:W-:Y:S01]  /*fc00*/  @!P0 MOV R0, 0x400 ;  /* 0x0000040000008802 */ /* 0x000fe20000000f00 */
[----:B---3--:R-:W-:Y:S02]  /*fc10*/  IMAD.MOV.U32 R4, RZ, RZ, R3 ;  /* 0x000000ffff047224 */ /* 0x008fe400078e0003 */
[----:B------:R-:W0:Y:S01]  /*fc20*/  @!P0 S2R R3, SR_CgaCtaId ;  /* 0x0000000000038919 */ /* 0x000e220000008800 */
[----:B----4-:R-:W-:Y:S01]  /*fc30*/  IMAD.MOV.U32 R5, RZ, RZ, R2 ;  /* 0x000000ffff057224 */ /* 0x010fe200078e0002 */
[----:B0-----:R-:W-:-:S05]  /*fc40*/  @!P0 LEA R17, R3, R0, 0x18 ;  /* 0x0000000003118211 */ /* 0x001fca00078ec0ff */
[----:B------:R1:W-:Y:S01]  /*fc50*/  @!P0 STS.128 [R17+0x298d0], R4 ;  /* 0x0298d00411008388 */ /* 0x0003e20000000c00 */
[----:B------:R-:W-:Y:S06]  /*fc60*/  BAR.ARV 0x5, 0x180 ;  /* 0x0146000000007b1d */ /* 0x000fec0000002000 */
.L_x_399:
[----:B------:R-:W-:Y:S02]  /*fc70*/  ULDC UR4, c[0x0][0xc3c] ;  /* 0x00030f0000047ab9 */ /* 0x000fe40000000800 */
[----:B------:R-:W-:-:S06]  /*fc80*/  UISETP.GE.AND UP0, UPT, UR45, UR4, UPT ;  /* 0x000000042d00728c */ /* 0x000fcc000bf06270 */
[----:B------:R-:W-:-:S13]  /*fc90*/  PLOP3.LUT P0, PT, PT, PT, UP0, 0x80, 0x0 ;  /* 0x000000000000781c */ /* 0x000fda0003f0f008 */
[----:B------:R-:W-:Y:S05]  /*fca0*/  @!P0 BRA `(.L_x_407) ;  /* 0xffffffbc00b48947 */ /* 0x000fea000383ffff */
.L_x_336:
[----:B------:R-:W3:Y:S01]  /*fcb0*/  LDL.LU R0, [R1+0x28] ;  /* 0x0000280001007983 */ /* 0x000ee20000300800 */
[----:B------:R-:W-:Y:S01]  /*fcc0*/  BSSY B0, `(.L_x_408) ;  /* 0x000000b000007945 */ /* 0x000fe20003800000 */
[----:B01----:R-:W0:Y:S01]  /*fcd0*/  S2R R4, SR_CgaCtaId ;  /* 0x0000000000047919 */ /* 0x003e220000008800 */
[----:B---3--:R-:W-:-:S05]  /*fce0*/  VIADD R0, R0, 0x1 ;  /* 0x0000000100007836 */ /* 0x008fca0000000000 */
[----:B------:R-:W-:-:S04]  /*fcf0*/  LEA.HI R2, R0, R0, RZ, 0x1 ;  /* 0x0000000000027211 */ /* 0x000fc800078f08ff */
[----:B------:R-:W-:-:S05]  /*fd00*/  LOP3.LUT R3, R2, 0xfffffffe, RZ, 0xc0, !PT ;  /* 0xfffffffe02037812 */ /* 0x000fca00078ec0ff */
[----:B------:R-:W-:Y:S01]  /*fd10*/  IMAD.IADD R0, R0, 0x1, -R3 ;  /* 0x0000000100007824 */ /* 0x000fe200078e0a03 */
[----:B------:R-:W-:-:S04]  /*fd20*/  MOV R3, 0x400 ;  /* 0x0000040000037802 */ /* 0x000fc80000000f00 */
[----:B0-----:R-:W-:Y:S02]  /*fd30*/  LEA R3, R4, R3, 0x18 ;  /* 0x0000000304037211 */ /* 0x001fe400078ec0ff */
[----:B------:R-:W-:-:S04]  /*fd40*/  SHF.L.U32 R0, R0, 0x1f, RZ ;  /* 0x0000001f00007819 */ /* 0x000fc800000006ff */
[----:B------:R-:W0:Y:S02]  /*fd50*/  SYNCS.PHASECHK.TRANS64.TRYWAIT P0, [R3+URZ+0x29820], R0 ;  /* 0x02982000030075a7 */ /* 0x000e24000800017f */
[----:B0-----:R-:W-:Y:S05]  /*fd60*/  @!P0 BRA `(.L_x_409) ;  /* 0x0000000c00848947 */ /* 0x001fea0003800000 */
.L_x_448:
[----:B------:R-:W-:Y:S05]  /*fd70*/  BSYNC B0 ;  /* 0x0000000000007941 */ /* 0x000fea0003800000 */
.L_x_408:
[----:B------:R-:W-:-:S03]  /*fd80*/  UMOV UR4, 0xffffffff ;  /* 0xffffffff00047882 */ /* 0x000fc60000000000 */
[----:B------:R-:W-:Y:S05]  /*fd90*/  BRA.DIV UR4, `(.L_x_410) ;  /* 0x0000000e048c7947 */ /* 0x000fea000b800000 */
[----:B0-----:R-:W0:Y:S02]  /*fda0*/  S2R R0, SR_TID.X ;  /* 0x0000000000007919 */ /* 0x001e240000002100 */
[----:B0-----:R-:W-:-:S04]  /*fdb0*/  SHF.R.U32.HI R0, RZ, 0x5, R0 ;  /* 0x00000005ff007819 */ /* 0x001fc80000011600 */
[----:B------:R-:W-:-:S05]  /*fdc0*/  LOP3.LUT R0, R0, 0x3, RZ, 0xc0, !PT ;  /* 0x0000000300007812 */ /* 0x000fca00078ec0ff */
[----:B------:R0:W1:Y:S02]  /*fdd0*/  SHFL.IDX PT, R14, R0, RZ, 0x1f ;  /* 0x00001fff000e7589 */ /* 0x00006400000e0000 */
.L_x_451:
[----:B-1----:R-:W-:Y:S01]  /*fde0*/  ISETP.NE.AND P0, PT, R14, RZ, PT ;  /* 0x000000ff0e00720c */ /* 0x002fe20003f05270 */
[----:B------:R-:W-:-:S12]  /*fdf0*/  BSSY B0, `(.L_x_411) ;  /* 0x000002c000007945 */ /* 0x000fd80003800000 */
[----:B------:R-:W-:Y:S05]  /*fe00*/  @P0 BRA `(.L_x_412) ;  /* 0x0000000000a80947 */ /* 0x000fea0003800000 */
[----:B------:R-:W-:-:S03]  /*fe10*/  UMOV UR4, 0xffffffff ;  /* 0xffffffff00047882 */ /* 0x000fc60000000000 */
[----:B------:R-:W-:Y:S05]  /*fe20*/  BRA.DIV UR4, `(.L_x_413) ;  /* 0x0000000e049c7947 */ /* 0x000fea000b800000 */
[----:B------:R-:W-:-:S13]  /*fe30*/  ELECT P6, URZ, PT ;  /* 0x00000000003f782f */ /* 0x000fda00038c0000 */
.L_x_454:
[----:B------:R-:W-:Y:S05]  /*fe40*/  @!P6 BRA `(.L_x_412) ;  /* 0x000000000098e947 */ /* 0x000fea0003800000 */
[----:B------:R-:W-:-:S06]  /*fe50*/  ULOP3.LUT UR4, UR38, 0x2, URZ, 0xfc, !UPT ;  /* 0x0000000226047892 */ /* 0x000fcc000f8efc3f */
[----:B0-----:R-:W-:-:S05]  /*fe60*/  IMAD.U32 R0, RZ, RZ, UR4 ;  /* 0x00000004ff007e24 */ /* 0x001fca000f8e00ff */
[----:B------:R-:W-:-:S13]  /*fe70*/  ISETP.NE.AND P0, PT, R0, 0x3, PT ;  /* 0x000000030000780c */ /* 0x000fda0003f05270 */
[----:B------:R-:W-:Y:S05]  /*fe80*/  @!P0 BRA `(.L_x_414) ;  /* 0x0000000000048947 */ /* 0x000fea0003800000 */
[----:B------:R-:W-:Y:S01]  /*fe90*/  BPT.TRAP 0x1 ;  /* 0x000000040000795c */ /* 0x000fe20000300000 */
.L_x_414:
[----:B------:R-:W3:Y:S01]  /*fea0*/  LDL.LU R6, [R1] ;  /* 0x0000000001067983 */ /* 0x000ee20000300800 */
[----:B------:R-:W-:Y:S02]  /*feb0*/  VIADD R5, R3, 0x29840 ;  /* 0x0002984003057836 */ /* 0x000fe40000000000 */
[C---:B------:R-:W-:Y:S02]  /*fec0*/  VIADD R0, R18.reuse, 0x1 ;  /* 0x0000000112007836 */ /* 0x040fe40000000000 */
[----:B------:R-:W-:-:S03]  /*fed0*/  IMAD R7, R18, 0x8, R5 ;  /* 0x0000000812077824 */ /* 0x000fc600078e0205 */
[----:B------:R-:W-:-:S04]  /*fee0*/  ISETP.NE.AND P2, PT, R0, 0x2, PT ;  /* 0x000000020000780c */ /* 0x000fc80003f45270 */
[----:B------:R-:W-:Y:S02]  /*fef0*/  SEL R2, RZ, 0x1, P2 ;  /* 0x00000001ff027807 */ /* 0x000fe40001000000 */
[C---:B---3--:R-:W-:Y:S02]  /*ff00*/  SHF.L.U32 R4, R6.reuse, 0x1f, RZ ;  /* 0x0000001f06047819 */ /* 0x048fe400000006ff */
[----:B------:R-:W-:Y:S02]  /*ff10*/  LOP3.LUT R6, R6, R2, RZ, 0x3c, !PT ;  /* 0x0000000206067212 */ /* 0x000fe400078e3cff */
[----:B------:R-:W0:Y:S01]  /*ff20*/  SYNCS.PHASECHK.TRANS64.TRYWAIT P1, [R7+URZ], R4 ;  /* 0x00000004070075a7 */ /* 0x000e22000802017f */
[----:B------:R-:W-:Y:S02]  /*ff30*/  SEL R2, R0, RZ, P2 ;  /* 0x000000ff00027207 */ /* 0x000fe40001000000 */
[----:B------:R-:W-:-:S03]  /*ff40*/  SHF.L.U32 R0, R6, 0x1f, RZ ;  /* 0x0000001f06007819 */ /* 0x000fc600000006ff */
[----:B------:R-:W-:Y:S01]  /*ff50*/  IMAD R5, R2, 0x8, R5 ;  /* 0x0000000802057824 */ /* 0x000fe200078e0205 */
[----:B0-----:R-:W-:Y:S06]  /*ff60*/  @!P1 BRA `(.L_x_415) ;  /* 0x0000000c006c9947 */ /* 0x001fec0003800000 */
.L_x_455:
[----:B------:R-:W1:Y:S02]  /*ff70*/  SYNCS.PHASECHK.TRANS64.TRYWAIT P1, [R5+URZ], R0 ;  /* 0x00000000050075a7 */ /* 0x000e64000802017f */
[----:B-1----:R-:W-:Y:S05]  /*ff80*/  @!P1 BRA `(.L_x_416) ;  /* 0x0000000c00789947 */ /* 0x002fea0003800000 */
.L_x_456:
[----:B------:R-:W-:Y:S05]  /*ff90*/  @!P0 BRA `(.L_x_417) ;  /* 0x0000000000048947 */ /* 0x000fea0003800000 */
[----:B------:R-:W-:Y:S01]  /*ffa0*/  BPT.TRAP 0x1 ;  /* 0x000000040000795c */ /* 0x000fe20000300000 */
.L_x_417:
[----:B-1----:R-:W-:-:S04]  /*ffb0*/  IMAD R5, R18, 0x8, R3 ;  /* 0x0000000812057824 */ /* 0x002fc800078e0203 */
[----:B------:R-:W1:Y:S02]  /*ffc0*/  SYNCS.PHASECHK.TRANS64.TRYWAIT P1, [R5+URZ+0x29860], R4 ;  /* 0x02986004050075a7 */ /* 0x000e64000802017f */
[----:B-1----:R-:W-:Y:S05]  /*ffd0*/  @!P1 BRA `(.L_x_418) ;  /* 0x0000000c00789947 */ /* 0x002fea0003800000 */
.L_x_457:
[----:B------:R-:W-:Y:S05]  /*ffe0*/  @!P0 BRA `(.L_x_419) ;  /* 0x0000000000048947 */ /* 0x000fea0003800000 */
[----:B------:R-:W-:Y:S01]  /*fff0*/  BPT.TRAP 0x1 ;  /* 0x000000040000795c */ /* 0x000fe20000300000 */
.L_x_419:
[----:B------:R-:W-:-:S04]  /*10000*/  IMAD R3, R2, 0x8, R3 ;  /* 0x0000000802037824 */ /* 0x000fc800078e0203 */
[----:B------:R-:W3:Y:S02]  /*10010*/  SYNCS.PHASECHK.TRANS64.TRYWAIT P1, [R3+URZ+0x29860], R0 ;  /* 0x02986000030075a7 */ /* 0x000ee4000802017f */
[----:B---3--:R-:W-:Y:S05]  /*10020*/  @!P1 BRA `(.L_x_420) ;  /* 0x0000000c00789947 */ /* 0x008fea0003800000 */
.L_x_458:
[----:B------:R-:W-:Y:S05]  /*10030*/  @!P0 BRA `(.L_x_421) ;  /* 0x0000000000048947 */ /* 0x000fea0003800000 */
[----:B------:R-:W-:Y:S01]  /*10040*/  BPT.TRAP 0x1 ;  /* 0x000000040000795c */ /* 0x000fe20000300000 */
.L_x_421:
[----:B------:R-:W4:Y:S02]  /*10050*/  SYNCS.PHASECHK.TRANS64.TRYWAIT P0, [R5+URZ+0x29880], R4 ;  /* 0x02988004050075a7 */ /* 0x000f24000800017f */
[----:B----4-:R-:W-:Y:S05]  /*10060*/  @!P0 BRA `(.L_x_422) ;  /* 0x0000000c007c8947 */ /* 0x010fea0003800000 */
.L_x_423:
[----:B------:R0:W0:Y:S02]  /*10070*/  SYNCS.PHASECHK.TRANS64.TRYWAIT P0, [R3+URZ+0x29880], R0 ;  /* 0x02988000030075a7 */ /* 0x000024000800017f */
[----:B0-----:R-:W-:Y:S05]  /*10080*/  @!P0 NANOSLEEP.SYNCS 0x989680 ;  /* 0x009896800000895d */ /* 0x001fea0003900000 */
[----:B------:R-:W0:Y:S02]  /*10090*/  @!P0 SYNCS.PHASECHK.TRANS64 P0, [R3+URZ+0x29880], R0 ;  /* 0x02988000030085a7 */ /* 0x000e24000800007f */
[----:B0-----:R-:W-:Y:S05]  /*100a0*/  @!P0 BRA `(.L_x_423) ;  /* 0xfffffffc00f08947 */ /* 0x001fea000383ffff */
.L_x_412:
[----:B------:R-:W-:Y:S05]  /*100b0*/  BSYNC B0 ;  /* 0x0000000000007941 */ /* 0x000fea0003800000 */
.L_x_411:
[----:B------:R-:W-:Y:S05]  /*100c0*/  EXIT ;  /* 0x000000000000794d */ /* 0x000fea0003800000 */
.L_x_286:
[----:B0-----:R0:W1:Y:S02]  /*100d0*/  SYNCS.PHASECHK.TRANS64.TRYWAIT P1, [R0+URZ+0x29800], R5 ;  /* 0x02980005000075a7 */ /* 0x001064000802017f */
[----:B-1----:R-:W-:Y:S05]  /*100e0*/  @!P1 NANOSLEEP.SYNCS 0x989680 ;  /* 0x009896800000995d */ /* 0x002fea0003900000 */
[----:B------:R-:W1:Y:S02]  /*100f0*/  @!P1 SYNCS.PHASECHK.TRANS64 P1, [R0+URZ+0x29800], R5 ;  /* 0x02980005000095a7 */ /* 0x000e64000802007f */
[----:B-1----:R-:W-:Y:S05]  /*10100*/  @!P1 BRA `(.L_x_286) ;  /* 0xfffffffc00f09947 */ /* 0x002fea000383ffff */
[----:B------:R-:W-:Y:S05]  /*10110*/  BRA `(.L_x_424) ;  /* 0xffffff1800207947 */ /* 0x000fea000383ffff */
.L_x_290:
[----:B-1----:R1:W2:Y:S02]  /*10120*/  SYNCS.PHASECHK.TRANS64.TRYWAIT P1, [R6+URZ+0x29830], R5 ;  /* 0x02983005060075a7 */ /* 0x0022a4000802017f */
[----:B--2---:R-:W-:Y:S05]  /*10130*/  @!P1 NANOSLEEP.SYNCS 0x989680 ;  /* 0x009896800000995d */ /* 0x004fea0003900000 */
[----:B------:R-:W2:Y:S02]  /*10140*/  @!P1 SYNCS.PHASECHK.TRANS64 P1, [R6+URZ+0x29830], R5 ;  /* 0x02983005060095a7 */ /* 0x000ea4000802007f */
[----:B--2---:R-:W-:Y:S05]  /*10150*/  @!P1 BRA `(.L_x_290) ;  /* 0xfffffffc00f09947 */ /* 0x004fea000383ffff */
[----:B------:R-:W-:Y:S05]  /*10160*/  BRA `(.L_x_289) ;  /* 0xffffff1800487947 */ /* 0x000fea000383ffff */
.L_x_295:
[----:B-1----:R-:W-:-:S04]  /*10170*/  IMAD.U32 R3, RZ, RZ, UR6 ;  /* 0x00000006ff037e24 */ /* 0x002fc8000f8e00ff */
[----:B------:R1:W2:Y:S03]  /*10180*/  SYNCS.PHASECHK.TRANS64.TRYWAIT P1, [R3+URZ+0x29830], R0 ;  /* 0x02983000030075a7 */ /* 0x0002a6000802017f */
[----:B--2---:R-:W-:Y:S05]  /*10190*/  @!P1 NANOSLEEP.SYNCS 0x989680 ;  /* 0x009896800000995d */ /* 0x004fea0003900000 */
[----:B------:R-:W2:Y:S02]  /*101a0*/  @!P1 SYNCS.PHASECHK.TRANS64 P1, [R3+URZ+0x29830], R0 ;  /* 0x02983000030095a7 */ /* 0x000ea4000802007f */
[----:B--2---:R-:W-:Y:S05]  /*101b0*/  @!P1 BRA `(.L_x_295) ;  /* 0xfffffffc00ec9947 */ /* 0x004fea000383ffff */
[----:B------:R-:W-:Y:S05]  /*101c0*/  BRA `(.L_x_292) ;  /* 0xffffff4c00287947 */ /* 0x000fea000383ffff */
.L_x_299:
[----:B-1----:R-:W-:-:S04]  /*101d0*/  IMAD.U32 R3, RZ, RZ, UR6 ;  /* 0x00000006ff037e24 */ /* 0x002fc8000f8e00ff */
[----:B------:R1:W2:Y:S03]  /*101e0*/  SYNCS.PHASECHK.TRANS64.TRYWAIT P1, [R3+URZ+0x29850], R0 ;  /* 0x02985000030075a7 */ /* 0x0002a6000802017f */
[----:B--2---:R-:W-:Y:S05]  /*101f0*/  @!P1 NANOSLEEP.SYNCS 0x989680 ;  /* 0x009896800000995d */ /* 0x004fea0003900000 */
[----:B------:R-:W2:Y:S02]  /*10200*/  @!P1 SYNCS.PHASECHK.TRANS64 P1, [R3+URZ+0x29850], R0 ;  /* 0x02985000030095a7 */ /* 0x000ea4000802007f */
[----:B--2---:R-:W-:Y:S05]  /*10210*/  @!P1 BRA `(.L_x_299) ;  /* 0xfffffffc00ec9947 */ /* 0x004fea000383ffff */
[----:B------:R-:W-:Y:S05]  /*10220*/  BRA `(.L_x_296) ;  /* 0xffffff5800347947 */ /* 0x000fea000383ffff */
.L_x_305:
[----:B-1----:R1:W2:Y:S02]  /*10230*/  SYNCS.PHASECHK.TRANS64.TRYWAIT P1, [R15+URZ+0x29850], R8 ;  /* 0x029850080f0075a7 */ /* 0x0022a4000802017f */
[----:B--2---:R-:W-:Y:S05]  /*10240*/  @!P1 NANOSLEEP.SYNCS 0x989680 ;  /* 0x009896800000995d */ /* 0x004fea0003900000 */
[----:B------:R-:W2:Y:S02]  /*10250*/  @!P1 SYNCS.PHASECHK.TRANS64 P1, [R15+URZ+0x29850], R8 ;  /* 0x029850080f0095a7 */ /* 0x000ea4000802007f */
[----:B--2---:R-:W-:Y:S05]  /*10260*/  @!P1 BRA `(.L_x_305) ;  /* 0xfffffffc00f09947 */ /* 0x004fea000383ffff */
[----:B------:R-:W-:Y:S05]  /*10270*/  BRA `(.L_x_304) ;  /* 0xffffff78003c7947 */ /* 0x000fea000383ffff */
.L_x_351:
[----:B------:R-:W-:Y:S02]  /*10280*/  IMAD.MOV.U32 R13, RZ, RZ, R0 ;  /* 0x000000ffff0d7224 */ /* 0x000fe400078e0000 */
[----:B------:R-:W-:Y:S02]  /*10290*/  IMAD.MOV.U32 R12, RZ, RZ, RZ ;  /* 0x000000ffff0c7224 */ /* 0x000fe400078e00ff */
[----:B------:R-:W-:Y:S02]  /*102a0*/  IMAD.MOV.U32 R11, RZ, RZ, 0x1f ;  /* 0x0000001fff0b7424 */ /* 0x000fe400078e00ff */
[----:B------:R-:W-:-:S07]  /*102b0*/  IMAD.MOV.U32 R15, RZ, RZ, -0x1 ;  /* 0xffffffffff0f7424 */ /* 0x000fce00078e00ff */
[----:B--23--:R-:W-:Y:S05]  /*102c0*/  WARPSYNC.COLLECTIVE R15, `(.L_x_425) ;  /* 0x000000000f087348 */ /* 0x00cfea0003c00000 */
[----:B------:R0:W1:Y:S02]  /*102d0*/  SHFL.IDX P6, R14, R13, R12, R11 ;  /* 0x0000000c0d0e7389 */ /* 0x00006400000c000b */
[----:B0123--:R-:W-:Y:S01]  /*102e0*/  ENDCOLLECTIVE ;  /* 0x000000000000791b */ /* 0x00ffe20003800000 */
.L_x_425:
[----:B------:R-:W-:Y:S05]  /*102f0*/  BRA `(.L_x_426) ;  /* 0xffffffc400907947 */ /* 0x000fea000383ffff */
.L_x_353:
[----:B------:R-:W-:Y:S01]  /*10300*/  BSSY B0, `(.L_x_427) ;  /* 0x0000006000007945 */ /* 0x000fe20003800000 */
[----:B------:R-:W-:-:S07]  /*10310*/  IMAD.MOV.U32 R15, RZ, RZ, -0x1 ;  /* 0xffffffffff0f7424 */ /* 0x000fce00078e00ff */
[----:B--23--:R-:W-:Y:S05]  /*10320*/  WARPSYNC.COLLECTIVE R15, `(.L_x_428) ;  /* 0x000000000f0c7348 */ /* 0x00cfea0003c00000 */
[----:B------:R-:W-:Y:S02]  /*10330*/  ELECT P6, UR62, PT ;  /* 0x00000000003e782f */ /* 0x000fe400038c0000 */
[----:B------:R-:W-:Y:S01]  /*10340*/  MOV R14, UR62 ;  /* 0x0000003e000e7c02 */ /* 0x000fe20008000f00 */
[----:B--23--:R-:W-:Y:S10]  /*10350*/  ENDCOLLECTIVE ;  /* 0x000000000000791b */ /* 0x00cff40003800000 */
.L_x_428:
[----:B------:R-:W-:Y:S05]  /*10360*/  BSYNC B0 ;  /* 0x0000000000007941 */ /* 0x000fea0003800000 */
.L_x_427:
[----:B------:R-:W-:Y:S05]  /*10370*/  BRA `(.L_x_429) ;  /* 0xffffffc400a07947 */ /* 0x000fea000383ffff */
.L_x_355:
[----:B0-----:R0:W1:Y:S02]  /*10380*/  SYNCS.PHASECHK.TRANS64.TRYWAIT P0, [R2+URZ+0x29880], R3 ;  /* 0x02988003020075a7 */ /* 0x001064000800017f */
[----:B-1----:R-:W-:Y:S05]  /*10390*/  @!P0 NANOSLEEP.SYNCS 0x989680 ;  /* 0x009896800000895d */ /* 0x002fea0003900000 */
[----:B------:R-:W1:Y:S02]  /*103a0*/  @!P0 SYNCS.PHASECHK.TRANS64 P0, [R2+URZ+0x29880], R3 ;  /* 0x02988003020085a7 */ /* 0x000e64000800007f */
[----:B-1----:R-:W-:Y:S05]  /*103b0*/  @!P0 BRA `(.L_x_355) ;  /* 0xfffffffc00f08947 */ /* 0x002fea000383ffff */
[----:B------:R-:W-:Y:S05]  /*103c0*/  BRA `(.L_x_430) ;  /* 0xffffffc800007947 */ /* 0x000fea000383ffff */
.L_x_357:
[----:B-1----:R1:W3:Y:S02]  /*103d0*/  SYNCS.PHASECHK.TRANS64.TRYWAIT P0, [R2+URZ+0x29840], R3 ;  /* 0x02984003020075a7 */ /* 0x0022e4000800017f */
[----:B---3--:R-:W-:Y:S05]  /*103e0*/  @!P0 NANOSLEEP.SYNCS 0x989680 ;  /* 0x009896800000895d */ /* 0x008fea0003900000 */
[----:B------:R-:W3:Y:S02]  /*103f0*/  @!P0 SYNCS.PHASECHK.TRANS64 P0, [R2+URZ+0x29840], R3 ;  /* 0x02984003020085a7 */ /* 0x000ee4000800007f */
[----:B---3--:R-:W-:Y:S05]  /*10400*/  @!P0 BRA `(.L_x_357) ;  /* 0xfffffffc00f08947 */ /* 0x008fea000383ffff */
[----:B------:R-:W-:Y:S05]  /*10410*/  BRA `(.L_x_431) ;  /* 0xffffffc800507947 */ /* 0x000fea000383ffff */
.L_x_361:
[----:B------:R-:W-:Y:S01]  /*10420*/  IMAD.MOV.U32 R13, RZ, RZ, R2 ;  /* 0x000000ffff0d7224 */ /* 0x000fe200078e0002 */
[----:B------:R-:W-:Y:S01]  /*10430*/  LOP3.LUT R7, R7, 0x7f, RZ, 0xc0, !PT ;  /* 0x0000007f07077812 */ /* 0x000fe200078ec0ff */
[----:B------:R-:W-:Y:S02]  /*10440*/  IMAD.MOV.U32 R12, RZ, RZ, RZ ;  /* 0x000000ffff0c7224 */ /* 0x000fe400078e00ff */
[----:B------:R-:W-:Y:S01]  /*10450*/  IMAD.MOV.U32 R11, RZ, RZ, 0x1c1f ;  /* 0x00001c1fff0b7424 */ /* 0x000fe200078e00ff */
[----:B------:R-:W-:Y:S01]  /*10460*/  SHF.R.U32.HI R7, RZ, 0x2, R7 ;  /* 0x00000002ff077819 */ /* 0x000fe20000011607 */
[----:B------:R-:W-:Y:S02]  /*10470*/  IMAD.MOV.U32 R15, RZ, RZ, -0x1 ;  /* 0xffffffffff0f7424 */ /* 0x000fe400078e00ff */
[----:B------:R-:W-:Y:S02]  /*10480*/  IMAD R4, R19, R8, RZ ;  /* 0x0000000813047224 */ /* 0x000fe400078e02ff */
[----:B------:R-:W-:-:S07]  /*10490*/  IMAD.IADD R0, R7, 0x1, R0 ;  /* 0x0000000107007824 */ /* 0x000fce00078e0200 */
[----:B--2--5:R-:W-:Y:S05]  /*104a0*/  WARPSYNC.COLLECTIVE R15, `(.L_x_432) ;  /* 0x000000000f087348 */ /* 0x024fea0003c00000 */
[----:B------:R0:W1:Y:S02]  /*104b0*/  SHFL.IDX P6, R14, R13, R12, R11 ;  /* 0x0000000c0d0e7389 */ /* 0x00006400000c000b */
[----:B012--5:R-:W-:Y:S01]  /*104c0*/  ENDCOLLECTIVE ;  /* 0x000000000000791b */ /* 0x027fe20003800000 */
.L_x_432:
[----:B------:R-:W-:Y:S01]  /*104d0*/  ISETP.GE.AND P4, PT, R0, R4, PT ;  /* 0x000000040000720c */ /* 0x000fe20003f86270 */
[----:B------:R-:W-:Y:S02]  /*104e0*/  IMAD.MOV.U32 R13, RZ, RZ, R3 ;  /* 0x000000ffff0d7224 */ /* 0x000fe400078e0003 */
[----:B------:R-:W-:-:S10]  /*104f0*/  IMAD.MOV.U32 R5, RZ, RZ, R14 ;  /* 0x000000ffff057224 */ /* 0x000fd400078e000e */
[----:B------:R-:W-:Y:S05]  /*10500*/  WARPSYNC.COLLECTIVE R15, `(.L_x_433) ;  /* 0x000000000f087348 */ /* 0x000fea0003c00000 */
[----:B------:R0:W1:Y:S02]  /*10510*/  SHFL.IDX P6, R14, R13, R12, R11 ;  /* 0x0000000c0d0e7389 */ /* 0x00006400000c000b */
[----:B01----:R-:W-:Y:S01]  /*10520*/  ENDCOLLECTIVE ;  /* 0x000000000000791b */ /* 0x003fe20003800000 */
.L_x_433:
[----:B------:R-:W-:Y:S02]  /*10530*/  IMAD.MOV.U32 R13, RZ, RZ, R2 ;  /* 0x000000ffff0d7224 */ /* 0x000fe400078e0002 */
[----:B------:R-:W-:Y:S02]  /*10540*/  IMAD.MOV.U32 R12, RZ, RZ, 0x1 ;  /* 0x00000001ff0c7424 */ /* 0x000fe400078e00ff */
[----:B------:R-:W-:-:S07]  /*10550*/  IMAD.MOV.U32 R6, RZ, RZ, R14 ;  /* 0x000000ffff067224 */ /* 0x000fce00078e000e */
[----:B------:R-:W-:Y:S05]  /*10560*/  WARPSYNC.COLLECTIVE R15, `(.L_x_434) ;  /* 0x000000000f087348 */ /* 0x000fea0003c00000 */
[----:B------:R0:W1:Y:S02]  /*10570*/  SHFL.IDX P6, R14, R13, R12, R11 ;  /* 0x0000000c0d0e7389 */ /* 0x00006400000c000b */
[----:B01----:R-:W-:Y:S01]  /*10580*/  ENDCOLLECTIVE ;  /* 0x000000000000791b */ /* 0x003fe20003800000 */
.L_x_434:
        /* <DEDUP_REMOVED lines=8> */
[----:B------:R0:W-:Y:S02]  /*10610*/  @!P4 LDGSTS.E.BYPASS.LTC128B.128 [R9+0x14400], desc[UR48][R6.64], !P0 ;  /* 0x144000000609cfae */ /* 0x0001e4000c101d70 */
[----:B------:R-:W-:Y:S02]  /*10620*/  ISETP.GE.AND P3, PT, R5, R4, PT ;  /* 0x000000040500720c */ /* 0x000fe40003f66270 */
[----:B------:R0:W-:Y:S01]  /*10630*/  @!P4 LDGSTS.E.BYPASS.LTC128B.128 [R9+0x16400], desc[UR48][R6.64+0x40], !P1 ;  /* 0x164000400609cfae */ /* 0x0001e2000c901d70 */
[----:B------:R-:W-:-:S03]  /*10640*/  IMAD.MOV.U32 R5, RZ, RZ, R14 ;  /* 0x000000ffff057224 */ /* 0x000fc600078e000e */
[----:B------:R0:W-:Y:S07]  /*10650*/  @!P4 LDGSTS.E.BYPASS.LTC128B.128 [R9+0x18400], desc[UR48][R6.64+0x80], !P2 ;  /* 0x184000800609cfae */ /* 0x0001ee000d101d70 */
[----:B0-----:R-:W-:Y:S05]  /*10660*/  WARPSYNC.COLLECTIVE R15, `(.L_x_435) ;  /* 0x000000000f087348 */ /* 0x001fea0003c00000 */
[----:B------:R1:W2:Y:S02]  /*10670*/  SHFL.IDX P6, R14, R13, R12, R11 ;  /* 0x0000000c0d0e7389 */ /* 0x0002a400000c000b */
[----:B012---:R-:W-:Y:S01]  /*10680*/  ENDCOLLECTIVE ;  /* 0x000000000000791b */ /* 0x007fe20003800000 */
.L_x_435:
[----:B------:R-:W-:Y:S02]  /*10690*/  IMAD.MOV.U32 R13, RZ, RZ, R2 ;  /* 0x000000ffff0d7224 */ /* 0x000fe400078e0002 */
[----:B------:R-:W-:Y:S02]  /*106a0*/  IMAD.MOV.U32 R12, RZ, RZ, 0x2 ;  /* 0x00000002ff0c7424 */ /* 0x000fe400078e00ff */
[----:B------:R-:W-:-:S07]  /*106b0*/  IMAD.MOV.U32 R6, RZ, RZ, R14 ;  /* 0x000000ffff067224 */ /* 0x000fce00078e000e */
[----:B------:R-:W-:Y:S05]  /*106c0*/  WARPSYNC.COLLECTIVE R15, `(.L_x_436) ;  /* 0x000000000f087348 */ /* 0x000fea0003c00000 */
[----:B------:R0:W1:Y:S02]  /*106d0*/  SHFL.IDX P6, R14, R13, R12, R11 ;  /* 0x0000000c0d0e7389 */ /* 0x00006400000c000b */
[----:B01----:R-:W-:Y:S01]  /*106e0*/  ENDCOLLECTIVE ;  /* 0x000000000000791b */ /* 0x003fe20003800000 */
.L_x_436:
        /* <DEDUP_REMOVED lines=16> */
.L_x_437:
[----:B------:R-:W-:Y:S02]  /*107f0*/  IMAD.MOV.U32 R13, RZ, RZ, R2 ;  /* 0x000000ffff0d7224 */ /* 0x000fe400078e0002 */
[----:B------:R-:W-:Y:S02]  /*10800*/  IMAD.MOV.U32 R12, RZ, RZ, 0x3 ;  /* 0x00000003ff0c7424 */ /* 0x000fe400078e00ff */
[----:B------:R-:W-:-:S07]  /*10810*/  IMAD.MOV.U32 R6, RZ, RZ, R14 ;  /* 0x000000ffff067224 */ /* 0x000fce00078e000e */
[----:B------:R-:W-:Y:S05]  /*10820*/  WARPSYNC.COLLECTIVE R15, `(.L_x_438) ;  /* 0x000000000f087348 */ /* 0x000fea0003c00000 */
[----:B------:R0:W1:Y:S02]  /*10830*/  SHFL.IDX P6, R14, R13, R12, R11 ;  /* 0x0000000c0d0e7389 */ /* 0x00006400000c000b */
[----:B01----:R-:W-:Y:S01]  /*10840*/  ENDCOLLECTIVE ;  /* 0x000000000000791b */ /* 0x003fe20003800000 */
.L_x_438:
        /* <DEDUP_REMOVED lines=14> */
.L_x_439:
[----:B------:R-:W-:Y:S01]  /*10930*/  IMAD.MOV.U32 R3, RZ, RZ, R14 ;  /* 0x000000ffff037224 */ /* 0x000fe200078e000e */
[----:B------:R-:W-:Y:S06]  /*10940*/  BRA `(.L_x_440) ;  /* 0xffffffcc00b87947 */ /* 0x000fec000383ffff */
.L_x_366:
[----:B0-----:R0:W1:Y:S02]  /*10950*/  SYNCS.PHASECHK.TRANS64.TRYWAIT P0, [R17+URZ+0x29820], R0 ;  /* 0x02982000110075a7 */ /* 0x001064000800017f */
[----:B-1----:R-:W-:Y:S05]  /*10960*/  @!P0 NANOSLEEP.SYNCS 0x989680 ;  /* 0x009896800000895d */ /* 0x002fea0003900000 */
[----:B------:R-:W1:Y:S02]  /*10970*/  @!P0 SYNCS.PHASECHK.TRANS64 P0, [R17+URZ+0x29820], R0 ;  /* 0x02982000110085a7 */ /* 0x000e64000800007f */
[----:B-1----:R-:W-:Y:S05]  /*10980*/  @!P0 BRA `(.L_x_366) ;  /* 0xfffffffc00f08947 */ /* 0x002fea000383ffff */
[----:B------:R-:W-:Y:S05]  /*10990*/  BRA `(.L_x_441) ;  /* 0xffffffd000287947 */ /* 0x000fea000383ffff */
.L_x_372:
[----:B---3--:R3:W4:Y:S02]  /*109a0*/  SYNCS.PHASECHK.TRANS64.TRYWAIT P0, [R5+URZ+0x29880], R4 ;  /* 0x02988004050075a7 */ /* 0x008724000800017f */
[----:B----4-:R-:W-:Y:S05]  /*109b0*/  @!P0 NANOSLEEP.SYNCS 0x989680 ;  /* 0x009896800000895d */ /* 0x010fea0003900000 */
[----:B------:R-:W4:Y:S02]  /*109c0*/  @!P0 SYNCS.PHASECHK.TRANS64 P0, [R5+URZ+0x29880], R4 ;  /* 0x02988004050085a7 */ /* 0x000f24000800007f */
[----:B----4-:R-:W-:Y:S05]  /*109d0*/  @!P0 BRA `(.L_x_372) ;  /* 0xfffffffc00f08947 */ /* 0x010fea000383ffff */
[----:B------:R-:W-:Y:S05]  /*109e0*/  BRA `(.L_x_442) ;  /* 0xffffffd000e07947 */ /* 0x000fea000383ffff */
.L_x_377:
[----:B----4-:R4:W0:Y:S02]  /*109f0*/  SYNCS.PHASECHK.TRANS64.TRYWAIT P0, [R5+URZ+0x29840], R4 ;  /* 0x02984004050075a7 */ /* 0x010824000800017f */
[----:B0-----:R-:W-:Y:S05]  /*10a00*/  @!P0 NANOSLEEP.SYNCS 0x989680 ;  /* 0x009896800000895d */ /* 0x001fea0003900000 */
[----:B------:R-:W0:Y:S02]  /*10a10*/  @!P0 SYNCS.PHASECHK.TRANS64 P0, [R5+URZ+0x29840], R4 ;  /* 0x02984004050085a7 */ /* 0x000e24000800007f */
[----:B0-----:R-:W-:Y:S05]  /*10a20*/  @!P0 BRA `(.L_x_377) ;  /* 0xfffffffc00f08947 */ /* 0x001fea000383ffff */
[----:B------:R-:W-:Y:S05]  /*10a30*/  BRA `(.L_x_443) ;  /* 0xffffffd4005c7947 */ /* 0x000fea000383ffff */
.L_x_385:
[----:B----4-:R4:W0:Y:S02]  /*10a40*/  SYNCS.PHASECHK.TRANS64.TRYWAIT P0, [R19+URZ+0x29870], R4 ;  /* 0x02987004130075a7 */ /* 0x010824000800017f */
[----:B0-----:R-:W-:Y:S05]  /*10a50*/  @!P0 NANOSLEEP.SYNCS 0x989680 ;  /* 0x009896800000895d */ /* 0x001fea0003900000 */
[----:B------:R-:W0:Y:S02]  /*10a60*/  @!P0 SYNCS.PHASECHK.TRANS64 P0, [R19+URZ+0x29870], R4 ;  /* 0x02987004130085a7 */ /* 0x000e24000800007f */
[----:B0-----:R-:W-:Y:S05]  /*10a70*/  @!P0 BRA `(.L_x_385) ;  /* 0xfffffffc00f08947 */ /* 0x001fea000383ffff */
[----:B------:R-:W-:Y:S05]  /*10a80*/  BRA `(.L_x_444) ;  /* 0xffffffd800747947 */ /* 0x000fea000383ffff */
.L_x_387:
[----:B------:R0:W0:Y:S02]  /*10a90*/  SYNCS.PHASECHK.TRANS64.TRYWAIT P0, [R19+URZ+0x29860], R0 ;  /* 0x02986000130075a7 */ /* 0x000024000800017f */
[----:B0-----:R-:W-:Y:S05]  /*10aa0*/  @!P0 NANOSLEEP.SYNCS 0x989680 ;  /* 0x009896800000895d */ /* 0x001fea0003900000 */
[----:B------:R-:W0:Y:S02]  /*10ab0*/  @!P0 SYNCS.PHASECHK.TRANS64 P0, [R19+URZ+0x29860], R0 ;  /* 0x02986000130085a7 */ /* 0x000e24000800007f */
[----:B0-----:R-:W-:Y:S05]  /*10ac0*/  @!P0 BRA `(.L_x_387) ;  /* 0xfffffffc00f08947 */ /* 0x001fea000383ffff */
[----:B------:R-:W-:Y:S05]  /*10ad0*/  BRA `(.L_x_445) ;  /* 0xffffffd8007c7947 */ /* 0x000fea000383ffff */
.L_x_394:
[----:B0-----:R0:W1:Y:S02]  /*10ae0*/  SYNCS.PHASECHK.TRANS64.TRYWAIT P1, [R16+URZ+0x29870], R3 ;  /* 0x02987003100075a7 */ /* 0x001064000802017f */
[----:B-1----:R-:W-:Y:S05]  /*10af0*/  @!P1 NANOSLEEP.SYNCS 0x989680 ;  /* 0x009896800000995d */ /* 0x002fea0003900000 */
[----:B------:R-:W1:Y:S02]  /*10b00*/  @!P1 SYNCS.PHASECHK.TRANS64 P1, [R16+URZ+0x29870], R3 ;  /* 0x02987003100095a7 */ /* 0x000e64000802007f */
[----:B-1----:R-:W-:Y:S05]  /*10b10*/  @!P1 BRA `(.L_x_394) ;  /* 0xfffffffc00f09947 */ /* 0x002fea000383ffff */
[----:B------:R-:W-:Y:S05]  /*10b20*/  BRA `(.L_x_446) ;  /* 0xffffffe000507947 */ /* 0x000fea000383ffff */
.L_x_396:
[----:B0-----:R0:W1:Y:S02]  /*10b30*/  SYNCS.PHASECHK.TRANS64.TRYWAIT P1, [R16+URZ+0x29860], R3 ;  /* 0x02986003100075a7 */ /* 0x001064000802017f */
[----:B-1----:R-:W-:Y:S05]  /*10b40*/  @!P1 NANOSLEEP.SYNCS 0x989680 ;  /* 0x009896800000995d */ /* 0x002fea0003900000 */
[----:B------:R-:W1:Y:S02]  /*10b50*/  @!P1 SYNCS.PHASECHK.TRANS64 P1, [R16+URZ+0x29860], R3 ;  /* 0x02986003100095a7 */ /* 0x000e64000802007f */
[----:B-1----:R-:W-:Y:S05]  /*10b60*/  @!P1 BRA `(.L_x_396) ;  /* 0xfffffffc00f09947 */ /* 0x002fea000383ffff */
[----:B------:R-:W-:Y:S05]  /*10b70*/  BRA `(.L_x_447) ;  /* 0xffffffe000587947 */ /* 0x000fea000383ffff */
.L_x_409:
[----:B0-----:R0:W1:Y:S02]  /*10b80*/  SYNCS.PHASECHK.TRANS64.TRYWAIT P0, [R3+URZ+0x29820], R0 ;  /* 0x02982000030075a7 */ /* 0x001064000800017f */
[----:B-1----:R-:W-:Y:S05]  /*10b90*/  @!P0 NANOSLEEP.SYNCS 0x989680 ;  /* 0x009896800000895d */ /* 0x002fea0003900000 */
[----:B------:R-:W1:Y:S02]  /*10ba0*/  @!P0 SYNCS.PHASECHK.TRANS64 P0, [R3+URZ+0x29820], R0 ;  /* 0x02982000030085a7 */ /* 0x000e64000800007f */
[----:B-1----:R-:W-:Y:S05]  /*10bb0*/  @!P0 BRA `(.L_x_409) ;  /* 0xfffffffc00f08947 */ /* 0x002fea000383ffff */
[----:B------:R-:W-:Y:S05]  /*10bc0*/  BRA `(.L_x_448) ;  /* 0xfffffff000687947 */ /* 0x000fea000383ffff */
.L_x_410:
[----:B------:R-:W1:Y:S01]  /*10bd0*/  S2R R2, SR_TID.X ;  /* 0x0000000000027919 */ /* 0x000e620000002100 */
[----:B------:R-:W-:Y:S01]  /*10be0*/  BSSY B0, `(.L_x_449) ;  /* 0x000000a000007945 */ /* 0x000fe20003800000 */
[----:B------:R-:W-:Y:S02]  /*10bf0*/  IMAD.MOV.U32 R12, RZ, RZ, RZ ;  /* 0x000000ffff0c7224 */ /* 0x000fe400078e00ff */
[----:B------:R-:W-:Y:S02]  /*10c00*/  IMAD.MOV.U32 R11, RZ, RZ, 0x1f ;  /* 0x0000001fff0b7424 */ /* 0x000fe400078e00ff */
[----:B------:R-:W-:Y:S01]  /*10c10*/  IMAD.MOV.U32 R15, RZ, RZ, -0x1 ;  /* 0xffffffffff0f7424 */ /* 0x000fe200078e00ff */
[----:B-1----:R-:W-:-:S04]  /*10c20*/  SHF.R.U32.HI R2, RZ, 0x5, R2 ;  /* 0x00000005ff027819 */ /* 0x002fc80000011602 */
[----:B------:R-:W-:-:S05]  /*10c30*/  LOP3.LUT R2, R2, 0x3, RZ, 0xc0, !PT ;  /* 0x0000000302027812 */ /* 0x000fca00078ec0ff */
[----:B------:R-:W-:-:S07]  /*10c40*/  IMAD.MOV.U32 R13, RZ, RZ, R2 ;  /* 0x000000ffff0d7224 */ /* 0x000fce00078e0002 */
[----:B0-2---:R-:W-:Y:S05]  /*10c50*/  WARPSYNC.COLLECTIVE R15, `(.L_x_450) ;  /* 0x000000000f087348 */ /* 0x005fea0003c00000 */
[----:B------:R1:W3:Y:S02]  /*10c60*/  SHFL.IDX P6, R14, R13, R12, R11 ;  /* 0x0000000c0d0e7389 */ /* 0x0002e400000c000b */
[----:B0123--:R-:W-:Y:S01]  /*10c70*/  ENDCOLLECTIVE ;  /* 0x000000000000791b */ /* 0x00ffe20003800000 */
.L_x_450:
[----:B------:R-:W-:Y:S05]  /*10c80*/  BSYNC B0 ;  /* 0x0000000000007941 */ /* 0x000fea0003800000 */
.L_x_449:
[----:B------:R-:W-:Y:S05]  /*10c90*/  BRA `(.L_x_451) ;  /* 0xfffffff000507947 */ /* 0x000fea000383ffff */
.L_x_413:
[----:B------:R-:W-:Y:S01]  /*10ca0*/  BSSY B1, `(.L_x_452) ;  /* 0x0000006000017945 */ /* 0x000fe20003800000 */
[----:B------:R-:W-:-:S07]  /*10cb0*/  IMAD.MOV.U32 R15, RZ, RZ, -0x1 ;  /* 0xffffffffff0f7424 */ /* 0x000fce00078e00ff */
[----:B0-2---:R-:W-:Y:S05]  /*10cc0*/  WARPSYNC.COLLECTIVE R15, `(.L_x_453) ;  /* 0x000000000f0c7348 */ /* 0x005fea0003c00000 */
[----:B------:R-:W-:Y:S02]  /*10cd0*/  ELECT P6, UR62, PT ;  /* 0x00000000003e782f */ /* 0x000fe400038c0000 */
[----:B------:R-:W-:Y:S01]  /*10ce0*/  MOV R14, UR62 ;  /* 0x0000003e000e7c02 */ /* 0x000fe20008000f00 */
[----:B0-2---:R-:W-:Y:S10]  /*10cf0*/  ENDCOLLECTIVE ;  /* 0x000000000000791b */ /* 0x005ff40003800000 */
.L_x_453:
[----:B------:R-:W-:Y:S05]  /*10d00*/  BSYNC B1 ;  /* 0x0000000000017941 */ /* 0x000fea0003800000 */
.L_x_452:
[----:B------:R-:W-:Y:S05]  /*10d10*/  BRA `(.L_x_454) ;  /* 0xfffffff000487947 */ /* 0x000fea000383ffff */
.L_x_415:
[----:B0-----:R0:W1:Y:S02]  /*10d20*/  SYNCS.PHASECHK.TRANS64.TRYWAIT P1, [R7+URZ], R4 ;  /* 0x00000004070075a7 */ /* 0x001064000802017f */
[----:B-1----:R-:W-:Y:S05]  /*10d30*/  @!P1 NANOSLEEP.SYNCS 0x989680 ;  /* 0x009896800000995d */ /* 0x002fea0003900000 */
[----:B------:R-:W1:Y:S02]  /*10d40*/  @!P1 SYNCS.PHASECHK.TRANS64 P1, [R7+URZ], R4 ;  /* 0x00000004070095a7 */ /* 0x000e64000802007f */
[----:B-1----:R-:W-:Y:S05]  /*10d50*/  @!P1 BRA `(.L_x_415) ;  /* 0xfffffffc00f09947 */ /* 0x002fea000383ffff */
[----:B------:R-:W-:Y:S05]  /*10d60*/  BRA `(.L_x_455) ;  /* 0xfffffff000807947 */ /* 0x000fea000383ffff */
.L_x_416:
[----:B-1----:R1:W3:Y:S02]  /*10d70*/  SYNCS.PHASECHK.TRANS64.TRYWAIT P1, [R5+URZ], R0 ;  /* 0x00000000050075a7 */ /* 0x0022e4000802017f */
[----:B---3--:R-:W-:Y:S05]  /*10d80*/  @!P1 NANOSLEEP.SYNCS 0x989680 ;  /* 0x009896800000995d */ /* 0x008fea0003900000 */
[----:B------:R-:W3:Y:S02]  /*10d90*/  @!P1 SYNCS.PHASECHK.TRANS64 P1, [R5+URZ], R0 ;  /* 0x00000000050095a7 */ /* 0x000ee4000802007f */
[----:B---3--:R-:W-:Y:S05]  /*10da0*/  @!P1 BRA `(.L_x_416) ;  /* 0xfffffffc00f09947 */ /* 0x008fea000383ffff */
[----:B------:R-:W-:Y:S05]  /*10db0*/  BRA `(.L_x_456) ;  /* 0xfffffff000747947 */ /* 0x000fea000383ffff */
.L_x_418:
[----:B-1----:R1:W3:Y:S02]  /*10dc0*/  SYNCS.PHASECHK.TRANS64.TRYWAIT P1, [R5+URZ+0x29860], R4 ;  /* 0x02986004050075a7 */ /* 0x0022e4000802017f */
[----:B---3--:R-:W-:Y:S05]  /*10dd0*/  @!P1 NANOSLEEP.SYNCS 0x989680 ;  /* 0x009896800000995d */ /* 0x008fea0003900000 */
[----:B------:R-:W3:Y:S02]  /*10de0*/  @!P1 SYNCS.PHASECHK.TRANS64 P1, [R5+URZ+0x29860], R4 ;  /* 0x02986004050095a7 */ /* 0x000ee4000802007f */
[----:B---3--:R-:W-:Y:S05]  /*10df0*/  @!P1 BRA `(.L_x_418) ;  /* 0xfffffffc00f09947 */ /* 0x008fea000383ffff */
[----:B------:R-:W-:Y:S05]  /*10e00*/  BRA `(.L_x_457) ;  /* 0xfffffff000747947 */ /* 0x000fea000383ffff */
.L_x_420:
[----:B---3--:R3:W4:Y:S02]  /*10e10*/  SYNCS.PHASECHK.TRANS64.TRYWAIT P1, [R3+URZ+0x29860], R0 ;  /* 0x02986000030075a7 */ /* 0x008724000802017f */
[----:B----4-:R-:W-:Y:S05]  /*10e20*/  @!P1 NANOSLEEP.SYNCS 0x989680 ;  /* 0x009896800000995d */ /* 0x010fea0003900000 */
[----:B------:R-:W4:Y:S02]  /*10e30*/  @!P1 SYNCS.PHASECHK.TRANS64 P1, [R3+URZ+0x29860], R0 ;  /* 0x02986000030095a7 */ /* 0x000f24000802007f */
[----:B----4-:R-:W-:Y:S05]  /*10e40*/  @!P1 BRA `(.L_x_420) ;  /* 0xfffffffc00f09947 */ /* 0x010fea000383ffff */
[----:B------:R-:W-:Y:S05]  /*10e50*/  BRA `(.L_x_458) ;  /* 0xfffffff000747947 */ /* 0x000fea000383ffff */
.L_x_422:
[----:B----4-:R4:W0:Y:S02]  /*10e60*/  SYNCS.PHASECHK.TRANS64.TRYWAIT P0, [R5+URZ+0x29880], R4 ;  /* 0x02988004050075a7 */ /* 0x010824000800017f */
[----:B0-----:R-:W-:Y:S05]  /*10e70*/  @!P0 NANOSLEEP.SYNCS 0x989680 ;  /* 0x009896800000895d */ /* 0x001fea0003900000 */
[----:B------:R-:W0:Y:S02]  /*10e80*/  @!P0 SYNCS.PHASECHK.TRANS64 P0, [R5+URZ+0x29880], R4 ;  /* 0x02988004050085a7 */ /* 0x000e24000800007f */
[----:B0-----:R-:W-:Y:S05]  /*10e90*/  @!P0 BRA `(.L_x_422) ;  /* 0xfffffffc00f08947 */ /* 0x001fea000383ffff */
[----:B------:R-:W-:Y:S05]  /*10ea0*/  BRA `(.L_x_423) ;  /* 0xfffffff000707947 */ /* 0x000fea000383ffff */
.L_x_459:
        /* <DEDUP_REMOVED lines=13> */
.L_x_2851:


//--------------------- .text._ZN7cutlass13device_kernelIN5flash11enable_sm90INS1_16FlashAttnFwdSm90INS1_25CollectiveMainloopFwdSm90ILi2EN4cute5tupleIJNS5_1CILi1EEES8_S8_EEENS6_IJNS7_ILi128EEENS7_ILi160EEENS7_ILi192EEEEEELi128ENS_12float_e4m3_tEfNS_4arch4Sm90ELb0ELb0ELb0ELb1ELb0ELb1ELb0ELb1ELb1ELb1ELb0ELb0EEENS1_21CollectiveEpilogueFwdINS6_IJSA_SA_SB_EEES9_NS_10bfloat16_tESG_Li256ELb1ELb1ELb0ELb1EEENS1_36VarlenDynamicPersistentTileSchedulerILi128ELi160ELi256ELi128ELb0ELb1ELb1ELb0ELb1ELb1EEEEEEEEEvNT_6ParamsE --------------------------
	.section	.text._ZN7cutlass13device_kernelIN5flash11enable_sm90INS1_16FlashAttnFwdSm90INS1_25CollectiveMainloopFwdSm90ILi2EN4cute5tupleIJNS5_1CILi1EEES8_S8_EEENS6_IJNS7_ILi128EEENS7_ILi160EEENS7_ILi192EEEEEELi128ENS_12float_e4m3_tEfNS_4arch4Sm90ELb0ELb0ELb0ELb1ELb0ELb1ELb0ELb1ELb1ELb1ELb0ELb0EEENS1_21CollectiveEpilogueFwdINS6_IJSA_SA_SB_EEES9_NS_10bfloat16_tESG_Li256ELb1ELb1ELb0ELb1EEENS1_36VarlenDynamicPersistentTileSchedulerILi128ELi160ELi256ELi128ELb0ELb1ELb1ELb0ELb1ELb1EEEEEEEEEvNT_6ParamsE,"ax",@progbits
	.align	128
.text._ZN7cutlass13device_kernelIN5flash11enable_sm90INS1_16FlashAttnFwdSm90INS1_25CollectiveMainloopFwdSm90ILi2EN4cute5tupleIJNS5_1CILi1EEES8_S8_EEENS6_IJNS7_ILi128EEENS7_ILi160EEENS7_ILi192EEEEEELi128ENS_12float_e4m3_tEfNS_4arch4Sm90ELb0ELb0ELb0ELb1ELb0ELb1ELb0ELb1ELb1ELb1ELb0ELb0EEENS1_21CollectiveEpilogueFwdINS6_IJSA_SA_SB_EEES9_NS_10bfloat16_tESG_Li256ELb1ELb1ELb0ELb1EEENS1_36VarlenDynamicPersistentTileSchedulerILi128ELi160ELi256ELi128ELb0ELb1ELb1ELb0ELb1ELb1EEEEEEEEEvNT_6ParamsE:
        .type           _ZN7cutlass13device_kernelIN5flash11enable_sm90INS1_16FlashAttnFwdSm90INS1_25CollectiveMainloopFwdSm90ILi2EN4cute5tupleIJNS5_1CILi1EEES8_S8_EEENS6_IJNS7_ILi128EEENS7_ILi160EEENS7_ILi192EEEEEELi128ENS_12float_e4m3_tEfNS_4arch4Sm90ELb0ELb0ELb0ELb1ELb0ELb1ELb0ELb1ELb1ELb1ELb0ELb0EEENS1_21CollectiveEpilogueFwdINS6_IJSA_SA_SB_EEES9_NS_10bfloat16_tESG_Li256ELb1ELb1ELb0ELb1EEENS1_36VarlenDynamicPersistentTileSchedulerILi128ELi160ELi256ELi128ELb0ELb1ELb1ELb0ELb1ELb1EEEEEEEEEvNT_6ParamsE,@function
        .size           _ZN7cutlass13device_kernelIN5flash11enable_sm90INS1_16FlashAttnFwdSm90INS1_25CollectiveMainloopFwdSm90ILi2EN4cute5tupleIJNS5_1CILi1EEES8_S8_EEENS6_IJNS7_ILi128EEENS7_ILi160EEENS7_ILi192EEEEEELi128ENS_12float_e4m3_tEfNS_4arch4Sm90ELb0ELb0ELb0ELb1ELb0ELb1ELb0ELb1ELb1ELb1ELb0ELb0EEENS1_21CollectiveEpilogueFwdINS6_IJSA_SA_SB_EEES9_NS_10bfloat16_tESG_Li256ELb1ELb1ELb0ELb1EEENS1_36VarlenDynamicPersistentTileSchedulerILi128ELi160ELi256ELi128ELb0ELb1ELb1ELb0ELb1ELb1EEEEEEEEEvNT_6ParamsE,(.L_x_2852 - _ZN7cutlass13device_kernelIN5flash11enable_sm90INS1_16FlashAttnFwdSm90INS1_25CollectiveMainloopFwdSm90ILi2EN4cute5tupleIJNS5_1CILi1EEES8_S8_EEENS6_IJNS7_ILi128EEENS7_ILi160EEENS7_ILi192EEEEEELi128ENS_12float_e4m3_tEfNS_4arch4Sm90ELb0ELb0ELb0ELb1ELb0ELb1ELb0ELb1ELb1ELb1ELb0ELb0EEENS1_21CollectiveEpilogueFwdINS6_IJSA_SA_SB_EEES9_NS_10bfloat16_tESG_Li256ELb1ELb1ELb0ELb1EEENS1_36VarlenDynamicPersistentTileSchedulerILi128ELi160ELi256ELi128ELb0ELb1ELb1ELb0ELb1ELb1EEEEEEEEEvNT_6ParamsE)
        .other          _ZN7cutlass13device_kernelIN5flash11enable_sm90INS1_16FlashAttnFwdSm90INS1_25CollectiveMainloopFwdSm90ILi2EN4cute5tupleIJNS5_1CILi1EEES8_S8_EEENS6_IJNS7_ILi128EEENS7_ILi160EEENS7_ILi192EEEEEELi128ENS_12float_e4m3_tEfNS_4arch4Sm90ELb0ELb0ELb0ELb1ELb0ELb1ELb0ELb1ELb1ELb1ELb0ELb0EEENS1_21CollectiveEpilogueFwdINS6_IJSA_SA_SB_EEES9_NS_10bfloat16_tESG_Li256ELb1ELb1ELb0ELb1EEENS1_36VarlenDynamicPersistentTileSchedulerILi128ELi160ELi256ELi128ELb0ELb1ELb1ELb0ELb1ELb1EEEEEEEEEvNT_6ParamsE,@"STO_CUDA_ENTRY STV_DEFAULT"
_ZN7cutlass13device_kernelIN5flash11enable_sm90INS1_16FlashAttnFwdSm90INS1_25CollectiveMainloopFwdSm90ILi2EN4cute5tupleIJNS5_1CILi1EEES8_S8_EEENS6_IJNS7_ILi128EEENS7_ILi160EEENS7_ILi192EEEEEELi128ENS_12float_e4m3_tEfNS_4arch4Sm90ELb0ELb0ELb0ELb1ELb0ELb1ELb0ELb1ELb1ELb1ELb0ELb0EEENS1_21CollectiveEpilogueFwdINS6_IJSA_SA_SB_EEES9_NS_10bfloat16_tESG_Li256ELb1ELb1ELb0ELb1EEENS1_36VarlenDynamicPersistentTileSchedulerILi128ELi160ELi256ELi128ELb0ELb1ELb1ELb0ELb1ELb1EEEEEEEEEvNT_6ParamsE:
        /* <DEDUP_REMOVED lines=13> */
[----:B------:R-:W-:Y:S02]  /*00d0*/  UIADD3 UR10, UP2, UR4, 0x570, URZ ;  /* 0x00000570040a7890 */ /* 0x000fe4000ff5e03f */
[----:B------:R-:W-:Y:S02]  /*00e0*/  UIADD3 UR4, UP3, UR4, 0x670, URZ ;  /* 0x0000067004047890 */ /* 0x000fe4000ff7e03f */
[----:B------:R-:W-:-:S02]  /*00f0*/  UIADD3.X UR7, URZ, UR5, URZ, UP0, !UPT ;  /* 0x000000053f077290 */ /* 0x000fc400087fe43f */
[----:B------:R-:W-:Y:S02]  /*0100*/  UIADD3.X UR9, URZ, UR5, URZ, UP1, !UPT ;  /* 0x000000053f097290 */ /* 0x000fe40008ffe43f */
[----:B------:R-:W-:Y:S02]  /*0110*/  UIADD3.X UR11, URZ, UR5, URZ, UP2, !UPT ;  /* 0x000000053f0b7290 */ /* 0x000fe400097fe43f */
[----:B------:R-:W-:-:S03]  /*0120*/  UIADD3.X UR5, URZ, UR5, URZ, UP3, !UPT ;  /* 0x000000053f057290 */ /* 0x000fc60009ffe43f */
[----:B------:R0:W-:Y:S02]  /*0130*/  UTMACCTL.PF [UR6] ;  /* 0x00000000060079b9 */ /* 0x0001e40008040000 */
[----:B------:R0:W-:Y:S02]  /*0140*/  UTMACCTL.PF [UR8] ;  /* 0x00000000080079b9 */ /* 0x0001e40008040000 */
[----:B------:R0:W-:Y:S02]  /*0150*/  UTMACCTL.PF [UR10] ;  /* 0x000000000a0079b9 */ /* 0x0001e40008040000 */
[----:B------:R0:W-:Y:S02]  /*0160*/  UTMACCTL.PF [UR4] ;  /* 0x00000000040079b9 */ /* 0x0001e40008040000 */
[----:B0-----:R-:W-:Y:S01]  /*0170*/  NOP ;  /* 0x0000000000007918 */ /* 0x001fe20000000000 */
.L_x_461:
[----:B------:R-:W-:Y:S05]  /*0180*/  BSYNC B0 ;  /* 0x0000000000007941 */ /* 0x000fea0003800000 */
.L_x_460:
        /* <DEDUP_REMOVED lines=41> */
.L_x_462:
        /* <DEDUP_REMOVED lines=22> */
.L_x_463:
        /* <DEDUP_REMOVED lines=18> */
.L_x_464:
        /* <DEDUP_REMOVED lines=22> */
.L_x_465:
        /* <DEDUP_REMOVED lines=22> */
.L_x_466:
[----:B------:R-:W-:Y:S01]  /*0960*/  PLOP3.LUT P0, PT, PT, PT, UP0, 0x80, 0x0 ;  /* 0x000000000000781c */ /* 0x000fe20003f0f008 */
[----:B------:R-:W-:Y:S01]  /*0970*/  UMOV UR36, 0x1 ;  /* 0x0000000100247882 */ /* 0x000fe20000000000 */
[----:B------:R-:W-:Y:S01]  /*0980*/  NOP ;  /* 0x0000000000007918 */ /* 0x000fe20000000000 */
[----:B------:R-:W-:Y:S01]  /*0990*/  USEL UR36, UR36, 0x2, !UP0 ;  /* 0x0000000224247887 */ /* 0x000fe2000c000000 */
[----:B------:R-:W-:Y:S01]  /*09a0*/  BSSY B8, `(.L_x_467) ;  /* 0x0002689000087945 */ /* 0x000fe20003800000 */
[----:B------:R-:W-:Y:S01]  /*09b0*/  ULDC.64 UR54, c[0x0][0x208] ;  /* 0x0000820000367ab9 */ /* 0x000fe20000000a00 */
[----:B012-4-:R-:W-:Y:S07]  /*09c0*/  BAR.SYNC.DEFER_BLOCKING 0x0 ;  /* 0x0000000000007b1d */ /* 0x017fee0000010000 */
[----:B------:R-:W-:Y:S05]  /*09d0*/  @!P0 BRA `(.L_x_468) ;  /* 0x0000020000208947 */ /* 0x000fea0003800000 */
.L_x_469:
[----:B------:R-:W-:-:S08]  /*09e0*/  NOP ;  /* 0x0000000000007918 */ /* 0x000fd00000000000 */
[----:B------:R-:W0:Y:S02]  /*09f0*/  USETMAXREG.TRY_ALLOC.CTAPOOL UP0, 0xf0 ;  /* 0x000000f0000079c8 */ /* 0x000e240008000600 */
[----:B0-----:R-:W-:-:S13]  /*0a00*/  PLOP3.LUT P0, PT, PT, PT, UP0, 0x80, 0x0 ;  /* 0x000000000000781c */ /* 0x001fda0003f0f008 */
[----:B------:R-:W-:Y:S05]  /*0a10*/  @!P0 BRA `(.L_x_469) ;  /* 0xfffffffc00f08947 */ /* 0x000fea000383ffff */
[----:B------:R-:W2:Y:S01]  /*0a20*/  LDL.LU R0, [R1+0x10] ;  /* 0x0000100001007983 */ /* 0x000ea20000300800 */
[----:B------:R-:W0:Y:S01]  /*0a30*/  S2R R2, SR_TID.X ;  /* 0x0000000000027919 */ /* 0x000e220000002100 */
[----:B------:R-:W1:Y:S01]  /*0a40*/  S2UR UR37, SR_CgaCtaId ;  /* 0x00000000002579c3 */ /* 0x000e620000008800 */
[----:B------:R-:W-:Y:S01]  /*0a50*/  UMOV UR4, 0x400 ;  /* 0x0000040000047882 */ /* 0x000fe20000000000 */
[----:B0-----:R-:W-:-:S06]  /*0a60*/  SHF.R.U32.HI R2, RZ, 0x7, R2 ;  /* 0x00000007ff027819 */ /* 0x001fcc0000011602 */
[----:B------:R-:W-:Y:S06]  /*0a70*/  BAR.ARV 0x8, 0x180 ;  /* 0x0206000000007b1d */ /* 0x000fec0000002000 */
[----:B------:R-:W-:-:S13]  /*0a80*/  ISETP.NE.AND P0, PT, R2, 0x1, PT ;  /* 0x000000010200780c */ /* 0x000fda0003f05270 */
[----:B------:R-:W-:Y:S08]  /*0a90*/  @!P0 BAR.ARV 0x9, 0x100 ;  /* 0x0244000000008b1d */ /* 0x000ff00000002000 */
[----:B------:R-:W-:Y:S01]  /*0aa0*/  BAR.SYNC.DEFER_BLOCKING 0x5, 0x180 ;  /* 0x0146000000007b1d */ /* 0x000fe20000010000 */
[----:B-1----:R-:W-:-:S06]  /*0ab0*/  ULEA UR4, UR37, UR4, 0x18 ;  /* 0x0000000425047291 */ /* 0x002fcc000f8ec03f */
[----:B------:R-:W-:Y:S01]  /*0ac0*/  IMAD.U32 R16, RZ, RZ, UR4 ;  /* 0x00000004ff107e24 */ /* 0x000fe2000f8e00ff */
[----:B------:R-:W-:-:S04]  /*0ad0*/  ULDC UR4, c[0x0][0xc3c] ;  /* 0x00030f0000047ab9 */ /* 0x000fc80000000800 */
[----:B------:R-:W0:Y:S01]  /*0ae0*/  LDS.128 R204, [R16+0x298d0] ;  /* 0x0298d00010cc7984 */ /* 0x000e220000000c00 */
[----:B------:R-:W-:Y:S06]  /*0af0*/  BAR.ARV 0x4, 0x180 ;  /* 0x0106000000007b1d */ /* 0x000fec0000002000 */
[----:B--2---:R-:W-:-:S04]  /*0b00*/  LOP3.LUT R0, R0, 0xffffffef, RZ, 0xc0, !PT ;  /* 0xffffffef00007812 */ /* 0x004fc800078ec0ff */
[----:B------:R-:W-:-:S05]  /*0b10*/  @P0 LOP3.LUT R0, R0, 0x10, RZ, 0xfc, !PT ;  /* 0x0000001000000812 */ /* 0x000fca00078efcff */
[----:B------:R1:W-:Y:S01]  /*0b20*/  STL [R1+0x10], R0 ;  /* 0x0000100001007387 */ /* 0x0003e20000100800 */
[----:B0-----:R-:W-:-:S13]  /*0b30*/  ISETP.GE.AND P0, PT, R207, UR4, PT ;  /* 0x00000004cf007c0c */ /* 0x001fda000bf06270 */
[----:B-1----:R-:W-:Y:S05]  /*0b40*/  @P0 BRA `(.L_x_470) ;  /* 0x0000026400b80947 */ /* 0x002fea0003800000 */
[----:B------:R-:W0:Y:S01]  /*0b50*/  S2R R0, SR_TID.X ;  /* 0x0000000000007919 */ /* 0x000e220000002100 */
[----:B------:R-:W-:Y:S01]  /*0b60*/  R2UR UR52, R16 ;  /* 0x00000000103472ca */ /* 0x000fe200000e0000 */
[----:B------:R-:W-:Y:S01]  /*0b70*/  IMAD.MOV.U32 R220, RZ, RZ, 0x20 ;  /* 0x00000020ffdc7424 */ /* 0x000fe200078e00ff */
[----:B------:R-:W-:Y:S01]  /*0b80*/  MOV R20, 0xfffffffe ;  /* 0xfffffffe00147802 */ /* 0x000fe20000000f00 */
[----:B------:R-:W-:Y:S01]  /*0b90*/  IMAD.MOV.U32 R169, RZ, RZ, RZ ;  /* 0x000000ffffa97224 */ /* 0x000fe200078e00ff */
[----:B------:R-:W-:Y:S01]  /*0ba0*/  MOV R17, RZ ;  /* 0x000000ff00117202 */ /* 0x000fe20000000f00 */
[----:B------:R-:W-:Y:S01]  /*0bb0*/  IMAD.MOV.U32 R198, RZ, RZ, RZ ;  /* 0x000000ffffc67224 */ /* 0x000fe200078e00ff */
[----:B------:R-:W-:Y:S01]  /*0bc0*/  ULOP3.LUT UR53, UR36, 0x1, URZ, 0xfc, !UPT ;  /* 0x0000000124357892 */ /* 0x000fe2000f8efc3f */
[----:B------:R-:W-:Y:S01]  /*0bd0*/  IMAD.MOV.U32 R156, RZ, RZ, RZ ;  /* 0x000000ffff9c7224 */ /* 0x000fe200078e00ff */
[----:B------:R-:W-:-:S05]  /*0be0*/  UMOV UR43, URZ ;  /* 0x0000003f002b7c82 */ /* 0x000fca0008000000 */
[----:B------:R-:W-:Y:S01]  /*0bf0*/  UIADD3 UR52, UR52, 0x14400, URZ ;  /* 0x0001440034347890 */ /* 0x000fe2000fffe03f */
[----:B0-----:R-:W-:-:S05]  /*0c00*/  VIADD R15, R0, 0xffffff80 ;  /* 0xffffff80000f7836 */ /* 0x001fca0000000000 */
[----:B------:R-:W-:Y:S02]  /*0c10*/  SHF.R.S32.HI R0, RZ, 0x1f, R15 ;  /* 0x0000001fff007819 */ /* 0x000fe4000001140f */
[-C--:B------:R-:W-:Y:S02]  /*0c20*/  LEA.HI R5, R15, R15.reuse, RZ, 0x1 ;  /* 0x0000000f0f057211 */ /* 0x080fe400078f08ff */
[CC--:B------:R-:W-:Y:S02]  /*0c30*/  LEA.HI R2, R0.reuse, R15.reuse, RZ, 0x4 ;  /* 0x0000000f00027211 */ /* 0x0c0fe400078f20ff */
[CC--:B------:R-:W-:Y:S02]  /*0c40*/  LEA.HI R6, R0.reuse, R15.reuse, RZ, 0x2 ;  /* 0x0000000f00067211 */ /* 0x0c0fe400078f10ff */
[----:B------:R-:W-:Y:S02]  /*0c50*/  LEA.HI R3, R0, R15, RZ, 0x5 ;  /* 0x0000000f00037211 */ /* 0x000fe400078f28ff */
[----:B------:R-:W-:-:S02]  /*0c60*/  SHF.R.S32.HI R209, RZ, 0x4, R2 ;  /* 0x00000004ffd17819 */ /* 0x000fc40000011402 */
[--C-:B------:R-:W-:Y:S01]  /*0c70*/  SHF.R.S32.HI R7, RZ, 0x2, R6.reuse ;  /* 0x00000002ff077819 */ /* 0x100fe20000011406 */
[----:B------:R-:W-:Y:S01]  /*0c80*/  IMAD.SHL.U32 R4, R3, 0x20, RZ ;  /* 0x0000002003047824 */ /* 0x000fe200078e00ff */
[----:B------:R-:W-:Y:S02]  /*0c90*/  SHF.R.S32.HI R8, RZ, 0x1f, R6 ;  /* 0x0000001fff087819 */ /* 0x000fe40000011406 */
[C---:B------:R-:W-:Y:S02]  /*0ca0*/  LOP3.LUT R3, R2.reuse, 0x3fffff0, RZ, 0xc0, !PT ;  /* 0x03fffff002037812 */ /* 0x040fe400078ec0ff */
[----:B------:R-:W-:Y:S02]  /*0cb0*/  LEA.HI R2, R2, R209, RZ, 0x1 ;  /* 0x000000d102027211 */ /* 0x000fe400078f08ff */
[----:B------:R-:W-:Y:S02]  /*0cc0*/  LEA.HI R8, R8, R7, RZ, 0x2 ;  /* 0x0000000708087211 */ /* 0x000fe400078f10ff */
[----:B------:R-:W-:-:S02]  /*0cd0*/  SHF.R.S32.HI R168, RZ, 0x1, R5 ;  /* 0x00000001ffa87819 */ /* 0x000fc40000011405 */
[----:B------:R-:W-:Y:S02]  /*0ce0*/  LOP3.LUT R4, R4, 0xfffffc00, RZ, 0xc0, !PT ;  /* 0xfffffc0004047812 */ /* 0x000fe400078ec0ff */
[----:B------:R-:W-:Y:S01]  /*0cf0*/  IADD3 R3, R15, -R3, RZ ;  /* 0x800000030f037210 */ /* 0x000fe20007ffe0ff */
[----:B------:R-:W-:Y:S01]  /*0d00*/  VIADD R218, R168, 0x80 ;  /* 0x00000080a8da7836 */ /* 0x000fe20000000000 */
[----:B------:R-:W-:Y:S02]  /*0d10*/  LOP3.LUT R2, R2, 0x1ffffffe, RZ, 0xc0, !PT ;  /* 0x1ffffffe02027812 */ /* 0x000fe400078ec0ff */
[----:B------:R-:W-:Y:S01]  /*0d20*/  LOP3.LUT R8, R8, 0xfffffffc, RZ, 0xc0, !PT ;  /* 0xfffffffc08087812 */ /* 0x000fe200078ec0ff */
[----:B------:R-:W-:Y:S01]  /*0d30*/  IMAD R3, R3, 0x40, R4 ;  /* 0x0000004003037824 */ /* 0x000fe200078e0204 */
[----:B------:R-:W-:Y:S01]  /*0d40*/  LOP3.LUT R223, R5, 0xfffffffe, RZ, 0xc0, !PT ;  /* 0xfffffffe05df7812 */ /* 0x000fe200078ec0ff */
[----:B------:R-:W-:Y:S01]  /*0d50*/  IMAD.IADD R2, R209, 0x1, -R2 ;  /* 0x00000001d1027824 */ /* 0x000fe200078e0a02 */
[----:B------:R-:W-:Y:S01]  /*0d60*/  LOP3.LUT R6, R6, 0xfffffffc, RZ, 0xc0, !PT ;  /* 0xfffffffc06067812 */ /* 0x000fe200078ec0ff */
[----:B------:R-:W-:Y:S01]  /*0d70*/  IMAD.IADD R8, R7, 0x1, -R8 ;  /* 0x0000000107087824 */ /* 0x000fe200078e0a08 */
[----:B------:R-:W-:Y:S01]  /*0d80*/  SHF.R.S32.HI R7, RZ, 0x1f, R218 ;  /* 0x0000001fff077819 */ /* 0x000fe200000114da */
[C---:B------:R-:W-:Y:S01]  /*0d90*/  IMAD.IADD R223, R15.reuse, 0x1, -R223 ;  /* 0x000000010fdf7824 */ /* 0x040fe200078e0adf */
[----:B------:R-:W-:Y:S01]  /*0da0*/  IADD3 R6, R15, -R6, RZ ;  /* 0x800000060f067210 */ /* 0x000fe20007ffe0ff */
[----:B------:R-:W-:Y:S01]  /*0db0*/  IMAD.SHL.U32 R175, R8, 0x80, RZ ;  /* 0x0000008008af7824 */ /* 0x000fe200078e00ff */
[----:B------:R-:W-:Y:S01]  /*0dc0*/  LEA R2, R2, R3, 0x3 ;  /* 0x0000000302027211 */ /* 0x000fe200078e18ff */
[----:B------:R-:W-:Y:S01]  /*0dd0*/  IMAD.SHL.U32 R22, R223, 0x8, RZ ;  /* 0x00000008df167824 */ /* 0x000fe200078e00ff */
[----:B------:R-:W-:Y:S01]  /*0de0*/  LEA.HI R7, R7, R218, RZ, 0x3 ;  /* 0x000000da07077211 */ /* 0x000fe200078f18ff */
[----:B------:R-:W-:Y:S01]  /*0df0*/  IMAD.SHL.U32 R18, R223, 0x10, RZ ;  /* 0x00000010df127824 */ /* 0x000fe200078e00ff */
[----:B------:R-:W-:Y:S01]  /*0e00*/  LEA.HI R3, R0, R15, RZ, 0x7 ;  /* 0x0000000f00037211 */ /* 0x000fe200078f38ff */
[----:B------:R-:W-:Y:S01]  /*0e10*/  VIADD R172, R22, 0x40 ;  /* 0x0000004016ac7836 */ /* 0x000fe20000000000 */
[----:B------:R-:W-:Y:S01]  /*0e20*/  LEA.HI R4, R6, R6, RZ, 0x1 ;  /* 0x0000000606047211 */ /* 0x000fe200078f08ff */
[----:B------:R-:W-:Y:S01]  /*0e30*/  IMAD.SHL.U32 R10, R7, 0x40, RZ ;  /* 0x00000040070a7824 */ /* 0x000fe200078e00ff */
[----:B------:R-:W-:Y:S01]  /*0e40*/  LOP3.LUT R225, R3, 0xffffff80, RZ, 0xc0, !PT ;  /* 0xffffff8003e17812 */ /* 0x000fe200078ec0ff */
[----:B------:R-:W-:Y:S01]  /*0e50*/  VIADD R170, R22, 0x20 ;  /* 0x0000002016aa7836 */ /* 0x000fe20000000000 */
[----:B------:R-:W-:Y:S01]  /*0e60*/  LOP3.LUT R7, R4, 0x1ffffffe, RZ, 0xc0, !PT ;  /* 0x1ffffffe04077812 */ /* 0x000fe200078ec0ff */
[----:B------:R-:W-:Y:S01]  /*0e70*/  IMAD.IADD R4, R22, 0x1, R172 ;  /* 0x0000000116047824 */ /* 0x000fe200078e02ac */
[----:B------:R-:W-:Y:S01]  /*0e80*/  LEA.HI R11, R218, R218, RZ, 0x1 ;  /* 0x000000dada0b7211 */ /* 0x000fe200078f08ff */
[----:B------:R-:W-:Y:S01]  /*0e90*/  IMAD.IADD R225, R15, 0x1, -R225 ;  /* 0x000000010fe17824 */ /* 0x000fe200078e0ae1 */
[----:B------:R-:W-:Y:S01]  /*0ea0*/  LOP3.LUT R10, R10, 0xfffffe00, RZ, 0xc0, !PT ;  /* 0xfffffe000a0a7812 */ /* 0x000fe200078ec0ff */
[----:B------:R-:W-:Y:S01]  /*0eb0*/  IMAD.IADD R12, R6, 0x1, -R7 ;  /* 0x00000001060c7824 */ /* 0x000fe200078e0a07 */
[----:B------:R-:W-:Y:S01]  /*0ec0*/  LOP3.LUT R9, R11, 0x3fffffe, RZ, 0xc0, !PT ;  /* 0x03fffffe0b097812 */ /* 0x000fe200078ec0ff */
[----:B------:R0:W-:Y:S01]  /*0ed0*/  STL [R1+0x8], R2 ;  /* 0x0000080201007387 */ /* 0x0001e20000100800 */
[----:B------:R-:W-:Y:S01]  /*0ee0*/  SHF.R.S32.HI R13, RZ, 0x1f, R4 ;  /* 0x0000001fff0d7819 */ /* 0x000fe20000011404 */
[----:B------:R-:W-:Y:S01]  /*0ef0*/  VIADD R171, R22, 0x10 ;  /* 0x0000001016ab7836 */ /* 0x000fe20000000000 */
[----:B------:R-:W-:Y:S01]  /*0f00*/  SHF.R.S32.HI R6, RZ, 0x1f, R225 ;  /* 0x0000001fff067819 */ /* 0x000fe200000114e1 */
[----:B------:R-:W-:Y:S01]  /*0f10*/  IMAD.IADD R9, R218, 0x1, -R9 ;  /* 0x00000001da097824 */ /* 0x000fe200078e0a09 */
[----:B------:R-:W-:Y:S01]  /*0f20*/  SHF.R.S32.HI R7, RZ, 0x1f, R5 ;  /* 0x0000001fff077819 */ /* 0x000fe20000011405 */
[C---:B------:R-:W-:Y:S01]  /*0f30*/  VIADD R173, R22.reuse, 0x30 ;  /* 0x0000003016ad7836 */ /* 0x040fe20000000000 */
[-C--:B------:R-:W-:Y:S01]  /*0f40*/  LEA.HI R224, R13, R4.reuse, RZ, 0x4 ;  /* 0x000000040de07211 */ /* 0x080fe200078f20ff */
[----:B------:R-:W-:Y:S01]  /*0f50*/  IMAD R200, R9, 0x40, R10 ;  /* 0x0000004009c87824 */ /* 0x000fe200078e020a */
[----:B------:R-:W-:Y:S01]  /*0f60*/  LEA.HI R13, R13, R4, RZ, 0x6 ;  /* 0x000000040d0d7211 */ /* 0x000fe200078f30ff */
[----:B------:R-:W-:Y:S01]  /*0f70*/  VIADD R174, R22, 0x50 ;  /* 0x0000005016ae7836 */ /* 0x000fe20000000000 */
[----:B------:R-:W-:-:S02]  /*0f80*/  LEA.HI R4, R6, R225, RZ, 0x2 ;  /* 0x000000e106047211 */ /* 0x000fc400078f10ff */
[----:B0-----:R-:W-:Y:S02]  /*0f90*/  IADD3 R2, R22, R170, RZ ;  /* 0x000000aa16027210 */ /* 0x001fe40007ffe0ff */
[----:B------:R-:W-:Y:S02]  /*0fa0*/  LEA.HI R7, R7, R168, RZ, 0x3 ;  /* 0x000000a807077211 */ /* 0x000fe400078f18ff */
[----:B------:R-:W-:Y:S02]  /*0fb0*/  LOP3.LUT R10, R4, 0x7ffffffc, RZ, 0xc0, !PT ;  /* 0x7ffffffc040a7812 */ /* 0x000fe400078ec0ff */
[----:B------:R-:W-:Y:S02]  /*0fc0*/  SHF.R.S32.HI R9, RZ, 0x1f, R2 ;  /* 0x0000001fff097819 */ /* 0x000fe40000011402 */
[----:B------:R-:W-:Y:S01]  /*0fd0*/  LOP3.LUT R7, R7, 0xfffffff8, RZ, 0xc0, !PT ;  /* 0xfffffff807077812 */ /* 0x000fe200078ec0ff */
[----:B------:R-:W-:Y:S01]  /*0fe0*/  IMAD.IADD R237, R225, 0x1, -R10 ;  /* 0x00000001e1ed7824 */ /* 0x000fe200078e0a0a */
[----:B------:R-:W-:-:S02]  /*0ff0*/  LEA.HI R222, R9, R2, RZ, 0x4 ;  /* 0x0000000209de7211 */ /* 0x000fc400078f20ff */
[----:B------:R-:W-:Y:S01]  /*1000*/  LEA.HI R14, R9, R2, RZ, 0x6 ;  /* 0x00000002090e7211 */ /* 0x000fe200078f30ff */
[----:B------:R-:W-:Y:S01]  /*1010*/  IMAD.IADD R236, R168, 0x1, -R7 ;  /* 0x00000001a8ec7824 */ /* 0x000fe200078e0a07 */
[--C-:B------:R-:W-:Y:S01]  /*1020*/  SHF.R.S32.HI R9, RZ, 0x2, R4.reuse ;  /* 0x00000002ff097819 */ /* 0x100fe20000011404 */
[----:B------:R-:W-:Y:S01]  /*1030*/  IMAD R237, R237, R20, 0xa0 ;  /* 0x000000a0eded7424 */ /* 0x000fe200078e0214 */
[----:B------:R-:W-:Y:S01]  /*1040*/  SHF.R.S32.HI R10, RZ, 0x1f, R4 ;  /* 0x0000001fff0a7819 */ /* 0x000fe20000011404 */
[----:B------:R-:W-:Y:S01]  /*1050*/  IMAD.SHL.U32 R2, R236, 0x80, RZ ;  /* 0x00000080ec027824 */ /* 0x000fe200078e00ff */
[----:B------:R-:W-:Y:S01]  /*1060*/  SHF.R.S32.HI R234, RZ, 0x7, R3 ;  /* 0x00000007ffea7819 */ /* 0x000fe20000011403 */
[----:B------:R-:W-:Y:S01]  /*1070*/  IMAD.SHL.U32 R14, R14, 0x80, RZ ;  /* 0x000000800e0e7824 */ /* 0x000fe200078e00ff */
[----:B------:R-:W-:Y:S02]  /*1080*/  LEA.HI R10, R10, R9, RZ, 0x3 ;  /* 0x000000090a0a7211 */ /* 0x000fe400078f18ff */
[----:B------:R-:W-:-:S02]  /*1090*/  LEA.HI R0, R0, R15, RZ, 0x3 ;  /* 0x0000000f00007211 */ /* 0x000fc400078f18ff */
[----:B------:R-:W-:Y:S02]  /*10a0*/  LOP3.LUT R10, R10, 0xfffffff8, RZ, 0xc0, !PT ;  /* 0xfffffff80a0a7812 */ /* 0x000fe400078ec0ff */
[----:B------:R-:W-:Y:S02]  /*10b0*/  LEA.HI R3, R3, R234, RZ, 0x1 ;  /* 0x000000ea03037211 */ /* 0x000fe400078f08ff */
[----:B------:R-:W-:Y:S01]  /*10c0*/  LEA.HI R6, R6, R225, RZ, 0x5 ;  /* 0x000000e106067211 */ /* 0x000fe200078f28ff */
[----:B------:R-:W-:Y:S01]  /*10d0*/  IMAD.IADD R9, R9, 0x1, -R10 ;  /* 0x0000000109097824 */ /* 0x000fe200078e0a0a */
[----:B------:R-:W-:Y:S02]  /*10e0*/  LOP3.LUT R7, R2, 0x380, RZ, 0xc0, !PT ;  /* 0x0000038002077812 */ /* 0x000fe400078ec0ff */
[----:B------:R-:W-:Y:S02]  /*10f0*/  LEA.HI R5, R5, R168, RZ, 0x1 ;  /* 0x000000a805057211 */ /* 0x000fe400078f08ff */
[----:B------:R-:W-:-:S02]  /*1100*/  LOP3.LUT R212, R0, 0xfffffff8, RZ, 0xc0, !PT ;  /* 0xfffffff800d47812 */ /* 0x000fc400078ec0ff */
[----:B------:R-:W-:Y:S02]  /*1110*/  LOP3.LUT R3, R3, 0x3fffffe, RZ, 0xc0, !PT ;  /* 0x03fffffe03037812 */ /* 0x000fe400078ec0ff */
[----:B------:R-:W-:Y:S01]  /*1120*/  SHF.R.S32.HI R6, RZ, 0x5, R6 ;  /* 0x00000005ff067819 */ /* 0x000fe20000011406 */
[----:B------:R-:W-:Y:S01]  /*1130*/  IMAD.IADD R212, R15, 0x1, -R212 ;  /* 0x000000010fd47824 */ /* 0x000fe200078e0ad4 */
[----:B------:R-:W-:Y:S01]  /*1140*/  SHF.R.U32.HI R2, RZ, 0x3, R7 ;  /* 0x00000003ff027819 */ /* 0x000fe20000011607 */
[----:B------:R-:W-:Y:S01]  /*1150*/  IMAD.IADD R3, R234, 0x1, -R3 ;  /* 0x00000001ea037824 */ /* 0x000fe200078e0a03 */
[----:B------:R-:W-:Y:S01]  /*1160*/  LOP3.LUT R5, R5, 0x3fffffe, RZ, 0xc0, !PT ;  /* 0x03fffffe05057812 */ /* 0x000fe200078ec0ff */
[----:B------:R-:W-:Y:S01]  /*1170*/  IMAD R6, R6, 0x10, R9 ;  /* 0x0000001006067824 */ /* 0x000fe200078e0209 */
[----:B------:R-:W-:Y:S02]  /*1180*/  LOP3.LUT R7, R7, 0x10, R18, 0xf8, !PT ;  /* 0x0000001007077812 */ /* 0x000fe400078ef812 */
[----:B------:R-:W-:Y:S01]  /*1190*/  LOP3.LUT R175, R175, 0x180, RZ, 0xc0, !PT ;  /* 0x00000180afaf7812 */ /* 0x000fe200078ec0ff */
[----:B------:R-:W-:Y:S01]  /*11a0*/  IMAD R235, R3, 0x40, R6 ;  /* 0x0000004003eb7824 */ /* 0x000fe200078e0206 */
[----:B------:R-:W-:Y:S01]  /*11b0*/  LOP3.LUT R4, R7, R2, RZ, 0x3c, !PT ;  /* 0x0000000207047212 */ /* 0x000fe200078e3cff */
[----:B------:R-:W-:Y:S01]  /*11c0*/  IMAD.IADD R2, R168, 0x1, -R5 ;  /* 0x00000001a8027824 */ /* 0x000fe200078e0a05 */
[----:B------:R-:W-:-:S02]  /*11d0*/  SHF.L.U32 R202, R212, 0x3, RZ ;  /* 0x00000003d4ca7819 */ /* 0x000fc400000006ff */
[----:B------:R-:W-:Y:S01]  /*11e0*/  SHF.R.U32.HI R196, RZ, 0x3, R175 ;  /* 0x00000003ffc47819 */ /* 0x000fe200000116af */
[----:B------:R-:W-:Y:S01]  /*11f0*/  IMAD R2, R209, 0x8, R2 ;  /* 0x00000008d1027824 */ /* 0x000fe200078e0202 */
[----:B------:R-:W-:Y:S02]  /*1200*/  LOP3.LUT R3, R175, 0x10, R18, 0xf8, !PT ;  /* 0x00000010af037812 */ /* 0x000fe400078ef812 */
[----:B------:R-:W-:Y:S01]  /*1210*/  SHF.R.S32.HI R221, RZ, 0x3, R0 ;  /* 0x00000003ffdd7819 */ /* 0x000fe20000011400 */
[----:B------:R-:W-:Y:S01]  /*1220*/  IMAD.SHL.U32 R197, R2, 0x40, RZ ;  /* 0x0000004002c57824 */ /* 0x000fe200078e00ff */
[----:B------:R-:W-:Y:S02]  /*1230*/  SHF.R.S32.HI R0, RZ, 0x1f, R202 ;  /* 0x0000001fff007819 */ /* 0x000fe400000114ca */
[----:B------:R-:W-:Y:S02]  /*1240*/  LOP3.LUT R0, R3, R196, RZ, 0x3c, !PT ;  /* 0x000000c403007212 */ /* 0x000fe400078e3cff */
[----:B------:R-:W-:-:S02]  /*1250*/  LOP3.LUT R5, R175, 0x30, R222, 0xf8, !PT ;  /* 0x00000030af057812 */ /* 0x000fc400078ef8de */
[----:B------:R-:W-:Y:S01]  /*1260*/  LOP3.LUT R7, R175, 0x30, R224, 0xf8, !PT ;  /* 0x00000030af077812 */ /* 0x000fe200078ef8e0 */
[----:B------:R-:W-:Y:S01]  /*1270*/  IMAD.IADD R203, R197, 0x1, R0 ;  /* 0x00000001c5cb7824 */ /* 0x000fe200078e0200 */
[----:B------:R-:W-:Y:S02]  /*1280*/  LEA R0, R12, R235, 0x3 ;  /* 0x000000eb0c007211 */ /* 0x000fe400078e18ff */
[----:B------:R-:W-:Y:S02]  /*1290*/  SHF.L.U32 R13, R13, 0x7, RZ ;  /* 0x000000070d0d7819 */ /* 0x000fe400000006ff */
[----:B------:R-:W-:Y:S01]  /*12a0*/  LOP3.LUT R14, R14, 0xffffe000, RZ, 0xc0, !PT ;  /* 0xffffe0000e0e7812 */ /* 0x000fe200078ec0ff */
[----:B------:R0:W-:Y:S01]  /*12b0*/  STL [R1+0x4], R0 ;  /* 0x0000040001007387 */ /* 0x0001e20000100800 */
[----:B------:R-:W-:Y:S02]  /*12c0*/  LOP3.LUT R5, R5, R196, RZ, 0x3c, !PT ;  /* 0x000000c405057212 */ /* 0x000fe400078e3cff */
[----:B------:R-:W-:-:S02]  /*12d0*/  LEA R209, R209, R4, 0xa ;  /* 0x00000004d1d17211 */ /* 0x000fc400078e50ff */
[----:B------:R-:W-:Y:S02]  /*12e0*/  LOP3.LUT P0, RZ, R8, 0x2, RZ, 0xc0, !PT ;  /* 0x0000000208ff7812 */ /* 0x000fe4000780c0ff */
[----:B------:R-:W-:Y:S02]  /*12f0*/  LOP3.LUT R4, R7, R196, RZ, 0x3c, !PT ;  /* 0x000000c407047212 */ /* 0x000fe400078e3cff */
[----:B------:R-:W-:Y:S02]  /*1300*/  SHF.R.S32.HI R11, RZ, 0x1, R11 ;  /* 0x00000001ff0b7819 */ /* 0x000fe4000001140b */
[----:B------:R-:W-:Y:S02]  /*1310*/  LOP3.LUT R2, R13, 0xffffe000, RZ, 0xc0, !PT ;  /* 0xffffe0000d027812 */ /* 0x000fe400078ec0ff */
[----:B------:R-:W-:Y:S01]  /*1320*/  IADD3 R7, R5, R197, R14 ;  /* 0x000000c505077210 */ /* 0x000fe20007ffe00e */
[----:B------:R-:W-:Y:S01]  /*1330*/  IMAD.SHL.U32 R11, R11, 0x80, RZ ;  /* 0x000000800b0b7824 */ /* 0x000fe200078e00ff */
[----:B------:R-:W-:-:S02]  /*1340*/  LOP3.LUT R5, R175, 0x30, R18, 0xf8, !PT ;  /* 0x00000030af057812 */ /* 0x000fc400078ef812 */
[----:B------:R-:W-:Y:S01]  /*1350*/  SEL R220, R220, 0xffffffe0, !P0 ;  /* 0xffffffe0dcdc7807 */ /* 0x000fe20004000000 */
[----:B------:R-:W-:Y:S01]  /*1360*/  IMAD.IADD R232, R16, 0x1, R7 ;  /* 0x0000000110e87824 */ /* 0x000fe200078e0207 */
[----:B------:R-:W-:Y:S02]  /*1370*/  IADD3 R231, R4, R197, R2 ;  /* 0x000000c504e77210 */ /* 0x000fe40007ffe002 */
[----:B------:R-:W-:Y:S01]  /*1380*/  IADD3 R211, R202, 0x40, RZ ;  /* 0x00000040cad37810 */ /* 0x000fe20007ffe0ff */
[----:B------:R-:W-:Y:S01]  /*1390*/  IMAD.IADD R208, R220, 0x1, R203 ;  /* 0x00000001dcd07824 */ /* 0x000fe200078e02cb */
[----:B------:R-:W-:Y:S01]  /*13a0*/  LOP3.LUT R5, R5, R196, RZ, 0x3c, !PT ;  /* 0x000000c405057212 */ /* 0x000fe200078e3cff */
[----:B------:R-:W-:Y:S01]  /*13b0*/  IMAD.IADD R231, R16, 0x1, R231 ;  /* 0x0000000110e77824 */ /* 0x000fe200078e02e7 */
[----:B------:R-:W-:Y:S02]  /*13c0*/  SHF.R.S32.HI R219, RZ, 0x1f, R168 ;  /* 0x0000001fffdb7819 */ /* 0x000fe400000114a8 */
[----:B------:R-:W-:-:S02]  /*13d0*/  SHF.R.S32.HI R230, RZ, 0x1f, R171 ;  /* 0x0000001fffe67819 */ /* 0x000fc400000114ab */
[----:B------:R-:W-:Y:S02]  /*13e0*/  SHF.R.S32.HI R229, RZ, 0x1f, R170 ;  /* 0x0000001fffe57819 */ /* 0x000fe400000114aa */
[----:B------:R-:W-:Y:S02]  /*13f0*/  SHF.R.S32.HI R228, RZ, 0x1f, R173 ;  /* 0x0000001fffe47819 */ /* 0x000fe400000114ad */
[----:B------:R-:W-:Y:S02]  /*1400*/  SHF.R.S32.HI R227, RZ, 0x1f, R172 ;  /* 0x0000001fffe37819 */ /* 0x000fe400000114ac */
[----:B------:R-:W-:Y:S02]  /*1410*/  SHF.R.S32.HI R226, RZ, 0x1f, R174 ;  /* 0x0000001fffe27819 */ /* 0x000fe400000114ae */
[----:B------:R-:W-:Y:S02]  /*1420*/  LOP3.LUT R199, R11, 0x180, RZ, 0xc0, !PT ;  /* 0x000001800bc77812 */ /* 0x000fe400078ec0ff */
[----:B------:R-:W-:-:S02]  /*1430*/  SHF.R.S32.HI R2, RZ, 0x1f, R211 ;  /* 0x0000001fff027819 */ /* 0x000fc400000114d3 */
[----:B------:R-:W-:Y:S02]  /*1440*/  SHF.R.S32.HI R222, RZ, 0x4, R222 ;  /* 0x00000004ffde7819 */ /* 0x000fe400000114de */
[----:B------:R-:W-:Y:S02]  /*1450*/  SHF.R.S32.HI R224, RZ, 0x4, R224 ;  /* 0x00000004ffe07819 */ /* 0x000fe400000114e0 */
[----:B------:R-:W-:Y:S02]  /*1460*/  IADD3 R233, R16, R197, R5 ;  /* 0x000000c510e97210 */ /* 0x000fe40007ffe005 */
[----:B0-----:R-:W-:-:S07]  /*1470*/  IADD3 R220, R220, UR52, R203 ;  /* 0x00000034dcdc7c10 */ /* 0x001fce000fffe0cb */
.L_x_661:
[----:B0---4-:R-:W0:Y:S02]  /*1480*/  LDC.64 R2, c[0x0][0xc88] ;  /* 0x00032200ff027b82 */ /* 0x011e240000000a00 */
[----:B0-----:R-:W-:-:S05]  /*1490*/  IMAD.WIDE R2, R207, 0x4, R2 ;  /* 0x00000004cf027825 */ /* 0x001fca00078e0202 */
[----:B--2---:R0:W2:Y:S01]  /*14a0*/  LDG.E R210, desc[UR54][R2.64] ;  /* 0x0000003602d27981 */ /* 0x0040a2000c1e1900 */
[----:B------:R-:W-:Y:S05]  /*14b0*/  YIELD ;  /* 0x0000000000007946 */ /* 0x000fea0003800000 */
[----:B------:R-:W-:Y:S01]  /*14c0*/  ULDC.64 UR4, c[0x0][0xa28] ;  /* 0x00028a0000047ab9 */ /* 0x000fe20000000a00 */
[----:B------:R-:W-:Y:S01]  /*14d0*/  ULDC.64 UR8, c[0x0][0xa18] ;  /* 0x0002860000087ab9 */ /* 0x000fe20000000a00 */
[----:B------:R-:W-:Y:S01]  /*14e0*/  ISETP.NE.U32.AND P1, PT, RZ, UR4, PT ;  /* 0x00000004ff007c0c */ /* 0x000fe2000bf25070 */
[----:B------:R-:W-:Y:S01]  /*14f0*/  ULDC.64 UR6, c[0x0][0xa08] ;  /* 0x0002820000067ab9 */ /* 0x000fe20000000a00 */
[----:B0-----:R-:W-:Y:S01]  /*1500*/  IMAD.MOV.U32 R3, RZ, RZ, RZ ;  /* 0x000000ffff037224 */ /* 0x001fe200078e00ff */
[----:B------:R-:W-:Y:S01]  /*1510*/  ISETP.NE.U32.AND P0, PT, RZ, UR6, PT ;  /* 0x00000006ff007c0c */ /* 0x000fe2000bf05070 */
[----:B------:R-:W-:Y:S01]  /*1520*/  IMAD.MOV.U32 R27, RZ, RZ, RZ ;  /* 0x000000ffff1b7224 */ /* 0x000fe200078e00ff */
[----:B------:R-:W-:-:S02]  /*1530*/  ISETP.NE.AND.EX P1, PT, RZ, UR5, PT, P1 ;  /* 0x00000005ff007c0c */ /* 0x000fc4000bf25310 */
[----:B------:R-:W-:Y:S02]  /*1540*/  ISETP.NE.AND.EX P0, PT, RZ, UR7, PT, P0 ;  /* 0x00000007ff007c0c */ /* 0x000fe4000bf05300 */
[----:B--2---:R-:W-:Y:S01]  /*1550*/  SHF.R.S32.HI R216, RZ, 0x1f, R210 ;  /* 0x0000001fffd87819 */ /* 0x004fe200000114d2 */
[----:B------:R-:W-:-:S08]  /*1560*/  IMAD.SHL.U32 R214, R210, 0x4, RZ ;  /* 0x00000004d2d67824 */ /* 0x000fd000078e00ff */
[C---:B---3--:R-:W-:Y:S02]  /*1570*/  @P1 LEA R4, P2, R210.reuse, UR4, 0x2 ;  /* 0x00000004d2041c11 */ /* 0x048fe4000f8410ff */
[C-C-:B------:R-:W-:Y:S02]  /*1580*/  SHF.L.U64.HI R215, R210.reuse, 0x2, R216.reuse ;  /* 0x00000002d2d77819 */ /* 0x140fe400000102d8 */
[----:B------:R-:W-:Y:S02]  /*1590*/  @P1 LEA.HI.X R5, R210, UR5, R216, 0x2, P2 ;  /* 0x00000005d2051c11 */ /* 0x000fe400090f14d8 */
[----:B------:R-:W-:Y:S01]  /*15a0*/  ISETP.NE.U32.AND P2, PT, RZ, UR8, PT ;  /* 0x00000008ff007c0c */ /* 0x000fe2000bf45070 */
[----:B------:R-:W-:Y:S01]  /*15b0*/  ULDC UR4, c[0x0][0x288] ;  /* 0x0000a20000047ab9 */ /* 0x000fe20000000800 */
[----:B------:R-:W-:Y:S01]  /*15c0*/  IADD3 R8, P3, R214, UR6, RZ ;  /* 0x00000006d6087c10 */ /* 0x000fe2000ff7e0ff */
[----:B------:R0:W5:Y:S01]  /*15d0*/  @P1 LDG.E R3, desc[UR54][R4.64] ;  /* 0x0000003604031981 */ /* 0x000162000c1e1900 */
[----:B------:R-:W-:Y:S01]  /*15e0*/  ISETP.NE.AND.EX P2, PT, RZ, UR9, PT, P2 ;  /* 0x00000009ff007c0c */ /* 0x000fe2000bf45320 */
[----:B------:R-:W-:Y:S01]  /*15f0*/  IMAD.U32 R157, RZ, RZ, UR4 ;  /* 0x00000004ff9d7e24 */ /* 0x000fe2000f8e00ff */
[----:B------:R-:W-:Y:S01]  /*1600*/  IADD3.X R9, R215, UR7, RZ, P3, !PT ;  /* 0x00000007d7097c10 */ /* 0x000fe20009ffe4ff */
[----:B------:R-:W-:-:S04]  /*1610*/  ULDC.64 UR4, c[0x0][0x418] ;  /* 0x0001060000047ab9 */ /* 0x000fc80000000a00 */
[----:B------:R0:W5:Y:S06]  /*1620*/  @P0 LDG.E R27, desc[UR54][R8.64] ;  /* 0x00000036081b0981 */ /* 0x00016c000c1e1900 */
[----:B------:R-:W-:-:S04]  /*1630*/  @P2 IADD3 R6, P1, R214, UR8, RZ ;  /* 0x00000008d6062c10 */ /* 0x000fc8000ff3e0ff */
[----:B------:R-:W-:-:S05]  /*1640*/  @P2 IADD3.X R7, R215, UR9, RZ, P1, !PT ;  /* 0x00000009d7072c10 */ /* 0x000fca0008ffe4ff */
[----:B------:R0:W5:Y:S01]  /*1650*/  @P2 LDG.E R157, desc[UR54][R6.64] ;  /* 0x00000036069d2981 */ /* 0x000162000c1e1900 */
[----:B------:R-:W-:-:S03]  /*1660*/  UISETP.NE.U32.AND UP0, UPT, UR4, URZ, UPT ;  /* 0x0000003f0400728c */ /* 0x000fc6000bf05070 */
[----:B------:R-:W-:Y:S01]  /*1670*/  ULDC UR4, c[0x0][0x424] ;  /* 0x0001090000047ab9 */ /* 0x000fe20000000800 */
[----:B------:R-:W-:-:S03]  /*1680*/  UISETP.NE.AND.EX UP0, UPT, UR5, URZ, UPT, UP0 ;  /* 0x0000003f0500728c */ /* 0x000fc6000bf05300 */
[----:B------:R-:W-:Y:S01]  /*1690*/  ULDC UR5, c[0x0][0x2f0] ;  /* 0x0000bc0000057ab9 */ /* 0x000fe20000000800 */
[----:B------:R-:W-:-:S04]  /*16a0*/  USEL UR4, UR4, 0x1, UP0 ;  /* 0x0000000104047887 */ /* 0x000fc80008000000 */
[----:B------:R-:W-:-:S03]  /*16b0*/  UIMAD UR4, UR4, UR5, URZ ;  /* 0x00000005040472a4 */ /* 0x000fc6000f8e023f */
[----:B------:R-:W-:Y:S02]  /*16c0*/  ULDC UR5, c[0x0][0x348] ;  /* 0x0000d20000057ab9 */ /* 0x000fe40000000800 */
[----:B------:R-:W-:Y:S01]  /*16d0*/  MOV R2, UR5 ;  /* 0x0000000500027c02 */ /* 0x000fe20008000f00 */
[----:B------:R-:W-:Y:S02]  /*16e0*/  IMAD.U32 R26, RZ, RZ, UR4 ;  /* 0x00000004ff1a7e24 */ /* 0x000fe4000f8e00ff */
[----:B------:R-:W-:Y:S01]  /*16f0*/  IMAD.MOV.U32 R25, RZ, RZ, R210 ;  /* 0x000000ffff197224 */ /* 0x000fe200078e00d2 */
[----:B0-----:R-:W-:Y:S06]  /*1700*/  @P2 BRA `(.L_x_471) ;  /* 0x0000000000242947 */ /* 0x001fec0003800000 */
[----:B------:R-:W-:Y:S02]  /*1710*/  ULDC.64 UR4, c[0x0][0xa00] ;  /* 0x0002800000047ab9 */ /* 0x000fe40000000a00 */
[----:B------:R-:W-:-:S04]  /*1720*/  ISETP.NE.U32.AND P1, PT, RZ, UR4, PT ;  /* 0x00000004ff007c0c */ /* 0x000fc8000bf25070 */
[----:B------:R-:W-:-:S13]  /*1730*/  ISETP.NE.AND.EX P1, PT, RZ, UR5, PT, P1 ;  /* 0x00000005ff007c0c */ /* 0x000fda000bf25310 */
[----:B------:R-:W-:Y:S05]  /*1740*/  @!P1 BRA `(.L_x_471) ;  /* 0x0000000000149947 */ /* 0x000fea0003800000 */
[----:B------:R-:W0:Y:S02]  /*1750*/  LDC.64 R4, c[0x0][0xa00] ;  /* 0x00028000ff047b82 */ /* 0x000e240000000a00 */
[----:B0-----:R-:W-:-:S05]  /*1760*/  IMAD.WIDE R4, R25, 0x4, R4 ;  /* 0x0000000419047825 */ /* 0x001fca00078e0204 */
[----:B-----5:R-:W2:Y:S04]  /*1770*/  LDG.E R157, desc[UR54][R4.64] ;  /* 0x00000036049d7981 */ /* 0x020ea8000c1e1900 */
[----:B------:R-:W2:Y:S02]  /*1780*/  LDG.E R0, desc[UR54][R4.64+0x4] ;  /* 0x0000043604007981 */ /* 0x000ea4000c1e1900 */
[----:B--2---:R-:W-:-:S07]  /*1790*/  IMAD.IADD R157, R0, 0x1, -R157 ;  /* 0x00000001009d7824 */ /* 0x004fce00078e0a9d */
.L_x_471:
[----:B------:R-:W-:Y:S01]  /*17a0*/  ULDC.64 UR4, c[0x0][0xa20] ;  /* 0x0002880000047ab9 */ /* 0x000fe20000000a00 */
[----:B------:R-:W-:Y:S01]  /*17b0*/  IMAD.MOV.U32 R217, RZ, RZ, R205 ;  /* 0x000000ffffd97224 */ /* 0x000fe200078e00cd */
[----:B------:R-:W-:Y:S02]  /*17c0*/  ISETP.NE.U32.AND P1, PT, RZ, UR4, PT ;  /* 0x00000004ff007c0c */ /* 0x000fe4000bf25070 */
[----:B------:R-:W-:Y:S02]  /*17d0*/  MOV R213, R206 ;  /* 0x000000ce00d57202 */ /* 0x000fe40000000f00 */
[----:B------:R-:W-:-:S13]  /*17e0*/  ISETP.NE.AND.EX P1, PT, RZ, UR5, PT, P1 ;  /* 0x00000005ff007c0c */ /* 0x000fda000bf25310 */
[----:B------:R-:W-:Y:S05]  /*17f0*/  @!P1 BRA `(.L_x_472) ;  /* 0x0000000000109947 */ /* 0x000fea0003800000 */
[----:B------:R-:W-:-:S04]  /*1800*/  IADD3 R4, P0, R214, UR4, RZ ;  /* 0x00000004d6047c10 */ /* 0x000fc8000ff1e0ff */
[----:B------:R-:W-:-:S05]  /*1810*/  IADD3.X R5, R215, UR5, RZ, P0, !PT ;  /* 0x00000005d7057c10 */ /* 0x000fca00087fe4ff */
[----:B------:R0:W5:Y:S01]  /*1820*/  LDG.E R26, desc[UR54][R4.64] ;  /* 0x00000036041a7981 */ /* 0x000162000c1e1900 */
[----:B------:R-:W-:Y:S05]  /*1830*/  BRA `(.L_x_473) ;  /* 0x0000000000107947 */ /* 0x000fea0003800000 */
.L_x_472:
[----:B------:R-:W-:Y:S05]  /*1840*/  @!P0 BRA `(.L_x_473) ;  /* 0x00000000000c8947 */ /* 0x000fea0003800000 */
[----:B------:R-:W2:Y:S04]  /*1850*/  LDG.E R5, desc[UR54][R8.64] ;  /* 0x0000003608057981 */ /* 0x000ea8000c1e1900 */
[----:B------:R-:W2:Y:S02]  /*1860*/  LDG.E R26, desc[UR54][R8.64+0x4] ;  /* 0x00000436081a7981 */ /* 0x000ea4000c1e1900 */
[----:B--2---:R-:W-:-:S07]  /*1870*/  IMAD.IADD R26, R26, 0x1, -R5 ;  /* 0x000000011a1a7824 */ /* 0x004fce00078e0a05 */
.L_x_473:
[----:B------:R-:W-:Y:S02]  /*1880*/  ULDC.64 UR4, c[0x0][0xa10] ;  /* 0x0002840000047ab9 */ /* 0x000fe40000000a00 */
[----:B------:R-:W-:-:S04]  /*1890*/  ISETP.NE.U32.AND P0, PT, RZ, UR4, PT ;  /* 0x00000004ff007c0c */ /* 0x000fc8000bf05070 */
[----:B------:R-:W-:Y:S01]  /*18a0*/  ISETP.NE.AND.EX P0, PT, RZ, UR5, PT, P0 ;  /* 0x00000005ff007c0c */ /* 0x000fe2000bf05300 */
[----:B-----5:R-:W-:Y:S01]  /*18b0*/  IMAD.IADD R11, R26, 0x1, -R3 ;  /* 0x000000011a0b7824 */ /* 0x020fe200078e0a03 */
[----:B------:R-:W-:-:S11]  /*18c0*/  ULDC.64 UR4, c[0x0][0xa30] ;  /* 0x00028c0000047ab9 */ /* 0x000fd60000000a00 */
[----:B0-----:R-:W0:Y:S02]  /*18d0*/  @P0 LDC.64 R4, c[0x0][0xa10] ;  /* 0x00028400ff040b82 */ /* 0x001e240000000a00 */
[----:B0-----:R-:W-:-:S05]  /*18e0*/  @P0 IMAD.WIDE R4, R25, 0x4, R4 ;  /* 0x0000000419040825 */ /* 0x001fca00078e0204 */
[----:B------:R-:W2:Y:S04]  /*18f0*/  @P0 LDG.E R0, desc[UR54][R4.64] ;  /* 0x0000003604000981 */ /* 0x000ea8000c1e1900 */
[----:B------:R-:W2:Y:S01]  /*1900*/  @P0 LDG.E R9, desc[UR54][R4.64+0x4] ;  /* 0x0000043604090981 */ /* 0x000ea2000c1e1900 */
[----:B------:R-:W-:Y:S01]  /*1910*/  IMAD.MOV R120, RZ, RZ, -R11 ;  /* 0x000000ffff787224 */ /* 0x000fe200078e0a0b */
[----:B------:R-:W-:Y:S01]  /*1920*/  ISETP.NE.U32.AND P1, PT, RZ, UR4, PT ;  /* 0x00000004ff007c0c */ /* 0x000fe2000bf25070 */
[----:B------:R-:W-:-:S03]  /*1930*/  IMAD.MOV.U32 R144, RZ, RZ, R26 ;  /* 0x000000ffff907224 */ /* 0x000fc600078e001a */
[----:B------:R-:W-:Y:S02]  /*1940*/  VIMNMX R120, RZ, R120, !PT ;  /* 0x00000078ff787248 */ /* 0x000fe40007fe0100 */
[----:B------:R-:W-:-:S13]  /*1950*/  ISETP.NE.AND.EX P1, PT, RZ, UR5, PT, P1 ;  /* 0x00000005ff007c0c */ /* 0x000fda000bf25310 */
[----:B------:R-:W-:-:S04]  /*1960*/  @P1 IADD3 R6, P2, R214, UR4, RZ ;  /* 0x00000004d6061c10 */ /* 0x000fc8000ff5e0ff */
[----:B------:R-:W-:-:S05]  /*1970*/  @P1 IADD3.X R7, R215, UR5, RZ, P2, !PT ;  /* 0x00000005d7071c10 */ /* 0x000fca00097fe4ff */
[----:B------:R0:W5:Y:S01]  /*1980*/  @P1 LDG.E R144, desc[UR54][R6.64] ;  /* 0x0000003606901981 */ /* 0x000162000c1e1900 */
[----:B--2---:R-:W-:-:S05]  /*1990*/  @P0 IMAD.IADD R2, R9, 0x1, -R0 ;  /* 0x0000000109020824 */ /* 0x004fca00078e0a00 */
[----:B------:R-:W-:-:S05]  /*19a0*/  IADD3 R158, R11, R2, RZ ;  /* 0x000000020b9e7210 */ /* 0x000fca0007ffe0ff */
[----:B------:R-:W-:-:S04]  /*19b0*/  VIADD R0, R158, 0x9f ;  /* 0x0000009f9e007836 */ /* 0x000fc80000000000 */
[----:B------:R-:W-:-:S05]  /*19c0*/  IMAD.HI R0, R0, 0x66666667, RZ ;  /* 0x6666666700007827 */ /* 0x000fca00078e02ff */
[----:B------:R-:W-:-:S04]  /*19d0*/  SHF.R.U32.HI R3, RZ, 0x1f, R0 ;  /* 0x0000001fff037819 */ /* 0x000fc80000011600 */
[----:B------:R-:W-:-:S05]  /*19e0*/  LEA.HI.SX32 R164, R0, R3, 0x1a ;  /* 0x0000000300a47211 */ /* 0x000fca00078fd2ff */
[----:B------:R-:W-:-:S05]  /*19f0*/  IMAD R3, R164, 0xa0, -R11 ;  /* 0x000000a0a4037824 */ /* 0x000fca00078e0a0b */
[----:B------:R-:W-:-:S04]  /*1a00*/  VIMNMX R3, R3, R2, PT ;  /* 0x0000000203037248 */ /* 0x000fc80003fe0100 */
[----:B------:R-:W-:Y:S01]  /*1a10*/  ISETP.GT.AND P0, PT, R3, R120, PT ;  /* 0x000000780300720c */ /* 0x000fe20003f04270 */
[----:B------:R-:W-:-:S05]  /*1a20*/  IMAD.WIDE.U32 R120, R120, -0x33333333, RZ ;  /* 0xcccccccd78787825 */ /* 0x000fca00078e00ff */
[----:B------:R-:W-:-:S05]  /*1a30*/  SHF.R.U32.HI R120, RZ, 0x7, R121 ;  /* 0x00000007ff787819 */ /* 0x000fca0000011679 */
[----:B------:R-:W-:Y:S02]  /*1a40*/  IMAD.MOV.U32 R24, RZ, RZ, R120 ;  /* 0x000000ffff187224 */ /* 0x000fe400078e0078 */
[----:B------:R-:W-:-:S04]  /*1a50*/  @P0 VIADD R0, R3, 0x9f ;  /* 0x0000009f03000836 */ /* 0x000fc80000000000 */
[----:B------:R-:W-:-:S05]  /*1a60*/  @P0 IMAD.HI R0, R0, 0x66666667, RZ ;  /* 0x6666666700000827 */ /* 0x000fca00078e02ff */
[----:B------:R-:W-:-:S04]  /*1a70*/  @P0 SHF.R.U32.HI R3, RZ, 0x1f, R0 ;  /* 0x0000001fff030819 */ /* 0x000fc80000011600 */
[----:B------:R-:W-:Y:S02]  /*1a80*/  @P0 LEA.HI.SX32 R24, R0, R3, 0x1a ;  /* 0x0000000300180211 */ /* 0x000fe400078fd2ff */
[----:B------:R-:W-:Y:S02]  /*1a90*/  PLOP3.LUT P0, PT, PT, PT, PT, 0x80, 0x0 ;  /* 0x000000000000781c */ /* 0x000fe40003f0f070 */
[----:B------:R-:W-:-:S13]  /*1aa0*/  ISETP.GT.AND P1, PT, R24, R120, PT ;  /* 0x000000781800720c */ /* 0x000fda0003f24270 */
[----:B0-----:R-:W-:Y:S05]  /*1ab0*/  @!P1 BRA `(.L_x_474) ;  /* 0x000000dc00f09947 */ /* 0x001fea0003800000 */
[----:B------:R-:W-:Y:S01]  /*1ac0*/  IADD3 R0, R16, 0x1a400, RZ ;  /* 0x0001a40010007810 */ /* 0x000fe20007ffe0ff */
[----:B------:R-:W-:Y:S03]  /*1ad0*/  BSSY B6, `(.L_x_475) ;  /* 0x0000013000067945 */ /* 0x000fe60003800000 */
[----:B------:R-:W-:-:S13]  /*1ae0*/  LOP3.LUT P0, RZ, R0, 0x1bf, RZ, 0xc0, !PT ;  /* 0x000001bf00ff7812 */ /* 0x000fda000780c0ff */
[----:B------:R-:W-:Y:S05]  /*1af0*/  @!P0 BRA `(.L_x_476) ;  /* 0x0000000000408947 */ /* 0x000fea0003800000 */
[----:B------:R-:W-:Y:S01]  /*1b00*/  MOV R0, 0x0 ;  /* 0x0000000000007802 */ /* 0x000fe20000000f00 */
[----:B------:R-:W-:Y:S01]  /*1b10*/  ULDC.64 UR4, c[0x4][0xa0] ;  /* 0x0100280000047ab9 */ /* 0x000fe20000000a00 */
[----:B------:R-:W-:Y:S01]  /*1b20*/  ULDC.64 UR6, c[0x4][0x30] ;  /* 0x01000c0000067ab9 */ /* 0x000fe20000000a00 */
[----:B------:R-:W-:Y:S01]  /*1b30*/  IMAD.U32 R4, RZ, RZ, UR4 ;  /* 0x00000004ff047e24 */ /* 0x000fe2000f8e00ff */
[----:B------:R0:W1:Y:S01]  /*1b40*/  LDC.64 R14, c[0x4][R0] ;  /* 0x01000000000e7b82 */ /* 0x0000620000000a00 */
[----:B------:R-:W-:Y:S01]  /*1b50*/  IMAD.U32 R5, RZ, RZ, UR5 ;  /* 0x00000005ff057e24 */ /* 0x000fe2000f8e00ff */
[----:B------:R-:W-:Y:S01]  /*1b60*/  ULDC.64 UR4, c[0x4][0xa8] ;  /* 0x01002a0000047ab9 */ /* 0x000fe20000000a00 */
[----:B------:R-:W-:Y:S01]  /*1b70*/  MOV R10, UR6 ;  /* 0x00000006000a7c02 */ /* 0x000fe20008000f00 */
[----:B------:R-:W-:Y:S02]  /*1b80*/  IMAD.U32 R6, RZ, RZ, UR4 ;  /* 0x00000004ff067e24 */ /* 0x000fe4000f8e00ff */
[----:B------:R-:W-:-:S02]  /*1b90*/  IMAD.U32 R7, RZ, RZ, UR5 ;  /* 0x00000005ff077e24 */ /* 0x000fc4000f8e00ff */
[----:B------:R-:W-:Y:S02]  /*1ba0*/  IMAD.U32 R11, RZ, RZ, UR7 ;  /* 0x00000007ff0b7e24 */ /* 0x000fe4000f8e00ff */
[----:B------:R-:W-:Y:S02]  /*1bb0*/  IMAD.MOV.U32 R8, RZ, RZ, 0x70 ;  /* 0x00000070ff087424 */ /* 0x000fe400078e00ff */
[----:B------:R-:W-:Y:S02]  /*1bc0*/  IMAD.MOV.U32 R12, RZ, RZ, 0x1 ;  /* 0x00000001ff0c7424 */ /* 0x000fe400078e00ff */
[----:B0-----:R-:W-:-:S07]  /*1bd0*/  IMAD.MOV.U32 R13, RZ, RZ, RZ ;  /* 0x000000ffff0d7224 */ /* 0x001fce00078e00ff */
[----:B------:R-:W-:-:S07]  /*1be0*/  LEPC R20, `(.L_x_476) ;  /* 0x000000001014794e */ /* 0x000fce0000000000 */
[----:B-1---5:R-:W-:Y:S05]  /*1bf0*/  CALL.ABS.NOINC R14 ;  /* 0x000000000e007343 */ /* 0x022fea0003c00000 */
.L_x_476:
[----:B------:R-:W-:Y:S05]  /*1c00*/  BSYNC B6 ;  /* 0x0000000000067941 */ /* 0x000fea0003800000 */
.L_x_475:
        /* <DEDUP_REMOVED lines=11> */
[----:B------:R-:W-:Y:S01]  /*1cc0*/  IMAD.U32 R6, RZ, RZ, UR6 ;  /* 0x00000006ff067e24 */ /* 0x000fe2000f8e00ff */
[----:B------:R-:W-:Y:S01]  /*1cd0*/  MOV R10, UR4 ;  /* 0x00000004000a7c02 */ /* 0x000fe20008000f00 */
[----:B------:R-:W-:Y:S02]  /*1ce0*/  IMAD.U32 R7, RZ, RZ, UR7 ;  /* 0x00000007ff077e24 */ /* 0x000fe4000f8e00ff */
[----:B------:R-:W-:-:S02]  /*1cf0*/  IMAD.U32 R11, RZ, RZ, UR5 ;  /* 0x00000005ff0b7e24 */ /* 0x000fc4000f8e00ff */
[----:B------:R-:W-:Y:S02]  /*1d00*/  IMAD.MOV.U32 R8, RZ, RZ, 0x70 ;  /* 0x00000070ff087424 */ /* 0x000fe400078e00ff */
[----:B------:R-:W-:Y:S02]  /*1d10*/  IMAD.MOV.U32 R12, RZ, RZ, 0x1 ;  /* 0x00000001ff0c7424 */ /* 0x000fe400078e00ff */
[----:B0-----:R-:W-:-:S07]  /*1d20*/  IMAD.MOV.U32 R13, RZ, RZ, RZ ;  /* 0x000000ffff0d7224 */ /* 0x001fce00078e00ff */
[----:B------:R-:W-:-:S07]  /*1d30*/  LEPC R20, `(.L_x_478) ;  /* 0x000000001014794e */ /* 0x000fce0000000000 */
[----:B-1---5:R-:W-:Y:S05]  /*1d40*/  CALL.ABS.NOINC R14 ;  /* 0x000000000e007343 */ /* 0x022fea0003c00000 */
.L_x_478:
[----:B------:R-:W-:Y:S05]  /*1d50*/  BSYNC B6 ;  /* 0x0000000000067941 */ /* 0x000fea0003800000 */
.L_x_477:
[----:B------:R-:W-:Y:S01]  /*1d60*/  ULDC.64 UR4, c[0x0][0x9f8] ;  /* 0x00027e0000047ab9 */ /* 0x000fe20000000a00 */
[----:B------:R-:W2:Y:S01]  /*1d70*/  LDL.LU R14, [R1+0x10] ;  /* 0x00001000010e7983 */ /* 0x000ea20000300800 */
[----:B------:R-:W-:Y:S01]  /*1d80*/  ISETP.NE.U32.AND P0, PT, RZ, UR4, PT ;  /* 0x00000004ff007c0c */ /* 0x000fe2000bf05070 */
[----:B------:R-:W0:Y:S01]  /*1d90*/  LDC.64 R112, c[0x0][0x300] ;  /* 0x0000c000ff707b82 */ /* 0x000e220000000a00 */
[----:B------:R-:W-:Y:S01]  /*1da0*/  IADD3 R27, R27, R26, RZ ;  /* 0x0000001a1b1b7210 */ /* 0x000fe20007ffe0ff */
[----:B------:R-:W-:Y:S01]  /*1db0*/  ULDC.64 UR6, c[0x0][0xa08] ;  /* 0x0002820000067ab9 */ /* 0x000fe20000000a00 */
[----:B------:R-:W-:Y:S01]  /*1dc0*/  ISETP.NE.AND.EX P0, PT, RZ, UR5, PT, P0 ;  /* 0x00000005ff007c0c */ /* 0x000fe2000bf05300 */
[----:B------:R-:W1:Y:S01]  /*1dd0*/  S2R R20, SR_TID.X ;  /* 0x0000000000147919 */ /* 0x000e620000002100 */
[----:B------:R-:W-:Y:S02]  /*1de0*/  SHF.R.S32.HI R8, RZ, 0x1f, R206 ;  /* 0x0000001fff087819 */ /* 0x000fe400000114ce */
[----:B------:R-:W-:Y:S01]  /*1df0*/  SHF.R.S32.HI R19, RZ, 0x1f, R18 ;  /* 0x0000001fff137819 */ /* 0x000fe20000011412 */
[----:B------:R-:W3:Y:S08]  /*1e00*/  LDC.64 R106, c[0x0][0x3f8] ;  /* 0x0000fe00ff6a7b82 */ /* 0x000ef00000000a00 */
[----:B------:R-:W-:Y:S01]  /*1e10*/  @P0 IADD3 R4, P1, R214, UR4, RZ ;  /* 0x00000004d6040c10 */ /* 0x000fe2000ff3e0ff */
[----:B------:R-:W4:Y:S03]  /*1e20*/  LDC R99, c[0x0][0x3f4] ;  /* 0x0000fd00ff637b82 */ /* 0x000f260000000800 */
[----:B------:R-:W-:Y:S01]  /*1e30*/  @P0 IADD3.X R5, R215, UR5, RZ, P1, !PT ;  /* 0x00000005d7050c10 */ /* 0x000fe20008ffe4ff */
[----:B------:R-:W-:-:S04]  /*1e40*/  ULDC.64 UR4, c[0x0][0x308] ;  /* 0x0000c20000047ab9 */ /* 0x000fc80000000a00 */
[----:B------:R1:W4:Y:S01]  /*1e50*/  @P0 LDG.E R25, desc[UR54][R4.64] ;  /* 0x0000003604190981 */ /* 0x000322000c1e1900 */
[----:B------:R-:W-:Y:S01]  /*1e60*/  SHF.R.S32.HI R29, RZ, 0x1f, R27 ;  /* 0x0000001fff1d7819 */ /* 0x000fe2000001141b */
[-C--:B0-----:R-:W-:Y:S01]  /*1e70*/  IMAD.WIDE.U32 R6, R27, R112.reuse, RZ ;  /* 0x000000701b067225 */ /* 0x081fe200078e00ff */
[----:B------:R-:W-:Y:S01]  /*1e80*/  ISETP.NE.U32.AND P0, PT, RZ, UR6, PT ;  /* 0x00000006ff007c0c */ /* 0x000fe2000bf05070 */
[----:B------:R-:W0:Y:S02]  /*1e90*/  LDC.64 R100, c[0x0][0x408] ;  /* 0x00010200ff647b82 */ /* 0x000e240000000a00 */
[----:B------:R-:W-:Y:S01]  /*1ea0*/  IMAD R0, R29, R112, RZ ;  /* 0x000000701d007224 */ /* 0x000fe200078e02ff */
[----:B------:R-:W-:-:S03]  /*1eb0*/  ISETP.NE.AND.EX P0, PT, RZ, UR7, PT, P0 ;  /* 0x00000007ff007c0c */ /* 0x000fc6000bf05300 */
[----:B------:R-:W-:Y:S01]  /*1ec0*/  IMAD R3, R27, R113, R0 ;  /* 0x000000711b037224 */ /* 0x000fe200078e0200 */
[----:B-1----:R-:W-:-:S03]  /*1ed0*/  SHF.R.U32.HI R31, RZ, 0x7, R20 ;  /* 0x00000007ff1f7819 */ /* 0x002fc60000011614 */
[----:B------:R-:W-:Y:S01]  /*1ee0*/  IMAD.IADD R7, R7, 0x1, R3 ;  /* 0x0000000107077824 */ /* 0x000fe200078e0203 */
[----:B------:R-:W-:Y:S01]  /*1ef0*/  ISETP.NE.AND P6, PT, R31, 0x1, PT ;  /* 0x000000011f00780c */ /* 0x000fe20003fc5270 */
[----:B------:R-:W-:Y:S02]  /*1f00*/  IMAD R3, R8, UR4, RZ ;  /* 0x0000000408037c24 */ /* 0x000fe4000f8e02ff */
[----:B------:R-:W-:-:S04]  /*1f10*/  IMAD.WIDE.U32 R4, R206, UR4, R6 ;  /* 0x00000004ce047c25 */ /* 0x000fc8000f8e0006 */
[----:B------:R-:W-:Y:S01]  /*1f20*/  IMAD R3, R206, UR5, R3 ;  /* 0x00000005ce037c24 */ /* 0x000fe2000f8e0203 */
[----:B------:R-:W-:-:S03]  /*1f30*/  ULDC.64 UR4, c[0x0][0x310] ;  /* 0x0000c40000047ab9 */ /* 0x000fc60000000a00 */
[----:B------:R-:W-:Y:S02]  /*1f40*/  IMAD.IADD R5, R5, 0x1, R3 ;  /* 0x0000000105057824 */ /* 0x000fe400078e0203 */
[----:B------:R-:W-:-:S04]  /*1f50*/  IMAD R3, R219, R112, RZ ;  /* 0x00000070db037224 */ /* 0x000fc800078e02ff */
[C---:B------:R-:W-:Y:S01]  /*1f60*/  IMAD R11, R168.reuse, R113, R3 ;  /* 0x00000071a80b7224 */ /* 0x040fe200078e0203 */
[----:B------:R-:W-:Y:S01]  /*1f70*/  SHF.R.S32.HI R23, RZ, 0x1f, R22 ;  /* 0x0000001fff177819 */ /* 0x000fe20000011416 */
[----:B---3--:R-:W-:-:S04]  /*1f80*/  IMAD.WIDE.U32 R108, R168, R106, R18 ;  /* 0x0000006aa86c7225 */ /* 0x008fc800078e0012 */
[----:B------:R-:W-:-:S04]  /*1f90*/  IMAD.WIDE.U32 R110, R168, R106, R22 ;  /* 0x0000006aa86e7225 */ /* 0x000fc800078e0016 */
[----:B0-----:R-:W-:-:S04]  /*1fa0*/  IMAD.WIDE.U32 R102, R168, R100, R18 ;  /* 0x00000064a8667225 */ /* 0x001fc800078e0012 */
[----:B------:R-:W-:-:S04]  /*1fb0*/  IMAD.WIDE.U32 R104, R168, R100, R22 ;  /* 0x00000064a8687225 */ /* 0x000fc800078e0016 */
[----:B------:R-:W-:Y:S02]  /*1fc0*/  IMAD.MOV.U32 R124, RZ, RZ, 0x20 ;  /* 0x00000020ff7c7424 */ /* 0x000fe400078e00ff */
[----:B------:R-:W-:Y:S01]  /*1fd0*/  IMAD.MOV.U32 R121, RZ, RZ, 0x40 ;  /* 0x00000040ff797424 */ /* 0x000fe200078e00ff */
[C---:B------:R-:W-:Y:S01]  /*1fe0*/  SHF.L.U64.HI R128, R112.reuse, 0x7, R113 ;  /* 0x0000000770807819 */ /* 0x040fe20000010271 */
[----:B------:R-:W-:Y:S01]  /*1ff0*/  IMAD R125, R113, 0xa0, RZ ;  /* 0x000000a0717d7824 */ /* 0x000fe200078e02ff */
[----:B------:R-:W-:Y:S01]  /*2000*/  SHF.L.U32 R129, R112, 0x7, RZ ;  /* 0x0000000770817819 */ /* 0x000fe200000006ff */
[----:B------:R-:W-:Y:S01]  /*2010*/  IMAD R127, R101, 0xa0, RZ ;  /* 0x000000a0657f7824 */ /* 0x000fe200078e02ff */
[----:B------:R-:W-:Y:S02]  /*2020*/  IADD3 R163, R31, 0x8, RZ ;  /* 0x000000081fa37810 */ /* 0x000fe40007ffe0ff */
[----:B------:R-:W-:Y:S02]  /*2030*/  SHF.R.S32.HI R145, RZ, 0x1f, R218 ;  /* 0x0000001fff917819 */ /* 0x000fe400000114da */
[----:B----4-:R-:W-:-:S04]  /*2040*/  SHF.R.S32.HI R0, RZ, 0x1f, R25 ;  /* 0x0000001fff007819 */ /* 0x010fc80000011419 */
[----:B------:R-:W-:Y:S02]  /*2050*/  SEL R12, R0, RZ, !P0 ;  /* 0x000000ff000c7207 */ /* 0x000fe40004000000 */
[----:B------:R-:W-:-:S03]  /*2060*/  SEL R13, R25, RZ, !P0 ;  /* 0x000000ff190d7207 */ /* 0x000fc60004000000 */
[----:B------:R-:W-:Y:S02]  /*2070*/  IMAD R0, R12, UR4, RZ ;  /* 0x000000040c007c24 */ /* 0x000fe4000f8e02ff */
[----:B------:R-:W-:-:S04]  /*2080*/  IMAD.WIDE.U32 R116, R13, UR4, R4 ;  /* 0x000000040d747c25 */ /* 0x000fc8000f8e0004 */
[----:B------:R-:W-:Y:S01]  /*2090*/  IMAD R9, R13, UR5, R0 ;  /* 0x000000050d097c24 */ /* 0x000fe2000f8e0200 */
[----:B------:R-:W-:Y:S05]  /*20a0*/  @!P6 WARPSYNC.ALL ;  /* 0x000000000000e948 */ /* 0x000fea0003800000 */
[----:B------:R-:W-:Y:S02]  /*20b0*/  ULDC.64 UR4, c[0x0][0x330] ;  /* 0x0000cc0000047ab9 */ /* 0x000fe40000000a00 */
[----:B------:R-:W-:Y:S02]  /*20c0*/  IMAD R5, R8, UR4, RZ ;  /* 0x0000000408057c24 */ /* 0x000fe4000f8e02ff */
[----:B------:R-:W-:-:S02]  /*20d0*/  VIADD R0, R18, 0x20 ;  /* 0x0000002012007836 */ /* 0x000fc40000000000 */
[----:B------:R-:W-:Y:S02]  /*20e0*/  IMAD R115, R206, UR5, R5 ;  /* 0x00000005ce737c24 */ /* 0x000fe4000f8e0205 */
[----:B------:R-:W-:-:S04]  /*20f0*/  IMAD.WIDE.U32 R4, R168, R112, R18 ;  /* 0x00000070a8047225 */ /* 0x000fc800078e0012 */
[----:B------:R-:W-:Y:S01]  /*2100*/  IMAD.WIDE.U32 R6, R206, UR4, R18 ;  /* 0x00000004ce067c25 */ /* 0x000fe2000f8e0012 */
[----:B------:R-:W-:Y:S01]  /*2110*/  ULDC UR4, c[0x0][0x2f4] ;  /* 0x0000bd0000047ab9 */ /* 0x000fe20000000800 */
[----:B------:R-:W-:Y:S02]  /*2120*/  IADD3 R3, P0, R116, R4, RZ ;  /* 0x0000000474037210 */ /* 0x000fe40007f1e0ff */
[----:B------:R-:W-:Y:S02]  /*2130*/  ISETP.GE.AND P1, PT, R0, UR4, PT ;  /* 0x0000000400007c0c */ /* 0x000fe4000bf26270 */
[----:B------:R-:W-:Y:S01]  /*2140*/  IADD3 R4, R117, R9, RZ ;  /* 0x0000000975047210 */ /* 0x000fe20007ffe0ff */
[C---:B------:R-:W-:Y:S02]  /*2150*/  VIADD R9, R18.reuse, 0xa0 ;  /* 0x000000a012097836 */ /* 0x040fe40000000000 */
[----:B------:R-:W-:Y:S01]  /*2160*/  IMAD.IADD R115, R7, 0x1, R115 ;  /* 0x0000000107737824 */ /* 0x000fe200078e0273 */
[----:B------:R-:W-:Y:S01]  /*2170*/  SEL R7, RZ, 0xffffffff, P1 ;  /* 0xffffffffff077807 */ /* 0x000fe20000800000 */
[----:B------:R-:W-:Y:S01]  /*2180*/  VIADD R8, R18, 0x80 ;  /* 0x0000008012087836 */ /* 0x000fe20000000000 */
[----:B------:R-:W-:Y:S01]  /*2190*/  @!P6 BAR.SYNC.DEFER_BLOCKING 0x9, 0x100 ;  /* 0x024400000000eb1d */ /* 0x000fe20000010000 */
[----:B------:R-:W-:Y:S01]  /*21a0*/  ISETP.GE.AND P4, PT, R9, UR4, PT ;  /* 0x0000000409007c0c */ /* 0x000fe2000bf86270 */
[----:B------:R-:W-:Y:S01]  /*21b0*/  IMAD.MOV.U32 R114, RZ, RZ, R6 ;  /* 0x000000ffff727224 */ /* 0x000fe200078e0006 */
[----:B------:R-:W-:Y:S01]  /*21c0*/  IADD3.X R5, R4, R5, R11, P0, !PT ;  /* 0x0000000504057210 */ /* 0x000fe200007fe40b */
[C---:B------:R-:W-:Y:S01]  /*21d0*/  VIADD R6, R18.reuse, 0x40 ;  /* 0x0000004012067836 */ /* 0x040fe20000000000 */
[----:B------:R-:W-:Y:S01]  /*21e0*/  SHF.L.U32 R9, R7, 0x1, RZ ;  /* 0x0000000107097819 */ /* 0x000fe200000006ff */
[C---:B------:R-:W-:Y:S01]  /*21f0*/  VIADD R7, R18.reuse, 0x60 ;  /* 0x0000006012077836 */ /* 0x040fe20000000000 */
[----:B------:R-:W-:-:S02]  /*2200*/  ISETP.GE.AND P0, PT, R18, UR4, PT ;  /* 0x0000000412007c0c */ /* 0x000fc4000bf06270 */
[----:B------:R-:W-:Y:S02]  /*2210*/  ISETP.GE.AND P2, PT, R8, UR4, PT ;  /* 0x0000000408007c0c */ /* 0x000fe4000bf46270 */
[----:B------:R-:W-:Y:S02]  /*2220*/  SEL R8, RZ, 0x1, P0 ;  /* 0x00000001ff087807 */ /* 0x000fe40000000000 */
[----:B------:R-:W-:Y:S02]  /*2230*/  ISETP.GE.AND P0, PT, R6, UR4, PT ;  /* 0x0000000406007c0c */ /* 0x000fe4000bf06270 */
[----:B------:R-:W-:Y:S01]  /*2240*/  ISETP.GE.AND P1, PT, R7, UR4, PT ;  /* 0x0000000407007c0c */ /* 0x000fe2000bf26270 */
[----:B------:R-:W-:Y:S01]  /*2250*/  IMAD R11, R219, R106, RZ ;  /* 0x0000006adb0b7224 */ /* 0x000fe200078e02ff */
[----:B------:R-:W-:Y:S01]  /*2260*/  LOP3.LUT R8, R9, 0x2, R8, 0xe2, !PT ;  /* 0x0000000209087812 */ /* 0x000fe200078ee208 */
[----:B------:R-:W-:Y:S01]  /*2270*/  ULDC.64 UR4, c[0x0][0x338] ;  /* 0x0000ce0000047ab9 */ /* 0x000fe20000000a00 */
[----:B------:R-:W-:-:S02]  /*2280*/  SEL R9, RZ, 0x4, P0 ;  /* 0x00000004ff097807 */ /* 0x000fc40000000000 */
[----:B------:R-:W-:Y:S01]  /*2290*/  SEL R10, RZ, 0x8, P1 ;  /* 0x00000008ff0a7807 */ /* 0x000fe20000800000 */
[----:B------:R-:W-:Y:S01]  /*22a0*/  IMAD R11, R168, R107, R11 ;  /* 0x0000006ba80b7224 */ /* 0x000fe200078e020b */
[-C--:B------:R-:W-:Y:S02]  /*22b0*/  ISETP.GE.AND P3, PT, R0, R99.reuse, PT ;  /* 0x000000630000720c */ /* 0x080fe40003f66270 */
[----:B------:R-:W-:Y:S02]  /*22c0*/  LOP3.LUT R8, R10, R8, R9, 0xfe, !PT ;  /* 0x000000080a087212 */ /* 0x000fe400078efe09 */
[----:B------:R-:W-:Y:S01]  /*22d0*/  SEL R9, RZ, 0x10, P2 ;  /* 0x00000010ff097807 */ /* 0x000fe20001000000 */
[----:B------:R-:W-:Y:S01]  /*22e0*/  IMAD.IADD R111, R111, 0x1, R11 ;  /* 0x000000016f6f7824 */ /* 0x000fe200078e020b */
[----:B------:R-:W-:Y:S01]  /*22f0*/  ISETP.GE.AND P0, PT, R18, R99, PT ;  /* 0x000000631200720c */ /* 0x000fe20003f06270 */
[----:B------:R-:W-:Y:S01]  /*2300*/  IMAD.IADD R109, R11, 0x1, R109 ;  /* 0x000000010b6d7824 */ /* 0x000fe200078e026d */
[----:B------:R-:W-:Y:S01]  /*2310*/  LOP3.LUT R35, R8, R9, RZ, 0xfc, !PT ;  /* 0x0000000908237212 */ /* 0x000fe200078efcff */
[----:B------:R-:W-:Y:S01]  /*2320*/  IMAD R10, R12, UR4, RZ ;  /* 0x000000040c0a7c24 */ /* 0x000fe2000f8e02ff */
[----:B------:R-:W-:Y:S01]  /*2330*/  SEL R11, R99, RZ, P3 ;  /* 0x000000ff630b7207 */ /* 0x000fe20001800000 */
[----:B------:R-:W-:Y:S01]  /*2340*/  IMAD R8, R219, R100, RZ ;  /* 0x00000064db087224 */ /* 0x000fe200078e02ff */
[----:B------:R-:W-:Y:S01]  /*2350*/  SEL R9, R99, RZ, P0 ;  /* 0x000000ff63097207 */ /* 0x000fe20000000000 */
[----:B------:R-:W-:-:S02]  /*2360*/  IMAD R33, R13, UR5, R10 ;  /* 0x000000050d217c24 */ /* 0x000fc4000f8e020a */
[----:B------:R-:W-:Y:S01]  /*2370*/  IMAD.WIDE.U32 R114, R13, UR4, R114 ;  /* 0x000000040d727c25 */ /* 0x000fe2000f8e0072 */
[----:B------:R-:W-:-:S03]  /*2380*/  ISETP.GE.AND P5, PT, R6, R99, PT ;  /* 0x000000630600720c */ /* 0x000fc60003fa6270 */
[----:B------:R-:W-:Y:S02]  /*2390*/  IMAD R13, R168, R101, R8 ;  /* 0x00000065a80d7224 */ /* 0x000fe400078e0208 */
[----:B------:R-:W-:Y:S02]  /*23a0*/  IMAD.IADD R11, R0, 0x1, R11 ;  /* 0x00000001000b7824 */ /* 0x000fe400078e020b */
[----:B------:R-:W-:Y:S01]  /*23b0*/  IMAD.IADD R9, R18, 0x1, R9 ;  /* 0x0000000112097824 */ /* 0x000fe200078e0209 */
[----:B------:R-:W-:Y:S01]  /*23c0*/  IADD3 R103, R13, R103, RZ ;  /* 0x000000670d677210 */ /* 0x000fe20007ffe0ff */
[----:B------:R-:W-:Y:S01]  /*23d0*/  IMAD.IADD R105, R105, 0x1, R13 ;  /* 0x0000000169697824 */ /* 0x000fe200078e020d */
[----:B------:R-:W-:Y:S02]  /*23e0*/  SHF.R.S32.HI R10, RZ, 0x1f, R11 ;  /* 0x0000001fff0a7819 */ /* 0x000fe4000001140b */
[----:B------:R-:W-:Y:S02]  /*23f0*/  SEL R13, R99, RZ, P5 ;  /* 0x000000ff630d7207 */ /* 0x000fe40002800000 */
[----:B------:R-:W-:-:S02]  /*2400*/  SHF.R.S32.HI R8, RZ, 0x1f, R9 ;  /* 0x0000001fff087819 */ /* 0x000fc40000011409 */
[-C--:B------:R-:W-:Y:S01]  /*2410*/  LEA.HI R28, R10, R11.reuse, RZ, 0x4 ;  /* 0x0000000b0a1c7211 */ /* 0x080fe200078f20ff */
[----:B------:R-:W-:Y:S01]  /*2420*/  IMAD.IADD R15, R6, 0x1, R13 ;  /* 0x00000001060f7824 */ /* 0x000fe200078e020d */
[----:B------:R-:W-:Y:S02]  /*2430*/  LEA.HI R11, R10, R11, RZ, 0x6 ;  /* 0x0000000b0a0b7211 */ /* 0x000fe400078f30ff */
[CC--:B------:R-:W-:Y:S02]  /*2440*/  LEA.HI R26, R8.reuse, R9.reuse, RZ, 0x4 ;  /* 0x00000009081a7211 */ /* 0x0c0fe400078f20ff */
[----:B------:R-:W-:Y:S02]  /*2450*/  LEA.HI R9, R8, R9, RZ, 0x6 ;  /* 0x0000000908097211 */ /* 0x000fe400078f30ff */
[----:B------:R-:W-:Y:S02]  /*2460*/  SHF.R.S32.HI R12, RZ, 0x6, R11 ;  /* 0x00000006ff0c7819 */ /* 0x000fe4000001140b */
[----:B------:R-:W-:-:S02]  /*2470*/  SHF.R.S32.HI R20, RZ, 0x1f, R15 ;  /* 0x0000001fff147819 */ /* 0x000fc4000001140f */
[C---:B------:R-:W-:Y:S02]  /*2480*/  LOP3.LUT R11, R175.reuse, 0x30, R28, 0xf8, !PT ;  /* 0x00000030af0b7812 */ /* 0x040fe400078ef81c */
[----:B------:R-:W-:Y:S01]  /*2490*/  SHF.R.S32.HI R10, RZ, 0x6, R9 ;  /* 0x00000006ff0a7819 */ /* 0x000fe20000011409 */
[--C-:B------:R-:W-:Y:S01]  /*24a0*/  IMAD R142, R12, 0x2800, R197.reuse ;  /* 0x000028000c8e7824 */ /* 0x100fe200078e02c5 */
[----:B--2---:R-:W-:Y:S02]  /*24b0*/  LOP3.LUT R14, R14, 0xfffffffe, RZ, 0xc0, !PT ;  /* 0xfffffffe0e0e7812 */ /* 0x004fe400078ec0ff */
[----:B------:R-:W-:Y:S02]  /*24c0*/  LOP3.LUT R9, R175, 0x30, R26, 0xf8, !PT ;  /* 0x00000030af097812 */ /* 0x000fe400078ef81a */
[-C--:B------:R-:W-:Y:S02]  /*24d0*/  LEA.HI R30, R20, R15.reuse, RZ, 0x4 ;  /* 0x0000000f141e7211 */ /* 0x080fe400078f20ff */
[----:B------:R-:W-:Y:S01]  /*24e0*/  LOP3.LUT R11, R11, R196, RZ, 0x3c, !PT ;  /* 0x000000c40b0b7212 */ /* 0x000fe200078e3cff */
[----:B------:R-:W-:Y:S01]  /*24f0*/  IMAD R143, R10, 0x2800, R197 ;  /* 0x000028000a8f7824 */ /* 0x000fe200078e02c5 */
[----:B------:R-:W-:Y:S01]  /*2500*/  LEA.HI R15, R20, R15, RZ, 0x6 ;  /* 0x0000000f140f7211 */ /* 0x000fe200078f30ff */
[----:B------:R-:W-:Y:S01]  /*2510*/  IMAD R141, R10, 0x2800, R200 ;  /* 0x000028000a8d7824 */ /* 0x000fe200078e02c8 */
[----:B------:R-:W-:-:S02]  /*2520*/  @P5 LOP3.LUT R14, R14, 0x1, RZ, 0xfc, !PT ;  /* 0x000000010e0e5812 */ /* 0x000fc400078efcff */
[----:B------:R-:W-:Y:S02]  /*2530*/  LOP3.LUT R10, R9, R196, RZ, 0x3c, !PT ;  /* 0x000000c4090a7212 */ /* 0x000fe400078e3cff */
[----:B------:R-:W-:Y:S02]  /*2540*/  IADD3 R142, R142, R11, RZ ;  /* 0x0000000b8e8e7210 */ /* 0x000fe40007ffe0ff */
[----:B------:R-:W-:Y:S02]  /*2550*/  SHF.R.U32.HI R8, RZ, 0x3, R199 ;  /* 0x00000003ff087819 */ /* 0x000fe400000116c7 */
[C---:B------:R-:W-:Y:S02]  /*2560*/  LOP3.LUT R13, R199.reuse, 0x30, R26, 0xf8, !PT ;  /* 0x00000030c70d7812 */ /* 0x040fe400078ef81a */
[----:B------:R-:W-:Y:S02]  /*2570*/  SHF.R.S32.HI R15, RZ, 0x6, R15 ;  /* 0x00000006ff0f7819 */ /* 0x000fe4000001140f */
[----:B------:R-:W-:-:S02]  /*2580*/  LOP3.LUT R11, R199, 0x30, R28, 0xf8, !PT ;  /* 0x00000030c70b7812 */ /* 0x000fc400078ef81c */
[----:B------:R-:W-:Y:S01]  /*2590*/  LOP3.LUT R9, R175, 0x30, R30, 0xf8, !PT ;  /* 0x00000030af097812 */ /* 0x000fe200078ef81e */
[----:B------:R0:W-:Y:S01]  /*25a0*/  STL [R1+0x10], R14 ;  /* 0x0000100e01007387 */ /* 0x0001e20000100800 */
[----:B------:R-:W-:Y:S01]  /*25b0*/  IMAD.IADD R143, R143, 0x1, R10 ;  /* 0x000000018f8f7824 */ /* 0x000fe200078e020a */
[----:B------:R-:W-:Y:S01]  /*25c0*/  LOP3.LUT R10, R11, R8, RZ, 0x3c, !PT ;  /* 0x000000080b0a7212 */ /* 0x000fe200078e3cff */
[----:B------:R-:W-:Y:S01]  /*25d0*/  IMAD R140, R15, 0x2800, R197 ;  /* 0x000028000f8c7824 */ /* 0x000fe200078e02c5 */
[----:B------:R-:W-:Y:S02]  /*25e0*/  LOP3.LUT R9, R9, R196, RZ, 0x3c, !PT ;  /* 0x000000c409097212 */ /* 0x000fe400078e3cff */
[----:B-----5:R-:W-:Y:S02]  /*25f0*/  SHF.R.S32.HI R11, RZ, 0x1f, R144 ;  /* 0x0000001fff0b7819 */ /* 0x020fe40000011490 */
[-C--:B0-----:R-:W-:Y:S02]  /*2600*/  LOP3.LUT R14, R13, R8.reuse, RZ, 0x3c, !PT ;  /* 0x000000080d0e7212 */ /* 0x081fe400078e3cff */
[----:B------:R-:W-:Y:S01]  /*2610*/  LOP3.LUT R13, R199, 0x30, R30, 0xf8, !PT ;  /* 0x00000030c70d7812 */ /* 0x000fe200078ef81e */
[----:B------:R-:W-:Y:S01]  /*2620*/  IMAD.IADD R140, R140, 0x1, R9 ;  /* 0x000000018c8c7824 */ /* 0x000fe200078e0209 */
[----:B------:R-:W-:Y:S01]  /*2630*/  R2P PR, R236, 0x6 ;  /* 0x00000006ec007804 */ /* 0x000fe20000000000 */
[--C-:B------:R-:W-:Y:S01]  /*2640*/  IMAD R133, R12, 0x2800, R200.reuse ;  /* 0x000028000c857824 */ /* 0x100fe200078e02c8 */
[----:B------:R-:W-:Y:S01]  /*2650*/  LOP3.LUT R13, R13, R8, RZ, 0x3c, !PT ;  /* 0x000000080d0d7212 */ /* 0x000fe200078e3cff */
[----:B------:R-:W-:-:S02]  /*2660*/  IMAD R132, R15, 0x2800, R200 ;  /* 0x000028000f847824 */ /* 0x000fc400078e02c8 */
[----:B------:R-:W-:Y:S02]  /*2670*/  IMAD R9, R11, R106, RZ ;  /* 0x0000006a0b097224 */ /* 0x000fe400078e02ff */
[----:B------:R-:W-:Y:S02]  /*2680*/  IMAD.IADD R133, R133, 0x1, R10 ;  /* 0x0000000185857824 */ /* 0x000fe400078e020a */
[----:B------:R-:W-:Y:S02]  /*2690*/  IMAD.IADD R132, R132, 0x1, R13 ;  /* 0x0000000184847824 */ /* 0x000fe400078e020d */
[----:B------:R-:W-:Y:S01]  /*26a0*/  IMAD R15, R144, R107, R9 ;  /* 0x0000006b900f7224 */ /* 0x000fe200078e0209 */
[----:B------:R-:W-:Y:S01]  /*26b0*/  SHF.L.U64.HI R9, R106, 0x7, R107 ;  /* 0x000000076a097819 */ /* 0x000fe2000001026b */
[----:B------:R-:W-:Y:S01]  /*26c0*/  IMAD R11, R11, R100, RZ ;  /* 0x000000640b0b7224 */ /* 0x000fe200078e02ff */
[----:B------:R-:W-:Y:S01]  /*26d0*/  SEL R124, R124, 0xffffffe0, !P1 ;  /* 0xffffffe07c7c7807 */ /* 0x000fe20004800000 */
[----:B------:R-:W-:-:S02]  /*26e0*/  IMAD R13, R107, 0xa0, RZ ;  /* 0x000000a06b0d7824 */ /* 0x000fc400078e02ff */
[----:B------:R-:W-:Y:S02]  /*26f0*/  IMAD.SHL.U32 R10, R106, 0x80, RZ ;  /* 0x000000806a0a7824 */ /* 0x000fe400078e00ff */
[----:B------:R-:W-:Y:S01]  /*2700*/  IMAD.WIDE.U32 R110, R144, R106, R110 ;  /* 0x0000006a906e7225 */ /* 0x000fe200078e006e */
[----:B------:R-:W-:-:S03]  /*2710*/  IADD3 R118, P1, R168, R27, RZ ;  /* 0x0000001ba8767210 */ /* 0x000fc60007f3e0ff */
[----:B------:R-:W-:Y:S01]  /*2720*/  IMAD.WIDE.U32 R108, R144, R106, R108 ;  /* 0x0000006a906c7225 */ /* 0x000fe200078e006c */
[----:B------:R-:W-:-:S03]  /*2730*/  SEL R32, RZ, 0x20, P4 ;  /* 0x00000020ff207807 */ /* 0x000fc60002000000 */
[----:B------:R-:W-:-:S04]  /*2740*/  IMAD.WIDE.U32 R106, R106, 0xa0, RZ ;  /* 0x000000a06a6a7825 */ /* 0x000fc800078e00ff */
[C---:B------:R-:W-:Y:S02]  /*2750*/  IMAD R21, R144.reuse, R101, R11 ;  /* 0x0000006590157224 */ /* 0x040fe400078e020b */
[----:B------:R-:W-:Y:S01]  /*2760*/  IMAD.WIDE.U32 R102, R144, R100, R102 ;  /* 0x0000006490667225 */ /* 0x000fe200078e0066 */
[----:B------:R-:W-:-:S03]  /*2770*/  IADD3 R126, R107, R13, RZ ;  /* 0x0000000d6b7e7210 */ /* 0x000fc60007ffe0ff */
[----:B------:R-:W-:Y:S01]  /*2780*/  IMAD.WIDE.U32 R104, R144, R100, R104 ;  /* 0x0000006490687225 */ /* 0x000fe200078e0068 */
[C---:B------:R-:W-:Y:S02]  /*2790*/  SHF.L.U64.HI R11, R100.reuse, 0x7, R101 ;  /* 0x00000007640b7819 */ /* 0x040fe40000010265 */
[----:B------:R-:W-:Y:S01]  /*27a0*/  SEL R121, R121, 0xffffffc0, !P2 ;  /* 0xffffffc079797807 */ /* 0x000fe20005000000 */
[----:B------:R-:W-:Y:S01]  /*27b0*/  IMAD.IADD R141, R141, 0x1, R14 ;  /* 0x000000018d8d7824 */ /* 0x000fe200078e020e */
[----:B------:R-:W-:Y:S01]  /*27c0*/  LOP3.LUT R39, R35, R32, RZ, 0xfc, !PT ;  /* 0x0000002023277212 */ /* 0x000fe200078efcff */
[----:B------:R-:W-:Y:S01]  /*27d0*/  IMAD.SHL.U32 R12, R100, 0x80, RZ ;  /* 0x00000080640c7824 */ /* 0x000fe200078e00ff */
[----:B------:R-:W-:Y:S01]  /*27e0*/  IADD3 R20, R21, R103, RZ ;  /* 0x0000006715147210 */ /* 0x000fe20007ffe0ff */
[----:B------:R-:W-:Y:S01]  /*27f0*/  IMAD.X R119, R219, 0x1, R29, P1 ;  /* 0x00000001db777824 */ /* 0x000fe200008e061d */
[----:B------:R-:W-:Y:S01]  /*2800*/  LOP3.LUT R25, R26, 0xfffffff0, RZ, 0xc0, !PT ;  /* 0xfffffff01a197812 */ /* 0x000fe200078ec0ff */
[----:B------:R-:W-:Y:S01]  /*2810*/  IMAD.IADD R13, R111, 0x1, R15 ;  /* 0x000000016f0d7824 */ /* 0x000fe200078e020f */
[----:B------:R-:W-:Y:S01]  /*2820*/  LOP3.LUT R27, R28, 0xfffffff0, RZ, 0xc0, !PT ;  /* 0xfffffff01c1b7812 */ /* 0x000fe200078ec0ff */
[----:B------:R-:W-:Y:S01]  /*2830*/  IMAD.IADD R14, R15, 0x1, R109 ;  /* 0x000000010f0e7824 */ /* 0x000fe200078e026d */
[----:B------:R-:W-:Y:S01]  /*2840*/  LOP3.LUT R29, R30, 0xfffffff0, RZ, 0xc0, !PT ;  /* 0xfffffff01e1d7812 */ /* 0x000fe200078ec0ff */
[----:B------:R-:W-:Y:S01]  /*2850*/  IMAD.WIDE.U32 R112, R112, 0xa0, RZ ;  /* 0x000000a070707825 */ /* 0x000fe200078e00ff */
[----:B------:R-:W-:-:S03]  /*2860*/  LOP3.LUT R34, R35, 0x1, RZ, 0xc0, !PT ;  /* 0x0000000123227812 */ /* 0x000fc600078ec0ff */
[----:B------:R-:W-:Y:S01]  /*2870*/  IMAD.WIDE.U32 R100, R100, 0xa0, RZ ;  /* 0x000000a064647825 */ /* 0x000fe200078e00ff */
[----:B------:R-:W-:-:S03]  /*2880*/  LOP3.LUT R35, R39, 0x2, RZ, 0xc0, !PT ;  /* 0x0000000227237812 */ /* 0x000fc600078ec0ff */
[----:B------:R-:W-:Y:S01]  /*2890*/  IMAD.IADD R15, R105, 0x1, R21 ;  /* 0x00000001690f7824 */ /* 0x000fe200078e0215 */
[----:B------:R-:W-:Y:S02]  /*28a0*/  SHF.R.S32.HI R21, RZ, 0x4, R26 ;  /* 0x00000004ff157819 */ /* 0x000fe4000001141a */
[----:B------:R-:W-:Y:S01]  /*28b0*/  SHF.R.S32.HI R26, RZ, 0x4, R28 ;  /* 0x00000004ff1a7819 */ /* 0x000fe2000001141c */
[----:B------:R-:W-:Y:S01]  /*28c0*/  IMAD.SHL.U32 R99, R99, 0x2, RZ ;  /* 0x0000000263637824 */ /* 0x000fe200078e00ff */
[----:B------:R-:W-:Y:S01]  /*28d0*/  SHF.R.S32.HI R28, RZ, 0x4, R30 ;  /* 0x00000004ff1c7819 */ /* 0x000fe2000001141e */
[----:B------:R-:W-:Y:S01]  /*28e0*/  IMAD.IADD R130, R124, 0x1, R121 ;  /* 0x000000017c827824 */ /* 0x000fe200078e0279 */
[----:B------:R-:W-:Y:S01]  /*28f0*/  LOP3.LUT R36, R39, 0x4, RZ, 0xc0, !PT ;  /* 0x0000000427247812 */ /* 0x000fe200078ec0ff */
[----:B------:R-:W-:Y:S01]  /*2900*/  IMAD.IADD R125, R113, 0x1, R125 ;  /* 0x00000001717d7824 */ /* 0x000fe200078e027d */
[----:B------:R-:W-:Y:S01]  /*2910*/  LOP3.LUT R37, R39, 0x8, RZ, 0xc0, !PT ;  /* 0x0000000827257812 */ /* 0x000fe200078ec0ff */
[----:B------:R-:W-:Y:S01]  /*2920*/  IMAD.IADD R127, R101, 0x1, R127 ;  /* 0x00000001657f7824 */ /* 0x000fe200078e027f */
[----:B------:R-:W-:Y:S01]  /*2930*/  LOP3.LUT R38, R39, 0x10, RZ, 0xc0, !PT ;  /* 0x0000001027267812 */ /* 0x000fe200078ec0ff */
[----:B------:R-:W-:Y:S01]  /*2940*/  IMAD.IADD R33, R115, 0x1, R33 ;  /* 0x0000000173217824 */ /* 0x000fe200078e0221 */
[----:B------:R-:W-:-:S02]  /*2950*/  SHF.R.S32.HI R30, RZ, 0x1f, R25 ;  /* 0x0000001fff1e7819 */ /* 0x000fc40000011419 */
[----:B------:R-:W-:Y:S02]  /*2960*/  SHF.R.S32.HI R31, RZ, 0x1f, R27 ;  /* 0x0000001fff1f7819 */ /* 0x000fe4000001141b */
[----:B------:R-:W-:Y:S02]  /*2970*/  SHF.R.S32.HI R32, RZ, 0x1f, R29 ;  /* 0x0000001fff207819 */ /* 0x000fe4000001141d */
[----:B------:R-:W-:-:S07]  /*2980*/  LOP3.LUT R39, R39, 0x20, RZ, 0xc0, !PT ;  /* 0x0000002027277812 */ /* 0x000fce00078ec0ff */
.L_x_578:
[----:B------:R-:W2:Y:S01]  /*2990*/  LDL.LU R42, [R1+0x10] ;  /* 0x00001000012a7983 */ /* 0x000ea20000300800 */
[----:B------:R-:W0:Y:S01]  /*29a0*/  LDC.64 R122, c[0x0][0x2e8] ;  /* 0x0000ba00ff7a7b82 */ /* 0x000e220000000a00 */
[----:B------:R-:W-:Y:S01]  /*29b0*/  VIADD R51, R24, 0xffffffff ;  /* 0xffffffff18337836 */ /* 0x000fe20000000000 */
[----:B------:R-:W-:Y:S05]  /*29c0*/  YIELD ;  /* 0x0000000000007946 */ /* 0x000fea0003800000 */
[----:B------:R-:W-:Y:S01]  /*29d0*/  ISETP.GT.AND P4, PT, R51, R120, PT ;  /* 0x000000783300720c */ /* 0x000fe20003f84270 */
[----:B------:R-:W1:Y:S01]  /*29e0*/  LDC R131, c[0x0][0x3f4] ;  /* 0x0000fd00ff837b82 */ /* 0x000e620000000800 */
[----:B------:R-:W-:Y:S01]  /*29f0*/  SHF.R.S32.HI R40, RZ, 0x1f, R51 ;  /* 0x0000001fff287819 */ /* 0x000fe20000011433 */
[-C--:B------:R-:W-:Y:S01]  /*2a00*/  IMAD R41, R125, R51.reuse, RZ ;  /* 0x000000337d297224 */ /* 0x080fe200078e02ff */
[----:B------:R-:W-:Y:S01]  /*2a10*/  BSSY B0, `(.L_x_479) ;  /* 0x0000ca0000007945 */ /* 0x000fe20003800000 */
[----:B------:R-:W-:-:S04]  /*2a20*/  IMAD.WIDE.U32 R136, R112, R51, RZ ;  /* 0x0000003370887225 */ /* 0x000fc800078e00ff */
[----:B------:R-:W-:Y:S01]  /*2a30*/  IMAD R41, R40, R112, R41 ;  /* 0x0000007028297224 */ /* 0x000fe200078e0229 */
[----:B------:R-:W-:Y:S01]  /*2a40*/  IADD3 R45, P1, P2, R3, R136, R129 ;  /* 0x00000088032d7210 */ /* 0x000fe20007a3e081 */
[----:B------:R-:W-:Y:S02]  /*2a50*/  IMAD R47, R17, 0x7800, R203 ;  /* 0x00007800112f7824 */ /* 0x000fe400078e02cb */
[----:B------:R-:W-:Y:S02]  /*2a60*/  IMAD.IADD R92, R137, 0x1, R41 ;  /* 0x00000001895c7824 */ /* 0x000fe400078e0229 */
[----:B------:R-:W-:Y:S01]  /*2a70*/  IMAD R41, R17, 0x7800, R208 ;  /* 0x0000780011297824 */ /* 0x000fe200078e02d0 */
[C---:B------:R-:W-:Y:S02]  /*2a80*/  IADD3 R47, R16.reuse, R47, RZ ;  /* 0x0000002f102f7210 */ /* 0x040fe40007ffe0ff */
[----:B------:R-:W-:Y:S01]  /*2a90*/  IADD3.X R24, R5, R92, R128, P1, P2 ;  /* 0x0000005c05187210 */ /* 0x000fe20000fe4480 */
[----:B------:R-:W-:Y:S01]  /*2aa0*/  IMAD.IADD R46, R16, 0x1, R41 ;  /* 0x00000001102e7824 */ /* 0x000fe200078e0229 */
[----:B0-----:R-:W-:-:S04]  /*2ab0*/  IADD3 R48, P1, P2, R136, R122, R3 ;  /* 0x0000007a88307210 */ /* 0x001fc80007a3e003 */
[----:B------:R-:W-:Y:S02]  /*2ac0*/  IADD3.X R49, R92, R123, R5, P1, P2 ;  /* 0x0000007b5c317210 */ /* 0x000fe40000fe4405 */
[----:B-1----:R-:W-:Y:S02]  /*2ad0*/  ISETP.GE.AND P1, PT, R131, 0x1, PT ;  /* 0x000000018300780c */ /* 0x002fe40003f26270 */
[----:B------:R-:W-:-:S05]  /*2ae0*/  IADD3 R44, P2, R45, R122, RZ ;  /* 0x0000007a2d2c7210 */ /* 0x000fca0007f5e0ff */
[----:B------:R-:W-:Y:S02]  /*2af0*/  IMAD.X R45, R24, 0x1, R123, P2 ;  /* 0x00000001182d7824 */ /* 0x000fe400010e067b */
[----:B------:R-:W-:Y:S01]  /*2b00*/  IMAD.MOV.U32 R24, RZ, RZ, R51 ;  /* 0x000000ffff187224 */ /* 0x000fe200078e0033 */
[----:B--2---:R-:W-:-:S04]  /*2b10*/  LOP3.LUT R42, R42, 0xfffffffd, RZ, 0xc0, !PT ;  /* 0xfffffffd2a2a7812 */ /* 0x004fc800078ec0ff */
[----:B------:R-:W-:-:S05]  /*2b20*/  @P4 LOP3.LUT R42, R42, 0x2, RZ, 0xfc, !PT ;  /* 0x000000022a2a4812 */ /* 0x000fca00078efcff */
[----:B------:R0:W-:Y:S01]  /*2b30*/  STL [R1+0x10], R42 ;  /* 0x0000102a01007387 */ /* 0x0001e20000100800 */
[----:B------:R-:W-:Y:S05]  /*2b40*/  @!P1 BRA `(.L_x_480) ;  /* 0x000000c400589947 */ /* 0x000fea0003800000 */
[----:B------:R-:W-:Y:S01]  /*2b50*/  ULDC.U8 UR4, c[0x0][0x410] ;  /* 0x0001040000047ab9 */ /* 0x000fe20000000000 */
[-C--:B------:R-:W-:Y:S01]  /*2b60*/  IMAD R41, R126, R51.reuse, RZ ;  /* 0x000000337e297224 */ /* 0x080fe200078e02ff */
[----:B------:R-:W-:Y:S01]  /*2b70*/  ISETP.NE.AND P1, PT, RZ, UR4, PT ;  /* 0x00000004ff007c0c */ /* 0x000fe2000bf25270 */
[-C--:B------:R-:W-:Y:S02]  /*2b80*/  IMAD R43, R127, R51.reuse, RZ ;  /* 0x000000337f2b7224 */ /* 0x080fe400078e02ff */
[----:B------:R-:W-:Y:S02]  /*2b90*/  IMAD R96, R24, -0xa0, R2 ;  /* 0xffffff6018607824 */ /* 0x000fe400078e0202 */
[C---:B------:R-:W-:Y:S02]  /*2ba0*/  IMAD R41, R40.reuse, R106, R41 ;  /* 0x0000006a28297224 */ /* 0x040fe400078e0229 */
[----:B------:R-:W-:Y:S01]  /*2bb0*/  IMAD R43, R40, R100, R43 ;  /* 0x00000064282b7224 */ /* 0x000fe200078e022b */
[----:B------:R-:W-:Y:S01]  /*2bc0*/  VIMNMX R96, R96, 0xa0, PT ;  /* 0x000000a060607848 */ /* 0x000fe20003fe0100 */
[----:B------:R-:W-:-:S04]  /*2bd0*/  IMAD.WIDE.U32 R90, R106, R51, RZ ;  /* 0x000000336a5a7225 */ /* 0x000fc800078e00ff */
[----:B------:R-:W-:-:S04]  /*2be0*/  IMAD.WIDE.U32 R88, R100, R51, RZ ;  /* 0x0000003364587225 */ /* 0x000fc800078e00ff */
[----:B------:R-:W-:Y:S02]  /*2bf0*/  IMAD.IADD R97, R91, 0x1, R41 ;  /* 0x000000015b617824 */ /* 0x000fe400078e0229 */
[----:B------:R-:W-:Y:S01]  /*2c00*/  IMAD.IADD R98, R89, 0x1, R43 ;  /* 0x0000000159627824 */ /* 0x000fe200078e022b */
[----:B------:R-:W-:Y:S06]  /*2c10*/  @!P1 BRA `(.L_x_481) ;  /* 0x0000005c00989947 */ /* 0x000fec0003800000 */
[----:B------:R-:W-:Y:S01]  /*2c20*/  ISETP.GE.AND P2, PT, R168, R96, PT ;  /* 0x00000060a800720c */ /* 0x000fe20003f46270 */
[----:B------:R-:W-:Y:S01]  /*2c30*/  BSSY B1, `(.L_x_482) ;  /* 0x0000033000017945 */ /* 0x000fe20003800000 */
        /* <DEDUP_REMOVED lines=13> */
[----:B------:R-:W-:Y:S06]  /*2d10*/  @P2 BRA `(.L_x_483) ;  /* 0x0000000000902947 */ /* 0x000fec0003800000 */
[----:B------:R-:W-:Y:S01]  /*2d20*/  ULDC.64 UR4, c[0x0][0x3e8] ;  /* 0x0000fa0000047ab9 */ /* 0x000fe20000000a00 */
[----:B------:R-:W-:Y:S02]  /*2d30*/  CS2R R134, SRZ ;  /* 0x0000000000867805 */ /* 0x000fe4000001ff00 */
[----:B------:R-:W-:Y:S02]  /*2d40*/  IADD3 R40, P1, P4, R110, UR4, R90 ;  /* 0x000000046e287c10 */ /* 0x000fe4000fc3e05a */
[----:B------:R-:W-:Y:S02]  /*2d50*/  CS2R R136, SRZ ;  /* 0x0000000000887805 */ /* 0x000fe4000001ff00 */
[----:B------:R-:W-:Y:S01]  /*2d60*/  IADD3.X R41, R13, UR5, R97, P1, P4 ;  /* 0x000000050d297c10 */ /* 0x000fe20008fe8461 */
[----:B------:R-:W-:Y:S02]  /*2d70*/  ULDC.64 UR4, c[0x0][0x400] ;  /* 0x0001000000047ab9 */ /* 0x000fe40000000a00 */
[----:B0-----:R-:W-:-:S04]  /*2d80*/  IADD3 R42, P1, P4, R104, UR4, R88 ;  /* 0x00000004682a7c10 */ /* 0x001fc8000fc3e058 */
[----:B------:R-:W-:Y:S02]  /*2d90*/  IADD3.X R43, R15, UR5, R98, P1, P4 ;  /* 0x000000050f2b7c10 */ /* 0x000fe40008fe8462 */
[----:B------:R-:W-:Y:S02]  /*2da0*/  ISETP.GE.AND P1, PT, R22, R131, PT ;  /* 0x000000831600720c */ /* 0x000fe40003f26270 */
[----:B------:R-:W-:Y:S02]  /*2db0*/  CS2R R94, SRZ ;  /* 0x00000000005e7805 */ /* 0x000fe4000001ff00 */
[----:B------:R-:W-:-:S09]  /*2dc0*/  CS2R R122, SRZ ;  /* 0x00000000007a7805 */ /* 0x000fd2000001ff00 */
[----:B------:R1:W5:Y:S04]  /*2dd0*/  @!P1 LDG.E.64 R134, desc[UR54][R40.64] ;  /* 0x0000003628869981 */ /* 0x000368000c1e1b00 */
[----:B------:R1:W5:Y:S01]  /*2de0*/  @!P1 LDG.E.64 R136, desc[UR54][R42.64] ;  /* 0x000000362a889981 */ /* 0x000362000c1e1b00 */
        /* <DEDUP_REMOVED lines=20> */
[----:B------:R-:W-:-:S13]  /*2f30*/  ISETP.GE.AND P1, PT, R174, R131, PT ;  /* 0x00000083ae00720c */ /* 0x000fda0003f26270 */
[----:B------:R1:W5:Y:S04]  /*2f40*/  @!P1 LDG.E.64 R74, desc[UR54][R40.64+0x50] ;  /* 0x00005036284a9981 */ /* 0x000368000c1e1b00 */
[----:B------:R1:W5:Y:S02]  /*2f50*/  @!P1 LDG.E.64 R76, desc[UR54][R42.64+0x50] ;  /* 0x000050362a4c9981 */ /* 0x000364000c1e1b00 */
.L_x_483:
[----:B------:R-:W-:Y:S05]  /*2f60*/  BSYNC B1 ;  /* 0x0000000000017941 */ /* 0x000fea0003800000 */
.L_x_482:
        /* <DEDUP_REMOVED lines=12> */
[----:B-----5:R-:W-:Y:S01]  /*3030*/  MOV R148, R74 ;  /* 0x0000004a00947202 */ /* 0x020fe20000000f00 */
[----:B------:R-:W-:Y:S01]  /*3040*/  IMAD.MOV.U32 R151, RZ, RZ, R78 ;  /* 0x000000ffff977224 */ /* 0x000fe200078e004e */
[----:B------:R-:W-:Y:S01]  /*3050*/  CS2R R72, SRZ ;  /* 0x0000000000487805 */ /* 0x000fe2000001ff00 */
[----:B------:R-:W-:Y:S06]  /*3060*/  @P4 BRA `(.L_x_485) ;  /* 0x0000000000a04947 */ /* 0x000fec0003800000 */
[----:B-1----:R-:W-:Y:S01]  /*3070*/  IADD3 R40, P1, P5, R110, R90, R10 ;  /* 0x0000005a6e287210 */ /* 0x002fe20007d3e00a */
[----:B------:R-:W-:Y:S01]  /*3080*/  ULDC.64 UR4, c[0x0][0x3e8] ;  /* 0x0000fa0000047ab9 */ /* 0x000fe20000000a00 */
[----:B------:R-:W-:Y:S02]  /*3090*/  CS2R R70, SRZ ;  /* 0x0000000000467805 */ /* 0x000fe4000001ff00 */
[----:B------:R-:W-:Y:S02]  /*30a0*/  CS2R R72, SRZ ;  /* 0x0000000000487805 */ /* 0x000fe4000001ff00 */
[----:B------:R-:W-:Y:S02]  /*30b0*/  IADD3.X R97, R13, R97, R9, P1, P5 ;  /* 0x000000610d617210 */ /* 0x000fe40000fea409 */
[----:B0-----:R-:W-:-:S04]  /*30c0*/  IADD3 R42, P1, P5, R104, R88, R12 ;  /* 0x00000058682a7210 */ /* 0x001fc80007d3e00c */
[----:B------:R-:W-:Y:S02]  /*30d0*/  IADD3.X R98, R15, R98, R11, P1, P5 ;  /* 0x000000620f627210 */ /* 0x000fe40000fea40b */
[----:B------:R-:W-:-:S04]  /*30e0*/  IADD3 R40, P1, R40, UR4, RZ ;  /* 0x0000000428287c10 */ /* 0x000fc8000ff3e0ff */
[----:B------:R-:W-:Y:S01]  /*30f0*/  IADD3.X R41, R97, UR5, RZ, P1, !PT ;  /* 0x0000000561297c10 */ /* 0x000fe20008ffe4ff */
[----:B------:R-:W-:Y:S02]  /*3100*/  ULDC.64 UR4, c[0x0][0x400] ;  /* 0x0001000000047ab9 */ /* 0x000fe40000000a00 */
[----:B------:R-:W-:-:S04]  /*3110*/  IADD3 R42, P1, R42, UR4, RZ ;  /* 0x000000042a2a7c10 */ /* 0x000fc8000ff3e0ff */
[----:B------:R-:W-:Y:S02]  /*3120*/  IADD3.X R43, R98, UR5, RZ, P1, !PT ;  /* 0x00000005622b7c10 */ /* 0x000fe40008ffe4ff */
        /* <DEDUP_REMOVED lines=28> */
.L_x_485:
[----:B------:R-:W-:Y:S05]  /*32f0*/  BSYNC B1 ;  /* 0x0000000000017941 */ /* 0x000fea0003800000 */
.L_x_484:
[----:B------:R-:W-:Y:S01]  /*3300*/  UISETP.NE.AND UP0, UPT, UR53, 0x3, UPT ;  /* 0x000000033500788c */ /* 0x000fe2000bf05270 */
[----:B------:R-:W-:Y:S01]  /*3310*/  IMAD.MOV.U32 R159, RZ, RZ, R82 ;  /* 0x000000ffff9f7224 */ /* 0x000fe200078e0052 */
[----:B------:R-:W-:Y:S01]  /*3320*/  MOV R167, R134 ;  /* 0x0000008600a77202 */ /* 0x000fe20000000f00 */
[----:B------:R-:W-:Y:S01]  /*3330*/  IMAD.MOV.U32 R161, RZ, RZ, R86 ;  /* 0x000000ffffa17224 */ /* 0x000fe200078e0056 */
[----:B------:R-:W-:Y:S01]  /*3340*/  MOV R166, R122 ;  /* 0x0000007a00a67202 */ /* 0x000fe20000000f00 */
[----:B------:R-:W-:Y:S01]  /*3350*/  IMAD.MOV.U32 R165, RZ, RZ, R94 ;  /* 0x000000ffffa57224 */ /* 0x000fe200078e005e */
[----:B------:R-:W-:Y:S01]  /*3360*/  PLOP3.LUT P1, PT, PT, PT, UP0, 0x80, 0x0 ;  /* 0x000000000000781c */ /* 0x000fe20003f2f008 */
[----:B------:R-:W-:Y:S01]  /*3370*/  IMAD.MOV.U32 R154, RZ, RZ, R76 ;  /* 0x000000ffff9a7224 */ /* 0x000fe200078e004c */
[----:B-----5:R-:W-:Y:S01]  /*3380*/  MOV R146, R62 ;  /* 0x0000003e00927202 */ /* 0x020fe20000000f00 */
[----:B------:R-:W-:Y:S01]  /*3390*/  IMAD.MOV.U32 R155, RZ, RZ, R80 ;  /* 0x000000ffff9b7224 */ /* 0x000fe200078e0050 */
[----:B------:R-:W-:Y:S01]  /*33a0*/  MOV R139, R60 ;  /* 0x0000003c008b7202 */ /* 0x000fe20000000f00 */
[----:B------:R-:W-:-:S02]  /*33b0*/  IMAD.MOV.U32 R160, RZ, RZ, R84 ;  /* 0x000000ffffa07224 */ /* 0x000fc400078e0054 */
[----:B------:R-:W-:Y:S02]  /*33c0*/  IMAD.MOV.U32 R162, RZ, RZ, R92 ;  /* 0x000000ffffa27224 */ /* 0x000fe400078e005c */
[----:B------:R-:W-:Y:S02]  /*33d0*/  IMAD.MOV.U32 R176, RZ, RZ, R136 ;  /* 0x000000ffffb07224 */ /* 0x000fe400078e0088 */
[----:B------:R-:W-:Y:S02]  /*33e0*/  IMAD.MOV.U32 R88, RZ, RZ, R50 ;  /* 0x000000ffff587224 */ /* 0x000fe400078e0032 */
[----:B------:R-:W-:Y:S02]  /*33f0*/  IMAD.MOV.U32 R90, RZ, RZ, R54 ;  /* 0x000000ffff5a7224 */ /* 0x000fe400078e0036 */
[----:B------:R-:W-:Y:S02]  /*3400*/  IMAD.MOV.U32 R138, RZ, RZ, R58 ;  /* 0x000000ffff8a7224 */ /* 0x000fe400078e003a */
[----:B------:R-:W-:-:S02]  /*3410*/  IMAD.MOV.U32 R149, RZ, RZ, R66 ;  /* 0x000000ffff957224 */ /* 0x000fc400078e0042 */
[----:B------:R-:W-:Y:S02]  /*3420*/  IMAD.MOV.U32 R152, RZ, RZ, R70 ;  /* 0x000000ffff987224 */ /* 0x000fe400078e0046 */
[----:B------:R-:W-:Y:S02]  /*3430*/  IMAD.MOV.U32 R89, RZ, RZ, R52 ;  /* 0x000000ffff597224 */ /* 0x000fe400078e0034 */
[----:B------:R-:W-:Y:S02]  /*3440*/  IMAD.MOV.U32 R91, RZ, RZ, R56 ;  /* 0x000000ffff5b7224 */ /* 0x000fe400078e0038 */
[----:B------:R-:W-:Y:S02]  /*3450*/  IMAD.MOV.U32 R147, RZ, RZ, R64 ;  /* 0x000000ffff937224 */ /* 0x000fe400078e0040 */
[----:B------:R-:W-:Y:S02]  /*3460*/  IMAD.MOV.U32 R150, RZ, RZ, R68 ;  /* 0x000000ffff967224 */ /* 0x000fe400078e0044 */
[----:B------:R-:W-:Y:S01]  /*3470*/  IMAD.MOV.U32 R153, RZ, RZ, R72 ;  /* 0x000000ffff997224 */ /* 0x000fe200078e0048 */
[----:B------:R-:W-:Y:S06]  /*3480*/  @!P1 BRA `(.L_x_486) ;  /* 0x0000000000049947 */ /* 0x000fec0003800000 */
[----:B------:R-:W-:Y:S01]  /*3490*/  BPT.TRAP 0x1 ;  /* 0x000000040000795c */ /* 0x000fe20000300000 */
.L_x_486:
[----:B------:R-:W-:Y:S01]  /*34a0*/  IMAD R97, R17, 0x8, R16 ;  /* 0x0000000811617824 */ /* 0x000fe200078e0210 */
[----:B------:R-:W-:Y:S01]  /*34b0*/  SHF.L.U32 R98, R169, 0x1f, RZ ;  /* 0x0000001fa9627819 */ /* 0x000fe200000006ff */
[----:B------:R-:W-:Y:S03]  /*34c0*/  BSSY B1, `(.L_x_487) ;  /* 0x0000003000017945 */ /* 0x000fe60003800000 */
[----:B------:R-:W3:Y:S02]  /*34d0*/  SYNCS.PHASECHK.TRANS64.TRYWAIT P5, [R97+URZ+0x29890], R98 ;  /* 0x02989062610075a7 */ /* 0x000ee400080a017f */
[----:B---3--:R-:W-:Y:S05]  /*34e0*/  @!P5 BRA `(.L_x_488) ;  /* 0x0000023c0058d947 */ /* 0x008fea0003800000 */
.L_x_796:
[----:B------:R-:W-:Y:S05]  /*34f0*/  BSYNC B1 ;  /* 0x0000000000017941 */ /* 0x000fea0003800000 */
.L_x_487:
[----:B------:R-:W-:Y:S04]  /*3500*/  BSSY B1, `(.L_x_489) ;  /* 0x00002ae000017945 */ /* 0x000fe80003800000 */
[----:B------:R-:W-:Y:S05]  /*3510*/  @P2 BRA `(.L_x_490) ;  /* 0x0000002800b02947 */ /* 0x000fea0003800000 */
[----:B------:R-:W-:Y:S01]  /*3520*/  ISETP.NE.AND P2, PT, R34, RZ, PT ;  /* 0x000000ff2200720c */ /* 0x000fe20003f45270 */
[----:B------:R-:W-:-:S12]  /*3530*/  BSSY B2, `(.L_x_491) ;  /* 0x0000073000027945 */ /* 0x000fd80003800000 */
[----:B------:R-:W-:Y:S05]  /*3540*/  @!P2 BRA `(.L_x_492) ;  /* 0x0000000400c4a947 */ /* 0x000fea0003800000 */
[----:B012---:R0:W1:Y:S01]  /*3550*/  LDS.128 R40, [R47+0x1a400] ;  /* 0x01a400002f287984 */ /* 0x0070620000000c00 */
[----:B------:R-:W-:Y:S01]  /*3560*/  ISETP.GE.AND P2, PT, R22, R131, PT ;  /* 0x000000831600720c */ /* 0x000fe20003f46270 */
[----:B------:R-:W-:-:S12]  /*3570*/  BSSY B3, `(.L_x_493) ;  /* 0x000006d000037945 */ /* 0x000fd80003800000 */
[----:B0-----:R-:W-:Y:S05]  /*3580*/  @P2 BRA `(.L_x_494) ;  /* 0x0000000400ac2947 */ /* 0x001fea0003800000 */
[----:B-1----:R-:W-:Y:S02]  /*3590*/  MOV R134, R41 ;  /* 0x0000002900867202 */ /* 0x002fe40000000f00 */
[----:B------:R-:W-:Y:S02]  /*35a0*/  F2FP.F16.E4M3.UNPACK_B R178, R176.H1 ;  /* 0x000000b0ffb2723e */ /* 0x000fe400030006ff */
[----:B------:R-:W-:Y:S02]  /*35b0*/  F2FP.F16.E4M3.UNPACK_B R136, R134 ;  /* 0x00000086ff88723e */ /* 0x000fe400020006ff */
[-C--:B------:R-:W-:Y:S01]  /*35c0*/  F2FP.F16.E4M3.UNPACK_B R41, R167.reuse.H1 ;  /* 0x000000a7ff29723e */ /* 0x080fe200030006ff */
[----:B------:R-:W-:Y:S01]  /*35d0*/  HADD2.F32 R180, -RZ, R178.H0_H0 ;  /* 0x200000b2ffb47230 */ /* 0x000fe20000004100 */
[----:B------:R-:W-:Y:S01]  /*35e0*/  F2FP.F16.E4M3.UNPACK_B R176, R176 ;  /* 0x000000b0ffb0723e */ /* 0x000fe200020006ff */
[--C-:B------:R-:W-:Y:S01]  /*35f0*/  HADD2.F32 R177, -RZ, R136.reuse.H1_H1 ;  /* 0x30000088ffb17230 */ /* 0x100fe20000004100 */
[----:B------:R-:W-:Y:S01]  /*3600*/  F2FP.F16.E4M3.UNPACK_B R167, R167 ;  /* 0x000000a7ffa7723e */ /* 0x000fe200020006ff */
[----:B------:R-:W-:-:S02]  /*3610*/  HADD2.F32 R136, -RZ, R136.H0_H0 ;  /* 0x20000088ff887230 */ /* 0x000fc40000004100 */
[--C-:B------:R-:W-:Y:S02]  /*3620*/  HADD2.F32 R179, -RZ, R41.reuse.H0_H0 ;  /* 0x20000029ffb37230 */ /* 0x100fe40000004100 */
[CC--:B------:R-:W-:Y:S01]  /*3630*/  FMUL.FTZ R181, R177.reuse, R180.reuse ;  /* 0x000000b4b1b57220 */ /* 0x0c0fe20000410000 */
[----:B------:R-:W-:Y:S02]  /*3640*/  HADD2.F32 R178, -RZ, R178.H1_H1 ;  /* 0x300000b2ffb27230 */ /* 0x000fe40000004100 */
[C---:B------:R-:W-:Y:S01]  /*3650*/  FMUL.FTZ R180, R136.reuse, R180 ;  /* 0x000000b488b47220 */ /* 0x040fe20000410000 */
[----:B------:R-:W-:Y:S02]  /*3660*/  HADD2.F32 R41, -RZ, R41.H1_H1 ;  /* 0x30000029ff297230 */ /* 0x000fe40000004100 */
[-C--:B------:R-:W-:Y:S01]  /*3670*/  FFMA.FTZ R136, R136, R179.reuse, -R181 ;  /* 0x000000b388887223 */ /* 0x080fe200000108b5 */
[----:B------:R-:W-:Y:S01]  /*3680*/  FFMA.FTZ R177, R177, R179, R180 ;  /* 0x000000b3b1b17223 */ /* 0x000fe200000100b4 */
[----:B------:R-:W-:Y:S01]  /*3690*/  F2FP.F16.E4M3.UNPACK_B R179, R134.H1 ;  /* 0x00000086ffb3723e */ /* 0x000fe200030006ff */
[----:B------:R-:W-:-:S04]  /*36a0*/  IMAD.MOV.U32 R134, RZ, RZ, R40 ;  /* 0x000000ffff867224 */ /* 0x000fc800078e0028 */
[--C-:B------:R-:W-:Y:S02]  /*36b0*/  HADD2.F32 R40, -RZ, R179.reuse.H1_H1 ;  /* 0x300000b3ff287230 */ /* 0x100fe40000004100 */
[----:B------:R-:W-:-:S03]  /*36c0*/  HADD2.F32 R179, -RZ, R179.H0_H0 ;  /* 0x200000b3ffb37230 */ /* 0x000fc60000004100 */
[CC--:B------:R-:W-:Y:S02]  /*36d0*/  FMUL.FTZ R180, R40.reuse, R178.reuse ;  /* 0x000000b228b47220 */ /* 0x0c0fe40000410000 */
[C---:B------:R-:W-:Y:S02]  /*36e0*/  FMUL.FTZ R181, R179.reuse, R178 ;  /* 0x000000b2b3b57220 */ /* 0x040fe40000410000 */
[-C--:B------:R-:W-:Y:S01]  /*36f0*/  FFMA.FTZ R178, R179, R41.reuse, -R180 ;  /* 0x00000029b3b27223 */ /* 0x080fe200000108b4 */
[----:B------:R-:W-:Y:S02]  /*3700*/  HADD2.F32 R180, -RZ, R167.H1_H1 ;  /* 0x300000a7ffb47230 */ /* 0x000fe40000004100 */
[----:B------:R-:W-:Y:S01]  /*3710*/  FFMA.FTZ R179, R40, R41, R181 ;  /* 0x0000002928b37223 */ /* 0x000fe200000100b5 */
[-C--:B------:R-:W-:Y:S01]  /*3720*/  F2FP.F16.E4M3.UNPACK_B R40, R134.reuse.H1 ;  /* 0x00000086ff28723e */ /* 0x080fe200030006ff */
[----:B------:R-:W-:Y:S01]  /*3730*/  HADD2.F32 R181, -RZ, R176.H1_H1 ;  /* 0x300000b0ffb57230 */ /* 0x000fe20000004100 */
[----:B------:R-:W-:-:S02]  /*3740*/  F2FP.F16.E4M3.UNPACK_B R134, R134 ;  /* 0x00000086ff86723e */ /* 0x000fc400020006ff */
[----:B------:R-:W-:Y:S01]  /*3750*/  F2FP.SATFINITE.E4M3.F32.PACK_AB_MERGE_C R178, R179, R178, RZ ;  /* 0x000000b2b3b2723e */ /* 0x000fe200048070ff */
[--C-:B------:R-:W-:Y:S02]  /*3760*/  HADD2.F32 R41, -RZ, R40.reuse.H1_H1 ;  /* 0x30000028ff297230 */ /* 0x100fe40000004100 */
[----:B------:R-:W-:Y:S01]  /*3770*/  HADD2.F32 R40, -RZ, R40.H0_H0 ;  /* 0x20000028ff287230 */ /* 0x000fe20000004100 */
[----:B------:R-:W-:Y:S01]  /*3780*/  F2FP.SATFINITE.E4M3.F32.PACK_AB_MERGE_C R136, R177, R136, R178 ;  /* 0x00000088b188723e */ /* 0x000fe200048070b2 */
[----:B------:R-:W-:Y:S02]  /*3790*/  HADD2.F32 R179, -RZ, R167.H0_H0 ;  /* 0x200000a7ffb37230 */ /* 0x000fe40000004100 */
[-C--:B------:R-:W-:Y:S01]  /*37a0*/  FMUL.FTZ R183, R41, R181.reuse ;  /* 0x000000b529b77220 */ /* 0x080fe20000410000 */
[----:B------:R-:W-:Y:S01]  /*37b0*/  SHF.R.U32.HI R177, RZ, 0x8, R137 ;  /* 0x00000008ffb17819 */ /* 0x000fe20000011689 */
[----:B------:R-:W-:Y:S01]  /*37c0*/  FMUL.FTZ R182, R40, R181 ;  /* 0x000000b528b67220 */ /* 0x000fe20000410000 */
[----:B------:R-:W-:-:S02]  /*37d0*/  HADD2.F32 R181, -RZ, R176.H0_H0 ;  /* 0x200000b0ffb57230 */ /* 0x000fc40000004100 */
[-C--:B------:R-:W-:Y:S01]  /*37e0*/  FFMA.FTZ R40, R40, R180.reuse, -R183 ;  /* 0x000000b428287223 */ /* 0x080fe200000108b7 */
[--C-:B------:R-:W-:Y:S02]  /*37f0*/  HADD2.F32 R176, -RZ, R134.reuse.H1_H1 ;  /* 0x30000086ffb07230 */ /* 0x100fe40000004100 */
[----:B------:R-:W-:Y:S01]  /*3800*/  FFMA.FTZ R41, R41, R180, R182 ;  /* 0x000000b429297223 */ /* 0x000fe200000100b6 */
[----:B------:R-:W-:Y:S01]  /*3810*/  HADD2.F32 R134, -RZ, R134.H0_H0 ;  /* 0x20000086ff867230 */ /* 0x000fe20000004100 */
[----:B------:R-:W-:Y:S01]  /*3820*/  SHF.R.U32.HI R180, RZ, 0x8, R135 ;  /* 0x00000008ffb47819 */ /* 0x000fe20000011687 */
[-C--:B------:R-:W-:Y:S01]  /*3830*/  FMUL.FTZ R167, R176, R181.reuse ;  /* 0x000000b5b0a77220 */ /* 0x080fe20000410000 */
[----:B------:R-:W-:Y:S02]  /*3840*/  LOP3.LUT R178, R137, 0xff0000ff, RZ, 0xc0, !PT ;  /* 0xff0000ff89b27812 */ /* 0x000fe400078ec0ff */
[C---:B------:R-:W-:Y:S01]  /*3850*/  FMUL.FTZ R181, R134.reuse, R181 ;  /* 0x000000b586b57220 */ /* 0x040fe20000410000 */
[----:B------:R-:W-:Y:S01]  /*3860*/  F2FP.SATFINITE.E4M3.F32.PACK_AB_MERGE_C R40, R41, R40, RZ ;  /* 0x000000282928723e */ /* 0x000fe200048070ff */
[----:B------:R-:W-:Y:S01]  /*3870*/  FFMA.FTZ R167, R134, R179, -R167 ;  /* 0x000000b386a77223 */ /* 0x000fe200000108a7 */
[----:B------:R-:W-:-:S02]  /*3880*/  IMAD.MOV.U32 R41, RZ, RZ, R136 ;  /* 0x000000ffff297224 */ /* 0x000fc400078e0088 */
[----:B------:R-:W-:Y:S01]  /*3890*/  FFMA.FTZ R134, R176, R179, R181 ;  /* 0x000000b3b0867223 */ /* 0x000fe200000100b5 */
[----:B------:R-:W-:Y:S01]  /*38a0*/  SHF.R.U32.HI R179, RZ, 0x10, R137 ;  /* 0x00000010ffb37819 */ /* 0x000fe20000011689 */
[----:B------:R-:W-:Y:S01]  /*38b0*/  IMAD.SHL.U32 R137, R177, 0x100, RZ ;  /* 0x00000100b1897824 */ /* 0x000fe200078e00ff */
[----:B------:R-:W-:Y:S01]  /*38c0*/  SHF.R.U32.HI R181, RZ, 0x10, R135 ;  /* 0x00000010ffb57819 */ /* 0x000fe20000011687 */
[----:B------:R-:W-:Y:S01]  /*38d0*/  IMAD.MOV.U32 R177, RZ, RZ, R43 ;  /* 0x000000ffffb17224 */ /* 0x000fe200078e002b */
[----:B------:R-:W-:Y:S01]  /*38e0*/  LOP3.LUT R176, R135, 0xff0000ff, RZ, 0xc0, !PT ;  /* 0xff0000ff87b07812 */ /* 0x000fe200078ec0ff */
[----:B------:R-:W-:Y:S01]  /*38f0*/  IMAD.SHL.U32 R135, R180, 0x100, RZ ;  /* 0x00000100b4877824 */ /* 0x000fe200078e00ff */
[----:B------:R-:W-:Y:S02]  /*3900*/  LOP3.LUT R178, R178, 0xff00, R137, 0xf8, !PT ;  /* 0x0000ff00b2b27812 */ /* 0x000fe400078ef889 */
[----:B------:R-:W-:Y:S02]  /*3910*/  SHF.L.U32 R137, R179, 0x10, RZ ;  /* 0x00000010b3897819 */ /* 0x000fe400000006ff */
[----:B------:R-:W-:Y:S01]  /*3920*/  LOP3.LUT R176, R176, 0xff00, R135, 0xf8, !PT ;  /* 0x0000ff00b0b07812 */ /* 0x000fe200078ef887 */
[----:B------:R-:W-:Y:S01]  /*3930*/  IMAD.U32 R135, R181, 0x10000, RZ ;  /* 0x00010000b5877824 */ /* 0x000fe200078e00ff */
[----:B------:R-:W-:-:S02]  /*3940*/  LOP3.LUT R137, R178, 0xff0000, R137, 0xf8, !PT ;  /* 0x00ff0000b2897812 */ /* 0x000fc400078ef889 */
[----:B------:R-:W-:Y:S02]  /*3950*/  F2FP.F16.E4M3.UNPACK_B R43, R177 ;  /* 0x000000b1ff2b723e */ /* 0x000fe400020006ff */
[----:B------:R-:W-:Y:S02]  /*3960*/  LOP3.LUT R135, R176, 0xff0000, R135, 0xf8, !PT ;  /* 0x00ff0000b0877812 */ /* 0x000fe400078ef887 */
[----:B------:R-:W-:Y:S01]  /*3970*/  F2FP.F16.E4M3.UNPACK_B R181, R137.H1 ;  /* 0x00000089ffb5723e */ /* 0x000fe200030006ff */
[--C-:B------:R-:W-:Y:S01]  /*3980*/  HADD2.F32 R179, -RZ, R43.reuse.H1_H1 ;  /* 0x3000002bffb37230 */ /* 0x100fe20000004100 */
[----:B------:R-:W-:Y:S01]  /*3990*/  F2FP.F16.E4M3.UNPACK_B R178, R135.H1 ;  /* 0x00000087ffb2723e */ /* 0x000fe200030006ff */
[----:B------:R-:W-:Y:S01]  /*39a0*/  HADD2.F32 R43, -RZ, R43.H0_H0 ;  /* 0x2000002bff2b7230 */ /* 0x000fe20000004100 */
[----:B------:R-:W-:Y:S01]  /*39b0*/  F2FP.SATFINITE.E4M3.F32.PACK_AB_MERGE_C R40, R134, R167, R40 ;  /* 0x000000a78628723e */ /* 0x000fe20004807028 */
[----:B------:R-:W-:Y:S02]  /*39c0*/  HADD2.F32 R176, -RZ, R181.H0_H0 ;  /* 0x200000b5ffb07230 */ /* 0x000fe40000004100 */
[----:B------:R-:W-:-:S02]  /*39d0*/  HADD2.F32 R180, -RZ, R178.H0_H0 ;  /* 0x200000b2ffb47230 */ /* 0x000fc40000004100 */
[----:B------:R-:W-:Y:S02]  /*39e0*/  HADD2.F32 R181, -RZ, R181.H1_H1 ;  /* 0x300000b5ffb57230 */ /* 0x000fe40000004100 */
[-C--:B------:R-:W-:Y:S01]  /*39f0*/  FMUL.FTZ R182, R179, R176.reuse ;  /* 0x000000b0b3b67220 */ /* 0x080fe20000410000 */
[C---:B------:R-:W-:Y:S01]  /*3a00*/  FMUL.FTZ R184, R43.reuse, R176 ;  /* 0x000000b02bb87220 */ /* 0x040fe20000410000 */
[----:B------:R-:W-:Y:S02]  /*3a10*/  HADD2.F32 R178, -RZ, R178.H1_H1 ;  /* 0x300000b2ffb27230 */ /* 0x000fe40000004100 */
[-C--:B------:R-:W-:Y:S01]  /*3a20*/  FFMA.FTZ R176, R43, R180.reuse, -R182 ;  /* 0x000000b42bb07223 */ /* 0x080fe200000108b6 */
[----:B------:R-:W-:Y:S01]  /*3a30*/  FFMA.FTZ R43, R179, R180, R184 ;  /* 0x000000b4b32b7223 */ /* 0x000fe200000100b8 */
[----:B------:R-:W-:Y:S01]  /*3a40*/  F2FP.F16.E4M3.UNPACK_B R179, R177.H1 ;  /* 0x000000b1ffb3723e */ /* 0x000fe200030006ff */
[----:B------:R-:W-:Y:S01]  /*3a50*/  IMAD.MOV.U32 R177, RZ, RZ, R42 ;  /* 0x000000ffffb17224 */ /* 0x000fe200078e002a */
[----:B------:R-:W-:-:S02]  /*3a60*/  F2FP.F16.E4M3.UNPACK_B R182, R137 ;  /* 0x00000089ffb6723e */ /* 0x000fc400020006ff */
[----:B------:R-:W-:Y:S01]  /*3a70*/  F2FP.F16.E4M3.UNPACK_B R137, R135 ;  /* 0x00000087ff89723e */ /* 0x000fe200020006ff */
[--C-:B------:R-:W-:Y:S02]  /*3a80*/  HADD2.F32 R180, -RZ, R179.reuse.H1_H1 ;  /* 0x300000b3ffb47230 */ /* 0x100fe40000004100 */
[----:B------:R-:W-:Y:S02]  /*3a90*/  HADD2.F32 R179, -RZ, R179.H0_H0 ;  /* 0x200000b3ffb37230 */ /* 0x000fe40000004100 */
[--C-:B------:R-:W-:Y:S02]  /*3aa0*/  HADD2.F32 R135, -RZ, R182.reuse.H1_H1 ;  /* 0x300000b6ff877230 */ /* 0x100fe40000004100 */
[-C--:B------:R-:W-:Y:S01]  /*3ab0*/  FMUL.FTZ R42, R180, R181.reuse ;  /* 0x000000b5b42a7220 */ /* 0x080fe20000410000 */
[----:B------:R-:W-:Y:S02]  /*3ac0*/  HADD2.F32 R182, -RZ, R182.H0_H0 ;  /* 0x200000b6ffb67230 */ /* 0x000fe40000004100 */
[C---:B------:R-:W-:Y:S01]  /*3ad0*/  FMUL.FTZ R181, R179.reuse, R181 ;  /* 0x000000b5b3b57220 */ /* 0x040fe20000410000 */
[----:B------:R-:W-:-:S03]  /*3ae0*/  FFMA.FTZ R42, R179, R178, -R42 ;  /* 0x000000b2b32a7223 */ /* 0x000fc6000001082a */
[----:B------:R-:W-:Y:S01]  /*3af0*/  FFMA.FTZ R179, R180, R178, R181 ;  /* 0x000000b2b4b37223 */ /* 0x000fe200000100b5 */
[-C--:B------:R-:W-:Y:S01]  /*3b00*/  F2FP.F16.E4M3.UNPACK_B R178, R177.reuse.H1 ;  /* 0x000000b1ffb2723e */ /* 0x080fe200030006ff */
[--C-:B------:R-:W-:Y:S01]  /*3b10*/  HADD2.F32 R181, -RZ, R137.reuse.H1_H1 ;  /* 0x30000089ffb57230 */ /* 0x100fe20000004100 */
[----:B------:R-:W-:Y:S01]  /*3b20*/  F2FP.F16.E4M3.UNPACK_B R177, R177 ;  /* 0x000000b1ffb1723e */ /* 0x000fe200020006ff */
[----:B------:R-:W-:Y:S01]  /*3b30*/  HADD2.F32 R137, -RZ, R137.H0_H0 ;  /* 0x20000089ff897230 */ /* 0x000fe20000004100 */
[----:B------:R-:W-:Y:S01]  /*3b40*/  F2FP.SATFINITE.E4M3.F32.PACK_AB_MERGE_C R179, R179, R42, RZ ;  /* 0x0000002ab3b3723e */ /* 0x000fe200048070ff */
[--C-:B------:R-:W-:Y:S02]  /*3b50*/  HADD2.F32 R180, -RZ, R178.reuse.H1_H1 ;  /* 0x300000b2ffb47230 */ /* 0x100fe40000004100 */
[----:B------:R-:W-:Y:S01]  /*3b60*/  HADD2.F32 R178, -RZ, R178.H0_H0 ;  /* 0x200000b2ffb27230 */ /* 0x000fe20000004100 */
[----:B------:R-:W-:Y:S02]  /*3b70*/  F2FP.SATFINITE.E4M3.F32.PACK_AB_MERGE_C R43, R43, R176, R179 ;  /* 0x000000b02b2b723e */ /* 0x000fe400048070b3 */
[----:B------:R-:W-:-:S02]  /*3b80*/  FMUL.FTZ R183, R180, R135 ;  /* 0x00000087b4b77220 */ /* 0x000fc40000410000 */
[C---:B------:R-:W-:Y:S02]  /*3b90*/  FMUL.FTZ R185, R178.reuse, R135 ;  /* 0x00000087b2b97220 */ /* 0x040fe40000410000 */
[-C--:B------:R-:W-:Y:S02]  /*3ba0*/  FFMA.FTZ R135, R178, R181.reuse, -R183 ;  /* 0x000000b5b2877223 */ /* 0x080fe400000108b7 */
[----:B------:R-:W-:Y:S01]  /*3bb0*/  FFMA.FTZ R178, R180, R181, R185 ;  /* 0x000000b5b4b27223 */ /* 0x000fe200000100b9 */
[--C-:B------:R-:W-:Y:S02]  /*3bc0*/  HADD2.F32 R180, -RZ, R177.reuse.H1_H1 ;  /* 0x300000b1ffb47230 */ /* 0x100fe40000004100 */
[----:B------:R-:W-:Y:S02]  /*3bd0*/  HADD2.F32 R177, -RZ, R177.H0_H0 ;  /* 0x200000b1ffb17230 */ /* 0x000fe40000004100 */
[----:B------:R-:W-:Y:S01]  /*3be0*/  F2FP.SATFINITE.E4M3.F32.PACK_AB_MERGE_C R135, R178, R135, RZ ;  /* 0x00000087b287723e */ /* 0x000fe200048070ff */
[----:B------:R-:W-:-:S02]  /*3bf0*/  FMUL.FTZ R184, R180, R182 ;  /* 0x000000b6b4b87220 */ /* 0x000fc40000410000 */
[C---:B------:R-:W-:Y:S02]  /*3c00*/  FMUL.FTZ R181, R177.reuse, R182 ;  /* 0x000000b6b1b57220 */ /* 0x040fe40000410000 */
[-C--:B------:R-:W-:Y:S02]  /*3c10*/  FFMA.FTZ R184, R177, R137.reuse, -R184 ;  /* 0x00000089b1b87223 */ /* 0x080fe400000108b8 */
[----:B------:R-:W-:-:S05]  /*3c20*/  FFMA.FTZ R181, R180, R137, R181 ;  /* 0x00000089b4b57223 */ /* 0x000fca00000100b5 */
[----:B------:R-:W-:-:S07]  /*3c30*/  F2FP.SATFINITE.E4M3.F32.PACK_AB_MERGE_C R42, R181, R184, R135 ;  /* 0x000000b8b52a723e */ /* 0x000fce0004807087 */
.L_x_494:
[----:B------:R-:W-:Y:S05]  /*3c40*/  BSYNC B3 ;  /* 0x0000000000037941 */ /* 0x000fea0003800000 */
.L_x_493:
[----:B-1----:R4:W-:Y:S02]  /*3c50*/  STG.E.128 desc[UR54][R48.64], R40 ;  /* 0x0000002830007986 */ /* 0x0029e4000c101d36 */
.L_x_492:
[----:B------:R-:W-:Y:S05]  /*3c60*/  BSYNC B2 ;  /* 0x0000000000027941 */ /* 0x000fea0003800000 */
.L_x_491:
[----:B------:R-:W-:Y:S01]  /*3c70*/  ISETP.NE.AND P2, PT, R35, RZ, PT ;  /* 0x000000ff2300720c */ /* 0x000fe20003f45270 */
[----:B------:R-:W-:-:S12]  /*3c80*/  BSSY B2, `(.L_x_495) ;  /* 0x0000072000027945 */ /* 0x000fd80003800000 */
[----:B------:R-:W-:Y:S05]  /*3c90*/  @!P2 BRA `(.L_x_496) ;  /* 0x0000000400c0a947 */ /* 0x000fea0003800000 */
[----:B012-4-:R0:W1:Y:S01]  /*3ca0*/  LDS.128 R40, [R46+0x1a400] ;  /* 0x01a400002e287984 */ /* 0x0170620000000c00 */
[----:B------:R-:W-:Y:S01]  /*3cb0*/  ISETP.GE.AND P2, PT, R171, R131, PT ;  /* 0x00000083ab00720c */ /* 0x000fe20003f46270 */
[----:B------:R-:W-:-:S12]  /*3cc0*/  BSSY B3, `(.L_x_497) ;  /* 0x000006c000037945 */ /* 0x000fd80003800000 */
[----:B0-----:R-:W-:Y:S05]  /*3cd0*/  @P2 BRA `(.L_x_498) ;  /* 0x0000000400a82947 */ /* 0x001fea0003800000 */
[----:B-1----:R-:W-:Y:S01]  /*3ce0*/  IMAD.MOV.U32 R122, RZ, RZ, R41 ;  /* 0x000000ffff7a7224 */ /* 0x002fe200078e0029 */
[----:B------:R-:W-:Y:S02]  /*3cf0*/  F2FP.F16.E4M3.UNPACK_B R135, R166.H1 ;  /* 0x000000a6ff87723e */ /* 0x000fe400030006ff */
[----:B------:R-:W-:Y:S02]  /*3d00*/  F2FP.F16.E4M3.UNPACK_B R136, R165.H1 ;  /* 0x000000a5ff88723e */ /* 0x000fe400030006ff */
[-C--:B------:R-:W-:Y:S01]  /*3d10*/  F2FP.F16.E4M3.UNPACK_B R41, R122.reuse ;  /* 0x0000007aff29723e */ /* 0x080fe200020006ff */
[----:B------:R-:W-:Y:S01]  /*3d20*/  HADD2.F32 R137, -RZ, R135.H0_H0 ;  /* 0x20000087ff897230 */ /* 0x000fe20000004100 */
[----:B------:R-:W-:Y:S01]  /*3d30*/  F2FP.F16.E4M3.UNPACK_B R122, R122.H1 ;  /* 0x0000007aff7a723e */ /* 0x000fe200030006ff */
[----:B------:R-:W-:Y:S01]  /*3d40*/  HADD2.F32 R134, -RZ, R136.H0_H0 ;  /* 0x20000088ff867230 */ /* 0x000fe20000004100 */
[----:B------:R-:W-:Y:S01]  /*3d50*/  F2FP.F16.E4M3.UNPACK_B R166, R166 ;  /* 0x000000a6ffa6723e */ /* 0x000fe200020006ff */
[----:B------:R-:W-:-:S02]  /*3d60*/  HADD2.F32 R94, -RZ, R41.H1_H1 ;  /* 0x30000029ff5e7230 */ /* 0x000fc40000004100 */
[----:B------:R-:W-:Y:S02]  /*3d70*/  HADD2.F32 R41, -RZ, R41.H0_H0 ;  /* 0x20000029ff297230 */ /* 0x000fe40000004100 */
[----:B------:R-:W-:Y:S02]  /*3d80*/  HADD2.F32 R136, -RZ, R136.H1_H1 ;  /* 0x30000088ff887230 */ /* 0x000fe40000004100 */
[CC--:B------:R-:W-:Y:S01]  /*3d90*/  FMUL.FTZ R176, R94.reuse, R137.reuse ;  /* 0x000000895eb07220 */ /* 0x0c0fe20000410000 */
[--C-:B------:R-:W-:Y:S02]  /*3da0*/  HADD2.F32 R167, -RZ, R166.reuse.H1_H1 ;  /* 0x300000a6ffa77230 */ /* 0x100fe40000004100 */
[C---:B------:R-:W-:Y:S01]  /*3db0*/  FMUL.FTZ R137, R41.reuse, R137 ;  /* 0x0000008929897220 */ /* 0x040fe20000410000 */
[----:B------:R-:W-:Y:S02]  /*3dc0*/  HADD2.F32 R166, -RZ, R166.H0_H0 ;  /* 0x200000a6ffa67230 */ /* 0x000fe40000004100 */
[-C--:B------:R-:W-:Y:S01]  /*3dd0*/  FFMA.FTZ R41, R41, R134.reuse, -R176 ;  /* 0x0000008629297223 */ /* 0x080fe200000108b0 */
[----:B------:R-:W-:Y:S01]  /*3de0*/  FFMA.FTZ R94, R94, R134, R137 ;  /* 0x000000865e5e7223 */ /* 0x000fe20000010089 */
[----:B------:R-:W-:Y:S01]  /*3df0*/  MOV R134, R40 ;  /* 0x0000002800867202 */ /* 0x000fe20000000f00 */
[----:B------:R-:W-:-:S02]  /*3e00*/  HADD2.F32 R40, -RZ, R135.H1_H1 ;  /* 0x30000087ff287230 */ /* 0x000fc40000004100 */
[--C-:B------:R-:W-:Y:S02]  /*3e10*/  HADD2.F32 R135, -RZ, R122.reuse.H1_H1 ;  /* 0x3000007aff877230 */ /* 0x100fe40000004100 */
[----:B------:R-:W-:-:S03]  /*3e20*/  HADD2.F32 R122, -RZ, R122.H0_H0 ;  /* 0x2000007aff7a7230 */ /* 0x000fc60000004100 */
[CC--:B------:R-:W-:Y:S02]  /*3e30*/  FMUL.FTZ R137, R135.reuse, R40.reuse ;  /* 0x0000002887897220 */ /* 0x0c0fe40000410000 */
[C---:B------:R-:W-:Y:S02]  /*3e40*/  FMUL.FTZ R176, R122.reuse, R40 ;  /* 0x000000287ab07220 */ /* 0x040fe40000410000 */
[----:B------:R-:W-:Y:S01]  /*3e50*/  FFMA.FTZ R40, R122, R136, -R137 ;  /* 0x000000887a287223 */ /* 0x000fe20000010889 */
[----:B------:R-:W-:Y:S01]  /*3e60*/  F2FP.F16.E4M3.UNPACK_B R122, R134.H1 ;  /* 0x00000086ff7a723e */ /* 0x000fe200030006ff */
[----:B------:R-:W-:Y:S01]  /*3e70*/  FFMA.FTZ R135, R135, R136, R176 ;  /* 0x0000008887877223 */ /* 0x000fe200000100b0 */
[----:B------:R-:W-:Y:S02]  /*3e80*/  F2FP.F16.E4M3.UNPACK_B R136, R165 ;  /* 0x000000a5ff88723e */ /* 0x000fe400020006ff */
[----:B------:R-:W-:Y:S01]  /*3e90*/  F2FP.F16.E4M3.UNPACK_B R134, R134 ;  /* 0x00000086ff86723e */ /* 0x000fe200020006ff */
[--C-:B------:R-:W-:Y:S01]  /*3ea0*/  HADD2.F32 R137, -RZ, R122.reuse.H1_H1 ;  /* 0x3000007aff897230 */ /* 0x100fe20000004100 */
[----:B------:R-:W-:Y:S01]  /*3eb0*/  F2FP.SATFINITE.E4M3.F32.PACK_AB_MERGE_C R40, R135, R40, RZ ;  /* 0x000000288728723e */ /* 0x000fe200048070ff */
[----:B------:R-:W-:-:S02]  /*3ec0*/  HADD2.F32 R122, -RZ, R122.H0_H0 ;  /* 0x2000007aff7a7230 */ /* 0x000fc40000004100 */
[--C-:B------:R-:W-:Y:S02]  /*3ed0*/  HADD2.F32 R165, -RZ, R136.reuse.H1_H1 ;  /* 0x30000088ffa57230 */ /* 0x100fe40000004100 */
[CC--:B------:R-:W-:Y:S01]  /*3ee0*/  FMUL.FTZ R177, R137.reuse, R167.reuse ;  /* 0x000000a789b17220 */ /* 0x0c0fe20000410000 */
[----:B------:R-:W-:Y:S02]  /*3ef0*/  HADD2.F32 R136, -RZ, R136.H0_H0 ;  /* 0x20000088ff887230 */ /* 0x000fe40000004100 */
[----:B------:R-:W-:Y:S01]  /*3f00*/  FMUL.FTZ R176, R122, R167 ;  /* 0x000000a77ab07220 */ /* 0x000fe20000410000 */
[----:B------:R-:W-:Y:S01]  /*3f10*/  F2FP.SATFINITE.E4M3.F32.PACK_AB_MERGE_C R41, R94, R41, R40 ;  /* 0x000000295e29723e */ /* 0x000fe20004807028 */
[-C--:B------:R-:W-:Y:S01]  /*3f20*/  FFMA.FTZ R122, R122, R165.reuse, -R177 ;  /* 0x000000a57a7a7223 */ /* 0x080fe200000108b1 */
[--C-:B------:R-:W-:Y:S01]  /*3f30*/  SHF.R.U32.HI R177, RZ, 0x8, R95.reuse ;  /* 0x00000008ffb17819 */ /* 0x100fe2000001165f */
[----:B------:R-:W-:Y:S01]  /*3f40*/  FFMA.FTZ R137, R137, R165, R176 ;  /* 0x000000a589897223 */ /* 0x000fe200000100b0 */
[--C-:B------:R-:W-:Y:S01]  /*3f50*/  HADD2.F32 R165, -RZ, R134.reuse.H1_H1 ;  /* 0x30000086ffa57230 */ /* 0x100fe20000004100 */
[----:B------:R-:W-:Y:S01]  /*3f60*/  SHF.R.U32.HI R176, RZ, 0x10, R95 ;  /* 0x00000010ffb07819 */ /* 0x000fe2000001165f */
[----:B------:R-:W-:-:S02]  /*3f70*/  HADD2.F32 R134, -RZ, R134.H0_H0 ;  /* 0x20000086ff867230 */ /* 0x000fc40000004100 */
[----:B------:R-:W-:Y:S01]  /*3f80*/  F2FP.SATFINITE.E4M3.F32.PACK_AB_MERGE_C R122, R137, R122, RZ ;  /* 0x0000007a897a723e */ /* 0x000fe200048070ff */
[CC--:B------:R-:W-:Y:S02]  /*3f90*/  FMUL.FTZ R167, R165.reuse, R166.reuse ;  /* 0x000000a6a5a77220 */ /* 0x0c0fe40000410000 */
[C---:B------:R-:W-:Y:S02]  /*3fa0*/  FMUL.FTZ R166, R134.reuse, R166 ;  /* 0x000000a686a67220 */ /* 0x040fe40000410000 */
[-C--:B------:R-:W-:Y:S01]  /*3fb0*/  FFMA.FTZ R134, R134, R136.reuse, -R167 ;  /* 0x0000008886867223 */ /* 0x080fe200000108a7 */
[--C-:B------:R-:W-:Y:S01]  /*3fc0*/  SHF.R.U32.HI R167, RZ, 0x8, R123.reuse ;  /* 0x00000008ffa77819 */ /* 0x100fe2000001167b */
[----:B------:R-:W-:Y:S01]  /*3fd0*/  FFMA.FTZ R165, R165, R136, R166 ;  /* 0x00000088a5a57223 */ /* 0x000fe200000100a6 */
[----:B------:R-:W-:Y:S02]  /*3fe0*/  LOP3.LUT R136, R123, 0xff0000ff, RZ, 0xc0, !PT ;  /* 0xff0000ff7b887812 */ /* 0x000fe400078ec0ff */
[----:B------:R-:W-:Y:S01]  /*3ff0*/  SHF.R.U32.HI R166, RZ, 0x10, R123 ;  /* 0x00000010ffa67819 */ /* 0x000fe2000001167b */
[----:B------:R-:W-:Y:S01]  /*4000*/  IMAD.SHL.U32 R167, R167, 0x100, RZ ;  /* 0x00000100a7a77824 */ /* 0x000fe200078e00ff */
[----:B------:R-:W-:-:S02]  /*4010*/  LOP3.LUT R123, R95, 0xff0000ff, RZ, 0xc0, !PT ;  /* 0xff0000ff5f7b7812 */ /* 0x000fc400078ec0ff */
[----:B------:R-:W-:Y:S01]  /*4020*/  F2FP.SATFINITE.E4M3.F32.PACK_AB_MERGE_C R40, R165, R134, R122 ;  /* 0x00000086a528723e */ /* 0x000fe2000480707a */
[----:B------:R-:W-:Y:S01]  /*4030*/  IMAD.U32 R166, R166, 0x10000, RZ ;  /* 0x00010000a6a67824 */ /* 0x000fe200078e00ff */
[----:B------:R-:W-:Y:S01]  /*4040*/  LOP3.LUT R167, R136, 0xff00, R167, 0xf8, !PT ;  /* 0x0000ff0088a77812 */ /* 0x000fe200078ef8a7 */
[----:B------:R-:W-:-:S05]  /*4050*/  IMAD.SHL.U32 R136, R177, 0x100, RZ ;  /* 0x00000100b1887824 */ /* 0x000fca00078e00ff */
[----:B------:R-:W-:Y:S01]  /*4060*/  LOP3.LUT R95, R123, 0xff00, R136, 0xf8, !PT ;  /* 0x0000ff007b5f7812 */ /* 0x000fe200078ef888 */
[----:B------:R-:W-:Y:S01]  /*4070*/  IMAD.U32 R136, R176, 0x10000, RZ ;  /* 0x00010000b0887824 */ /* 0x000fe200078e00ff */
[----:B------:R-:W-:Y:S02]  /*4080*/  LOP3.LUT R123, R167, 0xff0000, R166, 0xf8, !PT ;  /* 0x00ff0000a77b7812 */ /* 0x000fe400078ef8a6 */
[----:B------:R-:W-:Y:S02]  /*4090*/  MOV R166, R43 ;  /* 0x0000002b00a67202 */ /* 0x000fe40000000f00 */
[----:B------:R-:W-:Y:S02]  /*40a0*/  LOP3.LUT R95, R95, 0xff0000, R136, 0xf8, !PT ;  /* 0x00ff00005f5f7812 */ /* 0x000fe400078ef888 */
[----:B------:R-:W-:Y:S02]  /*40b0*/  F2FP.F16.E4M3.UNPACK_B R43, R166 ;  /* 0x000000a6ff2b723e */ /* 0x000fe400020006ff */
[----:B------:R-:W-:-:S02]  /*40c0*/  F2FP.F16.E4M3.UNPACK_B R176, R123.H1 ;  /* 0x0000007bffb0723e */ /* 0x000fc400030006ff */
[----:B------:R-:W-:Y:S01]  /*40d0*/  F2FP.F16.E4M3.UNPACK_B R177, R95.H1 ;  /* 0x0000005fffb1723e */ /* 0x000fe200030006ff */
[--C-:B------:R-:W-:Y:S02]  /*40e0*/  HADD2.F32 R136, -RZ, R43.reuse.H1_H1 ;  /* 0x3000002bff887230 */ /* 0x100fe40000004100 */
[----:B------:R-:W-:Y:S02]  /*40f0*/  HADD2.F32 R178, -RZ, R176.H0_H0 ;  /* 0x200000b0ffb27230 */ /* 0x000fe40000004100 */
[----:B------:R-:W-:Y:S02]  /*4100*/  HADD2.F32 R43, -RZ, R43.H0_H0 ;  /* 0x2000002bff2b7230 */ /* 0x000fe40000004100 */
[--C-:B------:R-:W-:Y:S02]  /*4110*/  HADD2.F32 R167, -RZ, R177.reuse.H0_H0 ;  /* 0x200000b1ffa77230 */ /* 0x100fe40000004100 */
[----:B------:R-:W-:Y:S01]  /*4120*/  FMUL.FTZ R180, R136, R178 ;  /* 0x000000b288b47220 */ /* 0x000fe20000410000 */
[----:B------:R-:W-:-:S02]  /*4130*/  HADD2.F32 R177, -RZ, R177.H1_H1 ;  /* 0x300000b1ffb17230 */ /* 0x000fc40000004100 */
[C---:B------:R-:W-:Y:S01]  /*4140*/  FMUL.FTZ R179, R43.reuse, R178 ;  /* 0x000000b22bb37220 */ /* 0x040fe20000410000 */
[----:B------:R-:W-:-:S03]  /*4150*/  FFMA.FTZ R43, R43, R167, -R180 ;  /* 0x000000a72b2b7223 */ /* 0x000fc600000108b4 */
[----:B------:R-:W-:Y:S01]  /*4160*/  FFMA.FTZ R136, R136, R167, R179 ;  /* 0x000000a788887223 */ /* 0x000fe200000100b3 */
[----:B------:R-:W-:Y:S01]  /*4170*/  F2FP.F16.E4M3.UNPACK_B R167, R166.H1 ;  /* 0x000000a6ffa7723e */ /* 0x000fe200030006ff */
[----:B------:R-:W-:Y:S02]  /*4180*/  IMAD.MOV.U32 R166, RZ, RZ, R42 ;  /* 0x000000ffffa67224 */ /* 0x000fe400078e002a */
[----:B------:R-:W-:Y:S02]  /*4190*/  HADD2.F32 R42, -RZ, R176.H1_H1 ;  /* 0x300000b0ff2a7230 */ /* 0x000fe40000004100 */
[--C-:B------:R-:W-:Y:S02]  /*41a0*/  HADD2.F32 R176, -RZ, R167.reuse.H1_H1 ;  /* 0x300000a7ffb07230 */ /* 0x100fe40000004100 */
[----:B------:R-:W-:-:S03]  /*41b0*/  HADD2.F32 R167, -RZ, R167.H0_H0 ;  /* 0x200000a7ffa77230 */ /* 0x000fc60000004100 */
[CC--:B------:R-:W-:Y:S02]  /*41c0*/  FMUL.FTZ R178, R176.reuse, R42.reuse ;  /* 0x0000002ab0b27220 */ /* 0x0c0fe40000410000 */
[C---:B------:R-:W-:Y:S02]  /*41d0*/  FMUL.FTZ R179, R167.reuse, R42 ;  /* 0x0000002aa7b37220 */ /* 0x040fe40000410000 */
[-C--:B------:R-:W-:Y:S02]  /*41e0*/  FFMA.FTZ R42, R167, R177.reuse, -R178 ;  /* 0x000000b1a72a7223 */ /* 0x080fe400000108b2 */
[----:B------:R-:W-:Y:S01]  /*41f0*/  FFMA.FTZ R167, R176, R177, R179 ;  /* 0x000000b1b0a77223 */ /* 0x000fe200000100b3 */
[----:B------:R-:W-:Y:S02]  /*4200*/  F2FP.F16.E4M3.UNPACK_B R179, R123 ;  /* 0x0000007bffb3723e */ /* 0x000fe400020006ff */
[-C--:B------:R-:W-:Y:S02]  /*4210*/  F2FP.F16.E4M3.UNPACK_B R123, R166.reuse.H1 ;  /* 0x000000a6ff7b723e */ /* 0x080fe400030006ff */
[----:B------:R-:W-:Y:S01]  /*4220*/  F2FP.F16.E4M3.UNPACK_B R177, R95 ;  /* 0x0000005fffb1723e */ /* 0x000fe200020006ff */
[----:B------:R-:W-:Y:S01]  /*4230*/  HADD2.F32 R95, -RZ, R179.H1_H1 ;  /* 0x300000b3ff5f7230 */ /* 0x000fe20000004100 */
[----:B------:R-:W-:Y:S01]  /*4240*/  F2FP.F16.E4M3.UNPACK_B R166, R166 ;  /* 0x000000a6ffa6723e */ /* 0x000fe200020006ff */
[--C-:B------:R-:W-:Y:S01]  /*4250*/  HADD2.F32 R176, -RZ, R123.reuse.H1_H1 ;  /* 0x3000007bffb07230 */ /* 0x100fe20000004100 */
[----:B------:R-:W-:Y:S01]  /*4260*/  F2FP.SATFINITE.E4M3.F32.PACK_AB_MERGE_C R167, R167, R42, RZ ;  /* 0x0000002aa7a7723e */ /* 0x000fe200048070ff */
[----:B------:R-:W-:-:S02]  /*4270*/  HADD2.F32 R123, -RZ, R123.H0_H0 ;  /* 0x2000007bff7b7230 */ /* 0x000fc40000004100 */
[----:B------:R-:W-:Y:S02]  /*4280*/  HADD2.F32 R178, -RZ, R177.H1_H1 ;  /* 0x300000b1ffb27230 */ /* 0x000fe40000004100 */
[CC--:B------:R-:W-:Y:S01]  /*4290*/  FMUL.FTZ R180, R176.reuse, R95.reuse ;  /* 0x0000005fb0b47220 */ /* 0x0c0fe20000410000 */
[----:B------:R-:W-:Y:S02]  /*42a0*/  HADD2.F32 R179, -RZ, R179.H0_H0 ;  /* 0x200000b3ffb37230 */ /* 0x000fe40000004100 */
[C---:B------:R-:W-:Y:S01]  /*42b0*/  FMUL.FTZ R181, R123.reuse, R95 ;  /* 0x0000005f7bb57220 */ /* 0x040fe20000410000 */
[----:B------:R-:W-:Y:S02]  /*42c0*/  HADD2.F32 R177, -RZ, R177.H0_H0 ;  /* 0x200000b1ffb17230 */ /* 0x000fe40000004100 */
[-C--:B------:R-:W-:Y:S01]  /*42d0*/  FFMA.FTZ R95, R123, R178.reuse, -R180 ;  /* 0x000000b27b5f7223 */ /* 0x080fe200000108b4 */
[--C-:B------:R-:W-:Y:S02]  /*42e0*/  HADD2.F32 R123, -RZ, R166.reuse.H1_H1 ;  /* 0x300000a6ff7b7230 */ /* 0x100fe40000004100 */
[----:B------:R-:W-:Y:S01]  /*42f0*/  FFMA.FTZ R178, R176, R178, R181 ;  /* 0x000000b2b0b27223 */ /* 0x000fe200000100b5 */
[----:B------:R-:W-:Y:S01]  /*4300*/  HADD2.F32 R166, -RZ, R166.H0_H0 ;  /* 0x200000a6ffa67230 */ /* 0x000fe20000004100 */
[----:B------:R-:W-:Y:S01]  /*4310*/  F2FP.SATFINITE.E4M3.F32.PACK_AB_MERGE_C R43, R136, R43, R167 ;  /* 0x0000002b882b723e */ /* 0x000fe200048070a7 */
[----:B------:R-:W-:-:S02]  /*4320*/  FMUL.FTZ R181, R123, R179 ;  /* 0x000000b37bb57220 */ /* 0x000fc40000410000 */
[----:B------:R-:W-:Y:S01]  /*4330*/  F2FP.SATFINITE.E4M3.F32.PACK_AB_MERGE_C R95, R178, R95, RZ ;  /* 0x0000005fb25f723e */ /* 0x000fe200048070ff */
[C---:B------:R-:W-:Y:S01]  /*4340*/  FMUL.FTZ R176, R166.reuse, R179 ;  /* 0x000000b3a6b07220 */ /* 0x040fe20000410000 */
[----:B------:R-:W-:-:S03]  /*4350*/  FFMA.FTZ R181, R166, R177, -R181 ;  /* 0x000000b1a6b57223 */ /* 0x000fc600000108b5 */
[----:B------:R-:W-:-:S05]  /*4360*/  FFMA.FTZ R176, R123, R177, R176 ;  /* 0x000000b17bb07223 */ /* 0x000fca00000100b0 */
[----:B------:R-:W-:-:S07]  /*4370*/  F2FP.SATFINITE.E4M3.F32.PACK_AB_MERGE_C R42, R176, R181, R95 ;  /* 0x000000b5b02a723e */ /* 0x000fce000480705f */
.L_x_498:
[----:B------:R-:W-:Y:S05]  /*4380*/  BSYNC B3 ;  /* 0x0000000000037941 */ /* 0x000fea0003800000 */
.L_x_497:
[----:B-1----:R0:W-:Y:S02]  /*4390*/  STG.E.128 desc[UR54][R48.64+0x20], R40 ;  /* 0x0000202830007986 */ /* 0x0021e4000c101d36 */
.L_x_496:
[----:B------:R-:W-:Y:S05]  /*43a0*/  BSYNC B2 ;  /* 0x0000000000027941 */ /* 0x000fea0003800000 */
.L_x_495:
[----:B------:R-:W-:Y:S01]  /*43b0*/  ISETP.NE.AND P2, PT, R36, RZ, PT ;  /* 0x000000ff2400720c */ /* 0x000fe20003f45270 */
[----:B------:R-:W-:-:S12]  /*43c0*/  BSSY B2, `(.L_x_499) ;  /* 0x000006f000027945 */ /* 0x000fd80003800000 */
[----:B------:R-:W-:Y:S05]  /*43d0*/  @!P2 BRA `(.L_x_500) ;  /* 0x0000000400b4a947 */ /* 0x000fea0003800000 */
[----:B012-4-:R0:W1:Y:S01]  /*43e0*/  LDS.128 R40, [R47+0x1cc00] ;  /* 0x01cc00002f287984 */ /* 0x0170620000000c00 */
[----:B------:R-:W-:Y:S01]  /*43f0*/  ISETP.GE.AND P2, PT, R170, R131, PT ;  /* 0x00000083aa00720c */ /* 0x000fe20003f46270 */
[----:B------:R-:W-:-:S12]  /*4400*/  BSSY B3, `(.L_x_501) ;  /* 0x0000069000037945 */ /* 0x000fd80003800000 */
[----:B0-----:R-:W-:Y:S05]  /*4410*/  @P2 BRA `(.L_x_502) ;  /* 0x00000004009c2947 */ /* 0x001fea0003800000 */
[----:B------:R-:W-:Y:S02]  /*4420*/  SHF.R.U32.HI R86, RZ, 0x8, R87 ;  /* 0x00000008ff567819 */ /* 0x000fe40000011657 */
[--C-:B------:R-:W-:Y:S02]  /*4430*/  SHF.R.U32.HI R92, RZ, 0x8, R93.reuse ;  /* 0x00000008ff5c7819 */ /* 0x100fe4000001165d */
[----:B------:R-:W-:Y:S01]  /*4440*/  SHF.R.U32.HI R95, RZ, 0x10, R93 ;  /* 0x00000010ff5f7819 */ /* 0x000fe2000001165d */
[----:B------:R-:W-:Y:S01]  /*4450*/  IMAD.SHL.U32 R86, R86, 0x100, RZ ;  /* 0x0000010056567824 */ /* 0x000fe200078e00ff */
[----:B------:R-:W-:Y:S01]  /*4460*/  LOP3.LUT R94, R93, 0xff0000ff, RZ, 0xc0, !PT ;  /* 0xff0000ff5d5e7812 */ /* 0x000fe200078ec0ff */
[----:B------:R-:W-:Y:S01]  /*4470*/  IMAD.SHL.U32 R93, R92, 0x100, RZ ;  /* 0x000001005c5d7824 */ /* 0x000fe200078e00ff */
[----:B------:R-:W-:Y:S01]  /*4480*/  SHF.R.U32.HI R123, RZ, 0x10, R87 ;  /* 0x00000010ff7b7819 */ /* 0x000fe20000011657 */
[----:B-1----:R-:W-:Y:S01]  /*4490*/  IMAD.MOV.U32 R92, RZ, RZ, R40 ;  /* 0x000000ffff5c7224 */ /* 0x002fe200078e0028 */
[----:B------:R-:W-:-:S02]  /*44a0*/  LOP3.LUT R87, R87, 0xff0000ff, RZ, 0xc0, !PT ;  /* 0xff0000ff57577812 */ /* 0x000fc400078ec0ff */
[----:B------:R-:W-:Y:S01]  /*44b0*/  LOP3.LUT R122, R94, 0xff00, R93, 0xf8, !PT ;  /* 0x0000ff005e7a7812 */ /* 0x000fe200078ef85d */
[----:B------:R-:W-:Y:S01]  /*44c0*/  IMAD.U32 R93, R95, 0x10000, RZ ;  /* 0x000100005f5d7824 */ /* 0x000fe200078e00ff */
[----:B------:R-:W-:Y:S02]  /*44d0*/  LOP3.LUT R87, R87, 0xff00, R86, 0xf8, !PT ;  /* 0x0000ff0057577812 */ /* 0x000fe400078ef856 */
[----:B------:R-:W-:Y:S02]  /*44e0*/  SHF.L.U32 R86, R123, 0x10, RZ ;  /* 0x000000107b567819 */ /* 0x000fe400000006ff */
[----:B------:R-:W-:Y:S02]  /*44f0*/  F2FP.F16.E4M3.UNPACK_B R94, R162.H1 ;  /* 0x000000a2ff5e723e */ /* 0x000fe400030006ff */
[----:B------:R-:W-:Y:S02]  /*4500*/  F2FP.F16.E4M3.UNPACK_B R40, R41 ;  /* 0x00000029ff28723e */ /* 0x000fe400020006ff */
[----:B------:R-:W-:Y:S01]  /*4510*/  LOP3.LUT R86, R87, 0xff0000, R86, 0xf8, !PT ;  /* 0x00ff000057567812 */ /* 0x000fe200078ef856 */
[----:B------:R-:W-:Y:S01]  /*4520*/  HADD2.F32 R134, -RZ, R94.H0_H0 ;  /* 0x2000005eff867230 */ /* 0x000fe20000004100 */
[----:B------:R-:W-:Y:S01]  /*4530*/  LOP3.LUT R87, R122, 0xff0000, R93, 0xf8, !PT ;  /* 0x00ff00007a577812 */ /* 0x000fe200078ef85d */
[--C-:B------:R-:W-:Y:S01]  /*4540*/  HADD2.F32 R93, -RZ, R40.reuse.H1_H1 ;  /* 0x30000028ff5d7230 */ /* 0x100fe20000004100 */
[----:B------:R-:W-:Y:S01]  /*4550*/  F2FP.F16.E4M3.UNPACK_B R122, R161.H1 ;  /* 0x000000a1ff7a723e */ /* 0x000fe200030006ff */
[----:B------:R-:W-:Y:S01]  /*4560*/  HADD2.F32 R40, -RZ, R40.H0_H0 ;  /* 0x20000028ff287230 */ /* 0x000fe20000004100 */
[----:B------:R-:W-:Y:S01]  /*4570*/  F2FP.F16.E4M3.UNPACK_B R41, R41.H1 ;  /* 0x00000029ff29723e */ /* 0x000fe200030006ff */
[----:B------:R-:W-:-:S02]  /*4580*/  HADD2.F32 R135, -RZ, R94.H1_H1 ;  /* 0x3000005eff877230 */ /* 0x000fc40000004100 */
[CC--:B------:R-:W-:Y:S01]  /*4590*/  FMUL.FTZ R137, R93.reuse, R134.reuse ;  /* 0x000000865d897220 */ /* 0x0c0fe20000410000 */
[--C-:B------:R-:W-:Y:S02]  /*45a0*/  HADD2.F32 R123, -RZ, R122.reuse.H0_H0 ;  /* 0x2000007aff7b7230 */ /* 0x100fe40000004100 */
[C---:B------:R-:W-:Y:S01]  /*45b0*/  FMUL.FTZ R134, R40.reuse, R134 ;  /* 0x0000008628867220 */ /* 0x040fe20000410000 */
[--C-:B------:R-:W-:Y:S01]  /*45c0*/  HADD2.F32 R95, -RZ, R41.reuse.H1_H1 ;  /* 0x30000029ff5f7230 */ /* 0x100fe20000004100 */
[----:B------:R-:W-:Y:S01]  /*45d0*/  F2FP.F16.E4M3.UNPACK_B R162, R162 ;  /* 0x000000a2ffa2723e */ /* 0x000fe200020006ff */
[----:B------:R-:W-:Y:S02]  /*45e0*/  HADD2.F32 R94, -RZ, R41.H0_H0 ;  /* 0x20000029ff5e7230 */ /* 0x000fe40000004100 */
[-C--:B------:R-:W-:Y:S01]  /*45f0*/  FFMA.FTZ R40, R40, R123.reuse, -R137 ;  /* 0x0000007b28287223 */ /* 0x080fe20000010889 */
[----:B------:R-:W-:Y:S02]  /*4600*/  HADD2.F32 R122, -RZ, R122.H1_H1 ;  /* 0x3000007aff7a7230 */ /* 0x000fe40000004100 */
[----:B------:R-:W-:Y:S01]  /*4610*/  FFMA.FTZ R41, R93, R123, R134 ;  /* 0x0000007b5d297223 */ /* 0x000fe20000010086 */
[-C--:B------:R-:W-:Y:S01]  /*4620*/  FMUL.FTZ R137, R95, R135.reuse ;  /* 0x000000875f897220 */ /* 0x080fe20000410000 */
[----:B------:R-:W-:Y:S01]  /*4630*/  FMUL.FTZ R136, R94, R135 ;  /* 0x000000875e887220 */ /* 0x000fe20000410000 */
[----:B------:R-:W-:Y:S01]  /*4640*/  F2FP.F16.E4M3.UNPACK_B R93, R92.H1 ;  /* 0x0000005cff5d723e */ /* 0x000fe200030006ff */
[----:B------:R-:W-:-:S02]  /*4650*/  HADD2.F32 R135, -RZ, R162.H1_H1 ;  /* 0x300000a2ff877230 */ /* 0x000fc40000004100 */
[-C--:B------:R-:W-:Y:S01]  /*4660*/  FFMA.FTZ R165, R94, R122.reuse, -R137 ;  /* 0x0000007a5ea57223 */ /* 0x080fe20000010889 */
[----:B------:R-:W-:Y:S01]  /*4670*/  FFMA.FTZ R166, R95, R122, R136 ;  /* 0x0000007a5fa67223 */ /* 0x000fe20000010088 */
[----:B------:R-:W-:Y:S01]  /*4680*/  F2FP.F16.E4M3.UNPACK_B R92, R92 ;  /* 0x0000005cff5c723e */ /* 0x000fe200020006ff */
[--C-:B------:R-:W-:Y:S01]  /*4690*/  HADD2.F32 R122, -RZ, R93.reuse.H1_H1 ;  /* 0x3000005dff7a7230 */ /* 0x100fe20000004100 */
[----:B------:R-:W-:Y:S01]  /*46a0*/  F2FP.F16.E4M3.UNPACK_B R161, R161 ;  /* 0x000000a1ffa1723e */ /* 0x000fe200020006ff */
[----:B------:R-:W-:Y:S02]  /*46b0*/  HADD2.F32 R94, -RZ, R93.H0_H0 ;  /* 0x2000005dff5e7230 */ /* 0x000fe40000004100 */
[----:B------:R-:W-:Y:S02]  /*46c0*/  HADD2.F32 R162, -RZ, R162.H0_H0 ;  /* 0x200000a2ffa27230 */ /* 0x000fe40000004100 */
[----:B------:R-:W-:Y:S01]  /*46d0*/  FMUL.FTZ R137, R122, R135 ;  /* 0x000000877a897220 */ /* 0x000fe20000410000 */
[----:B------:R-:W-:-:S02]  /*46e0*/  HADD2.F32 R95, -RZ, R92.H1_H1 ;  /* 0x3000005cff5f7230 */ /* 0x000fc40000004100 */
[C---:B------:R-:W-:Y:S01]  /*46f0*/  FMUL.FTZ R135, R94.reuse, R135 ;  /* 0x000000875e877220 */ /* 0x040fe20000410000 */
[--C-:B------:R-:W-:Y:S02]  /*4700*/  HADD2.F32 R123, -RZ, R161.reuse.H1_H1 ;  /* 0x300000a1ff7b7230 */ /* 0x100fe40000004100 */
[----:B------:R-:W-:Y:S02]  /*4710*/  HADD2.F32 R93, -RZ, R92.H0_H0 ;  /* 0x2000005cff5d7230 */ /* 0x000fe40000004100 */
[-C--:B------:R-:W-:Y:S01]  /*4720*/  FMUL.FTZ R92, R95, R162.reuse ;  /* 0x000000a25f5c7220 */ /* 0x080fe20000410000 */
[----:B------:R-:W-:Y:S02]  /*4730*/  HADD2.F32 R134, -RZ, R161.H0_H0 ;  /* 0x200000a1ff867230 */ /* 0x000fe40000004100 */
[-C--:B------:R-:W-:Y:S01]  /*4740*/  FFMA.FTZ R137, R94, R123.reuse, -R137 ;  /* 0x0000007b5e897223 */ /* 0x080fe20000010889 */
[----:B------:R-:W-:Y:S01]  /*4750*/  FFMA.FTZ R136, R122, R123, R135 ;  /* 0x0000007b7a887223 */ /* 0x000fe20000010087 */
[----:B------:R-:W-:Y:S01]  /*4760*/  F2FP.F16.E4M3.UNPACK_B R122, R43.H1 ;  /* 0x0000002bff7a723e */ /* 0x000fe200030006ff */
[C---:B------:R-:W-:Y:S01]  /*4770*/  FMUL.FTZ R162, R93.reuse, R162 ;  /* 0x000000a25da27220 */ /* 0x040fe20000410000 */
[----:B------:R-:W-:Y:S01]  /*4780*/  F2FP.F16.E4M3.UNPACK_B R135, R87.H1 ;  /* 0x00000057ff87723e */ /* 0x000fe200030006ff */
[-C--:B------:R-:W-:Y:S01]  /*4790*/  FFMA.FTZ R92, R93, R134.reuse, -R92 ;  /* 0x000000865d5c7223 */ /* 0x080fe2000001085c */
[----:B------:R-:W-:Y:S01]  /*47a0*/  F2FP.SATFINITE.E4M3.F32.PACK_AB_MERGE_C R93, R136, R137, RZ ;  /* 0x00000089885d723e */ /* 0x000fe200048070ff */
[----:B------:R-:W-:Y:S01]  /*47b0*/  FFMA.FTZ R95, R95, R134, R162 ;  /* 0x000000865f5f7223 */ /* 0x000fe200000100a2 */
[--C-:B------:R-:W-:Y:S01]  /*47c0*/  HADD2.F32 R137, -RZ, R122.reuse.H0_H0 ;  /* 0x2000007aff897230 */ /* 0x100fe20000004100 */
[----:B------:R-:W-:Y:S01]  /*47d0*/  F2FP.F16.E4M3.UNPACK_B R123, R42.H1 ;  /* 0x0000002aff7b723e */ /* 0x000fe200030006ff */
[----:B------:R-:W-:Y:S01]  /*47e0*/  HADD2.F32 R161, -RZ, R122.H1_H1 ;  /* 0x3000007affa17230 */ /* 0x000fe20000004100 */
[-C--:B------:R-:W-:Y:S01]  /*47f0*/  F2FP.F16.E4M3.UNPACK_B R122, R86.reuse.H1 ;  /* 0x00000056ff7a723e */ /* 0x080fe200030006ff */
[----:B------:R-:W-:Y:S01]  /*4800*/  HADD2.F32 R162, -RZ, R135.H1_H1 ;  /* 0x30000087ffa27230 */ /* 0x000fe20000004100 */
[----:B------:R-:W-:Y:S01]  /*4810*/  F2FP.F16.E4M3.UNPACK_B R134, R87 ;  /* 0x00000057ff86723e */ /* 0x000fe200020006ff */
[----:B------:R-:W-:Y:S01]  /*4820*/  HADD2.F32 R136, -RZ, R123.H1_H1 ;  /* 0x3000007bff887230 */ /* 0x000fe20000004100 */
[----:B------:R-:W-:Y:S01]  /*4830*/  F2FP.SATFINITE.E4M3.F32.PACK_AB_MERGE_C R94, R166, R165, RZ ;  /* 0x000000a5a65e723e */ /* 0x000fe200048070ff */
[----:B------:R-:W-:Y:S01]  /*4840*/  HADD2.F32 R166, -RZ, R122.H1_H1 ;  /* 0x3000007affa67230 */ /* 0x000fe20000004100 */
[----:B------:R-:W-:Y:S01]  /*4850*/  F2FP.F16.E4M3.UNPACK_B R87, R86 ;  /* 0x00000056ff57723e */ /* 0x000fe200020006ff */
[----:B------:R-:W-:-:S02]  /*4860*/  HADD2.F32 R165, -RZ, R134.H1_H1 ;  /* 0x30000086ffa57230 */ /* 0x000fc40000004100 */
[-C--:B------:R-:W-:Y:S01]  /*4870*/  FMUL.FTZ R86, R161, R162.reuse ;  /* 0x000000a2a1567220 */ /* 0x080fe20000410000 */
[----:B------:R-:W-:Y:S02]  /*4880*/  HADD2.F32 R123, -RZ, R123.H0_H0 ;  /* 0x2000007bff7b7230 */ /* 0x000fe40000004100 */
[C---:B------:R-:W-:Y:S01]  /*4890*/  FMUL.FTZ R178, R137.reuse, R162 ;  /* 0x000000a289b27220 */ /* 0x040fe20000410000 */
[----:B------:R-:W-:Y:S02]  /*48a0*/  HADD2.F32 R162, -RZ, R87.H1_H1 ;  /* 0x30000057ffa27230 */ /* 0x000fe40000004100 */
[----:B------:R-:W-:Y:S01]  /*48b0*/  FFMA.FTZ R86, R137, R166, -R86 ;  /* 0x000000a689567223 */ /* 0x000fe20000010856 */
[----:B------:R-:W-:Y:S01]  /*48c0*/  FMUL.FTZ R176, R136, R165 ;  /* 0x000000a588b07220 */ /* 0x000fe20000410000 */
[----:B------:R-:W-:Y:S01]  /*48d0*/  F2FP.F16.E4M3.UNPACK_B R137, R43 ;  /* 0x0000002bff89723e */ /* 0x000fe200020006ff */
[----:B------:R-:W-:Y:S01]  /*48e0*/  FMUL.FTZ R165, R123, R165 ;  /* 0x000000a57ba57220 */ /* 0x000fe20000410000 */
[----:B------:R-:W-:Y:S01]  /*48f0*/  F2FP.F16.E4M3.UNPACK_B R42, R42 ;  /* 0x0000002aff2a723e */ /* 0x000fe200020006ff */
[----:B------:R-:W-:Y:S01]  /*4900*/  FFMA.FTZ R43, R161, R166, R178 ;  /* 0x000000a6a12b7223 */ /* 0x000fe200000100b2 */
[----:B------:R-:W-:-:S02]  /*4910*/  HADD2.F32 R161, -RZ, R135.H0_H0 ;  /* 0x20000087ffa17230 */ /* 0x000fc40000004100 */
[-C--:B------:R-:W-:Y:S01]  /*4920*/  FFMA.FTZ R166, R136, R162.reuse, R165 ;  /* 0x000000a288a67223 */ /* 0x080fe200000100a5 */
[--C-:B------:R-:W-:Y:S02]  /*4930*/  HADD2.F32 R136, -RZ, R137.reuse.H0_H0 ;  /* 0x20000089ff887230 */ /* 0x100fe40000004100 */
[----:B------:R-:W-:Y:S01]  /*4940*/  FFMA.FTZ R123, R123, R162, -R176 ;  /* 0x000000a27b7b7223 */ /* 0x000fe200000108b0 */
[----:B------:R-:W-:Y:S01]  /*4950*/  HADD2.F32 R137, -RZ, R137.H1_H1 ;  /* 0x30000089ff897230 */ /* 0x000fe20000004100 */
[----:B------:R-:W-:Y:S01]  /*4960*/  F2FP.SATFINITE.E4M3.F32.PACK_AB_MERGE_C R43, R43, R86, RZ ;  /* 0x000000562b2b723e */ /* 0x000fe200048070ff */
[--C-:B------:R-:W-:Y:S02]  /*4970*/  HADD2.F32 R135, -RZ, R42.reuse.H0_H0 ;  /* 0x2000002aff877230 */ /* 0x100fe40000004100 */
[-C--:B------:R-:W-:Y:S01]  /*4980*/  FMUL.FTZ R176, R136, R161.reuse ;  /* 0x000000a188b07220 */ /* 0x080fe20000410000 */
[----:B------:R-:W-:Y:S02]  /*4990*/  HADD2.F32 R42, -RZ, R42.H1_H1 ;  /* 0x3000002aff2a7230 */ /* 0x000fe40000004100 */
[----:B------:R-:W-:Y:S01]  /*49a0*/  FMUL.FTZ R165, R137, R161 ;  /* 0x000000a189a57220 */ /* 0x000fe20000410000 */
[----:B------:R-:W-:Y:S01]  /*49b0*/  HADD2.F32 R134, -RZ, R134.H0_H0 ;  /* 0x20000086ff867230 */ /* 0x000fe20000004100 */
[----:B------:R-:W-:Y:S01]  /*49c0*/  F2FP.SATFINITE.E4M3.F32.PACK_AB_MERGE_C R123, R166, R123, RZ ;  /* 0x0000007ba67b723e */ /* 0x000fe200048070ff */
[----:B------:R-:W-:Y:S01]  /*49d0*/  HADD2.F32 R122, -RZ, R122.H0_H0 ;  /* 0x2000007aff7a7230 */ /* 0x000fe20000004100 */
[----:B------:R-:W-:Y:S01]  /*49e0*/  F2FP.SATFINITE.E4M3.F32.PACK_AB_MERGE_C R41, R41, R40, R94 ;  /* 0x000000282929723e */ /* 0x000fe2000480705e */
[----:B------:R-:W-:-:S02]  /*49f0*/  HADD2.F32 R87, -RZ, R87.H0_H0 ;  /* 0x20000057ff577230 */ /* 0x000fc40000004100 */
[-C--:B------:R-:W-:Y:S01]  /*4a00*/  FMUL.FTZ R162, R42, R134.reuse ;  /* 0x000000862aa27220 */ /* 0x080fe20000410000 */
[----:B------:R-:W-:Y:S01]  /*4a10*/  FMUL.FTZ R161, R135, R134 ;  /* 0x0000008687a17220 */ /* 0x000fe20000410000 */
[-C--:B------:R-:W-:Y:S01]  /*4a20*/  FFMA.FTZ R165, R136, R122.reuse, -R165 ;  /* 0x0000007a88a57223 */ /* 0x080fe200000108a5 */
[----:B------:R-:W-:Y:S01]  /*4a30*/  FFMA.FTZ R176, R137, R122, R176 ;  /* 0x0000007a89b07223 */ /* 0x000fe200000100b0 */
[-C--:B------:R-:W-:Y:S01]  /*4a40*/  FFMA.FTZ R162, R135, R87.reuse, -R162 ;  /* 0x0000005787a27223 */ /* 0x080fe200000108a2 */
[----:B------:R-:W-:Y:S01]  /*4a50*/  FFMA.FTZ R161, R42, R87, R161 ;  /* 0x000000572aa17223 */ /* 0x000fe200000100a1 */
[----:B------:R-:W-:Y:S02]  /*4a60*/  F2FP.SATFINITE.E4M3.F32.PACK_AB_MERGE_C R40, R95, R92, R93 ;  /* 0x0000005c5f28723e */ /* 0x000fe4000480705d */
[----:B------:R-:W-:Y:S02]  /*4a70*/  F2FP.SATFINITE.E4M3.F32.PACK_AB_MERGE_C R43, R176, R165, R43 ;  /* 0x000000a5b02b723e */ /* 0x000fe4000480702b */
[----:B------:R-:W-:-:S07]  /*4a80*/  F2FP.SATFINITE.E4M3.F32.PACK_AB_MERGE_C R42, R161, R162, R123 ;  /* 0x000000a2a12a723e */ /* 0x000fce000480707b */
.L_x_502:
[----:B------:R-:W-:Y:S05]  /*4a90*/  BSYNC B3 ;  /* 0x0000000000037941 */ /* 0x000fea0003800000 */
.L_x_501:
[----:B-1----:R0:W-:Y:S02]  /*4aa0*/  STG.E.128 desc[UR54][R48.64+0x40], R40 ;  /* 0x0000402830007986 */ /* 0x0021e4000c101d36 */
.L_x_500:
[----:B------:R-:W-:Y:S05]  /*4ab0*/  BSYNC B2 ;  /* 0x0000000000027941 */ /* 0x000fea0003800000 */
.L_x_499:
        /* <DEDUP_REMOVED lines=8> */
[----:B------:R-:W-:Y:S02]  /*4b40*/  SHF.R.U32.HI R84, RZ, 0x8, R85 ;  /* 0x00000008ff547819 */ /* 0x000fe40000011655 */
[----:B------:R-:W-:Y:S02]  /*4b50*/  LOP3.LUT R82, R83, 0xff0000ff, RZ, 0xc0, !PT ;  /* 0xff0000ff53527812 */ /* 0x000fe400078ec0ff */
[----:B------:R-:W-:Y:S01]  /*4b60*/  SHF.R.U32.HI R87, RZ, 0x10, R83 ;  /* 0x00000010ff577819 */ /* 0x000fe20000011653 */
[----:B------:R-:W-:Y:S01]  /*4b70*/  IMAD.SHL.U32 R83, R93, 0x100, RZ ;  /* 0x000001005d537824 */ /* 0x000fe200078e00ff */
[----:B------:R-:W-:Y:S02]  /*4b80*/  LOP3.LUT R86, R85, 0xff0000ff, RZ, 0xc0, !PT ;  /* 0xff0000ff55567812 */ /* 0x000fe400078ec0ff */
[----:B------:R-:W-:Y:S01]  /*4b90*/  SHF.R.U32.HI R92, RZ, 0x10, R85 ;  /* 0x00000010ff5c7819 */ /* 0x000fe20000011655 */
[----:B------:R-:W-:Y:S01]  /*4ba0*/  IMAD.SHL.U32 R85, R84, 0x100, RZ ;  /* 0x0000010054557824 */ /* 0x000fe200078e00ff */
[----:B------:R-:W-:Y:S01]  /*4bb0*/  LOP3.LUT R82, R82, 0xff00, R83, 0xf8, !PT ;  /* 0x0000ff0052527812 */ /* 0x000fe200078ef853 */
[----:B-1----:R-:W-:Y:S01]  /*4bc0*/  IMAD.MOV.U32 R84, RZ, RZ, R40 ;  /* 0x000000ffff547224 */ /* 0x002fe200078e0028 */
[----:B------:R-:W-:Y:S01]  /*4bd0*/  SHF.L.U32 R83, R87, 0x10, RZ ;  /* 0x0000001057537819 */ /* 0x000fe200000006ff */
[----:B------:R-:W-:Y:S01]  /*4be0*/  IMAD.U32 R92, R92, 0x10000, RZ ;  /* 0x000100005c5c7824 */ /* 0x000fe200078e00ff */
[----:B------:R-:W-:-:S02]  /*4bf0*/  LOP3.LUT R85, R86, 0xff00, R85, 0xf8, !PT ;  /* 0x0000ff0056557812 */ /* 0x000fc400078ef855 */
        /* <DEDUP_REMOVED lines=19> */
[CC--:B------:R-:W-:Y:S01]  /*4d30*/  FMUL.FTZ R123, R87.reuse, R95.reuse ;  /* 0x0000005f577b7220 */ /* 0x0c0fe20000410000 */
[C---:B------:R-:W-:Y:S01]  /*4d40*/  FMUL.FTZ R122, R86.reuse, R95 ;  /* 0x0000005f567a7220 */ /* 0x040fe20000410000 */
[-C--:B------:R-:W-:Y:S01]  /*4d50*/  F2FP.F16.E4M3.UNPACK_B R85, R84.reuse.H1 ;  /* 0x00000054ff55723e */ /* 0x080fe200030006ff */
[----:B------:R-:W-:Y:S01]  /*4d60*/  HADD2.F32 R93, -RZ, R160.H1_H1 ;  /* 0x300000a0ff5d7230 */ /* 0x000fe20000004100 */
[----:B------:R-:W-:Y:S01]  /*4d70*/  F2FP.F16.E4M3.UNPACK_B R84, R84 ;  /* 0x00000054ff54723e */ /* 0x000fe200020006ff */
[-C--:B------:R-:W-:Y:S01]  /*4d80*/  FFMA.FTZ R123, R86, R92.reuse, -R123 ;  /* 0x0000005c567b7223 */ /* 0x080fe2000001087b */
[----:B------:R-:W-:Y:S01]  /*4d90*/  FFMA.FTZ R134, R87, R92, R122 ;  /* 0x0000005c57867223 */ /* 0x000fe2000001007a */
[----:B------:R-:W-:Y:S01]  /*4da0*/  F2FP.F16.E4M3.UNPACK_B R159, R159 ;  /* 0x0000009fff9f723e */ /* 0x000fe200020006ff */
[--C-:B------:R-:W-:Y:S01]  /*4db0*/  HADD2.F32 R87, -RZ, R85.reuse.H0_H0 ;  /* 0x20000055ff577230 */ /* 0x100fe20000004100 */
[----:B------:R-:W-:Y:S01]  /*4dc0*/  F2FP.F16.E4M3.UNPACK_B R135, R83.H1 ;  /* 0x00000053ff87723e */ /* 0x000fe200030006ff */
[----:B------:R-:W-:-:S02]  /*4dd0*/  HADD2.F32 R92, -RZ, R85.H1_H1 ;  /* 0x30000055ff5c7230 */ /* 0x000fc40000004100 */
[----:B------:R-:W-:Y:S02]  /*4de0*/  HADD2.F32 R160, -RZ, R160.H0_H0 ;  /* 0x200000a0ffa07230 */ /* 0x000fe40000004100 */
[-C--:B------:R-:W-:Y:S01]  /*4df0*/  FMUL.FTZ R95, R87, R93.reuse ;  /* 0x0000005d575f7220 */ /* 0x080fe20000410000 */
[--C-:B------:R-:W-:Y:S02]  /*4e00*/  HADD2.F32 R86, -RZ, R84.reuse.H1_H1 ;  /* 0x30000054ff567230 */ /* 0x100fe40000004100 */
[----:B------:R-:W-:Y:S01]  /*4e10*/  FMUL.FTZ R122, R92, R93 ;  /* 0x0000005d5c7a7220 */ /* 0x000fe20000410000 */
[----:B------:R-:W-:Y:S02]  /*4e20*/  HADD2.F32 R85, -RZ, R84.H0_H0 ;  /* 0x20000054ff557230 */ /* 0x000fe40000004100 */
[--C-:B------:R-:W-:Y:S02]  /*4e30*/  HADD2.F32 R84, -RZ, R159.reuse.H1_H1 ;  /* 0x3000009fff547230 */ /* 0x100fe40000004100 */
[----:B------:R-:W-:Y:S01]  /*4e40*/  FMUL.FTZ R94, R86, R160 ;  /* 0x000000a0565e7220 */ /* 0x000fe20000410000 */
[----:B------:R-:W-:-:S02]  /*4e50*/  HADD2.F32 R159, -RZ, R159.H0_H0 ;  /* 0x2000009fff9f7230 */ /* 0x000fc40000004100 */
[----:B------:R-:W-:Y:S01]  /*4e60*/  FMUL.FTZ R93, R85, R160 ;  /* 0x000000a0555d7220 */ /* 0x000fe20000410000 */
[--C-:B------:R-:W-:Y:S02]  /*4e70*/  HADD2.F32 R137, -RZ, R135.reuse.H1_H1 ;  /* 0x30000087ff897230 */ /* 0x100fe40000004100 */
[-C--:B------:R-:W-:Y:S01]  /*4e80*/  FFMA.FTZ R87, R87, R84.reuse, -R122 ;  /* 0x0000005457577223 */ /* 0x080fe2000001087a */
[----:B------:R-:W-:Y:S01]  /*4e90*/  FFMA.FTZ R92, R92, R84, R95 ;  /* 0x000000545c5c7223 */ /* 0x000fe2000001005f */
[-C--:B------:R-:W-:Y:S01]  /*4ea0*/  FFMA.FTZ R84, R85, R159.reuse, -R94 ;  /* 0x0000009f55547223 */ /* 0x080fe2000001085e */
[----:B------:R-:W-:Y:S01]  /*4eb0*/  FFMA.FTZ R85, R86, R159, R93 ;  /* 0x0000009f56557223 */ /* 0x000fe2000001005d */
[----:B------:R-:W-:Y:S01]  /*4ec0*/  F2FP.F16.E4M3.UNPACK_B R93, R43.H1 ;  /* 0x0000002bff5d723e */ /* 0x000fe200030006ff */
[----:B------:R-:W-:Y:S01]  /*4ed0*/  HADD2.F32 R135, -RZ, R135.H0_H0 ;  /* 0x20000087ff877230 */ /* 0x000fe20000004100 */
[----:B------:R-:W-:Y:S02]  /*4ee0*/  F2FP.SATFINITE.E4M3.F32.PACK_AB_MERGE_C R86, R134, R123, RZ ;  /* 0x0000007b8656723e */ /* 0x000fe400048070ff */
[----:B------:R-:W-:Y:S01]  /*4ef0*/  F2FP.SATFINITE.E4M3.F32.PACK_AB_MERGE_C R87, R92, R87, RZ ;  /* 0x000000575c57723e */ /* 0x000fe200048070ff */
[--C-:B------:R-:W-:Y:S01]  /*4f00*/  HADD2.F32 R94, -RZ, R93.reuse.H0_H0 ;  /* 0x2000005dff5e7230 */ /* 0x100fe20000004100 */
[----:B------:R-:W-:Y:S01]  /*4f10*/  F2FP.F16.E4M3.UNPACK_B R122, R82.H1 ;  /* 0x00000052ff7a723e */ /* 0x000fe200030006ff */
[----:B------:R-:W-:Y:S01]  /*4f20*/  HADD2.F32 R93, -RZ, R93.H1_H1 ;  /* 0x3000005dff5d7230 */ /* 0x000fe20000004100 */
[----:B------:R-:W-:-:S02]  /*4f30*/  F2FP.F16.E4M3.UNPACK_B R92, R42.H1 ;  /* 0x0000002aff5c723e */ /* 0x000fc400030006ff */
[----:B------:R-:W-:Y:S01]  /*4f40*/  F2FP.F16.E4M3.UNPACK_B R134, R83 ;  /* 0x00000053ff86723e */ /* 0x000fe200020006ff */
[----:B------:R-:W-:Y:S01]  /*4f50*/  HADD2.F32 R123, -RZ, R122.H1_H1 ;  /* 0x3000007aff7b7230 */ /* 0x000fe20000004100 */
[----:B------:R-:W-:Y:S01]  /*4f60*/  F2FP.F16.E4M3.UNPACK_B R95, R82 ;  /* 0x00000052ff5f723e */ /* 0x000fe200020006ff */
[----:B------:R-:W-:Y:S02]  /*4f70*/  HADD2.F32 R83, -RZ, R92.H1_H1 ;  /* 0x3000005cff537230 */ /* 0x000fe40000004100 */
[-C--:B------:R-:W-:Y:S01]  /*4f80*/  FMUL.FTZ R159, R93, R137.reuse ;  /* 0x000000895d9f7220 */ /* 0x080fe20000410000 */
[----:B------:R-:W-:Y:S02]  /*4f90*/  HADD2.F32 R136, -RZ, R134.H1_H1 ;  /* 0x30000086ff887230 */ /* 0x000fe40000004100 */
[C---:B------:R-:W-:Y:S01]  /*4fa0*/  FMUL.FTZ R160, R94.reuse, R137 ;  /* 0x000000895ea07220 */ /* 0x040fe20000410000 */
[----:B------:R-:W-:Y:S02]  /*4fb0*/  HADD2.F32 R92, -RZ, R92.H0_H0 ;  /* 0x2000005cff5c7230 */ /* 0x000fe40000004100 */
[----:B------:R-:W-:Y:S01]  /*4fc0*/  FFMA.FTZ R82, R94, R123, -R159 ;  /* 0x0000007b5e527223 */ /* 0x000fe2000001089f */
[----:B------:R-:W-:-:S02]  /*4fd0*/  HADD2.F32 R94, -RZ, R95.H1_H1 ;  /* 0x3000005fff5e7230 */ /* 0x000fc40000004100 */
[CC--:B------:R-:W-:Y:S01]  /*4fe0*/  FMUL.FTZ R137, R83.reuse, R136.reuse ;  /* 0x0000008853897220 */ /* 0x0c0fe20000410000 */
[----:B------:R-:W-:Y:S01]  /*4ff0*/  F2FP.F16.E4M3.UNPACK_B R43, R43 ;  /* 0x0000002bff2b723e */ /* 0x000fe200020006ff */
[C---:B------:R-:W-:Y:S01]  /*5000*/  FMUL.FTZ R136, R92.reuse, R136 ;  /* 0x000000885c887220 */ /* 0x040fe20000410000 */
[----:B------:R-:W-:Y:S01]  /*5010*/  F2FP.F16.E4M3.UNPACK_B R42, R42 ;  /* 0x0000002aff2a723e */ /* 0x000fe200020006ff */
[-C--:B------:R-:W-:Y:S01]  /*5020*/  FFMA.FTZ R137, R92, R94.reuse, -R137 ;  /* 0x0000005e5c897223 */ /* 0x080fe20000010889 */
[----:B------:R-:W-:Y:S02]  /*5030*/  HADD2.F32 R134, -RZ, R134.H0_H0 ;  /* 0x20000086ff867230 */ /* 0x000fe40000004100 */
[----:B------:R-:W-:Y:S01]  /*5040*/  FFMA.FTZ R136, R83, R94, R136 ;  /* 0x0000005e53887223 */ /* 0x000fe20000010088 */
[--C-:B------:R-:W-:Y:S02]  /*5050*/  HADD2.F32 R83, -RZ, R43.reuse.H0_H0 ;  /* 0x2000002bff537230 */ /* 0x100fe40000004100 */
[----:B------:R-:W-:Y:S01]  /*5060*/  FFMA.FTZ R123, R93, R123, R160 ;  /* 0x0000007b5d7b7223 */ /* 0x000fe200000100a0 */
[----:B------:R-:W-:Y:S01]  /*5070*/  HADD2.F32 R92, -RZ, R43.H1_H1 ;  /* 0x3000002bff5c7230 */ /* 0x000fe20000004100 */
[----:B------:R-:W-:Y:S01]  /*5080*/  F2FP.SATFINITE.E4M3.F32.PACK_AB_MERGE_C R41, R41, R40, R86 ;  /* 0x000000282929723e */ /* 0x000fe20004807056 */
[--C-:B------:R-:W-:Y:S01]  /*5090*/  HADD2.F32 R43, -RZ, R42.reuse.H0_H0 ;  /* 0x2000002aff2b7230 */ /* 0x100fe20000004100 */
[----:B------:R-:W-:Y:S01]  /*50a0*/  F2FP.SATFINITE.E4M3.F32.PACK_AB_MERGE_C R136, R136, R137, RZ ;  /* 0x000000898888723e */ /* 0x000fe200048070ff */
[----:B------:R-:W-:-:S02]  /*50b0*/  HADD2.F32 R42, -RZ, R42.H1_H1 ;  /* 0x3000002aff2a7230 */ /* 0x000fc40000004100 */
[-C--:B------:R-:W-:Y:S01]  /*50c0*/  FMUL.FTZ R160, R92, R135.reuse ;  /* 0x000000875ca07220 */ /* 0x080fe20000410000 */
[----:B------:R-:W-:Y:S02]  /*50d0*/  HADD2.F32 R122, -RZ, R122.H0_H0 ;  /* 0x2000007aff7a7230 */ /* 0x000fe40000004100 */
[----:B------:R-:W-:Y:S01]  /*50e0*/  FMUL.FTZ R135, R83, R135 ;  /* 0x0000008753877220 */ /* 0x000fe20000410000 */
[----:B------:R-:W-:Y:S02]  /*50f0*/  HADD2.F32 R95, -RZ, R95.H0_H0 ;  /* 0x2000005fff5f7230 */ /* 0x000fe40000004100 */
[-C--:B------:R-:W-:Y:S01]  /*5100*/  FMUL.FTZ R94, R42, R134.reuse ;  /* 0x000000862a5e7220 */ /* 0x080fe20000410000 */
[----:B------:R-:W-:Y:S01]  /*5110*/  FMUL.FTZ R93, R43, R134 ;  /* 0x000000862b5d7220 */ /* 0x000fe20000410000 */
[-C--:B------:R-:W-:Y:S01]  /*5120*/  FFMA.FTZ R160, R83, R122.reuse, -R160 ;  /* 0x0000007a53a07223 */ /* 0x080fe200000108a0 */
[----:B------:R-:W-:Y:S01]  /*5130*/  FFMA.FTZ R135, R92, R122, R135 ;  /* 0x0000007a5c877223 */ /* 0x000fe20000010087 */
[-C--:B------:R-:W-:Y:S01]  /*5140*/  FFMA.FTZ R94, R43, R95.reuse, -R94 ;  /* 0x0000005f2b5e7223 */ /* 0x080fe2000001085e */
[----:B------:R-:W-:Y:S01]  /*5150*/  FFMA.FTZ R93, R42, R95, R93 ;  /* 0x0000005f2a5d7223 */ /* 0x000fe2000001005d */
[----:B------:R-:W-:-:S02]  /*5160*/  F2FP.SATFINITE.E4M3.F32.PACK_AB_MERGE_C R82, R123, R82, RZ ;  /* 0x000000527b52723e */ /* 0x000fc400048070ff */
[----:B------:R-:W-:Y:S02]  /*5170*/  F2FP.SATFINITE.E4M3.F32.PACK_AB_MERGE_C R40, R85, R84, R87 ;  /* 0x000000545528723e */ /* 0x000fe40004807057 */
[----:B------:R-:W-:Y:S02]  /*5180*/  F2FP.SATFINITE.E4M3.F32.PACK_AB_MERGE_C R42, R93, R94, R136 ;  /* 0x0000005e5d2a723e */ /* 0x000fe40004807088 */
[----:B------:R-:W-:-:S07]  /*5190*/  F2FP.SATFINITE.E4M3.F32.PACK_AB_MERGE_C R43, R135, R160, R82 ;  /* 0x000000a0872b723e */ /* 0x000fce0004807052 */
.L_x_506:
[----:B------:R-:W-:Y:S05]  /*51a0*/  BSYNC B3 ;  /* 0x0000000000037941 */ /* 0x000fea0003800000 */
.L_x_505:
[----:B-1----:R0:W-:Y:S02]  /*51b0*/  STG.E.128 desc[UR54][R48.64+0x60], R40 ;  /* 0x0000602830007986 */ /* 0x0021e4000c101d36 */
.L_x_504:
[----:B------:R-:W-:Y:S05]  /*51c0*/  BSYNC B2 ;  /* 0x0000000000027941 */ /* 0x000fea0003800000 */
.L_x_503:
[----:B------:R-:W-:Y:S01]  /*51d0*/  ISETP.NE.AND P2, PT, R38, RZ, PT ;  /* 0x000000ff2600720c */ /* 0x000fe20003f45270 */
[----:B------:R-:W-:-:S12]  /*51e0*/  BSSY B2, `(.L_x_507) ;  /* 0x0000070000027945 */ /* 0x000fd80003800000 */
[----:B------:R-:W-:Y:S05]  /*51f0*/  @!P2 BRA `(.L_x_508) ;  /* 0x0000000400b8a947 */ /* 0x000fea0003800000 */
[----:B012-4-:R0:W1:Y:S01]  /*5200*/  LDS.128 R40, [R47+0x1f400] ;  /* 0x01f400002f287984 */ /* 0x0170620000000c00 */
[----:B------:R-:W-:Y:S01]  /*5210*/  ISETP.GE.AND P2, PT, R172, R131, PT ;  /* 0x00000083ac00720c */ /* 0x000fe20003f46270 */
[----:B------:R-:W-:-:S12]  /*5220*/  BSSY B3, `(.L_x_509) ;  /* 0x000006a000037945 */ /* 0x000fd80003800000 */
[----:B0-----:R-:W-:Y:S05]  /*5230*/  @P2 BRA `(.L_x_510) ;  /* 0x0000000400a02947 */ /* 0x001fea0003800000 */
[--C-:B------:R-:W-:Y:S02]  /*5240*/  SHF.R.U32.HI R86, RZ, 0x10, R79.reuse ;  /* 0x00000010ff567819 */ /* 0x100fe4000001164f */
[----:B------:R-:W-:Y:S02]  /*5250*/  SHF.R.U32.HI R78, RZ, 0x8, R79 ;  /* 0x00000008ff4e7819 */ /* 0x000fe4000001164f */
[----:B------:R-:W-:Y:S02]  /*5260*/  LOP3.LUT R83, R79, 0xff0000ff, RZ, 0xc0, !PT ;  /* 0xff0000ff4f537812 */ /* 0x000fe400078ec0ff */
[--C-:B------:R-:W-:Y:S01]  /*5270*/  SHF.R.U32.HI R79, RZ, 0x8, R81.reuse ;  /* 0x00000008ff4f7819 */ /* 0x100fe20000011651 */
[----:B------:R-:W-:Y:S01]  /*5280*/  IMAD.SHL.U32 R78, R78, 0x100, RZ ;  /* 0x000001004e4e7824 */ /* 0x000fe200078e00ff */
[----:B------:R-:W-:Y:S02]  /*5290*/  SHF.R.U32.HI R85, RZ, 0x10, R81 ;  /* 0x00000010ff557819 */ /* 0x000fe40000011651 */
[----:B------:R-:W-:Y:S01]  /*52a0*/  LOP3.LUT R82, R81, 0xff0000ff, RZ, 0xc0, !PT ;  /* 0xff0000ff51527812 */ /* 0x000fe200078ec0ff */
[----:B------:R-:W-:Y:S01]  /*52b0*/  IMAD.SHL.U32 R81, R79, 0x100, RZ ;  /* 0x000001004f517824 */ /* 0x000fe200078e00ff */
[----:B-1----:R-:W-:Y:S01]  /*52c0*/  MOV R80, R40 ;  /* 0x0000002800507202 */ /* 0x002fe20000000f00 */
[----:B------:R-:W-:Y:S01]  /*52d0*/  IMAD.MOV.U32 R79, RZ, RZ, R41 ;  /* 0x000000ffff4f7224 */ /* 0x000fe200078e0029 */
[----:B------:R-:W-:Y:S01]  /*52e0*/  LOP3.LUT R78, R83, 0xff00, R78, 0xf8, !PT ;  /* 0x0000ff00534e7812 */ /* 0x000fe200078ef84e */
[----:B------:R-:W-:Y:S01]  /*52f0*/  IMAD.U32 R41, R86, 0x10000, RZ ;  /* 0x0001000056297824 */ /* 0x000fe200078e00ff */
[----:B------:R-:W-:Y:S01]  /*5300*/  LOP3.LUT R84, R82, 0xff00, R81, 0xf8, !PT ;  /* 0x0000ff0052547812 */ /* 0x000fe200078ef851 */
[----:B------:R-:W-:Y:S01]  /*5310*/  IMAD.U32 R81, R85, 0x10000, RZ ;  /* 0x0001000055517824 */ /* 0x000fe200078e00ff */
[----:B------:R-:W-:-:S02]  /*5320*/  F2FP.F16.E4M3.UNPACK_B R82, R155.H1 ;  /* 0x0000009bff52723e */ /* 0x000fc400030006ff */
        /* <DEDUP_REMOVED lines=8> */
[----:B------:R-:W-:Y:S02]  /*53b0*/  HADD2.F32 R87, -RZ, R82.H1_H1 ;  /* 0x30000052ff577230 */ /* 0x000fe40000004100 */
[----:B------:R-:W-:Y:S01]  /*53c0*/  FMUL.FTZ R93, R81, R86 ;  /* 0x00000056515d7220 */ /* 0x000fe20000410000 */
[----:B------:R-:W-:-:S02]  /*53d0*/  HADD2.F32 R85, -RZ, R84.H0_H0 ;  /* 0x20000054ff557230 */ /* 0x000fc40000004100 */
        /* <DEDUP_REMOVED lines=16> */
[----:B------:R-:W-:Y:S01]  /*54e0*/  HADD2.F32 R83, -RZ, R81.H0_H0 ;  /* 0x20000051ff537230 */ /* 0x000fe20000004100 */
[----:B------:R-:W-:Y:S01]  /*54f0*/  F2FP.F16.E4M3.UNPACK_B R95, R78.H1 ;  /* 0x0000004eff5f723e */ /* 0x000fe200030006ff */
[--C-:B------:R-:W-:Y:S02]  /*5500*/  HADD2.F32 R81, -RZ, R80.reuse.H0_H0 ;  /* 0x20000050ff517230 */ /* 0x100fe40000004100 */
[----:B------:R-:W-:Y:S01]  /*5510*/  FMUL.FTZ R92, R84, R85 ;  /* 0x00000055545c7220 */ /* 0x000fe20000410000 */
[----:B------:R-:W-:-:S02]  /*5520*/  HADD2.F32 R82, -RZ, R80.H1_H1 ;  /* 0x30000050ff527230 */ /* 0x000fc40000004100 */
[----:B------:R-:W-:Y:S01]  /*5530*/  FMUL.FTZ R85, R83, R85 ;  /* 0x0000005553557220 */ /* 0x000fe20000410000 */
[----:B------:R-:W-:Y:S01]  /*5540*/  HADD2.F32 R155, -RZ, R155.H0_H0 ;  /* 0x2000009bff9b7230 */ /* 0x000fe20000004100 */
[----:B------:R-:W-:Y:S01]  /*5550*/  F2FP.F16.E4M3.UNPACK_B R87, R41 ;  /* 0x00000029ff57723e */ /* 0x000fe200020006ff */
[--C-:B------:R-:W-:Y:S02]  /*5560*/  HADD2.F32 R80, -RZ, R151.reuse.H1_H1 ;  /* 0x30000097ff507230 */ /* 0x100fe40000004100 */
[----:B------:R-:W-:Y:S02]  /*5570*/  HADD2.F32 R151, -RZ, R151.H0_H0 ;  /* 0x20000097ff977230 */ /* 0x000fe40000004100 */
[-C--:B------:R-:W-:Y:S01]  /*5580*/  FMUL.FTZ R86, R82, R155.reuse ;  /* 0x0000009b52567220 */ /* 0x080fe20000410000 */
[----:B------:R-:W-:Y:S01]  /*5590*/  FMUL.FTZ R155, R81, R155 ;  /* 0x0000009b519b7220 */ /* 0x000fe20000410000 */
[-C--:B------:R-:W-:Y:S01]  /*55a0*/  FFMA.FTZ R84, R84, R80.reuse, R85 ;  /* 0x0000005054547223 */ /* 0x080fe20000010055 */
[----:B------:R-:W-:Y:S01]  /*55b0*/  FFMA.FTZ R83, R83, R80, -R92 ;  /* 0x0000005053537223 */ /* 0x000fe2000001085c */
[----:B------:R-:W-:Y:S01]  /*55c0*/  F2FP.F16.E4M3.UNPACK_B R85, R43.H1 ;  /* 0x0000002bff55723e */ /* 0x000fe200030006ff */
[-C--:B------:R-:W-:Y:S01]  /*55d0*/  FFMA.FTZ R80, R81, R151.reuse, -R86 ;  /* 0x0000009751507223 */ /* 0x080fe20000010856 */
[----:B------:R-:W-:Y:S01]  /*55e0*/  FFMA.FTZ R81, R82, R151, R155 ;  /* 0x0000009752517223 */ /* 0x000fe2000001009b */
[----:B------:R-:W-:Y:S01]  /*55f0*/  F2FP.SATFINITE.E4M3.F32.PACK_AB_MERGE_C R82, R94, R93, RZ ;  /* 0x0000005d5e52723e */ /* 0x000fe200048070ff */
[----:B------:R-:W-:Y:S01]  /*5600*/  HADD2.F32 R122, -RZ, R95.H1_H1 ;  /* 0x3000005fff7a7230 */ /* 0x000fe20000004100 */
[----:B------:R-:W-:Y:S01]  /*5610*/  F2FP.SATFINITE.E4M3.F32.PACK_AB_MERGE_C R83, R84, R83, RZ ;  /* 0x000000535453723e */ /* 0x000fe200048070ff */
[--C-:B------:R-:W-:Y:S01]  /*5620*/  HADD2.F32 R86, -RZ, R85.reuse.H0_H0 ;  /* 0x20000055ff567230 */ /* 0x100fe20000004100 */
[----:B------:R-:W-:Y:S01]  /*5630*/  F2FP.F16.E4M3.UNPACK_B R92, R41.H1 ;  /* 0x00000029ff5c723e */ /* 0x000fe200030006ff */
[----:B------:R-:W-:Y:S01]  /*5640*/  HADD2.F32 R85, -RZ, R85.H1_H1 ;  /* 0x30000055ff557230 */ /* 0x000fe20000004100 */
[----:B------:R-:W-:Y:S01]  /*5650*/  F2FP.F16.E4M3.UNPACK_B R84, R42.H1 ;  /* 0x0000002aff54723e */ /* 0x000fe200030006ff */
[----:B------:R-:W-:Y:S01]  /*5660*/  HADD2.F32 R95, -RZ, R95.H0_H0 ;  /* 0x2000005fff5f7230 */ /* 0x000fe20000004100 */
[----:B------:R-:W-:Y:S01]  /*5670*/  F2FP.F16.E4M3.UNPACK_B R94, R78 ;  /* 0x0000004eff5e723e */ /* 0x000fe200020006ff */
[----:B------:R-:W-:-:S02]  /*5680*/  HADD2.F32 R93, -RZ, R92.H1_H1 ;  /* 0x3000005cff5d7230 */ /* 0x000fc40000004100 */
[----:B------:R-:W-:Y:S01]  /*5690*/  FMUL.FTZ R41, R85, R122 ;  /* 0x0000007a55297220 */ /* 0x000fe20000410000 */
[----:B------:R-:W-:Y:S01]  /*56a0*/  HADD2.F32 R78, -RZ, R84.H1_H1 ;  /* 0x30000054ff4e7230 */ /* 0x000fe20000004100 */
[----:B------:R-:W-:Y:S01]  /*56b0*/  F2FP.F16.E4M3.UNPACK_B R43, R43 ;  /* 0x0000002bff2b723e */ /* 0x000fe200020006ff */
[----:B------:R-:W-:Y:S02]  /*56c0*/  HADD2.F32 R123, -RZ, R94.H1_H1 ;  /* 0x3000005eff7b7230 */ /* 0x000fe40000004100 */
[----:B------:R-:W-:Y:S01]  /*56d0*/  FFMA.FTZ R134, R86, R93, -R41 ;  /* 0x0000005d56867223 */ /* 0x000fe20000010829 */
[----:B------:R-:W-:Y:S01]  /*56e0*/  HADD2.F32 R84, -RZ, R84.H0_H0 ;  /* 0x20000054ff547230 */ /* 0x000fe20000004100 */
[----:B------:R-:W-:Y:S01]  /*56f0*/  F2FP.F16.E4M3.UNPACK_B R42, R42 ;  /* 0x0000002aff2a723e */ /* 0x000fe200020006ff */
[----:B------:R-:W-:Y:S02]  /*5700*/  HADD2.F32 R41, -RZ, R87.H1_H1 ;  /* 0x30000057ff297230 */ /* 0x000fe40000004100 */
[-C--:B------:R-:W-:Y:S01]  /*5710*/  FMUL.FTZ R135, R78, R123.reuse ;  /* 0x0000007b4e877220 */ /* 0x080fe20000410000 */
[----:B------:R-:W-:Y:S01]  /*5720*/  FMUL.FTZ R122, R86, R122 ;  /* 0x0000007a567a7220 */ /* 0x000fe20000410000 */
[----:B------:R-:W-:Y:S01]  /*5730*/  FMUL.FTZ R123, R84, R123 ;  /* 0x0000007b547b7220 */ /* 0x000fe20000410000 */
[----:B------:R-:W-:-:S02]  /*5740*/  HADD2.F32 R94, -RZ, R94.H0_H0 ;  /* 0x2000005eff5e7230 */ /* 0x000fc40000004100 */
[----:B------:R-:W-:Y:S01]  /*5750*/  FFMA.FTZ R135, R84, R41, -R135 ;  /* 0x0000002954877223 */ /* 0x000fe20000010887 */
[----:B------:R-:W-:Y:S01]  /*5760*/  FFMA.FTZ R137, R85, R93, R122 ;  /* 0x0000005d55897223 */ /* 0x000fe2000001007a */
[----:B------:R-:W-:Y:S01]  /*5770*/  FFMA.FTZ R86, R78, R41, R123 ;  /* 0x000000294e567223 */ /* 0x000fe2000001007b */
[--C-:B------:R-:W-:Y:S02]  /*5780*/  HADD2.F32 R78, -RZ, R43.reuse.H0_H0 ;  /* 0x2000002bff4e7230 */ /* 0x100fe40000004100 */
[--C-:B------:R-:W-:Y:S01]  /*5790*/  HADD2.F32 R41, -RZ, R42.reuse.H0_H0 ;  /* 0x2000002aff297230 */ /* 0x100fe20000004100 */
[----:B------:R-:W-:Y:S01]  /*57a0*/  F2FP.SATFINITE.E4M3.F32.PACK_AB_MERGE_C R134, R137, R134, RZ ;  /* 0x000000868986723e */ /* 0x000fe200048070ff */
[----:B------:R-:W-:Y:S02]  /*57b0*/  HADD2.F32 R43, -RZ, R43.H1_H1 ;  /* 0x3000002bff2b7230 */ /* 0x000fe40000004100 */
[----:B------:R-:W-:Y:S01]  /*57c0*/  FMUL.FTZ R122, R78, R95 ;  /* 0x0000005f4e7a7220 */ /* 0x000fe20000410000 */
[----:B------:R-:W-:-:S02]  /*57d0*/  HADD2.F32 R42, -RZ, R42.H1_H1 ;  /* 0x3000002aff2a7230 */ /* 0x000fc40000004100 */
[-C--:B------:R-:W-:Y:S01]  /*57e0*/  FMUL.FTZ R85, R41, R94.reuse ;  /* 0x0000005e29557220 */ /* 0x080fe20000410000 */
[----:B------:R-:W-:Y:S02]  /*57f0*/  HADD2.F32 R92, -RZ, R92.H0_H0 ;  /* 0x2000005cff5c7230 */ /* 0x000fe40000004100 */
[C---:B------:R-:W-:Y:S01]  /*5800*/  FMUL.FTZ R93, R43.reuse, R95 ;  /* 0x0000005f2b5d7220 */ /* 0x040fe20000410000 */
[----:B------:R-:W-:Y:S02]  /*5810*/  HADD2.F32 R87, -RZ, R87.H0_H0 ;  /* 0x20000057ff577230 */ /* 0x000fe40000004100 */
[----:B------:R-:W-:Y:S01]  /*5820*/  FMUL.FTZ R84, R42, R94 ;  /* 0x0000005e2a547220 */ /* 0x000fe20000410000 */
[----:B------:R-:W-:Y:S01]  /*5830*/  F2FP.SATFINITE.E4M3.F32.PACK_AB_MERGE_C R86, R86, R135, RZ ;  /* 0x000000875656723e */ /* 0x000fe200048070ff */
[-C--:B------:R-:W-:Y:S01]  /*5840*/  FFMA.FTZ R93, R78, R92.reuse, -R93 ;  /* 0x0000005c4e5d7223 */ /* 0x080fe2000001085d */
[----:B------:R-:W-:Y:S01]  /*5850*/  FFMA.FTZ R122, R43, R92, R122 ;  /* 0x0000005c2b7a7223 */ /* 0x000fe2000001007a */
[-C--:B------:R-:W-:Y:S01]  /*5860*/  FFMA.FTZ R84, R41, R87.reuse, -R84 ;  /* 0x0000005729547223 */ /* 0x080fe20000010854 */
[----:B------:R-:W-:Y:S01]  /*5870*/  FFMA.FTZ R85, R42, R87, R85 ;  /* 0x000000572a557223 */ /* 0x000fe20000010055 */
[----:B------:R-:W-:-:S02]  /*5880*/  F2FP.SATFINITE.E4M3.F32.PACK_AB_MERGE_C R41, R79, R40, R82 ;  /* 0x000000284f29723e */ /* 0x000fc40004807052 */
[----:B------:R-:W-:Y:S02]  /*5890*/  F2FP.SATFINITE.E4M3.F32.PACK_AB_MERGE_C R40, R81, R80, R83 ;  /* 0x000000505128723e */ /* 0x000fe40004807053 */
[----:B------:R-:W-:Y:S02]  /*58a0*/  F2FP.SATFINITE.E4M3.F32.PACK_AB_MERGE_C R42, R85, R84, R86 ;  /* 0x00000054552a723e */ /* 0x000fe40004807056 */
[----:B------:R-:W-:-:S07]  /*58b0*/  F2FP.SATFINITE.E4M3.F32.PACK_AB_MERGE_C R43, R122, R93, R134 ;  /* 0x0000005d7a2b723e */ /* 0x000fce0004807086 */
.L_x_510:
[----:B------:R-:W-:Y:S05]  /*58c0*/  BSYNC B3 ;  /* 0x0000000000037941 */ /* 0x000fea0003800000 */
.L_x_509:
[----:B-1----:R0:W-:Y:S02]  /*58d0*/  STG.E.128 desc[UR54][R48.64+0x80], R40 ;  /* 0x0000802830007986 */ /* 0x0021e4000c101d36 */
.L_x_508:
[----:B------:R-:W-:Y:S05]  /*58e0*/  BSYNC B2 ;  /* 0x0000000000027941 */ /* 0x000fea0003800000 */
.L_x_507:
[----:B------:R-:W-:-:S13]  /*58f0*/  ISETP.NE.AND P2, PT, R39, RZ, PT ;  /* 0x000000ff2700720c */ /* 0x000fda0003f45270 */
        /* <DEDUP_REMOVED lines=14> */
[----:B------:R-:W-:Y:S01]  /*59e0*/  IMAD.U32 R75, R79, 0x10000, RZ ;  /* 0x000100004f4b7824 */ /* 0x000fe200078e00ff */
[----:B-1----:R-:W-:Y:S01]  /*59f0*/  MOV R76, R40 ;  /* 0x00000028004c7202 */ /* 0x002fe20000000f00 */
[----:B------:R-:W-:Y:S01]  /*5a00*/  IMAD.U32 R80, R80, 0x10000, RZ ;  /* 0x0001000050507824 */ /* 0x000fe200078e00ff */
[----:B------:R-:W-:-:S02]  /*5a10*/  LOP3.LUT R77, R78, 0xff00, R77, 0xf8, !PT ;  /* 0x0000ff004e4d7812 */ /* 0x000fc400078ef84d */
[----:B------:R-:W-:Y:S02]  /*5a20*/  F2FP.F16.E4M3.UNPACK_B R78, R154.H1 ;  /* 0x0000009aff4e723e */ /* 0x000fe400030006ff */
[-C--:B------:R-:W-:Y:S02]  /*5a30*/  F2FP.F16.E4M3.UNPACK_B R40, R41.reuse ;  /* 0x00000029ff28723e */ /* 0x080fe400020006ff */
        /* <DEDUP_REMOVED lines=25> */
[----:B------:R-:W-:-:S02]  /*5bd0*/  HADD2.F32 R79, -RZ, R77.H0_H0 ;  /* 0x2000004dff4f7230 */ /* 0x000fc40000004100 */
[----:B------:R-:W-:Y:S02]  /*5be0*/  HADD2.F32 R80, -RZ, R77.H1_H1 ;  /* 0x3000004dff507230 */ /* 0x000fe40000004100 */
[----:B------:R-:W-:Y:S02]  /*5bf0*/  HADD2.F32 R154, -RZ, R154.H0_H0 ;  /* 0x2000009aff9a7230 */ /* 0x000fe40000004100 */
[-C--:B------:R-:W-:Y:S01]  /*5c00*/  FMUL.FTZ R83, R79, R81.reuse ;  /* 0x000000514f537220 */ /* 0x080fe20000410000 */
[--C-:B------:R-:W-:Y:S02]  /*5c10*/  HADD2.F32 R78, -RZ, R76.reuse.H1_H1 ;  /* 0x3000004cff4e7230 */ /* 0x100fe40000004100 */
[----:B------:R-:W-:Y:S01]  /*5c20*/  FMUL.FTZ R84, R80, R81 ;  /* 0x0000005150547220 */ /* 0x000fe20000410000 */
[----:B------:R-:W-:Y:S02]  /*5c30*/  HADD2.F32 R77, -RZ, R76.H0_H0 ;  /* 0x2000004cff4d7230 */ /* 0x000fe40000004100 */
[----:B------:R-:W-:-:S02]  /*5c40*/  HADD2.F32 R76, -RZ, R148.H1_H1 ;  /* 0x30000094ff4c7230 */ /* 0x000fc40000004100 */
[-C--:B------:R-:W-:Y:S01]  /*5c50*/  FMUL.FTZ R82, R78, R154.reuse ;  /* 0x0000009a4e527220 */ /* 0x080fe20000410000 */
[----:B------:R-:W-:Y:S02]  /*5c60*/  HADD2.F32 R148, -RZ, R148.H0_H0 ;  /* 0x20000094ff947230 */ /* 0x000fe40000004100 */
[----:B------:R-:W-:Y:S01]  /*5c70*/  FMUL.FTZ R81, R77, R154 ;  /* 0x0000009a4d517220 */ /* 0x000fe20000410000 */
[-C--:B------:R-:W-:Y:S01]  /*5c80*/  FFMA.FTZ R84, R79, R76.reuse, -R84 ;  /* 0x0000004c4f547223 */ /* 0x080fe20000010854 */
[----:B------:R-:W-:Y:S01]  /*5c90*/  FFMA.FTZ R83, R80, R76, R83 ;  /* 0x0000004c50537223 */ /* 0x000fe20000010053 */
[-C--:B------:R-:W-:Y:S01]  /*5ca0*/  FFMA.FTZ R76, R77, R148.reuse, -R82 ;  /* 0x000000944d4c7223 */ /* 0x080fe20000010852 */
[----:B------:R-:W-:Y:S01]  /*5cb0*/  FFMA.FTZ R77, R78, R148, R81 ;  /* 0x000000944e4d7223 */ /* 0x000fe20000010051 */
[----:B------:R-:W-:Y:S02]  /*5cc0*/  F2FP.F16.E4M3.UNPACK_B R80, R43.H1 ;  /* 0x0000002bff50723e */ /* 0x000fe400030006ff */
[----:B------:R-:W-:-:S02]  /*5cd0*/  F2FP.SATFINITE.E4M3.F32.PACK_AB_MERGE_C R78, R86, R85, RZ ;  /* 0x00000055564e723e */ /* 0x000fc400048070ff */
[-C--:B------:R-:W-:Y:S01]  /*5ce0*/  F2FP.F16.E4M3.UNPACK_B R86, R75.reuse.H1 ;  /* 0x0000004bff56723e */ /* 0x080fe200030006ff */
[--C-:B------:R-:W-:Y:S01]  /*5cf0*/  HADD2.F32 R81, -RZ, R80.reuse.H0_H0 ;  /* 0x20000050ff517230 */ /* 0x100fe20000004100 */
[----:B------:R-:W-:Y:S01]  /*5d00*/  F2FP.SATFINITE.E4M3.F32.PACK_AB_MERGE_C R95, R83, R84, RZ ;  /* 0x00000054535f723e */ /* 0x000fe200048070ff */
[----:B------:R-:W-:Y:S01]  /*5d10*/  HADD2.F32 R80, -RZ, R80.H1_H1 ;  /* 0x30000050ff507230 */ /* 0x000fe20000004100 */
[----:B------:R-:W-:Y:S01]  /*5d20*/  F2FP.F16.E4M3.UNPACK_B R83, R74.H1 ;  /* 0x0000004aff53723e */ /* 0x000fe200030006ff */
[--C-:B------:R-:W-:Y:S01]  /*5d30*/  HADD2.F32 R87, -RZ, R86.reuse.H1_H1 ;  /* 0x30000056ff577230 */ /* 0x100fe20000004100 */
[----:B------:R-:W-:Y:S01]  /*5d40*/  F2FP.F16.E4M3.UNPACK_B R79, R42.H1 ;  /* 0x0000002aff4f723e */ /* 0x000fe200030006ff */
[----:B------:R-:W-:Y:S01]  /*5d50*/  HADD2.F32 R86, -RZ, R86.H0_H0 ;  /* 0x20000056ff567230 */ /* 0x000fe20000004100 */
[----:B------:R-:W-:Y:S01]  /*5d60*/  F2FP.F16.E4M3.UNPACK_B R85, R75 ;  /* 0x0000004bff55723e */ /* 0x000fe200020006ff */
[----:B------:R-:W-:Y:S01]  /*5d70*/  HADD2.F32 R84, -RZ, R83.H1_H1 ;  /* 0x30000053ff547230 */ /* 0x000fe20000004100 */
[----:B------:R-:W-:Y:S01]  /*5d80*/  F2FP.F16.E4M3.UNPACK_B R82, R74 ;  /* 0x0000004aff52723e */ /* 0x000fe200020006ff */
[----:B------:R-:W-:Y:S01]  /*5d90*/  FMUL.FTZ R74, R80, R87 ;  /* 0x00000057504a7220 */ /* 0x000fe20000410000 */
[----:B------:R-:W-:-:S02]  /*5da0*/  HADD2.F32 R75, -RZ, R79.H1_H1 ;  /* 0x3000004fff4b7230 */ /* 0x000fc40000004100 */
[C---:B------:R-:W-:Y:S01]  /*5db0*/  FMUL.FTZ R93, R81.reuse, R87 ;  /* 0x00000057515d7220 */ /* 0x040fe20000410000 */
[----:B------:R-:W-:Y:S02]  /*5dc0*/  HADD2.F32 R92, -RZ, R85.H1_H1 ;  /* 0x30000055ff5c7230 */ /* 0x000fe40000004100 */
[----:B------:R-:W-:Y:S01]  /*5dd0*/  FFMA.FTZ R87, R81, R84, -R74 ;  /* 0x0000005451577223 */ /* 0x000fe2000001084a */
[----:B------:R-:W-:Y:S01]  /*5de0*/  HADD2.F32 R79, -RZ, R79.H0_H0 ;  /* 0x2000004fff4f7230 */ /* 0x000fe20000004100 */
[----:B------:R-:W-:Y:S01]  /*5df0*/  F2FP.F16.E4M3.UNPACK_B R43, R43 ;  /* 0x0000002bff2b723e */ /* 0x000fe200020006ff */
[----:B------:R-:W-:Y:S02]  /*5e00*/  HADD2.F32 R74, -RZ, R82.H1_H1 ;  /* 0x30000052ff4a7230 */ /* 0x000fe40000004100 */
[----:B------:R-:W-:Y:S01]  /*5e10*/  FMUL.FTZ R94, R75, R92 ;  /* 0x0000005c4b5e7220 */ /* 0x000fe20000410000 */
[----:B------:R-:W-:Y:S01]  /*5e20*/  F2FP.F16.E4M3.UNPACK_B R42, R42 ;  /* 0x0000002aff2a723e */ /* 0x000fe200020006ff */
[----:B------:R-:W-:Y:S01]  /*5e30*/  FMUL.FTZ R92, R79, R92 ;  /* 0x0000005c4f5c7220 */ /* 0x000fe20000410000 */
[----:B------:R-:W-:-:S02]  /*5e40*/  HADD2.F32 R85, -RZ, R85.H0_H0 ;  /* 0x20000055ff557230 */ /* 0x000fc40000004100 */
[----:B------:R-:W-:Y:S01]  /*5e50*/  FFMA.FTZ R94, R79, R74, -R94 ;  /* 0x0000004a4f5e7223 */ /* 0x000fe2000001085e */
[----:B------:R-:W-:Y:S01]  /*5e60*/  FFMA.FTZ R84, R80, R84, R93 ;  /* 0x0000005450547223 */ /* 0x000fe2000001005d */
[----:B------:R-:W-:Y:S01]  /*5e70*/  FFMA.FTZ R79, R75, R74, R92 ;  /* 0x0000004a4b4f7223 */ /* 0x000fe2000001005c */
[--C-:B------:R-:W-:Y:S01]  /*5e80*/  HADD2.F32 R74, -RZ, R43.reuse.H0_H0 ;  /* 0x2000002bff4a7230 */ /* 0x100fe20000004100 */
[----:B------:R-:W-:Y:S01]  /*5e90*/  F2FP.SATFINITE.E4M3.F32.PACK_AB_MERGE_C R41, R41, R40, R78 ;  /* 0x000000282929723e */ /* 0x000fe2000480704e */
[----:B------:R-:W-:Y:S01]  /*5ea0*/  HADD2.F32 R75, -RZ, R43.H1_H1 ;  /* 0x3000002bff4b7230 */ /* 0x000fe20000004100 */
[----:B------:R-:W-:Y:S01]  /*5eb0*/  F2FP.SATFINITE.E4M3.F32.PACK_AB_MERGE_C R84, R84, R87, RZ ;  /* 0x000000575454723e */ /* 0x000fe200048070ff */
[--C-:B------:R-:W-:Y:S01]  /*5ec0*/  HADD2.F32 R43, -RZ, R42.reuse.H0_H0 ;  /* 0x2000002aff2b7230 */ /* 0x100fe20000004100 */
[----:B------:R-:W-:Y:S01]  /*5ed0*/  F2FP.SATFINITE.E4M3.F32.PACK_AB_MERGE_C R79, R79, R94, RZ ;  /* 0x0000005e4f4f723e */ /* 0x000fe200048070ff */
[----:B------:R-:W-:Y:S02]  /*5ee0*/  HADD2.F32 R42, -RZ, R42.H1_H1 ;  /* 0x3000002aff2a7230 */ /* 0x000fe40000004100 */
[----:B------:R-:W-:Y:S01]  /*5ef0*/  FMUL.FTZ R81, R75, R86 ;  /* 0x000000564b517220 */ /* 0x000fe20000410000 */
[----:B------:R-:W-:-:S02]  /*5f00*/  HADD2.F32 R83, -RZ, R83.H0_H0 ;  /* 0x20000053ff537230 */ /* 0x000fc40000004100 */
        /* <DEDUP_REMOVED lines=8> */
[----:B------:R-:W-:Y:S02]  /*5f90*/  F2FP.SATFINITE.E4M3.F32.PACK_AB_MERGE_C R40, R77, R76, R95 ;  /* 0x0000004c4d28723e */ /* 0x000fe4000480705f */
[----:B------:R-:W-:-:S02]  /*5fa0*/  F2FP.SATFINITE.E4M3.F32.PACK_AB_MERGE_C R43, R86, R81, R84 ;  /* 0x00000051562b723e */ /* 0x000fc40004807054 */
[----:B------:R-:W-:-:S07]  /*5fb0*/  F2FP.SATFINITE.E4M3.F32.PACK_AB_MERGE_C R42, R85, R80, R79 ;  /* 0x00000050552a723e */ /* 0x000fce000480704f */
.L_x_512:
[----:B------:R-:W-:Y:S05]  /*5fc0*/  BSYNC B2 ;  /* 0x0000000000027941 */ /* 0x000fea0003800000 */
.L_x_511:
[----:B-1----:R0:W-:Y:S02]  /*5fd0*/  STG.E.128 desc[UR54][R48.64+0xa0], R40 ;  /* 0x0000a02830007986 */ /* 0x0021e4000c101d36 */
.L_x_490:
[----:B------:R-:W-:Y:S05]  /*5fe0*/  BSYNC B1 ;  /* 0x0000000000017941 */ /* 0x000fea0003800000 */
.L_x_489:
[----:B------:R-:W-:Y:S05]  /*5ff0*/  @P4 BRA `(.L_x_513) ;  /* 0x0000009400044947 */ /* 0x000fea0003800000 */
        /* <DEDUP_REMOVED lines=9> */
[----:B------:R-:W-:Y:S01]  /*6090*/  LOP3.LUT R49, R71, 0xff0000ff, RZ, 0xc0, !PT ;  /* 0xff0000ff47317812 */ /* 0x000fe200078ec0ff */
[----:B------:R-:W-:Y:S01]  /*60a0*/  IMAD.SHL.U32 R70, R70, 0x100, RZ ;  /* 0x0000010046467824 */ /* 0x000fe200078e00ff */
[----:B------:R-:W-:Y:S01]  /*60b0*/  SHF.R.U32.HI R74, RZ, 0x10, R71 ;  /* 0x00000010ff4a7819 */ /* 0x000fe20000011647 */
[----:B------:R-:W-:Y:S01]  /*60c0*/  IMAD.SHL.U32 R72, R72, 0x100, RZ ;  /* 0x0000010048487824 */ /* 0x000fe200078e00ff */
[----:B------:R-:W-:Y:S02]  /*60d0*/  LOP3.LUT R71, R73, 0xff0000ff, RZ, 0xc0, !PT ;  /* 0xff0000ff49477812 */ /* 0x000fe400078ec0ff */
[----:B------:R-:W-:-:S02]  /*60e0*/  SHF.R.U32.HI R73, RZ, 0x10, R73 ;  /* 0x00000010ff497819 */ /* 0x000fc40000011649 */
[----:B------:R-:W-:Y:S01]  /*60f0*/  LOP3.LUT R49, R49, 0xff00, R70, 0xf8, !PT ;  /* 0x0000ff0031317812 */ /* 0x000fe200078ef846 */
[----:B------:R-:W-:Y:S01]  /*6100*/  IMAD.U32 R70, R74, 0x10000, RZ ;  /* 0x000100004a467824 */ /* 0x000fe200078e00ff */
[----:B-1----:R-:W-:Y:S01]  /*6110*/  MOV R48, R40 ;  /* 0x0000002800307202 */ /* 0x002fe20000000f00 */
[----:B------:R-:W-:Y:S01]  /*6120*/  IMAD.U32 R73, R73, 0x10000, RZ ;  /* 0x0001000049497824 */ /* 0x000fe200078e00ff */
[----:B------:R-:W-:Y:S02]  /*6130*/  LOP3.LUT R72, R71, 0xff00, R72, 0xf8, !PT ;  /* 0x0000ff0047487812 */ /* 0x000fe400078ef848 */
[----:B------:R-:W-:Y:S02]  /*6140*/  F2FP.F16.E4M3.UNPACK_B R40, R41 ;  /* 0x00000029ff28723e */ /* 0x000fe400020006ff */
[----:B------:R-:W-:Y:S02]  /*6150*/  F2FP.F16.E4M3.UNPACK_B R71, R153.H1 ;  /* 0x00000099ff47723e */ /* 0x000fe400030006ff */
[----:B------:R-:W-:Y:S01]  /*6160*/  LOP3.LUT R74, R49, 0xff0000, R70, 0xf8, !PT ;  /* 0x00ff0000314a7812 */ /* 0x000fe200078ef846 */
[--C-:B------:R-:W-:Y:S01]  /*6170*/  HADD2.F32 R49, -RZ, R40.reuse.H1_H1 ;  /* 0x30000028ff317230 */ /* 0x100fe20000004100 */
[----:B------:R-:W-:Y:S01]  /*6180*/  LOP3.LUT R77, R72, 0xff0000, R73, 0xf8, !PT ;  /* 0x00ff0000484d7812 */ /* 0x000fe200078ef849 */
[--C-:B------:R-:W-:Y:S01]  /*6190*/  HADD2.F32 R75, -RZ, R71.reuse.H0_H0 ;  /* 0x20000047ff4b7230 */ /* 0x100fe20000004100 */
[----:B------:R-:W-:Y:S01]  /*61a0*/  F2FP.F16.E4M3.UNPACK_B R72, R152.H1 ;  /* 0x00000098ff48723e */ /* 0x000fe200030006ff */
[----:B------:R-:W-:Y:S01]  /*61b0*/  HADD2.F32 R40, -RZ, R40.H0_H0 ;  /* 0x20000028ff287230 */ /* 0x000fe20000004100 */
[----:B------:R-:W-:Y:S01]  /*61c0*/  F2FP.F16.E4M3.UNPACK_B R41, R41.H1 ;  /* 0x00000029ff29723e */ /* 0x000fe200030006ff */
[----:B------:R-:W-:-:S02]  /*61d0*/  HADD2.F32 R76, -RZ, R71.H1_H1 ;  /* 0x30000047ff4c7230 */ /* 0x000fc40000004100 */
[CC--:B------:R-:W-:Y:S01]  /*61e0*/  FMUL.FTZ R79, R49.reuse, R75.reuse ;  /* 0x0000004b314f7220 */ /* 0x0c0fe20000410000 */
[--C-:B------:R-:W-:Y:S02]  /*61f0*/  HADD2.F32 R73, -RZ, R72.reuse.H0_H0 ;  /* 0x20000048ff497230 */ /* 0x100fe40000004100 */
[----:B------:R-:W-:Y:S01]  /*6200*/  FMUL.FTZ R78, R40, R75 ;  /* 0x0000004b284e7220 */ /* 0x000fe20000410000 */
[--C-:B------:R-:W-:Y:S01]  /*6210*/  HADD2.F32 R71, -RZ, R41.reuse.H1_H1 ;  /* 0x30000029ff477230 */ /* 0x100fe20000004100 */
[----:B------:R-:W-:Y:S01]  /*6220*/  F2FP.F16.E4M3.UNPACK_B R153, R153 ;  /* 0x00000099ff99723e */ /* 0x000fe200020006ff */
[----:B------:R-:W-:Y:S02]  /*6230*/  HADD2.F32 R70, -RZ, R41.H0_H0 ;  /* 0x20000029ff467230 */ /* 0x000fe40000004100 */
[-C--:B------:R-:W-:Y:S01]  /*6240*/  FFMA.FTZ R41, R49, R73.reuse, R78 ;  /* 0x0000004931297223 */ /* 0x080fe2000001004e */
[----:B------:R-:W-:Y:S02]  /*6250*/  HADD2.F32 R72, -RZ, R72.H1_H1 ;  /* 0x30000048ff487230 */ /* 0x000fe40000004100 */
[C---:B------:R-:W-:Y:S01]  /*6260*/  FMUL.FTZ R75, R71.reuse, R76 ;  /* 0x0000004c474b7220 */ /* 0x040fe20000410000 */
[----:B------:R-:W-:Y:S01]  /*6270*/  F2FP.F16.E4M3.UNPACK_B R49, R48.H1 ;  /* 0x00000030ff31723e */ /* 0x000fe200030006ff */
[----:B------:R-:W-:Y:S01]  /*6280*/  FMUL.FTZ R76, R70, R76 ;  /* 0x0000004c464c7220 */ /* 0x000fe20000410000 */
[----:B------:R-:W-:Y:S01]  /*6290*/  FFMA.FTZ R40, R40, R73, -R79 ;  /* 0x0000004928287223 */ /* 0x000fe2000001084f */
[----:B------:R-:W-:Y:S01]  /*62a0*/  FFMA.FTZ R80, R70, R72, -R75 ;  /* 0x0000004846507223 */ /* 0x000fe2000001084b */
[----:B------:R-:W-:Y:S01]  /*62b0*/  F2FP.F16.E4M3.UNPACK_B R48, R48 ;  /* 0x00000030ff30723e */ /* 0x000fe200020006ff */
[----:B------:R-:W-:Y:S01]  /*62c0*/  FFMA.FTZ R81, R71, R72, R76 ;  /* 0x0000004847517223 */ /* 0x000fe2000001004c */
[----:B------:R-:W-:Y:S01]  /*62d0*/  F2FP.F16.E4M3.UNPACK_B R152, R152 ;  /* 0x00000098ff98723e */ /* 0x000fe200020006ff */
[----:B------:R-:W-:-:S02]  /*62e0*/  HADD2.F32 R73, -RZ, R153.H1_H1 ;  /* 0x30000099ff497230 */ /* 0x000fc40000004100 */
[--C-:B------:R-:W-:Y:S01]  /*62f0*/  HADD2.F32 R70, -RZ, R49.reuse.H0_H0 ;  /* 0x20000031ff467230 */ /* 0x100fe20000004100 */
[----:B------:R-:W-:Y:S01]  /*6300*/  F2FP.SATFINITE.E4M3.F32.PACK_AB_MERGE_C R83, R81, R80, RZ ;  /* 0x000000505153723e */ /* 0x000fe200048070ff */
[----:B------:R-:W-:Y:S02]  /*6310*/  HADD2.F32 R71, -RZ, R49.H1_H1 ;  /* 0x30000031ff477230 */ /* 0x000fe40000004100 */
[----:B------:R-:W-:Y:S02]  /*6320*/  HADD2.F32 R49, -RZ, R48.H0_H0 ;  /* 0x20000030ff317230 */ /* 0x000fe40000004100 */
[-C--:B------:R-:W-:Y:S01]  /*6330*/  FMUL.FTZ R78, R70, R73.reuse ;  /* 0x00000049464e7220 */ /* 0x080fe20000410000 */
[----:B------:R-:W-:Y:S02]  /*6340*/  HADD2.F32 R72, -RZ, R152.H1_H1 ;  /* 0x30000098ff487230 */ /* 0x000fe40000004100 */
[----:B------:R-:W-:Y:S01]  /*6350*/  FMUL.FTZ R75, R71, R73 ;  /* 0x00000049474b7220 */ /* 0x000fe20000410000 */
[----:B------:R-:W-:Y:S01]  /*6360*/  HADD2.F32 R153, -RZ, R153.H0_H0 ;  /* 0x20000099ff997230 */ /* 0x000fe20000004100 */
[----:B------:R-:W-:Y:S01]  /*6370*/  F2FP.SATFINITE.E4M3.F32.PACK_AB_MERGE_C R41, R41, R40, R83 ;  /* 0x000000282929723e */ /* 0x000fe20004807053 */
[----:B------:R-:W-:-:S02]  /*6380*/  HADD2.F32 R48, -RZ, R48.H1_H1 ;  /* 0x30000030ff307230 */ /* 0x000fc40000004100 */
[-C--:B------:R-:W-:Y:S01]  /*6390*/  FFMA.FTZ R75, R70, R72.reuse, -R75 ;  /* 0x00000048464b7223 */ /* 0x080fe2000001084b */
[----:B------:R-:W-:Y:S02]  /*63a0*/  HADD2.F32 R152, -RZ, R152.H0_H0 ;  /* 0x20000098ff987230 */ /* 0x000fe40000004100 */
[----:B------:R-:W-:Y:S01]  /*63b0*/  FFMA.FTZ R78, R71, R72, R78 ;  /* 0x00000048474e7223 */ /* 0x000fe2000001004e */
[-C--:B------:R-:W-:Y:S01]  /*63c0*/  F2FP.F16.E4M3.UNPACK_B R72, R74.reuse.H1 ;  /* 0x0000004aff48723e */ /* 0x080fe200030006ff */
[-C--:B------:R-:W-:Y:S01]  /*63d0*/  FMUL.FTZ R76, R48, R153.reuse ;  /* 0x00000099304c7220 */ /* 0x080fe20000410000 */
[C---:B------:R-:W-:Y:S01]  /*63e0*/  FMUL.FTZ R153, R49.reuse, R153 ;  /* 0x0000009931997220 */ /* 0x040fe20000410000 */
[----:B------:R-:W-:Y:S02]  /*63f0*/  F2FP.F16.E4M3.UNPACK_B R74, R74 ;  /* 0x0000004aff4a723e */ /* 0x000fe400020006ff */
[-C--:B------:R-:W-:Y:S01]  /*6400*/  FFMA.FTZ R79, R49, R152.reuse, -R76 ;  /* 0x00000098314f7223 */ /* 0x080fe2000001084c */
[----:B------:R-:W-:Y:S01]  /*6410*/  F2FP.SATFINITE.E4M3.F32.PACK_AB_MERGE_C R82, R78, R75, RZ ;  /* 0x0000004b4e52723e */ /* 0x000fe200048070ff */
[----:B------:R-:W-:Y:S01]  /*6420*/  FFMA.FTZ R152, R48, R152, R153 ;  /* 0x0000009830987223 */ /* 0x000fe20000010099 */
[----:B------:R-:W-:Y:S01]  /*6430*/  F2FP.F16.E4M3.UNPACK_B R49, R43.H1 ;  /* 0x0000002bff31723e */ /* 0x000fe200030006ff */
[--C-:B------:R-:W-:Y:S01]  /*6440*/  HADD2.F32 R73, -RZ, R72.reuse.H1_H1 ;  /* 0x30000048ff497230 */ /* 0x100fe20000004100 */
[-C--:B------:R-:W-:Y:S01]  /*6450*/  F2FP.F16.E4M3.UNPACK_B R75, R77.reuse.H1 ;  /* 0x0000004dff4b723e */ /* 0x080fe200030006ff */
[----:B------:R-:W-:Y:S01]  /*6460*/  HADD2.F32 R72, -RZ, R72.H0_H0 ;  /* 0x20000048ff487230 */ /* 0x000fe20000004100 */
[-C--:B------:R-:W-:Y:S01]  /*6470*/  F2FP.F16.E4M3.UNPACK_B R48, R42.reuse.H1 ;  /* 0x0000002aff30723e */ /* 0x080fe200030006ff */
[----:B------:R-:W-:Y:S01]  /*6480*/  HADD2.F32 R71, -RZ, R49.H1_H1 ;  /* 0x30000031ff477230 */ /* 0x000fe20000004100 */
[----:B------:R-:W-:Y:S01]  /*6490*/  F2FP.F16.E4M3.UNPACK_B R77, R77 ;  /* 0x0000004dff4d723e */ /* 0x000fe200020006ff */
[----:B------:R-:W-:Y:S01]  /*64a0*/  HADD2.F32 R78, -RZ, R75.H1_H1 ;  /* 0x3000004bff4e7230 */ /* 0x000fe20000004100 */
[----:B------:R-:W-:Y:S01]  /*64b0*/  F2FP.F16.E4M3.UNPACK_B R43, R43 ;  /* 0x0000002bff2b723e */ /* 0x000fe200020006ff */
[----:B------:R-:W-:Y:S01]  /*64c0*/  HADD2.F32 R70, -RZ, R49.H0_H0 ;  /* 0x20000031ff467230 */ /* 0x000fe20000004100 */
[----:B------:R-:W-:Y:S01]  /*64d0*/  F2FP.F16.E4M3.UNPACK_B R42, R42 ;  /* 0x0000002aff2a723e */ /* 0x000fe200020006ff */
[----:B------:R-:W-:-:S02]  /*64e0*/  HADD2.F32 R49, -RZ, R48.H1_H1 ;  /* 0x30000030ff317230 */ /* 0x000fc40000004100 */
[-C--:B------:R-:W-:Y:S01]  /*64f0*/  FMUL.FTZ R81, R71, R78.reuse ;  /* 0x0000004e47517220 */ /* 0x080fe20000410000 */
[--C-:B------:R-:W-:Y:S02]  /*6500*/  HADD2.F32 R76, -RZ, R77.reuse.H1_H1 ;  /* 0x3000004dff4c7230 */ /* 0x100fe40000004100 */
[C---:B------:R-:W-:Y:S01]  /*6510*/  FMUL.FTZ R78, R70.reuse, R78 ;  /* 0x0000004e464e7220 */ /* 0x040fe20000410000 */
[----:B------:R-:W-:Y:S02]  /*6520*/  HADD2.F32 R48, -RZ, R48.H0_H0 ;  /* 0x20000030ff307230 */ /* 0x000fe40000004100 */
[----:B------:R-:W-:Y:S01]  /*6530*/  FFMA.FTZ R80, R70, R73, -R81 ;  /* 0x0000004946507223 */ /* 0x000fe20000010851 */
[----:B------:R-:W-:Y:S02]  /*6540*/  HADD2.F32 R70, -RZ, R74.H1_H1 ;  /* 0x3000004aff467230 */ /* 0x000fe40000004100 */
[----:B------:R-:W-:Y:S01]  /*6550*/  FMUL.FTZ R81, R49, R76 ;  /* 0x0000004c31517220 */ /* 0x000fe20000410000 */
[----:B------:R-:W-:-:S02]  /*6560*/  HADD2.F32 R77, -RZ, R77.H0_H0 ;  /* 0x2000004dff4d7230 */ /* 0x000fc40000004100 */
[C---:B------:R-:W-:Y:S01]  /*6570*/  FMUL.FTZ R76, R48.reuse, R76 ;  /* 0x0000004c304c7220 */ /* 0x040fe20000410000 */
[----:B------:R-:W-:Y:S02]  /*6580*/  HADD2.F32 R75, -RZ, R75.H0_H0 ;  /* 0x2000004bff4b7230 */ /* 0x000fe40000004100 */
[-C--:B------:R-:W-:Y:S01]  /*6590*/  FFMA.FTZ R81, R48, R70.reuse, -R81 ;  /* 0x0000004630517223 */ /* 0x080fe20000010851 */
[--C-:B------:R-:W-:Y:S02]  /*65a0*/  HADD2.F32 R48, -RZ, R43.reuse.H0_H0 ;  /* 0x2000002bff307230 */ /* 0x100fe40000004100 */
[----:B------:R-:W-:Y:S01]  /*65b0*/  FFMA.FTZ R76, R49, R70, R76 ;  /* 0x00000046314c7223 */ /* 0x000fe2000001004c */
[----:B------:R-:W-:Y:S02]  /*65c0*/  HADD2.F32 R49, -RZ, R43.H1_H1 ;  /* 0x3000002bff317230 */ /* 0x000fe40000004100 */
[----:B------:R-:W-:Y:S01]  /*65d0*/  FFMA.FTZ R73, R71, R73, R78 ;  /* 0x0000004947497223 */ /* 0x000fe2000001004e */
[----:B------:R-:W-:-:S02]  /*65e0*/  HADD2.F32 R43, -RZ, R42.H0_H0 ;  /* 0x2000002aff2b7230 */ /* 0x000fc40000004100 */
[-C--:B------:R-:W-:Y:S01]  /*65f0*/  FMUL.FTZ R78, R48, R75.reuse ;  /* 0x0000004b304e7220 */ /* 0x080fe20000410000 */
[----:B------:R-:W-:Y:S02]  /*6600*/  HADD2.F32 R42, -RZ, R42.H1_H1 ;  /* 0x3000002aff2a7230 */ /* 0x000fe40000004100 */
[C---:B------:R-:W-:Y:S01]  /*6610*/  FMUL.FTZ R71, R49.reuse, R75 ;  /* 0x0000004b31477220 */ /* 0x040fe20000410000 */
[----:B------:R-:W-:Y:S02]  /*6620*/  HADD2.F32 R74, -RZ, R74.H0_H0 ;  /* 0x2000004aff4a7230 */ /* 0x000fe40000004100 */
[-C--:B------:R-:W-:Y:S01]  /*6630*/  FFMA.FTZ R78, R49, R72.reuse, R78 ;  /* 0x00000048314e7223 */ /* 0x080fe2000001004e */
[----:B------:R-:W-:Y:S01]  /*6640*/  F2FP.SATFINITE.E4M3.F32.PACK_AB_MERGE_C R76, R76, R81, RZ ;  /* 0x000000514c4c723e */ /* 0x000fe200048070ff */
[-C--:B------:R-:W-:Y:S01]  /*6650*/  FMUL.FTZ R70, R42, R77.reuse ;  /* 0x0000004d2a467220 */ /* 0x080fe20000410000 */
[----:B------:R-:W-:Y:S01]  /*6660*/  FMUL.FTZ R77, R43, R77 ;  /* 0x0000004d2b4d7220 */ /* 0x000fe20000410000 */
[----:B------:R-:W-:Y:S01]  /*6670*/  FFMA.FTZ R71, R48, R72, -R71 ;  /* 0x0000004830477223 */ /* 0x000fe20000010847 */
[----:B------:R-:W-:Y:S01]  /*6680*/  F2FP.SATFINITE.E4M3.F32.PACK_AB_MERGE_C R73, R73, R80, RZ ;  /* 0x000000504949723e */ /* 0x000fe200048070ff */
[-C--:B------:R-:W-:Y:S01]  /*6690*/  FFMA.FTZ R70, R43, R74.reuse, -R70 ;  /* 0x0000004a2b467223 */ /* 0x080fe20000010846 */
[----:B------:R-:W-:Y:S01]  /*66a0*/  FFMA.FTZ R77, R42, R74, R77 ;  /* 0x0000004a2a4d7223 */ /* 0x000fe2000001004d */
[----:B------:R-:W-:-:S02]  /*66b0*/  F2FP.SATFINITE.E4M3.F32.PACK_AB_MERGE_C R40, R152, R79, R82 ;  /* 0x0000004f9828723e */ /* 0x000fc40004807052 */
[----:B------:R-:W-:Y:S02]  /*66c0*/  F2FP.SATFINITE.E4M3.F32.PACK_AB_MERGE_C R43, R78, R71, R73 ;  /* 0x000000474e2b723e */ /* 0x000fe40004807049 */
[----:B------:R-:W-:-:S07]  /*66d0*/  F2FP.SATFINITE.E4M3.F32.PACK_AB_MERGE_C R42, R77, R70, R76 ;  /* 0x000000464d2a723e */ /* 0x000fce000480704c */
.L_x_517:
[----:B------:R-:W-:Y:S05]  /*66e0*/  BSYNC B2 ;  /* 0x0000000000027941 */ /* 0x000fea0003800000 */
.L_x_516:
[----:B-1----:R0:W-:Y:S02]  /*66f0*/  STG.E.128 desc[UR54][R44.64], R40 ;  /* 0x000000282c007986 */ /* 0x0021e4000c101d36 */
.L_x_515:
[----:B------:R-:W-:Y:S05]  /*6700*/  BSYNC B1 ;  /* 0x0000000000017941 */ /* 0x000fea0003800000 */
.L_x_514:
        /* <DEDUP_REMOVED lines=15> */
[----:B------:R-:W-:Y:S01]  /*6800*/  LOP3.LUT R66, R66, 0xff00, R49, 0xf8, !PT ;  /* 0x0000ff0042427812 */ /* 0x000fe200078ef831 */
[----:B------:R-:W-:Y:S01]  /*6810*/  IMAD.U32 R49, R71, 0x10000, RZ ;  /* 0x0001000047317824 */ /* 0x000fe200078e00ff */
[----:B-1----:R-:W-:-:S02]  /*6820*/  MOV R48, R40 ;  /* 0x0000002800307202 */ /* 0x002fc40000000f00 */
[----:B------:R-:W-:Y:S01]  /*6830*/  LOP3.LUT R69, R68, 0xff00, R67, 0xf8, !PT ;  /* 0x0000ff0044457812 */ /* 0x000fe200078ef843 */
[----:B------:R-:W-:Y:S01]  /*6840*/  IMAD.U32 R68, R70, 0x10000, RZ ;  /* 0x0001000046447824 */ /* 0x000fe200078e00ff */
        /* <DEDUP_REMOVED lines=40> */
[CC--:B------:R-:W-:Y:S01]  /*6ad0*/  FMUL.FTZ R69, R49.reuse, R150.reuse ;  /* 0x0000009631457220 */ /* 0x0c0fe20000410000 */
[----:B------:R-:W-:Y:S01]  /*6ae0*/  FMUL.FTZ R72, R48, R150 ;  /* 0x0000009630487220 */ /* 0x000fe20000410000 */
[----:B------:R-:W-:Y:S02]  /*6af0*/  F2FP.F16.E4M3.UNPACK_B R68, R70.H1 ;  /* 0x00000046ff44723e */ /* 0x000fe400030006ff */
[----:B------:R-:W-:Y:S01]  /*6b00*/  F2FP.SATFINITE.E4M3.F32.PACK_AB_MERGE_C R79, R74, R71, RZ ;  /* 0x000000474a4f723e */ /* 0x000fe200048070ff */
[----:B------:R-:W-:Y:S01]  /*6b10*/  FFMA.FTZ R75, R49, R149, -R72 ;  /* 0x00000095314b7223 */ /* 0x000fe20000010848 */
[----:B------:R-:W-:Y:S01]  /*6b20*/  F2FP.F16.E4M3.UNPACK_B R49, R43.H1 ;  /* 0x0000002bff31723e */ /* 0x000fe200030006ff */
[----:B------:R-:W-:Y:S01]  /*6b30*/  FFMA.FTZ R76, R48, R149, R69 ;  /* 0x00000095304c7223 */ /* 0x000fe20000010045 */
[-C--:B------:R-:W-:Y:S01]  /*6b40*/  F2FP.F16.E4M3.UNPACK_B R71, R73.reuse.H1 ;  /* 0x00000049ff47723e */ /* 0x080fe200030006ff */
[----:B------:R-:W-:Y:S01]  /*6b50*/  HADD2.F32 R69, -RZ, R68.H1_H1 ;  /* 0x30000044ff457230 */ /* 0x000fe20000004100 */
[----:B------:R-:W-:Y:S01]  /*6b60*/  F2FP.F16.E4M3.UNPACK_B R48, R42.H1 ;  /* 0x0000002aff30723e */ /* 0x000fe200030006ff */
        /* <DEDUP_REMOVED lines=14> */
[----:B------:R-:W-:Y:S01]  /*6c50*/  F2FP.F16.E4M3.UNPACK_B R42, R42 ;  /* 0x0000002aff2a723e */ /* 0x000fe200020006ff */
[----:B------:R-:W-:Y:S01]  /*6c60*/  FMUL.FTZ R72, R48, R72 ;  /* 0x0000004830487220 */ /* 0x000fe20000410000 */
[----:B------:R-:W-:-:S02]  /*6c70*/  HADD2.F32 R73, -RZ, R73.H0_H0 ;  /* 0x20000049ff497230 */ /* 0x000fc40000004100 */
[-C--:B------:R-:W-:Y:S01]  /*6c80*/  FFMA.FTZ R77, R48, R66.reuse, -R77 ;  /* 0x00000042304d7223 */ /* 0x080fe2000001084d */
[--C-:B------:R-:W-:Y:S02]  /*6c90*/  HADD2.F32 R48, -RZ, R43.reuse.H0_H0 ;  /* 0x2000002bff307230 */ /* 0x100fe40000004100 */
[----:B------:R-:W-:Y:S01]  /*6ca0*/  FFMA.FTZ R72, R49, R66, R72 ;  /* 0x0000004231487223 */ /* 0x000fe20000010048 */
[----:B------:R-:W-:Y:S02]  /*6cb0*/  HADD2.F32 R49, -RZ, R43.H1_H1 ;  /* 0x3000002bff317230 */ /* 0x000fe40000004100 */
[----:B------:R-:W-:Y:S01]  /*6cc0*/  FFMA.FTZ R69, R67, R69, R74 ;  /* 0x0000004543457223 */ /* 0x000fe2000001004a */
[--C-:B------:R-:W-:Y:S01]  /*6cd0*/  HADD2.F32 R43, -RZ, R42.reuse.H0_H0 ;  /* 0x2000002aff2b7230 */ /* 0x100fe20000004100 */
[----:B------:R-:W-:Y:S01]  /*6ce0*/  F2FP.SATFINITE.E4M3.F32.PACK_AB_MERGE_C R40, R76, R75, R79 ;  /* 0x0000004b4c28723e */ /* 0x000fe2000480704f */
[----:B------:R-:W-:Y:S01]  /*6cf0*/  HADD2.F32 R42, -RZ, R42.H1_H1 ;  /* 0x3000002aff2a7230 */ /* 0x000fe20000004100 */
[----:B------:R-:W-:Y:S01]  /*6d00*/  F2FP.SATFINITE.E4M3.F32.PACK_AB_MERGE_C R72, R72, R77, RZ ;  /* 0x0000004d4848723e */ /* 0x000fe200048070ff */
[----:B------:R-:W-:Y:S01]  /*6d10*/  HADD2.F32 R71, -RZ, R71.H0_H0 ;  /* 0x20000047ff477230 */ /* 0x000fe20000004100 */
[----:B------:R-:W-:Y:S01]  /*6d20*/  F2FP.SATFINITE.E4M3.F32.PACK_AB_MERGE_C R69, R69, R78, RZ ;  /* 0x0000004e4545723e */ /* 0x000fe200048070ff */
[----:B------:R-:W-:-:S02]  /*6d30*/  HADD2.F32 R68, -RZ, R68.H0_H0 ;  /* 0x20000044ff447230 */ /* 0x000fc40000004100 */
[----:B------:R-:W-:Y:S01]  /*6d40*/  FMUL.FTZ R66, R42, R73 ;  /* 0x000000492a427220 */ /* 0x000fe20000410000 */
[----:B------:R-:W-:Y:S02]  /*6d50*/  HADD2.F32 R70, -RZ, R70.H0_H0 ;  /* 0x20000046ff467230 */ /* 0x000fe40000004100 */
[-C--:B------:R-:W-:Y:S01]  /*6d60*/  FMUL.FTZ R67, R49, R71.reuse ;  /* 0x0000004731437220 */ /* 0x080fe20000410000 */
[C---:B------:R-:W-:Y:S01]  /*6d70*/  FMUL.FTZ R74, R48.reuse, R71 ;  /* 0x00000047304a7220 */ /* 0x040fe20000410000 */
[----:B------:R-:W-:Y:S02]  /*6d80*/  FMUL.FTZ R73, R43, R73 ;  /* 0x000000492b497220 */ /* 0x000fe40000410000 */
[-C--:B------:R-:W-:Y:S01]  /*6d90*/  FFMA.FTZ R67, R48, R68.reuse, -R67 ;  /* 0x0000004430437223 */ /* 0x080fe20000010843 */
[----:B------:R-:W-:Y:S01]  /*6da0*/  FFMA.FTZ R74, R49, R68, R74 ;  /* 0x00000044314a7223 */ /* 0x000fe2000001004a */
[-C--:B------:R-:W-:Y:S01]  /*6db0*/  FFMA.FTZ R66, R43, R70.reuse, -R66 ;  /* 0x000000462b427223 */ /* 0x080fe20000010842 */
[----:B------:R-:W-:-:S03]  /*6dc0*/  FFMA.FTZ R73, R42, R70, R73 ;  /* 0x000000462a497223 */ /* 0x000fc60000010049 */
[----:B------:R-:W-:Y:S02]  /*6dd0*/  F2FP.SATFINITE.E4M3.F32.PACK_AB_MERGE_C R43, R74, R67, R69 ;  /* 0x000000434a2b723e */ /* 0x000fe40004807045 */
[----:B------:R-:W-:-:S07]  /*6de0*/  F2FP.SATFINITE.E4M3.F32.PACK_AB_MERGE_C R42, R73, R66, R72 ;  /* 0x00000042492a723e */ /* 0x000fce0004807048 */
.L_x_521:
[----:B------:R-:W-:Y:S05]  /*6df0*/  BSYNC B2 ;  /* 0x0000000000027941 */ /* 0x000fea0003800000 */
.L_x_520:
[----:B-1----:R0:W-:Y:S02]  /*6e00*/  STG.E.128 desc[UR54][R44.64+0x20], R40 ;  /* 0x000020282c007986 */ /* 0x0021e4000c101d36 */
.L_x_519:
[----:B------:R-:W-:Y:S05]  /*6e10*/  BSYNC B1 ;  /* 0x0000000000017941 */ /* 0x000fea0003800000 */
.L_x_518:
        /* <DEDUP_REMOVED lines=110> */
.L_x_525:
[----:B------:R-:W-:Y:S05]  /*7500*/  BSYNC B2 ;  /* 0x0000000000027941 */ /* 0x000fea0003800000 */
.L_x_524:
[----:B-1----:R0:W-:Y:S02]  /*7510*/  STG.E.128 desc[UR54][R44.64+0x40], R40 ;  /* 0x000040282c007986 */ /* 0x0021e4000c101d36 */
.L_x_523:
[----:B------:R-:W-:Y:S05]  /*7520*/  BSYNC B1 ;  /* 0x0000000000017941 */ /* 0x000fea0003800000 */
.L_x_522:
        /* <DEDUP_REMOVED lines=20> */
[----:B------:R-:W-:Y:S02]  /*7670*/  F2FP.F16.E4M3.UNPACK_B R60, R139.H1 ;  /* 0x0000008bff3c723e */ /* 0x000fe400030006ff */
[-C--:B------:R-:W-:Y:S02]  /*7680*/  F2FP.F16.E4M3.UNPACK_B R40, R41.reuse ;  /* 0x00000029ff28723e */ /* 0x080fe400020006ff */
[----:B------:R-:W-:Y:S01]  /*7690*/  F2FP.F16.E4M3.UNPACK_B R41, R41.H1 ;  /* 0x00000029ff29723e */ /* 0x000fe200030006ff */
[--C-:B------:R-:W-:Y:S01]  /*76a0*/  HADD2.F32 R63, -RZ, R60.reuse.H1_H1 ;  /* 0x3000003cff3f7230 */ /* 0x100fe20000004100 */
[----:B------:R-:W-:Y:S01]  /*76b0*/  LOP3.LUT R64, R62, 0xff0000, R59, 0xf8, !PT ;  /* 0x00ff00003e407812 */ /* 0x000fe200078ef83b */
[----:B------:R-:W-:Y:S01]  /*76c0*/  HADD2.F32 R62, -RZ, R60.H0_H0 ;  /* 0x2000003cff3e7230 */ /* 0x000fe20000004100 */
[----:B------:R-:W-:Y:S01]  /*76d0*/  LOP3.LUT R61, R58, 0xff0000, R49, 0xf8, !PT ;  /* 0x00ff00003a3d7812 */ /* 0x000fe200078ef831 */
[--C-:B------:R-:W-:Y:S01]  /*76e0*/  HADD2.F32 R49, -RZ, R40.reuse.H1_H1 ;  /* 0x30000028ff317230 */ /* 0x100fe20000004100 */
[----:B------:R-:W-:Y:S01]  /*76f0*/  F2FP.F16.E4M3.UNPACK_B R59, R138.H1 ;  /* 0x0000008aff3b723e */ /* 0x000fe200030006ff */
[----:B------:R-:W-:Y:S01]  /*7700*/  HADD2.F32 R58, -RZ, R41.H1_H1 ;  /* 0x30000029ff3a7230 */ /* 0x000fe20000004100 */
[----:B------:R-:W-:Y:S01]  /*7710*/  F2FP.F16.E4M3.UNPACK_B R139, R139 ;  /* 0x0000008bff8b723e */ /* 0x000fe200020006ff */
[----:B------:R-:W-:-:S02]  /*7720*/  HADD2.F32 R40, -RZ, R40.H0_H0 ;  /* 0x20000028ff287230 */ /* 0x000fc40000004100 */
[-C--:B------:R-:W-:Y:S01]  /*7730*/  FMUL.FTZ R65, R49, R62.reuse ;  /* 0x0000003e31417220 */ /* 0x080fe20000410000 */
[----:B------:R-:W-:Y:S02]  /*7740*/  HADD2.F32 R60, -RZ, R59.H0_H0 ;  /* 0x2000003bff3c7230 */ /* 0x000fe40000004100 */
[-C--:B------:R-:W-:Y:S01]  /*7750*/  FMUL.FTZ R66, R58, R63.reuse ;  /* 0x0000003f3a427220 */ /* 0x080fe20000410000 */
[----:B------:R-:W-:Y:S02]  /*7760*/  HADD2.F32 R41, -RZ, R41.H0_H0 ;  /* 0x20000029ff297230 */ /* 0x000fe40000004100 */
[C---:B------:R-:W-:Y:S01]  /*7770*/  FMUL.FTZ R62, R40.reuse, R62 ;  /* 0x0000003e283e7220 */ /* 0x040fe20000410000 */
[----:B------:R-:W-:Y:S02]  /*7780*/  HADD2.F32 R59, -RZ, R59.H1_H1 ;  /* 0x3000003bff3b7230 */ /* 0x000fe40000004100 */
[----:B------:R-:W-:Y:S01]  /*7790*/  FFMA.FTZ R40, R40, R60, -R65 ;  /* 0x0000003c28287223 */ /* 0x000fe20000010841 */
[----:B------:R-:W-:Y:S01]  /*77a0*/  F2FP.F16.E4M3.UNPACK_B R138, R138 ;  /* 0x0000008aff8a723e */ /* 0x000fe200020006ff */
[----:B------:R-:W-:Y:S01]  /*77b0*/  FMUL.FTZ R63, R41, R63 ;  /* 0x0000003f293f7220 */ /* 0x000fe20000410000 */
[----:B------:R-:W-:Y:S01]  /*77c0*/  FFMA.FTZ R67, R49, R60, R62 ;  /* 0x0000003c31437223 */ /* 0x000fe2000001003e */
[-C--:B------:R-:W-:Y:S01]  /*77d0*/  FFMA.FTZ R65, R41, R59.reuse, -R66 ;  /* 0x0000003b29417223 */ /* 0x080fe20000010842 */
[-C--:B------:R-:W-:Y:S01]  /*77e0*/  F2FP.F16.E4M3.UNPACK_B R41, R48.reuse.H1 ;  /* 0x00000030ff29723e */ /* 0x080fe200030006ff */
[----:B------:R-:W-:Y:S01]  /*77f0*/  FFMA.FTZ R68, R58, R59, R63 ;  /* 0x0000003b3a447223 */ /* 0x000fe2000001003f */
[----:B------:R-:W-:Y:S01]  /*7800*/  F2FP.F16.E4M3.UNPACK_B R48, R48 ;  /* 0x00000030ff30723e */ /* 0x000fe200020006ff */
[----:B------:R-:W-:-:S02]  /*7810*/  HADD2.F32 R60, -RZ, R139.H1_H1 ;  /* 0x3000008bff3c7230 */ /* 0x000fc40000004100 */
[--C-:B------:R-:W-:Y:S01]  /*7820*/  HADD2.F32 R49, -RZ, R41.reuse.H0_H0 ;  /* 0x20000029ff317230 */ /* 0x100fe20000004100 */
[----:B------:R-:W-:Y:S01]  /*7830*/  F2FP.SATFINITE.E4M3.F32.PACK_AB_MERGE_C R71, R68, R65, RZ ;  /* 0x000000414447723e */ /* 0x000fe200048070ff */
[----:B------:R-:W-:Y:S02]  /*7840*/  HADD2.F32 R58, -RZ, R41.H1_H1 ;  /* 0x30000029ff3a7230 */ /* 0x000fe40000004100 */
[--C-:B------:R-:W-:Y:S02]  /*7850*/  HADD2.F32 R41, -RZ, R48.reuse.H0_H0 ;  /* 0x20000030ff297230 */ /* 0x100fe40000004100 */
[-C--:B------:R-:W-:Y:S01]  /*7860*/  FMUL.FTZ R63, R49, R60.reuse ;  /* 0x0000003c313f7220 */ /* 0x080fe20000410000 */
[----:B------:R-:W-:Y:S02]  /*7870*/  HADD2.F32 R139, -RZ, R139.H0_H0 ;  /* 0x2000008bff8b7230 */ /* 0x000fe40000004100 */
[----:B------:R-:W-:Y:S01]  /*7880*/  FMUL.FTZ R62, R58, R60 ;  /* 0x0000003c3a3e7220 */ /* 0x000fe20000410000 */
[----:B------:R-:W-:-:S02]  /*7890*/  HADD2.F32 R48, -RZ, R48.H1_H1 ;  /* 0x30000030ff307230 */ /* 0x000fc40000004100 */
[--C-:B------:R-:W-:Y:S02]  /*78a0*/  HADD2.F32 R59, -RZ, R138.reuse.H1_H1 ;  /* 0x3000008aff3b7230 */ /* 0x100fe40000004100 */
[----:B------:R-:W-:Y:S02]  /*78b0*/  HADD2.F32 R138, -RZ, R138.H0_H0 ;  /* 0x2000008aff8a7230 */ /* 0x000fe40000004100 */
[-C--:B------:R-:W-:Y:S01]  /*78c0*/  FMUL.FTZ R60, R48, R139.reuse ;  /* 0x0000008b303c7220 */ /* 0x080fe20000410000 */
[----:B------:R-:W-:Y:S01]  /*78d0*/  FMUL.FTZ R139, R41, R139 ;  /* 0x0000008b298b7220 */ /* 0x000fe20000410000 */
[-C--:B------:R-:W-:Y:S01]  /*78e0*/  FFMA.FTZ R62, R49, R59.reuse, -R62 ;  /* 0x0000003b313e7223 */ /* 0x080fe2000001083e */
[----:B------:R-:W-:Y:S01]  /*78f0*/  FFMA.FTZ R63, R58, R59, R63 ;  /* 0x0000003b3a3f7223 */ /* 0x000fe2000001003f */
[-C--:B------:R-:W-:Y:S01]  /*7900*/  FFMA.FTZ R66, R41, R138.reuse, -R60 ;  /* 0x0000008a29427223 */ /* 0x080fe2000001083c */
[----:B------:R-:W-:Y:S01]  /*7910*/  FFMA.FTZ R139, R48, R138, R139 ;  /* 0x0000008a308b7223 */ /* 0x000fe2000001008b */
[----:B------:R-:W-:-:S02]  /*7920*/  F2FP.F16.E4M3.UNPACK_B R48, R43.H1 ;  /* 0x0000002bff30723e */ /* 0x000fc400030006ff */
[----:B------:R-:W-:Y:S02]  /*7930*/  F2FP.SATFINITE.E4M3.F32.PACK_AB_MERGE_C R70, R63, R62, RZ ;  /* 0x0000003e3f46723e */ /* 0x000fe400048070ff */
[----:B------:R-:W-:Y:S01]  /*7940*/  F2FP.F16.E4M3.UNPACK_B R62, R64.H1 ;  /* 0x00000040ff3e723e */ /* 0x000fe200030006ff */
[--C-:B------:R-:W-:Y:S01]  /*7950*/  HADD2.F32 R58, -RZ, R48.reuse.H1_H1 ;  /* 0x30000030ff3a7230 */ /* 0x100fe20000004100 */
[-C--:B------:R-:W-:Y:S01]  /*7960*/  F2FP.F16.E4M3.UNPACK_B R59, R61.reuse.H1 ;  /* 0x0000003dff3b723e */ /* 0x080fe200030006ff */
[----:B------:R-:W-:Y:S01]  /*7970*/  HADD2.F32 R49, -RZ, R48.H0_H0 ;  /* 0x20000030ff317230 */ /* 0x000fe20000004100 */
[----:B------:R-:W-:Y:S01]  /*7980*/  F2FP.F16.E4M3.UNPACK_B R41, R42.H1 ;  /* 0x0000002aff29723e */ /* 0x000fe200030006ff */
[----:B------:R-:W-:Y:S01]  /*7990*/  HADD2.F32 R65, -RZ, R62.H1_H1 ;  /* 0x3000003eff417230 */ /* 0x000fe20000004100 */
[----:B------:R-:W-:Y:S01]  /*79a0*/  F2FP.F16.E4M3.UNPACK_B R64, R64 ;  /* 0x00000040ff40723e */ /* 0x000fe200020006ff */
[----:B------:R-:W-:Y:S01]  /*79b0*/  HADD2.F32 R60, -RZ, R59.H1_H1 ;  /* 0x3000003bff3c7230 */ /* 0x000fe20000004100 */
[----:B------:R-:W-:Y:S01]  /*79c0*/  F2FP.F16.E4M3.UNPACK_B R61, R61 ;  /* 0x0000003dff3d723e */ /* 0x000fe200020006ff */
[----:B------:R-:W-:-:S02]  /*79d0*/  HADD2.F32 R48, -RZ, R41.H1_H1 ;  /* 0x30000029ff307230 */ /* 0x000fc40000004100 */
[-C--:B------:R-:W-:Y:S01]  /*79e0*/  FMUL.FTZ R68, R58, R65.reuse ;  /* 0x000000413a447220 */ /* 0x080fe20000410000 */
[----:B------:R-:W-:Y:S02]  /*79f0*/  HADD2.F32 R63, -RZ, R64.H1_H1 ;  /* 0x30000040ff3f7230 */ /* 0x000fe40000004100 */
[C---:B------:R-:W-:Y:S01]  /*7a00*/  FMUL.FTZ R65, R49.reuse, R65 ;  /* 0x0000004131417220 */ /* 0x040fe20000410000 */
[----:B------:R-:W-:Y:S02]  /*7a10*/  HADD2.F32 R41, -RZ, R41.H0_H0 ;  /* 0x20000029ff297230 */ /* 0x000fe40000004100 */
[----:B------:R-:W-:Y:S01]  /*7a20*/  FFMA.FTZ R69, R49, R60, -R68 ;  /* 0x0000003c31457223 */ /* 0x000fe20000010844 */
[----:B------:R-:W-:Y:S02]  /*7a30*/  HADD2.F32 R49, -RZ, R61.H1_H1 ;  /* 0x3000003dff317230 */ /* 0x000fe40000004100 */
[----:B------:R-:W-:Y:S01]  /*7a40*/  FMUL.FTZ R68, R48, R63 ;  /* 0x0000003f30447220 */ /* 0x000fe20000410000 */
[----:B------:R-:W-:Y:S01]  /*7a50*/  F2FP.F16.E4M3.UNPACK_B R43, R43 ;  /* 0x0000002bff2b723e */ /* 0x000fe200020006ff */
[C---:B------:R-:W-:Y:S01]  /*7a60*/  FMUL.FTZ R63, R41.reuse, R63 ;  /* 0x0000003f293f7220 */ /* 0x040fe20000410000 */
[----:B------:R-:W-:Y:S01]  /*7a70*/  F2FP.F16.E4M3.UNPACK_B R42, R42 ;  /* 0x0000002aff2a723e */ /* 0x000fe200020006ff */
[----:B------:R-:W-:Y:S01]  /*7a80*/  FFMA.FTZ R68, R41, R49, -R68 ;  /* 0x0000003129447223 */ /* 0x000fe20000010844 */
[----:B------:R-:W-:-:S02]  /*7a90*/  HADD2.F32 R62, -RZ, R62.H0_H0 ;  /* 0x2000003eff3e7230 */ /* 0x000fc40000004100 */
[----:B------:R-:W-:Y:S01]  /*7aa0*/  FFMA.FTZ R63, R48, R49, R63 ;  /* 0x00000031303f7223 */ /* 0x000fe2000001003f */
[--C-:B------:R-:W-:Y:S02]  /*7ab0*/  HADD2.F32 R48, -RZ, R43.reuse.H0_H0 ;  /* 0x2000002bff307230 */ /* 0x100fe40000004100 */
[----:B------:R-:W-:Y:S01]  /*7ac0*/  FFMA.FTZ R60, R58, R60, R65 ;  /* 0x0000003c3a3c7223 */ /* 0x000fe20000010041 */
[----:B------:R-:W-:Y:S02]  /*7ad0*/  HADD2.F32 R43, -RZ, R43.H1_H1 ;  /* 0x3000002bff2b7230 */ /* 0x000fe40000004100 */
[--C-:B------:R-:W-:Y:S01]  /*7ae0*/  HADD2.F32 R41, -RZ, R42.reuse.H0_H0 ;  /* 0x2000002aff297230 */ /* 0x100fe20000004100 */
[----:B------:R-:W-:Y:S01]  /*7af0*/  F2FP.SATFINITE.E4M3.F32.PACK_AB_MERGE_C R63, R63, R68, RZ ;  /* 0x000000443f3f723e */ /* 0x000fe200048070ff */
[----:B------:R-:W-:Y:S02]  /*7b00*/  HADD2.F32 R42, -RZ, R42.H1_H1 ;  /* 0x3000002aff2a7230 */ /* 0x000fe40000004100 */
[----:B------:R-:W-:Y:S01]  /*7b10*/  FMUL.FTZ R65, R43, R62 ;  /* 0x0000003e2b417220 */ /* 0x000fe20000410000 */
[----:B------:R-:W-:-:S02]  /*7b20*/  HADD2.F32 R64, -RZ, R64.H0_H0 ;  /* 0x20000040ff407230 */ /* 0x000fc40000004100 */
[----:B------:R-:W-:Y:S01]  /*7b30*/  FMUL.FTZ R62, R48, R62 ;  /* 0x0000003e303e7220 */ /* 0x000fe20000410000 */
[----:B------:R-:W-:Y:S01]  /*7b40*/  HADD2.F32 R59, -RZ, R59.H0_H0 ;  /* 0x2000003bff3b7230 */ /* 0x000fe20000004100 */
[----:B------:R-:W-:Y:S01]  /*7b50*/  F2FP.SATFINITE.E4M3.F32.PACK_AB_MERGE_C R60, R60, R69, RZ ;  /* 0x000000453c3c723e */ /* 0x000fe200048070ff */
[----:B------:R-:W-:Y:S02]  /*7b60*/  HADD2.F32 R61, -RZ, R61.H0_H0 ;  /* 0x2000003dff3d7230 */ /* 0x000fe40000004100 */
[-C--:B------:R-:W-:Y:S01]  /*7b70*/  FMUL.FTZ R58, R42, R64.reuse ;  /* 0x000000402a3a7220 */ /* 0x080fe20000410000 */
[----:B------:R-:W-:Y:S01]  /*7b80*/  FMUL.FTZ R49, R41, R64 ;  /* 0x0000004029317220 */ /* 0x000fe20000410000 */
        /* <DEDUP_REMOVED lines=8> */
.L_x_529:
[----:B------:R-:W-:Y:S05]  /*7c10*/  BSYNC B2 ;  /* 0x0000000000027941 */ /* 0x000fea0003800000 */
.L_x_528:
[----:B-1----:R0:W-:Y:S02]  /*7c20*/  STG.E.128 desc[UR54][R44.64+0x60], R40 ;  /* 0x000060282c007986 */ /* 0x0021e4000c101d36 */
.L_x_527:
[----:B------:R-:W-:Y:S05]  /*7c30*/  BSYNC B1 ;  /* 0x0000000000017941 */ /* 0x000fea0003800000 */
.L_x_526:
[----:B------:R-:W-:Y:S01]  /*7c40*/  ISETP.NE.AND P2, PT, R38, RZ, PT ;  /* 0x000000ff2600720c */ /* 0x000fe20003f45270 */
[----:B------:R-:W-:-:S12]  /*7c50*/  BSSY B1, `(.L_x_530) ;  /* 0x0000070000017945 */ /* 0x000fd80003800000 */
[----:B------:R-:W-:Y:S05]  /*7c60*/  @!P2 BRA `(.L_x_531) ;  /* 0x0000000400b8a947 */ /* 0x000fea0003800000 */
[----:B012-4-:R0:W1:Y:S01]  /*7c70*/  LDS.128 R40, [R47+0x21400] ;  /* 0x021400002f287984 */ /* 0x0170620000000c00 */
[----:B------:R-:W-:Y:S01]  /*7c80*/  ISETP.GE.AND P2, PT, R172, R131, PT ;  /* 0x00000083ac00720c */ /* 0x000fe20003f46270 */
[----:B------:R-:W-:-:S12]  /*7c90*/  BSSY B2, `(.L_x_532) ;  /* 0x000006a000027945 */ /* 0x000fd80003800000 */
[----:B0-----:R-:W-:Y:S05]  /*7ca0*/  @P2 BRA `(.L_x_533) ;  /* 0x0000000400a02947 */ /* 0x001fea0003800000 */
[----:B------:R-:W-:Y:S01]  /*7cb0*/  SHF.R.U32.HI R59, RZ, 0x8, R55 ;  /* 0x00000008ff3b7819 */ /* 0x000fe20000011637 */
[----:B-1----:R-:W-:Y:S01]  /*7cc0*/  IMAD.MOV.U32 R49, RZ, RZ, R43 ;  /* 0x000000ffff317224 */ /* 0x002fe200078e002b */
[----:B------:R-:W-:Y:S01]  /*7cd0*/  LOP3.LUT R47, R55, 0xff0000ff, RZ, 0xc0, !PT ;  /* 0xff0000ff372f7812 */ /* 0x000fe200078ec0ff */
[----:B------:R-:W-:Y:S01]  /*7ce0*/  IMAD.MOV.U32 R48, RZ, RZ, R42 ;  /* 0x000000ffff307224 */ /* 0x000fe200078e002a */
[----:B------:R-:W-:Y:S02]  /*7cf0*/  SHF.R.U32.HI R56, RZ, 0x10, R55 ;  /* 0x00000010ff387819 */ /* 0x000fe40000011637 */
[--C-:B------:R-:W-:Y:S02]  /*7d00*/  SHF.R.U32.HI R55, RZ, 0x8, R57.reuse ;  /* 0x00000008ff377819 */ /* 0x100fe40000011639 */
[----:B------:R-:W-:Y:S02]  /*7d10*/  LOP3.LUT R54, R57, 0xff0000ff, RZ, 0xc0, !PT ;  /* 0xff0000ff39367812 */ /* 0x000fe400078ec0ff */
[----:B------:R-:W-:Y:S01]  /*7d20*/  SHF.R.U32.HI R58, RZ, 0x10, R57 ;  /* 0x00000010ff3a7819 */ /* 0x000fe20000011639 */
[----:B------:R-:W-:Y:S01]  /*7d30*/  IMAD.SHL.U32 R43, R55, 0x100, RZ ;  /* 0x00000100372b7824 */ /* 0x000fe200078e00ff */
[----:B------:R-:W-:-:S02]  /*7d40*/  SHF.L.U32 R42, R59, 0x8, RZ ;  /* 0x000000083b2a7819 */ /* 0x000fc400000006ff */
[----:B------:R-:W-:Y:S01]  /*7d50*/  F2FP.F16.E4M3.UNPACK_B R55, R91.H1 ;  /* 0x0000005bff37723e */ /* 0x000fe200030006ff */
[----:B------:R-:W-:Y:S01]  /*7d60*/  IMAD.U32 R58, R58, 0x10000, RZ ;  /* 0x000100003a3a7824 */ /* 0x000fe200078e00ff */
[----:B------:R-:W-:Y:S01]  /*7d70*/  LOP3.LUT R43, R54, 0xff00, R43, 0xf8, !PT ;  /* 0x0000ff00362b7812 */ /* 0x000fe200078ef82b */
[----:B------:R-:W-:Y:S01]  /*7d80*/  IMAD.U32 R54, R56, 0x10000, RZ ;  /* 0x0001000038367824 */ /* 0x000fe200078e00ff */
[----:B------:R-:W-:Y:S01]  /*7d90*/  LOP3.LUT R47, R47, 0xff00, R42, 0xf8, !PT ;  /* 0x0000ff002f2f7812 */ /* 0x000fe200078ef82a */
[--C-:B------:R-:W-:Y:S01]  /*7da0*/  HADD2.F32 R57, -RZ, R55.reuse.H0_H0 ;  /* 0x20000037ff397230 */ /* 0x100fe20000004100 */
[-C--:B------:R-:W-:Y:S02]  /*7db0*/  F2FP.F16.E4M3.UNPACK_B R42, R41.reuse ;  /* 0x00000029ff2a723e */ /* 0x080fe400020006ff */
[----:B------:R-:W-:Y:S02]  /*7dc0*/  LOP3.LUT R56, R47, 0xff0000, R54, 0xf8, !PT ;  /* 0x00ff00002f387812 */ /* 0x000fe400078ef836 */
[----:B------:R-:W-:Y:S01]  /*7dd0*/  LOP3.LUT R59, R43, 0xff0000, R58, 0xf8, !PT ;  /* 0x00ff00002b3b7812 */ /* 0x000fe200078ef83a */
[--C-:B------:R-:W-:Y:S01]  /*7de0*/  HADD2.F32 R43, -RZ, R42.reuse.H1_H1 ;  /* 0x3000002aff2b7230 */ /* 0x100fe20000004100 */
[----:B------:R-:W-:Y:S01]  /*7df0*/  F2FP.F16.E4M3.UNPACK_B R54, R90.H1 ;  /* 0x0000005aff36723e */ /* 0x000fe200030006ff */
[----:B------:R-:W-:Y:S01]  /*7e00*/  HADD2.F32 R58, -RZ, R55.H1_H1 ;  /* 0x30000037ff3a7230 */ /* 0x000fe20000004100 */
[----:B------:R-:W-:Y:S01]  /*7e10*/  F2FP.F16.E4M3.UNPACK_B R41, R41.H1 ;  /* 0x00000029ff29723e */ /* 0x000fe200030006ff */
[----:B------:R-:W-:-:S02]  /*7e20*/  HADD2.F32 R42, -RZ, R42.H0_H0 ;  /* 0x2000002aff2a7230 */ /* 0x000fc40000004100 */
[----:B------:R-:W-:Y:S01]  /*7e30*/  FMUL.FTZ R61, R43, R57 ;  /* 0x000000392b3d7220 */ /* 0x000fe20000410000 */
[--C-:B------:R-:W-:Y:S01]  /*7e40*/  HADD2.F32 R55, -RZ, R54.reuse.H0_H0 ;  /* 0x20000036ff377230 */ /* 0x100fe20000004100 */
[----:B------:R-:W-:Y:S01]  /*7e50*/  F2FP.F16.E4M3.UNPACK_B R91, R91 ;  /* 0x0000005bff5b723e */ /* 0x000fe200020006ff */
[--C-:B------:R-:W-:Y:S02]  /*7e60*/  HADD2.F32 R47, -RZ, R41.reuse.H1_H1 ;  /* 0x30000029ff2f7230 */ /* 0x100fe40000004100 */
[C---:B------:R-:W-:Y:S01]  /*7e70*/  FMUL.FTZ R60, R42.reuse, R57 ;  /* 0x000000392a3c7220 */ /* 0x040fe20000410000 */
[----:B------:R-:W-:Y:S02]  /*7e80*/  HADD2.F32 R41, -RZ, R41.H0_H0 ;  /* 0x20000029ff297230 */ /* 0x000fe40000004100 */
[-C--:B------:R-:W-:Y:S01]  /*7e90*/  FFMA.FTZ R61, R42, R55.reuse, -R61 ;  /* 0x000000372a3d7223 */ /* 0x080fe2000001083d */
[----:B------:R-:W-:Y:S02]  /*7ea0*/  HADD2.F32 R54, -RZ, R54.H1_H1 ;  /* 0x30000036ff367230 */ /* 0x000fe40000004100 */
[-C--:B------:R-:W-:Y:S01]  /*7eb0*/  FMUL.FTZ R42, R47, R58.reuse ;  /* 0x0000003a2f2a7220 */ /* 0x080fe20000410000 */
[----:B------:R-:W-:Y:S01]  /*7ec0*/  FFMA.FTZ R62, R43, R55, R60 ;  /* 0x000000372b3e7223 */ /* 0x000fe2000001003c */
[C---:B------:R-:W-:Y:S01]  /*7ed0*/  FMUL.FTZ R58, R41.reuse, R58 ;  /* 0x0000003a293a7220 */ /* 0x040fe20000410000 */
[----:B------:R-:W-:Y:S01]  /*7ee0*/  F2FP.F16.E4M3.UNPACK_B R90, R90 ;  /* 0x0000005aff5a723e */ /* 0x000fe200020006ff */
[----:B------:R-:W-:Y:S01]  /*7ef0*/  FFMA.FTZ R57, R41, R54, -R42 ;  /* 0x0000003629397223 */ /* 0x000fe2000001082a */
[----:B------:R-:W-:Y:S01]  /*7f00*/  F2FP.F16.E4M3.UNPACK_B R41, R40.H1 ;  /* 0x00000028ff29723e */ /* 0x000fe200030006ff */
        /* <DEDUP_REMOVED lines=10> */
[----:B------:R-:W-:-:S02]  /*7fb0*/  HADD2.F32 R91, -RZ, R91.H0_H0 ;  /* 0x2000005bff5b7230 */ /* 0x000fc40000004100 */
[----:B------:R-:W-:Y:S02]  /*7fc0*/  HADD2.F32 R40, -RZ, R40.H1_H1 ;  /* 0x30000028ff287230 */ /* 0x000fe40000004100 */
        /* <DEDUP_REMOVED lines=11> */
[----:B------:R-:W-:Y:S01]  /*8080*/  HADD2.F32 R54, -RZ, R47.H1_H1 ;  /* 0x3000002fff367230 */ /* 0x000fe20000004100 */
[----:B------:R-:W-:-:S02]  /*8090*/  F2FP.F16.E4M3.UNPACK_B R55, R59.H1 ;  /* 0x0000003bff37723e */ /* 0x000fc400030006ff */
[-C--:B------:R-:W-:Y:S01]  /*80a0*/  F2FP.F16.E4M3.UNPACK_B R40, R48.reuse.H1 ;  /* 0x00000030ff28723e */ /* 0x080fe200030006ff */
[----:B------:R-:W-:Y:S01]  /*80b0*/  HADD2.F32 R43, -RZ, R41.H1_H1 ;  /* 0x30000029ff2b7230 */ /* 0x000fe20000004100 */
[----:B------:R-:W-:Y:S01]  /*80c0*/  F2FP.F16.E4M3.UNPACK_B R59, R59 ;  /* 0x0000003bff3b723e */ /* 0x000fe200020006ff */
[----:B------:R-:W-:Y:S01]  /*80d0*/  HADD2.F32 R58, -RZ, R55.H1_H1 ;  /* 0x30000037ff3a7230 */ /* 0x000fe20000004100 */
[----:B------:R-:W-:Y:S01]  /*80e0*/  F2FP.F16.E4M3.UNPACK_B R49, R49 ;  /* 0x00000031ff31723e */ /* 0x000fe200020006ff */
[----:B------:R-:W-:Y:S01]  /*80f0*/  HADD2.F32 R42, -RZ, R41.H0_H0 ;  /* 0x20000029ff2a7230 */ /* 0x000fe20000004100 */
[----:B------:R-:W-:Y:S01]  /*8100*/  F2FP.F16.E4M3.UNPACK_B R48, R48 ;  /* 0x00000030ff30723e */ /* 0x000fe200020006ff */
[----:B------:R-:W-:Y:S02]  /*8110*/  HADD2.F32 R41, -RZ, R40.H1_H1 ;  /* 0x30000028ff297230 */ /* 0x000fe40000004100 */
[----:B------:R-:W-:Y:S01]  /*8120*/  FMUL.FTZ R63, R43, R58 ;  /* 0x0000003a2b3f7220 */ /* 0x000fe20000410000 */
[----:B------:R-:W-:-:S02]  /*8130*/  HADD2.F32 R57, -RZ, R59.H1_H1 ;  /* 0x3000003bff397230 */ /* 0x000fc40000004100 */
[C---:B------:R-:W-:Y:S01]  /*8140*/  FMUL.FTZ R66, R42.reuse, R58 ;  /* 0x0000003a2a427220 */ /* 0x040fe20000410000 */
[----:B------:R-:W-:Y:S02]  /*8150*/  HADD2.F32 R40, -RZ, R40.H0_H0 ;  /* 0x20000028ff287230 */ /* 0x000fe40000004100 */
[-C--:B------:R-:W-:Y:S01]  /*8160*/  FFMA.FTZ R64, R42, R54.reuse, -R63 ;  /* 0x000000362a407223 */ /* 0x080fe2000001083f */
[----:B------:R-:W-:Y:S02]  /*8170*/  HADD2.F32 R42, -RZ, R56.H1_H1 ;  /* 0x30000038ff2a7230 */ /* 0x000fe40000004100 */
[-C--:B------:R-:W-:Y:S01]  /*8180*/  FMUL.FTZ R63, R41, R57.reuse ;  /* 0x00000039293f7220 */ /* 0x080fe20000410000 */
[----:B------:R-:W-:Y:S02]  /*8190*/  HADD2.F32 R59, -RZ, R59.H0_H0 ;  /* 0x2000003bff3b7230 */ /* 0x000fe40000004100 */
[C---:B------:R-:W-:Y:S01]  /*81a0*/  FMUL.FTZ R58, R40.reuse, R57 ;  /* 0x00000039283a7220 */ /* 0x040fe20000410000 */
[----:B------:R-:W-:Y:S01]  /*81b0*/  FFMA.FTZ R57, R43, R54, R66 ;  /* 0x000000362b397223 */ /* 0x000fe20000010042 */
[----:B------:R-:W-:Y:S01]  /*81c0*/  FFMA.FTZ R63, R40, R42, -R63 ;  /* 0x0000002a283f7223 */ /* 0x000fe2000001083f */
[----:B------:R-:W-:-:S02]  /*81d0*/  HADD2.F32 R40, -RZ, R48.H0_H0 ;  /* 0x20000030ff287230 */ /* 0x000fc40000004100 */
[----:B------:R-:W-:Y:S01]  /*81e0*/  FFMA.FTZ R58, R41, R42, R58 ;  /* 0x0000002a293a7223 */ /* 0x000fe2000001003a */
[--C-:B------:R-:W-:Y:S01]  /*81f0*/  HADD2.F32 R41, -RZ, R49.reuse.H0_H0 ;  /* 0x20000031ff297230 */ /* 0x100fe20000004100 */
[----:B------:R-:W-:Y:S01]  /*8200*/  F2FP.SATFINITE.E4M3.F32.PACK_AB_MERGE_C R57, R57, R64, RZ ;  /* 0x000000403939723e */ /* 0x000fe200048070ff */
[----:B------:R-:W-:Y:S02]  /*8210*/  HADD2.F32 R49, -RZ, R49.H1_H1 ;  /* 0x30000031ff317230 */ /* 0x000fe40000004100 */
[----:B------:R-:W-:Y:S01]  /*8220*/  HADD2.F32 R54, -RZ, R55.H0_H0 ;  /* 0x20000037ff367230 */ /* 0x000fe20000004100 */
[----:B------:R-:W-:Y:S01]  /*8230*/  F2FP.SATFINITE.E4M3.F32.PACK_AB_MERGE_C R58, R58, R63, RZ ;  /* 0x0000003f3a3a723e */ /* 0x000fe200048070ff */
[----:B------:R-:W-:Y:S02]  /*8240*/  HADD2.F32 R48, -RZ, R48.H1_H1 ;  /* 0x30000030ff307230 */ /* 0x000fe40000004100 */
[----:B------:R-:W-:Y:S02]  /*8250*/  HADD2.F32 R42, -RZ, R47.H0_H0 ;  /* 0x2000002fff2a7230 */ /* 0x000fe40000004100 */
[----:B------:R-:W-:-:S02]  /*8260*/  HADD2.F32 R43, -RZ, R56.H0_H0 ;  /* 0x20000038ff2b7230 */ /* 0x000fc40000004100 */
[-C--:B------:R-:W-:Y:S01]  /*8270*/  FMUL.FTZ R56, R49, R54.reuse ;  /* 0x0000003631387220 */ /* 0x080fe20000410000 */
[-C--:B------:R-:W-:Y:S01]  /*8280*/  FMUL.FTZ R47, R48, R59.reuse ;  /* 0x0000003b302f7220 */ /* 0x080fe20000410000 */
[C---:B------:R-:W-:Y:S01]  /*8290*/  FMUL.FTZ R54, R41.reuse, R54 ;  /* 0x0000003629367220 */ /* 0x040fe20000410000 */
[C---:B------:R-:W-:Y:S01]  /*82a0*/  FMUL.FTZ R59, R40.reuse, R59 ;  /* 0x0000003b283b7220 */ /* 0x040fe20000410000 */
[-C--:B------:R-:W-:Y:S01]  /*82b0*/  FFMA.FTZ R56, R41, R42.reuse, -R56 ;  /* 0x0000002a29387223 */ /* 0x080fe20000010838 */
[-C--:B------:R-:W-:Y:S01]  /*82c0*/  FFMA.FTZ R47, R40, R43.reuse, -R47 ;  /* 0x0000002b282f7223 */ /* 0x080fe2000001082f */
[----:B------:R-:W-:Y:S01]  /*82d0*/  FFMA.FTZ R49, R49, R42, R54 ;  /* 0x0000002a31317223 */ /* 0x000fe20000010036 */
[----:B------:R-:W-:Y:S01]  /*82e0*/  FFMA.FTZ R48, R48, R43, R59 ;  /* 0x0000002b30307223 */ /* 0x000fe2000001003b */
[----:B------:R-:W-:Y:S02]  /*82f0*/  F2FP.SATFINITE.E4M3.F32.PACK_AB_MERGE_C R41, R62, R61, R67 ;  /* 0x0000003d3e29723e */ /* 0x000fe40004807043 */
[----:B------:R-:W-:-:S02]  /*8300*/  F2FP.SATFINITE.E4M3.F32.PACK_AB_MERGE_C R40, R91, R60, R65 ;  /* 0x0000003c5b28723e */ /* 0x000fc40004807041 */
[----:B------:R-:W-:Y:S02]  /*8310*/  F2FP.SATFINITE.E4M3.F32.PACK_AB_MERGE_C R42, R48, R47, R58 ;  /* 0x0000002f302a723e */ /* 0x000fe4000480703a */
[----:B------:R-:W-:-:S07]  /*8320*/  F2FP.SATFINITE.E4M3.F32.PACK_AB_MERGE_C R43, R49, R56, R57 ;  /* 0x00000038312b723e */ /* 0x000fce0004807039 */
.L_x_533:
[----:B------:R-:W-:Y:S05]  /*8330*/  BSYNC B2 ;  /* 0x0000000000027941 */ /* 0x000fea0003800000 */
.L_x_532:
[----:B-1----:R0:W-:Y:S02]  /*8340*/  STG.E.128 desc[UR54][R44.64+0x80], R40 ;  /* 0x000080282c007986 */ /* 0x0021e4000c101d36 */
.L_x_531:
[----:B------:R-:W-:Y:S05]  /*8350*/  BSYNC B1 ;  /* 0x0000000000017941 */ /* 0x000fea0003800000 */
.L_x_530:
[----:B------:R-:W-:-:S13]  /*8360*/  ISETP.NE.AND P2, PT, R39, RZ, PT ;  /* 0x000000ff2700720c */ /* 0x000fda0003f45270 */
[----:B------:R-:W-:Y:S05]  /*8370*/  @!P2 BRA `(.L_x_513) ;  /* 0x000000700024a947 */ /* 0x000fea0003800000 */
[----:B012-4-:R0:W1:Y:S01]  /*8380*/  LDS.128 R40, [R46+0x21400] ;  /* 0x021400002e287984 */ /* 0x0170620000000c00 */
[----:B------:R-:W-:Y:S01]  /*8390*/  ISETP.GE.AND P2, PT, R174, R131, PT ;  /* 0x00000083ae00720c */ /* 0x000fe20003f46270 */
[----:B------:R-:W-:-:S12]  /*83a0*/  BSSY B1, `(.L_x_534) ;  /* 0x000006b000017945 */ /* 0x000fd80003800000 */
[----:B0-----:R-:W-:Y:S05]  /*83b0*/  @P2 BRA `(.L_x_535) ;  /* 0x0000000400a42947 */ /* 0x001fea0003800000 */
[----:B------:R-:W-:Y:S01]  /*83c0*/  SHF.R.U32.HI R52, RZ, 0x8, R51 ;  /* 0x00000008ff347819 */ /* 0x000fe20000011633 */
[----:B-1----:R-:W-:Y:S01]  /*83d0*/  IMAD.MOV.U32 R48, RZ, RZ, R43 ;  /* 0x000000ffff307224 */ /* 0x002fe200078e002b */
[----:B------:R-:W-:Y:S02]  /*83e0*/  SHF.R.U32.HI R46, RZ, 0x8, R53 ;  /* 0x00000008ff2e7819 */ /* 0x000fe40000011635 */
[----:B------:R-:W-:Y:S01]  /*83f0*/  MOV R47, R42 ;  /* 0x0000002a002f7202 */ /* 0x000fe20000000f00 */
[----:B------:R-:W-:Y:S01]  /*8400*/  IMAD.SHL.U32 R42, R52, 0x100, RZ ;  /* 0x00000100342a7824 */ /* 0x000fe200078e00ff */
[----:B------:R-:W-:Y:S01]  /*8410*/  SHF.R.U32.HI R54, RZ, 0x10, R51 ;  /* 0x00000010ff367819 */ /* 0x000fe20000011633 */
[----:B------:R-:W-:Y:S01]  /*8420*/  IMAD.SHL.U32 R43, R46, 0x100, RZ ;  /* 0x000001002e2b7824 */ /* 0x000fe200078e00ff */
[----:B------:R-:W-:Y:S02]  /*8430*/  LOP3.LUT R49, R51, 0xff0000ff, RZ, 0xc0, !PT ;  /* 0xff0000ff33317812 */ /* 0x000fe400078ec0ff */
[----:B------:R-:W-:-:S02]  /*8440*/  SHF.R.U32.HI R51, RZ, 0x10, R53 ;  /* 0x00000010ff337819 */ /* 0x000fc40000011635 */
[----:B------:R-:W-:Y:S02]  /*8450*/  LOP3.LUT R50, R53, 0xff0000ff, RZ, 0xc0, !PT ;  /* 0xff0000ff35327812 */ /* 0x000fe400078ec0ff */
[----:B------:R-:W-:Y:S01]  /*8460*/  LOP3.LUT R46, R49, 0xff00, R42, 0xf8, !PT ;  /* 0x0000ff00312e7812 */ /* 0x000fe200078ef82a */
[----:B------:R-:W-:Y:S01]  /*8470*/  IMAD.U32 R49, R51, 0x10000, RZ ;  /* 0x0001000033317824 */ /* 0x000fe200078e00ff */
[----:B------:R-:W-:Y:S01]  /*8480*/  LOP3.LUT R52, R50, 0xff00, R43, 0xf8, !PT ;  /* 0x0000ff0032347812 */ /* 0x000fe200078ef82b */
[----:B------:R-:W-:Y:S01]  /*8490*/  IMAD.U32 R43, R54, 0x10000, RZ ;  /* 0x00010000362b7824 */ /* 0x000fe200078e00ff */
[----:B------:R-:W-:Y:S02]  /*84a0*/  F2FP.F16.E4M3.UNPACK_B R50, R89.H1 ;  /* 0x00000059ff32723e */ /* 0x000fe400030006ff */
[-C--:B------:R-:W-:Y:S02]  /*84b0*/  F2FP.F16.E4M3.UNPACK_B R42, R41.reuse ;  /* 0x00000029ff2a723e */ /* 0x080fe400020006ff */
[----:B------:R-:W-:Y:S01]  /*84c0*/  LOP3.LUT R54, R52, 0xff0000, R49, 0xf8, !PT ;  /* 0x00ff000034367812 */ /* 0x000fe200078ef831 */
[----:B------:R-:W-:Y:S01]  /*84d0*/  HADD2.F32 R52, -RZ, R50.H0_H0 ;  /* 0x20000032ff347230 */ /* 0x000fe20000004100 */
[----:B------:R-:W-:Y:S01]  /*84e0*/  LOP3.LUT R51, R46, 0xff0000, R43, 0xf8, !PT ;  /* 0x00ff00002e337812 */ /* 0x000fe200078ef82b */
[----:B------:R-:W-:Y:S01]  /*84f0*/  HADD2.F32 R43, -RZ, R42.H1_H1 ;  /* 0x3000002aff2b7230 */ /* 0x000fe20000004100 */
[----:B------:R-:W-:Y:S01]  /*8500*/  F2FP.F16.E4M3.UNPACK_B R49, R88.H1 ;  /* 0x00000058ff31723e */ /* 0x000fe200030006ff */
[----:B------:R-:W-:Y:S01]  /*8510*/  HADD2.F32 R53, -RZ, R50.H1_H1 ;  /* 0x30000032ff357230 */ /* 0x000fe20000004100 */
[----:B------:R-:W-:Y:S01]  /*8520*/  F2FP.F16.E4M3.UNPACK_B R41, R41.H1 ;  /* 0x00000029ff29723e */ /* 0x000fe200030006ff */
[----:B------:R-:W-:-:S02]  /*8530*/  HADD2.F32 R42, -RZ, R42.H0_H0 ;  /* 0x2000002aff2a7230 */ /* 0x000fc40000004100 */
[CC--:B------:R-:W-:Y:S01]  /*8540*/  FMUL.FTZ R55, R43.reuse, R52.reuse ;  /* 0x000000342b377220 */ /* 0x0c0fe20000410000 */
[----:B------:R-:W-:Y:S01]  /*8550*/  HADD2.F32 R50, -RZ, R49.H0_H0 ;  /* 0x20000031ff327230 */ /* 0x000fe20000004100 */
[----:B------:R-:W-:Y:S01]  /*8560*/  F2FP.F16.E4M3.UNPACK_B R89, R89 ;  /* 0x00000059ff59723e */ /* 0x000fe200020006ff */
[--C-:B------:R-:W-:Y:S02]  /*8570*/  HADD2.F32 R46, -RZ, R41.reuse.H1_H1 ;  /* 0x30000029ff2e7230 */ /* 0x100fe40000004100 */
[C---:B------:R-:W-:Y:S01]  /*8580*/  FMUL.FTZ R52, R42.reuse, R52 ;  /* 0x000000342a347220 */ /* 0x040fe20000410000 */
[----:B------:R-:W-:Y:S02]  /*8590*/  HADD2.F32 R41, -RZ, R41.H0_H0 ;  /* 0x20000029ff297230 */ /* 0x000fe40000004100 */
[-C--:B------:R-:W-:Y:S01]  /*85a0*/  FFMA.FTZ R56, R42, R50.reuse, -R55 ;  /* 0x000000322a387223 */ /* 0x080fe20000010837 */
[----:B------:R-:W-:Y:S02]  /*85b0*/  HADD2.F32 R49, -RZ, R49.H1_H1 ;  /* 0x30000031ff317230 */ /* 0x000fe40000004100 */
[CC--:B------:R-:W-:Y:S01]  /*85c0*/  FMUL.FTZ R42, R46.reuse, R53.reuse ;  /* 0x000000352e2a7220 */ /* 0x0c0fe20000410000 */
[----:B------:R-:W-:Y:S01]  /*85d0*/  FFMA.FTZ R57, R43, R50, R52 ;  /* 0x000000322b397223 */ /* 0x000fe20000010034 */
[C---:B------:R-:W-:Y:S01]  /*85e0*/  FMUL.FTZ R53, R41.reuse, R53 ;  /* 0x0000003529357220 */ /* 0x040fe20000410000 */
[----:B------:R-:W-:Y:S01]  /*85f0*/  F2FP.F16.E4M3.UNPACK_B R88, R88 ;  /* 0x00000058ff58723e */ /* 0x000fe200020006ff */
        /* <DEDUP_REMOVED lines=19> */
[----:B------:R-:W-:Y:S01]  /*8730*/  FFMA.FTZ R55, R41, R88, -R50 ;  /* 0x0000005829377223 */ /* 0x000fe20000010832 */
[----:B------:R-:W-:Y:S01]  /*8740*/  F2FP.F16.E4M3.UNPACK_B R41, R48.H1 ;  /* 0x00000030ff29723e */ /* 0x000fe200030006ff */
[----:B------:R-:W-:Y:S01]  /*8750*/  FFMA.FTZ R88, R40, R88, R89 ;  /* 0x0000005828587223 */ /* 0x000fe20000010059 */
[----:B------:R-:W-:-:S02]  /*8760*/  F2FP.F16.E4M3.UNPACK_B R50, R54.H1 ;  /* 0x00000036ff32723e */ /* 0x000fc400030006ff */
[----:B------:R-:W-:Y:S01]  /*8770*/  F2FP.SATFINITE.E4M3.F32.PACK_AB_MERGE_C R60, R52, R53, RZ ;  /* 0x00000035343c723e */ /* 0x000fe200048070ff */
[--C-:B------:R-:W-:Y:S01]  /*8780*/  HADD2.F32 R43, -RZ, R41.reuse.H1_H1 ;  /* 0x30000029ff2b7230 */ /* 0x100fe20000004100 */
[----:B------:R-:W-:Y:S01]  /*8790*/  F2FP.F16.E4M3.UNPACK_B R46, R51.H1 ;  /* 0x00000033ff2e723e */ /* 0x000fe200030006ff */
[----:B------:R-:W-:Y:S01]  /*87a0*/  HADD2.F32 R53, -RZ, R50.H1_H1 ;  /* 0x30000032ff357230 */ /* 0x000fe20000004100 */
        /* <DEDUP_REMOVED lines=22> */
[--C-:B------:R-:W-:Y:S02]  /*8910*/  HADD2.F32 R41, -RZ, R48.reuse.H0_H0 ;  /* 0x20000030ff297230 */ /* 0x100fe40000004100 */
        /* <DEDUP_REMOVED lines=16> */
[----:B------:R-:W-:Y:S02]  /*8a20*/  F2FP.SATFINITE.E4M3.F32.PACK_AB_MERGE_C R41, R57, R56, R61 ;  /* 0x000000383929723e */ /* 0x000fe4000480703d */
[----:B------:R-:W-:Y:S02]  /*8a30*/  F2FP.SATFINITE.E4M3.F32.PACK_AB_MERGE_C R40, R88, R55, R60 ;  /* 0x000000375828723e */ /* 0x000fe4000480703c */
[----:B------:R-:W-:-:S07]  /*8a40*/  MOV R42, R52 ;  /* 0x00000034002a7202 */ /* 0x000fce0000000f00 */
.L_x_535:
[----:B------:R-:W-:Y:S05]  /*8a50*/  BSYNC B1 ;  /* 0x0000000000017941 */ /* 0x000fea0003800000 */
.L_x_534:
[----:B-1----:R0:W-:Y:S01]  /*8a60*/  STG.E.128 desc[UR54][R44.64+0xa0], R40 ;  /* 0x0000a0282c007986 */ /* 0x0021e2000c101d36 */
[----:B------:R-:W-:Y:S05]  /*8a70*/  BRA `(.L_x_513) ;  /* 0x0000006800647947 */ /* 0x000fea0003800000 */
.L_x_481:
[----:B------:R-:W-:Y:S01]  /*8a80*/  ISETP.GE.AND P4, PT, R168, R96, PT ;  /* 0x00000060a800720c */ /* 0x000fe20003f86270 */
[----:B------:R-:W-:Y:S01]  /*8a90*/  BSSY B1, `(.L_x_536) ;  /* 0x000002a000017945 */ /* 0x000fe20003800000 */
[----:B------:R-:W-:Y:S02]  /*8aa0*/  CS2R R64, SRZ ;  /* 0x0000000000407805 */ /* 0x000fe4000001ff00 */
[----:B------:R-:W-:Y:S02]  /*8ab0*/  CS2R R40, SRZ ;  /* 0x0000000000287805 */ /* 0x000fe4000001ff00 */
[----:B0-----:R-:W-:Y:S02]  /*8ac0*/  CS2R R42, SRZ ;  /* 0x00000000002a7805 */ /* 0x001fe4000001ff00 */
        /* <DEDUP_REMOVED lines=15> */
[----:B------:R-:W-:Y:S02]  /*8bc0*/  CS2R R40, SRZ ;  /* 0x0000000000287805 */ /* 0x000fe4000001ff00 */
[----:B------:R-:W-:Y:S02]  /*8bd0*/  CS2R R42, SRZ ;  /* 0x00000000002a7805 */ /* 0x000fe4000001ff00 */
[----:B------:R-:W-:Y:S01]  /*8be0*/  IADD3.X R67, R14, UR5, R97, P1, P2 ;  /* 0x000000050e437c10 */ /* 0x000fe20008fe4461 */
[----:B------:R-:W-:-:S02]  /*8bf0*/  ULDC.64 UR4, c[0x0][0x400] ;  /* 0x0001000000047ab9 */ /* 0x000fc40000000a00 */
[----:B------:R-:W-:-:S04]  /*8c00*/  IADD3 R68, P1, P2, R102, UR4, R88 ;  /* 0x0000000466447c10 */ /* 0x000fc8000fa3e058 */
[----:B------:R-:W-:Y:S02]  /*8c10*/  IADD3.X R69, R20, UR5, R98, P1, P2 ;  /* 0x0000000514457c10 */ /* 0x000fe40008fe4462 */
[----:B------:R-:W-:Y:S02]  /*8c20*/  ISETP.GE.AND P1, PT, R18, R131, PT ;  /* 0x000000831200720c */ /* 0x000fe40003f26270 */
[----:B------:R-:W-:Y:S02]  /*8c30*/  CS2R R56, SRZ ;  /* 0x0000000000387805 */ /* 0x000fe4000001ff00 */
[----:B------:R-:W-:Y:S02]  /*8c40*/  CS2R R58, SRZ ;  /* 0x00000000003a7805 */ /* 0x000fe4000001ff00 */
[----:B------:R-:W-:Y:S02]  /*8c50*/  CS2R R44, SRZ ;  /* 0x00000000002c7805 */ /* 0x000fe4000001ff00 */
[----:B------:R-:W-:-:S05]  /*8c60*/  CS2R R46, SRZ ;  /* 0x00000000002e7805 */ /* 0x000fca000001ff00 */
[----:B------:R0:W5:Y:S04]  /*8c70*/  @!P1 LDG.E.128 R52, desc[UR54][R66.64] ;  /* 0x0000003642349981 */ /* 0x000168000c1e1d00 */
[----:B------:R0:W5:Y:S01]  /*8c80*/  @!P1 LDG.E.128 R40, desc[UR54][R68.64] ;  /* 0x0000003644289981 */ /* 0x000162000c1e1d00 */
[----:B------:R-:W-:Y:S02]  /*8c90*/  ISETP.GE.AND P1, PT, R0, R131, PT ;  /* 0x000000830000720c */ /* 0x000fe40003f26270 */
[----:B------:R-:W-:Y:S02]  /*8ca0*/  CS2R R60, SRZ ;  /* 0x00000000003c7805 */ /* 0x000fe4000001ff00 */
[----:B------:R-:W-:Y:S02]  /*8cb0*/  CS2R R62, SRZ ;  /* 0x00000000003e7805 */ /* 0x000fe4000001ff00 */
[----:B------:R-:W-:-:S02]  /*8cc0*/  CS2R R48, SRZ ;  /* 0x0000000000307805 */ /* 0x000fc4000001ff00 */
[----:B------:R-:W-:-:S05]  /*8cd0*/  CS2R R50, SRZ ;  /* 0x0000000000327805 */ /* 0x000fca000001ff00 */
[----:B------:R0:W5:Y:S04]  /*8ce0*/  @!P1 LDG.E.128 R56, desc[UR54][R66.64+0x20] ;  /* 0x0000203642389981 */ /* 0x000168000c1e1d00 */
[----:B------:R0:W5:Y:S01]  /*8cf0*/  @!P1 LDG.E.128 R44, desc[UR54][R68.64+0x20] ;  /* 0x00002036442c9981 */ /* 0x000162000c1e1d00 */
[----:B------:R-:W-:-:S13]  /*8d00*/  ISETP.GE.AND P1, PT, R6, R131, PT ;  /* 0x000000830600720c */ /* 0x000fda0003f26270 */
[----:B------:R0:W5:Y:S04]  /*8d10*/  @!P1 LDG.E.128 R60, desc[UR54][R66.64+0x40] ;  /* 0x00004036423c9981 */ /* 0x000168000c1e1d00 */
[----:B------:R0:W5:Y:S02]  /*8d20*/  @!P1 LDG.E.128 R48, desc[UR54][R68.64+0x40] ;  /* 0x0000403644309981 */ /* 0x000164000c1e1d00 */
.L_x_537:
[----:B------:R-:W-:Y:S05]  /*8d30*/  BSYNC B1 ;  /* 0x0000000000017941 */ /* 0x000fea0003800000 */
.L_x_536:
[----:B------:R-:W-:Y:S01]  /*8d40*/  ISETP.GE.AND P2, PT, R218, R96, PT ;  /* 0x00000060da00720c */ /* 0x000fe20003f46270 */
[----:B------:R-:W-:Y:S01]  /*8d50*/  BSSY B1, `(.L_x_538) ;  /* 0x000002e000017945 */ /* 0x000fe20003800000 */
[----:B0-----:R-:W-:Y:S02]  /*8d60*/  CS2R R66, SRZ ;  /* 0x0000000000427805 */ /* 0x001fe4000001ff00 */
        /* <DEDUP_REMOVED lines=8> */
[----:B------:R-:W-:Y:S01]  /*8df0*/  CS2R R84, SRZ ;  /* 0x0000000000547805 */ /* 0x000fe2000001ff00 */
[----:B-----5:R-:W-:Y:S01]  /*8e00*/  IMAD.MOV.U32 R182, RZ, RZ, R40 ;  /* 0x000000ffffb67224 */ /* 0x020fe200078e0028 */
[----:B------:R-:W-:Y:S01]  /*8e10*/  CS2R R86, SRZ ;  /* 0x0000000000567805 */ /* 0x000fe2000001ff00 */
[----:B------:R-:W-:Y:S01]  /*8e20*/  IMAD.MOV.U32 R183, RZ, RZ, R42 ;  /* 0x000000ffffb77224 */ /* 0x000fe200078e002a */
[----:B------:R-:W-:Y:S06]  /*8e30*/  @P2 BRA `(.L_x_539) ;  /* 0x00000000007c2947 */ /* 0x000fec0003800000 */
[----:B------:R-:W-:Y:S01]  /*8e40*/  IADD3 R89, P1, P5, R108, R90, R10 ;  /* 0x0000005a6c597210 */ /* 0x000fe20007d3e00a */
[----:B------:R-:W-:Y:S01]  /*8e50*/  ULDC.64 UR4, c[0x0][0x3e8] ;  /* 0x0000fa0000047ab9 */ /* 0x000fe20000000a00 */
[----:B------:R-:W-:Y:S02]  /*8e60*/  CS2R R76, SRZ ;  /* 0x00000000004c7805 */ /* 0x000fe4000001ff00 */
[----:B------:R-:W-:Y:S02]  /*8e70*/  CS2R R78, SRZ ;  /* 0x00000000004e7805 */ /* 0x000fe4000001ff00 */
[----:B------:R-:W-:Y:S02]  /*8e80*/  IADD3.X R97, R14, R97, R9, P1, P5 ;  /* 0x000000610e617210 */ /* 0x000fe40000fea409 */
[----:B------:R-:W-:Y:S02]  /*8e90*/  CS2R R64, SRZ ;  /* 0x0000000000407805 */ /* 0x000fe4000001ff00 */
[----:B------:R-:W-:-:S02]  /*8ea0*/  IADD3 R90, P1, P5, R102, R88, R12 ;  /* 0x00000058665a7210 */ /* 0x000fc40007d3e00c */
[----:B------:R-:W-:Y:S02]  /*8eb0*/  CS2R R66, SRZ ;  /* 0x0000000000427805 */ /* 0x000fe4000001ff00 */
        /* <DEDUP_REMOVED lines=23> */
.L_x_539:
[----:B------:R-:W-:Y:S05]  /*9030*/  BSYNC B1 ;  /* 0x0000000000017941 */ /* 0x000fea0003800000 */
.L_x_538:
        /* <DEDUP_REMOVED lines=26> */
.L_x_540:
[----:B------:R-:W-:Y:S01]  /*91e0*/  LEA R97, R17, R16, 0x3 ;  /* 0x0000001011617211 */ /* 0x000fe200078e18ff */
[----:B------:R-:W1:Y:S01]  /*91f0*/  LDC R150, c[0x0][0x2f4] ;  /* 0x0000bd00ff967b82 */ /* 0x000e620000000800 */
[----:B------:R-:W-:Y:S01]  /*9200*/  SHF.L.U32 R98, R169, 0x1f, RZ ;  /* 0x0000001fa9627819 */ /* 0x000fe200000006ff */
[----:B------:R-:W-:Y:S03]  /*9210*/  BSSY B1, `(.L_x_541) ;  /* 0x0000004000017945 */ /* 0x000fe60003800000 */
[----:B------:R-:W2:Y:S03]  /*9220*/  SYNCS.PHASECHK.TRANS64.TRYWAIT P5, [R97+URZ+0x29890], R98 ;  /* 0x02989062610075a7 */ /* 0x000ea600080a017f */
[----:B------:R-:W3:Y:S01]  /*9230*/  LDC.64 R134, c[0x0][0x300] ;  /* 0x0000c000ff867b82 */ /* 0x000ee20000000a00 */
[----:B--2---:R-:W-:Y:S05]  /*9240*/  @!P5 BRA `(.L_x_542) ;  /* 0x000001e00014d947 */ /* 0x004fea0003800000 */
.L_x_797:
[----:B------:R-:W-:Y:S05]  /*9250*/  BSYNC B1 ;  /* 0x0000000000017941 */ /* 0x000fea0003800000 */
.L_x_541:
[----:B------:R-:W-:Y:S01]  /*9260*/  BSSY B1, `(.L_x_543) ;  /* 0x00002f0000017945 */ /* 0x000fe20003800000 */
[----:B-1----:R-:W-:Y:S02]  /*9270*/  IMAD.IADD R155, R150, 0x1, -R99 ;  /* 0x00000001969b7824 */ /* 0x002fe400078e0a63 */
[----:B------:R-:W-:Y:S01]  /*9280*/  IMAD.MOV.U32 R137, RZ, RZ, R92 ;  /* 0x000000ffff897224 */ /* 0x000fe200078e005c */
[----:B------:R-:W-:Y:S06]  /*9290*/  @P4 BRA `(.L_x_544) ;  /* 0x0000002c00b04947 */ /* 0x000fec0003800000 */
[----:B------:R-:W-:Y:S01]  /*92a0*/  ISETP.NE.AND P4, PT, R34, RZ, PT ;  /* 0x000000ff2200720c */ /* 0x000fe20003f85270 */
[-C--:B0--3--:R-:W-:Y:S01]  /*92b0*/  IMAD R88, R219, R134.reuse, RZ ;  /* 0x00000086db587224 */ /* 0x089fe200078e02ff */
[----:B------:R-:W-:Y:S01]  /*92c0*/  BSSY B2, `(.L_x_545) ;  /* 0x00000f8000027945 */ /* 0x000fe20003800000 */
[----:B------:R-:W-:-:S04]  /*92d0*/  IMAD.WIDE.U32 R138, R168, R134, R136 ;  /* 0x00000086a88a7225 */ /* 0x000fc800078e0088 */
[----:B------:R-:W-:-:S04]  /*92e0*/  IMAD R177, R168, R135, R88 ;  /* 0x00000087a8b17224 */ /* 0x000fc800078e0258 */
[----:B------:R-:W-:Y:S02]  /*92f0*/  IMAD.IADD R177, R177, 0x1, R139 ;  /* 0x00000001b1b17824 */ /* 0x000fe400078e028b */
[----:B------:R-:W-:Y:S05]  /*9300*/  @!P4 BRA `(.L_x_546) ;  /* 0x0000000c00ccc947 */ /* 0x000fea0003800000 */
[----:B------:R-:W-:Y:S01]  /*9310*/  SEL R88, R99, R155, !P0 ;  /* 0x0000009b63587207 */ /* 0x000fe20004000000 */
[----:B------:R-:W-:Y:S01]  /*9320*/  BSSY B3, `(.L_x_547) ;  /* 0x00000e5000037945 */ /* 0x000fe20003800000 */
[----:B------:R-:W-:Y:S02]  /*9330*/  ISETP.GE.AND P4, PT, R18, R131, PT ;  /* 0x000000831200720c */ /* 0x000fe40003f86270 */
[----:B------:R-:W-:-:S04]  /*9340*/  SHF.R.S32.HI R89, RZ, 0x1f, R88 ;  /* 0x0000001fff597819 */ /* 0x000fc80000011458 */
[----:B------:R-:W-:-:S04]  /*9350*/  LEA.HI R88, R89, R88, RZ, 0x5 ;  /* 0x0000005859587211 */ /* 0x000fc800078f28ff */
[----:B------:R-:W-:-:S04]  /*9360*/  LEA.HI.SX32 R88, R88, R21, 0x1b ;  /* 0x0000001558587211 */ /* 0x000fc800078fdaff */
[----:B------:R-:W-:Y:S01]  /*9370*/  SHF.R.S32.HI R89, RZ, 0x1f, R88 ;  /* 0x0000001fff597819 */ /* 0x000fe20000011458 */
[----:B------:R-:W-:-:S03]  /*9380*/  IMAD.SHL.U32 R186, R88, 0x10, RZ ;  /* 0x0000001058ba7824 */ /* 0x000fc600078e00ff */
[----:B------:R-:W-:-:S04]  /*9390*/  LEA.HI R89, R89, R88, RZ, 0x2 ;  /* 0x0000005859597211 */ /* 0x000fc800078f10ff */
[----:B------:R-:W-:Y:S02]  /*93a0*/  SHF.R.S32.HI R88, RZ, 0x2, R89 ;  /* 0x00000002ff587819 */ /* 0x000fe40000011459 */
[----:B------:R-:W-:-:S03]  /*93b0*/  LOP3.LUT R89, R175, 0x30, R186, 0xf8, !PT ;  /* 0x00000030af597812 */ /* 0x000fc600078ef8ba */
[----:B------:R-:W-:Y:S01]  /*93c0*/  IMAD R88, R88, 0x2800, R197 ;  /* 0x0000280058587824 */ /* 0x000fe200078e02c5 */
[----:B------:R-:W-:-:S04]  /*93d0*/  LOP3.LUT R89, R89, R196, RZ, 0x3c, !PT ;  /* 0x000000c459597212 */ /* 0x000fc800078e3cff */
[----:B------:R-:W-:Y:S01]  /*93e0*/  IADD3 R88, R88, R89, RZ ;  /* 0x0000005958587210 */ /* 0x000fe20007ffe0ff */
[----:B------:R-:W-:-:S04]  /*93f0*/  IMAD R89, R17, 0x7800, R143 ;  /* 0x0000780011597824 */ /* 0x000fc800078e028f */
[----:B------:R-:W-:Y:S02]  /*9400*/  IMAD R91, R17, 0x7800, R88 ;  /* 0x00007800115b7824 */ /* 0x000fe400078e0258 */
[C---:B------:R-:W-:Y:S02]  /*9410*/  IMAD.IADD R89, R16.reuse, 0x1, R89 ;  /* 0x0000000110597824 */ /* 0x040fe400078e0259 */
[----:B------:R-:W-:-:S04]  /*9420*/  IMAD.IADD R92, R16, 0x1, R91 ;  /* 0x00000001105c7824 */ /* 0x000fc800078e025b */
[----:B------:R-:W0:Y:S04]  /*9430*/  LDS.128 R88, [R89+0x1a400] ;  /* 0x01a4000059587984 */ /* 0x000e280000000c00 */
[----:B------:R-:W1:Y:S01]  /*9440*/  LDS.128 R92, [R92+0x1a400] ;  /* 0x01a400005c5c7984 */ /* 0x000e620000000c00 */
[----:B------:R-:W-:Y:S05]  /*9450*/  @P4 BRA `(.L_x_548) ;  /* 0x0000000c00444947 */ /* 0x000fea0003800000 */
[--C-:B------:R-:W-:Y:S02]  /*9460*/  SHF.R.U32.HI R54, RZ, 0x8, R53.reuse ;  /* 0x00000008ff367819 */ /* 0x100fe40000011635 */
[----:B------:R-:W-:Y:S02]  /*9470*/  SHF.R.U32.HI R40, RZ, 0x10, R53 ;  /* 0x00000010ff287819 */ /* 0x000fe40000011635 */
[----:B------:R-:W-:Y:S01]  /*9480*/  LOP3.LUT R52, R53, 0xff0000ff, RZ, 0xc0, !PT ;  /* 0xff0000ff35347812 */ /* 0x000fe200078ec0ff */
[----:B------:R-:W-:Y:S01]  /*9490*/  IMAD.SHL.U32 R190, R54, 0x100, RZ ;  /* 0x0000010036be7824 */ /* 0x000fe200078e00ff */
[--C-:B------:R-:W-:Y:S02]  /*94a0*/  SHF.R.U32.HI R53, RZ, 0x8, R55.reuse ;  /* 0x00000008ff357819 */ /* 0x100fe40000011637 */
[----:B------:R-:W-:Y:S02]  /*94b0*/  SHF.R.U32.HI R42, RZ, 0x10, R55 ;  /* 0x00000010ff2a7819 */ /* 0x000fe40000011637 */
[----:B------:R-:W-:Y:S01]  /*94c0*/  LOP3.LUT R188, R55, 0xff0000ff, RZ, 0xc0, !PT ;  /* 0xff0000ff37bc7812 */ /* 0x000fe200078ec0ff */
[----:B------:R-:W-:Y:S01]  /*94d0*/  IMAD.SHL.U32 R53, R53, 0x100, RZ ;  /* 0x0000010035357824 */ /* 0x000fe200078e00ff */
[--C-:B------:R-:W-:Y:S01]  /*94e0*/  SHF.R.U32.HI R55, RZ, 0x8, R41.reuse ;  /* 0x00000008ff377819 */ /* 0x100fe20000011629 */
[----:B------:R-:W-:Y:S01]  /*94f0*/  IMAD.U32 R42, R42, 0x10000, RZ ;  /* 0x000100002a2a7824 */ /* 0x000fe200078e00ff */
[----:B------:R-:W-:-:S02]  /*9500*/  SHF.R.U32.HI R187, RZ, 0x10, R41 ;  /* 0x00000010ffbb7819 */ /* 0x000fc40000011629 */
[----:B------:R-:W-:Y:S02]  /*9510*/  LOP3.LUT R52, R52, 0xff00, R190, 0xf8, !PT ;  /* 0x0000ff0034347812 */ /* 0x000fe400078ef8be */
[----:B------:R-:W-:Y:S02]  /*9520*/  LOP3.LUT R189, R41, 0xff0000ff, RZ, 0xc0, !PT ;  /* 0xff0000ff29bd7812 */ /* 0x000fe400078ec0ff */
[----:B------:R-:W-:Y:S02]  /*9530*/  SHF.L.U32 R190, R55, 0x8, RZ ;  /* 0x0000000837be7819 */ /* 0x000fe400000006ff */
[----:B------:R-:W-:Y:S01]  /*9540*/  LOP3.LUT R55, R188, 0xff00, R53, 0xf8, !PT ;  /* 0x0000ff00bc377812 */ /* 0x000fe200078ef835 */
[----:B------:R-:W-:Y:S01]  /*9550*/  IMAD.U32 R53, R40, 0x10000, RZ ;  /* 0x0001000028357824 */ /* 0x000fe200078e00ff */
[----:B------:R-:W-:Y:S01]  /*9560*/  LOP3.LUT R189, R189, 0xff00, R190, 0xf8, !PT ;  /* 0x0000ff00bdbd7812 */ /* 0x000fe200078ef8be */
[----:B------:R-:W-:Y:S01]  /*9570*/  IMAD.U32 R40, R187, 0x10000, RZ ;  /* 0x00010000bb287824 */ /* 0x000fe200078e00ff */
[----:B-1----:R-:W-:-:S02]  /*9580*/  F2FP.F16.E4M3.UNPACK_B R188, R93 ;  /* 0x0000005dffbc723e */ /* 0x002fc400020006ff */
[----:B------:R-:W-:Y:S02]  /*9590*/  LOP3.LUT R187, R52, 0xff0000, R53, 0xf8, !PT ;  /* 0x00ff000034bb7812 */ /* 0x000fe400078ef835 */
[----:B------:R-:W-:Y:S01]  /*95a0*/  LOP3.LUT R40, R189, 0xff0000, R40, 0xf8, !PT ;  /* 0x00ff0000bd287812 */ /* 0x000fe200078ef828 */
[----:B------:R-:W-:Y:S01]  /*95b0*/  HADD2.F32 R53, -RZ, R188.H0_H0 ;  /* 0x200000bcff357230 */ /* 0x000fe20000004100 */
[----:B0-----:R-:W-:Y:S02]  /*95c0*/  F2FP.F16.E4M3.UNPACK_B R52, R89 ;  /* 0x00000059ff34723e */ /* 0x001fe400020006ff */
[----:B------:R-:W-:Y:S02]  /*95d0*/  F2FP.F16.E4M3.UNPACK_B R190, R40 ;  /* 0x00000028ffbe723e */ /* 0x000fe400020006ff */
[----:B------:R-:W-:Y:S01]  /*95e0*/  F2FP.F16.E4M3.UNPACK_B R191, R187 ;  /* 0x000000bbffbf723e */ /* 0x000fe200020006ff */
[----:B------:R-:W-:Y:S01]  /*95f0*/  HADD2.F32 R189, -RZ, R52.H0_H0 ;  /* 0x20000034ffbd7230 */ /* 0x000fe20000004100 */
[----:B------:R-:W-:Y:S01]  /*9600*/  F2FP.F16.E4M3.UNPACK_B R93, R93.H1 ;  /* 0x0000005dff5d723e */ /* 0x000fe200030006ff */
[--C-:B------:R-:W-:Y:S01]  /*9610*/  HADD2.F32 R193, -RZ, R190.reuse.H0_H0 ;  /* 0x200000beffc17230 */ /* 0x100fe20000004100 */
[----:B------:R-:W-:Y:S01]  /*9620*/  F2FP.F16.E4M3.UNPACK_B R187, R187.H1 ;  /* 0x000000bbffbb723e */ /* 0x000fe200030006ff */
[----:B------:R-:W-:Y:S01]  /*9630*/  HADD2.F32 R192, -RZ, R191.H0_H0 ;  /* 0x200000bfffc07230 */ /* 0x000fe20000004100 */
[----:B------:R-:W-:Y:S01]  /*9640*/  SHF.R.U32.HI R54, RZ, 0x8, R43 ;  /* 0x00000008ff367819 */ /* 0x000fe2000001162b */
[----:B------:R-:W-:-:S02]  /*9650*/  HADD2.F32 R190, -RZ, R190.H1_H1 ;  /* 0x300000beffbe7230 */ /* 0x000fc40000004100 */
[-C--:B------:R-:W-:Y:S01]  /*9660*/  FMUL.FTZ R194, R53, R193.reuse ;  /* 0x000000c135c27220 */ /* 0x080fe20000410000 */
[C---:B------:R-:W-:Y:S01]  /*9670*/  FMUL.FTZ R193, R189.reuse, R193 ;  /* 0x000000c1bdc17220 */ /* 0x040fe20000410000 */
[----:B------:R-:W-:Y:S01]  /*9680*/  HADD2.F32 R52, -RZ, R52.H1_H1 ;  /* 0x30000034ff347230 */ /* 0x000fe20000004100 */
[----:B------:R-:W-:Y:S01]  /*9690*/  SHF.R.U32.HI R41, RZ, 0x10, R43 ;  /* 0x00000010ff297819 */ /* 0x000fe2000001162b */
[-C--:B------:R-:W-:Y:S01]  /*96a0*/  FFMA.FTZ R189, R189, R192.reuse, -R194 ;  /* 0x000000c0bdbd7223 */ /* 0x080fe200000108c2 */
[----:B------:R-:W-:Y:S01]  /*96b0*/  FFMA.FTZ R53, R53, R192, R193 ;  /* 0x000000c035357223 */ /* 0x000fe200000100c1 */
[----:B------:R-:W-:Y:S01]  /*96c0*/  HADD2.F32 R192, -RZ, R188.H1_H1 ;  /* 0x300000bcffc07230 */ /* 0x000fe20000004100 */
[----:B------:R-:W-:Y:S01]  /*96d0*/  LOP3.LUT R43, R43, 0xff0000ff, RZ, 0xc0, !PT ;  /* 0xff0000ff2b2b7812 */ /* 0x000fe200078ec0ff */
[----:B------:R-:W-:Y:S01]  /*96e0*/  HADD2.F32 R191, -RZ, R191.H1_H1 ;  /* 0x300000bfffbf7230 */ /* 0x000fe20000004100 */
[----:B------:R-:W-:Y:S01]  /*96f0*/  SHF.L.U32 R41, R41, 0x10, RZ ;  /* 0x0000001029297819 */ /* 0x000fe200000006ff */
[----:B------:R-:W-:-:S02]  /*9700*/  IMAD.SHL.U32 R54, R54, 0x100, RZ ;  /* 0x0000010036367824 */ /* 0x000fc400078e00ff */
[-C--:B------:R-:W-:Y:S01]  /*9710*/  FMUL.FTZ R188, R192, R190.reuse ;  /* 0x000000bec0bc7220 */ /* 0x080fe20000410000 */
[----:B------:R-:W-:-:S03]  /*9720*/  FMUL.FTZ R190, R52, R190 ;  /* 0x000000be34be7220 */ /* 0x000fc60000410000 */
[-C--:B------:R-:W-:Y:S01]  /*9730*/  FFMA.FTZ R188, R52, R191.reuse, -R188 ;  /* 0x000000bf34bc7223 */ /* 0x080fe200000108bc */
[----:B------:R-:W-:Y:S01]  /*9740*/  FFMA.FTZ R52, R192, R191, R190 ;  /* 0x000000bfc0347223 */ /* 0x000fe200000100be */
[----:B------:R-:W-:Y:S01]  /*9750*/  F2FP.F16.E4M3.UNPACK_B R190, R40.H1 ;  /* 0x00000028ffbe723e */ /* 0x000fe200030006ff */
[----:B------:R-:W-:Y:S01]  /*9760*/  HADD2.F32 R40, -RZ, R93.H0_H0 ;  /* 0x2000005dff287230 */ /* 0x000fe20000004100 */
[----:B------:R-:W-:Y:S01]  /*9770*/  F2FP.F16.E4M3.UNPACK_B R191, R89.H1 ;  /* 0x00000059ffbf723e */ /* 0x000fe200030006ff */
[----:B------:R-:W-:Y:S01]  /*9780*/  HADD2.F32 R192, -RZ, R187.H0_H0 ;  /* 0x200000bbffc07230 */ /* 0x000fe20000004100 */
[----:B------:R-:W-:Y:S01]  /*9790*/  LOP3.LUT R43, R43, 0xff00, R54, 0xf8, !PT ;  /* 0x0000ff002b2b7812 */ /* 0x000fe200078ef836 */
[----:B------:R-:W-:Y:S01]  /*97a0*/  HADD2.F32 R193, -RZ, R190.H0_H0 ;  /* 0x200000beffc17230 */ /* 0x000fe20000004100 */
[----:B------:R-:W-:Y:S01]  /*97b0*/  F2FP.F16.E4M3.UNPACK_B R54, R91 ;  /* 0x0000005bff36723e */ /* 0x000fe200020006ff */
[----:B------:R-:W-:Y:S01]  /*97c0*/  HADD2.F32 R89, -RZ, R191.H0_H0 ;  /* 0x200000bfff597230 */ /* 0x000fe20000004100 */
[----:B------:R-:W-:Y:S01]  /*97d0*/  LOP3.LUT R41, R43, 0xff0000, R41, 0xf8, !PT ;  /* 0x00ff00002b297812 */ /* 0x000fe200078ef829 */
[----:B------:R-:W-:-:S02]  /*97e0*/  HADD2.F32 R93, -RZ, R93.H1_H1 ;  /* 0x3000005dff5d7230 */ /* 0x000fc40000004100 */
[CC--:B------:R-:W-:Y:S01]  /*97f0*/  FMUL.FTZ R194, R40.reuse, R193.reuse ;  /* 0x000000c128c27220 */ /* 0x0c0fe20000410000 */
[----:B------:R-:W-:Y:S02]  /*9800*/  HADD2.F32 R190, -RZ, R190.H1_H1 ;  /* 0x300000beffbe7230 */ /* 0x000fe40000004100 */
[C---:B------:R-:W-:Y:S01]  /*9810*/  FMUL.FTZ R193, R89.reuse, R193 ;  /* 0x000000c159c17220 */ /* 0x040fe20000410000 */
[----:B------:R-:W-:Y:S02]  /*9820*/  HADD2.F32 R191, -RZ, R191.H1_H1 ;  /* 0x300000bfffbf7230 */ /* 0x000fe40000004100 */
[-C--:B------:R-:W-:Y:S01]  /*9830*/  FFMA.FTZ R89, R89, R192.reuse, -R194 ;  /* 0x000000c059597223 */ /* 0x080fe200000108c2 */
[----:B------:R-:W-:Y:S02]  /*9840*/  HADD2.F32 R187, -RZ, R187.H1_H1 ;  /* 0x300000bbffbb7230 */ /* 0x000fe40000004100 */
[----:B------:R-:W-:Y:S01]  /*9850*/  FFMA.FTZ R40, R40, R192, R193 ;  /* 0x000000c028287223 */ /* 0x000fe200000100c1 */
[-C--:B------:R-:W-:Y:S01]  /*9860*/  FMUL.FTZ R192, R93, R190.reuse ;  /* 0x000000be5dc07220 */ /* 0x080fe20000410000 */
[----:B------:R-:W-:Y:S01]  /*9870*/  FMUL.FTZ R193, R191, R190 ;  /* 0x000000bebfc17220 */ /* 0x000fe20000410000 */
[----:B------:R-:W-:-:S02]  /*9880*/  HADD2.F32 R194, -RZ, R54.H0_H0 ;  /* 0x20000036ffc27230 */ /* 0x000fc40000004100 */
[-C--:B------:R-:W-:Y:S01]  /*9890*/  FFMA.FTZ R190, R191, R187.reuse, -R192 ;  /* 0x000000bbbfbe7223 */ /* 0x080fe200000108c0 */
[----:B------:R-:W-:Y:S01]  /*98a0*/  FFMA.FTZ R187, R93, R187, R193 ;  /* 0x000000bb5dbb7223 */ /* 0x000fe200000100c1 */
[----:B------:R-:W-:Y:S01]  /*98b0*/  LOP3.LUT R93, R55, 0xff0000, R42, 0xf8, !PT ;  /* 0x00ff0000375d7812 */ /* 0x000fe200078ef82a */
[----:B------:R-:W-:Y:S01]  /*98c0*/  IMAD.MOV.U32 R42, RZ, RZ, R95 ;  /* 0x000000ffff2a7224 */ /* 0x000fe200078e005f */
[----:B------:R-:W-:Y:S02]  /*98d0*/  F2FP.F16.E4M3.UNPACK_B R95, R41 ;  /* 0x00000029ff5f723e */ /* 0x000fe400020006ff */
[----:B------:R-:W-:Y:S02]  /*98e0*/  F2FP.F16.E4M3.UNPACK_B R191, R93 ;  /* 0x0000005dffbf723e */ /* 0x000fe400020006ff */
[-C--:B------:R-:W-:Y:S01]  /*98f0*/  F2FP.F16.E4M3.UNPACK_B R43, R42.reuse ;  /* 0x0000002aff2b723e */ /* 0x080fe200020006ff */
[----:B------:R-:W-:Y:S01]  /*9900*/  HADD2.F32 R55, -RZ, R95.H0_H0 ;  /* 0x2000005fff377230 */ /* 0x000fe20000004100 */
[----:B------:R-:W-:Y:S01]  /*9910*/  F2FP.F16.E4M3.UNPACK_B R42, R42.H1 ;  /* 0x0000002aff2a723e */ /* 0x000fe200030006ff */
[----:B------:R-:W-:Y:S01]  /*9920*/  HADD2.F32 R193, -RZ, R191.H0_H0 ;  /* 0x200000bfffc17230 */ /* 0x000fe20000004100 */
[----:B------:R-:W-:Y:S01]  /*9930*/  F2FP.F16.E4M3.UNPACK_B R41, R41.H1 ;  /* 0x00000029ff29723e */ /* 0x000fe200030006ff */
[--C-:B------:R-:W-:Y:S01]  /*9940*/  HADD2.F32 R192, -RZ, R43.reuse.H0_H0 ;  /* 0x2000002bffc07230 */ /* 0x100fe20000004100 */
[----:B------:R-:W-:Y:S01]  /*9950*/  F2FP.F16.E4M3.UNPACK_B R93, R93.H1 ;  /* 0x0000005dff5d723e */ /* 0x000fe200030006ff */
[----:B------:R-:W-:Y:S01]  /*9960*/  HADD2.F32 R43, -RZ, R43.H1_H1 ;  /* 0x3000002bff2b7230 */ /* 0x000fe20000004100 */
[----:B------:R-:W-:Y:S01]  /*9970*/  F2FP.SATFINITE.E4M3.F32.PACK_AB_MERGE_C R89, R190, R89, RZ ;  /* 0x00000059be59723e */ /* 0x000fe200048070ff */
[----:B------:R-:W-:-:S02]  /*9980*/  HADD2.F32 R95, -RZ, R95.H1_H1 ;  /* 0x3000005fff5f7230 */ /* 0x000fc40000004100 */
[-C--:B------:R-:W-:Y:S01]  /*9990*/  FMUL.FTZ R195, R192, R55.reuse ;  /* 0x00000037c0c37220 */ /* 0x080fe20000410000 */
[----:B------:R-:W-:Y:S01]  /*99a0*/  FMUL.FTZ R55, R194, R55 ;  /* 0x00000037c2377220 */ /* 0x000fe20000410000 */
[----:B------:R-:W-:Y:S01]  /*99b0*/  HADD2.F32 R191, -RZ, R191.H1_H1 ;  /* 0x300000bfffbf7230 */ /* 0x000fe20000004100 */
[----:B------:R-:W-:Y:S01]  /*99c0*/  F2FP.SATFINITE.E4M3.F32.PACK_AB_MERGE_C R188, R188, R189, R89 ;  /* 0x000000bdbcbc723e */ /* 0x000fe20004807059 */
[-C--:B------:R-:W-:Y:S01]  /*99d0*/  FFMA.FTZ R195, R194, R193.reuse, -R195 ;  /* 0x000000c1c2c37223 */ /* 0x080fe200000108c3 */
[----:B------:R-:W-:Y:S01]  /*99e0*/  FFMA.FTZ R192, R192, R193, R55 ;  /* 0x000000c1c0c07223 */ /* 0x000fe20000010037 */
[----:B------:R-:W-:Y:S02]  /*99f0*/  HADD2.F32 R55, -RZ, R54.H1_H1 ;  /* 0x30000036ff377230 */ /* 0x000fe40000004100 */
[----:B------:R-:W-:Y:S01]  /*9a00*/  FMUL.FTZ R54, R43, R95 ;  /* 0x0000005f2b367220 */ /* 0x000fe20000410000 */
[--C-:B------:R-:W-:Y:S01]  /*9a10*/  HADD2.F32 R193, -RZ, R41.reuse.H0_H0 ;  /* 0x20000029ffc17230 */ /* 0x100fe20000004100 */
[----:B------:R-:W-:Y:S01]  /*9a20*/  F2FP.F16.E4M3.UNPACK_B R89, R92.H1 ;  /* 0x0000005cff59723e */ /* 0x000fe200030006ff */
[----:B------:R-:W-:-:S02]  /*9a30*/  HADD2.F32 R41, -RZ, R41.H1_H1 ;  /* 0x30000029ff297230 */ /* 0x000fc40000004100 */
[C---:B------:R-:W-:Y:S01]  /*9a40*/  FFMA.FTZ R54, R55.reuse, R191, -R54 ;  /* 0x000000bf37367223 */ /* 0x040fe20000010836 */
[----:B------:R-:W-:Y:S01]  /*9a50*/  FMUL.FTZ R55, R55, R95 ;  /* 0x0000005f37377220 */ /* 0x000fe20000410000 */
[--C-:B------:R-:W-:Y:S01]  /*9a60*/  HADD2.F32 R95, -RZ, R93.reuse.H0_H0 ;  /* 0x2000005dff5f7230 */ /* 0x100fe20000004100 */
[----:B------:R-:W-:Y:S01]  /*9a70*/  F2FP.SATFINITE.E4M3.F32.PACK_AB_MERGE_C R40, R187, R40, RZ ;  /* 0x00000028bb28723e */ /* 0x000fe200048070ff */
[----:B------:R-:W-:Y:S02]  /*9a80*/  HADD2.F32 R93, -RZ, R93.H1_H1 ;  /* 0x3000005dff5d7230 */ /* 0x000fe40000004100 */
[----:B------:R-:W-:Y:S01]  /*9a90*/  FFMA.FTZ R43, R43, R191, R55 ;  /* 0x000000bf2b2b7223 */ /* 0x000fe20000010037 */
[----:B------:R-:W-:Y:S01]  /*9aa0*/  F2FP.F16.E4M3.UNPACK_B R55, R91.H1 ;  /* 0x0000005bff37723e */ /* 0x000fe200030006ff */
[--C-:B------:R-:W-:Y:S01]  /*9ab0*/  HADD2.F32 R91, -RZ, R42.reuse.H0_H0 ;  /* 0x2000002aff5b7230 */ /* 0x100fe20000004100 */
[----:B------:R-:W-:Y:S01]  /*9ac0*/  F2FP.F16.E4M3.UNPACK_B R92, R92 ;  /* 0x0000005cff5c723e */ /* 0x000fe200020006ff */
[----:B------:R-:W-:-:S02]  /*9ad0*/  HADD2.F32 R42, -RZ, R42.H1_H1 ;  /* 0x3000002aff2a7230 */ /* 0x000fc40000004100 */
[--C-:B------:R-:W-:Y:S02]  /*9ae0*/  HADD2.F32 R191, -RZ, R55.reuse.H0_H0 ;  /* 0x20000037ffbf7230 */ /* 0x100fe40000004100 */
[----:B------:R-:W-:Y:S01]  /*9af0*/  FMUL.FTZ R194, R91, R193 ;  /* 0x000000c15bc27220 */ /* 0x000fe20000410000 */
[----:B------:R-:W-:-:S03]  /*9b00*/  HADD2.F32 R55, -RZ, R55.H1_H1 ;  /* 0x30000037ff377230 */ /* 0x000fc60000004100 */
[C---:B------:R-:W-:Y:S01]  /*9b10*/  FFMA.FTZ R194, R191.reuse, R95, -R194 ;  /* 0x0000005fbfc27223 */ /* 0x040fe200000108c2 */
[----:B------:R-:W-:-:S04]  /*9b20*/  FMUL.FTZ R191, R191, R193 ;  /* 0x000000c1bfbf7220 */ /* 0x000fc80000410000 */
[----:B------:R-:W-:Y:S01]  /*9b30*/  FFMA.FTZ R191, R91, R95, R191 ;  /* 0x0000005f5bbf7223 */ /* 0x000fe200000100bf */
[CC--:B------:R-:W-:Y:S01]  /*9b40*/  FMUL.FTZ R91, R42.reuse, R41.reuse ;  /* 0x000000292a5b7220 */ /* 0x0c0fe20000410000 */
[C---:B------:R-:W-:Y:S01]  /*9b50*/  FMUL.FTZ R41, R55.reuse, R41 ;  /* 0x0000002937297220 */ /* 0x040fe20000410000 */
[----:B------:R-:W-:Y:S02]  /*9b60*/  F2FP.F16.E4M3.UNPACK_B R95, R184.H1 ;  /* 0x000000b8ff5f723e */ /* 0x000fe400030006ff */
[-C--:B------:R-:W-:Y:S01]  /*9b70*/  FFMA.FTZ R91, R55, R93.reuse, -R91 ;  /* 0x0000005d375b7223 */ /* 0x080fe2000001085b */
[----:B------:R-:W-:Y:S01]  /*9b80*/  FFMA.FTZ R42, R42, R93, R41 ;  /* 0x0000005d2a2a7223 */ /* 0x000fe20000010029 */
[----:B------:R-:W-:Y:S01]  /*9b90*/  IMAD.MOV.U32 R41, RZ, RZ, R88 ;  /* 0x000000ffff297224 */ /* 0x000fe200078e0058 */
[-C--:B------:R-:W-:Y:S01]  /*9ba0*/  F2FP.F16.E4M3.UNPACK_B R55, R182.reuse.H1 ;  /* 0x000000b6ff37723e */ /* 0x080fe200030006ff */
[----:B------:R-:W-:Y:S01]  /*9bb0*/  HADD2.F32 R93, -RZ, R89.H0_H0 ;  /* 0x20000059ff5d7230 */ /* 0x000fe20000004100 */
[----:B------:R-:W-:Y:S01]  /*9bc0*/  F2FP.F16.E4M3.UNPACK_B R182, R182 ;  /* 0x000000b6ffb6723e */ /* 0x000fe200020006ff */
[----:B------:R-:W-:Y:S01]  /*9bd0*/  HADD2.F32 R189, -RZ, R95.H0_H0 ;  /* 0x2000005fffbd7230 */ /* 0x000fe20000004100 */
[-C--:B------:R-:W-:Y:S01]  /*9be0*/  F2FP.F16.E4M3.UNPACK_B R88, R41.reuse.H1 ;  /* 0x00000029ff58723e */ /* 0x080fe200030006ff */
[--C-:B------:R-:W-:Y:S01]  /*9bf0*/  HADD2.F32 R193, -RZ, R55.reuse.H0_H0 ;  /* 0x20000037ffc17230 */ /* 0x100fe20000004100 */
[----:B------:R-:W-:Y:S01]  /*9c00*/  F2FP.F16.E4M3.UNPACK_B R41, R41 ;  /* 0x00000029ff29723e */ /* 0x000fe200020006ff */
[----:B------:R-:W-:Y:S01]  /*9c10*/  HADD2.F32 R55, -RZ, R55.H1_H1 ;  /* 0x30000037ff377230 */ /* 0x000fe20000004100 */
[----:B------:R-:W-:Y:S01]  /*9c20*/  F2FP.F16.E4M3.UNPACK_B R184, R184 ;  /* 0x000000b8ffb8723e */ /* 0x000fe200020006ff */
[----:B------:R-:W-:-:S02]  /*9c30*/  HADD2.F32 R187, -RZ, R88.H0_H0 ;  /* 0x20000058ffbb7230 */ /* 0x000fc40000004100 */
[-C--:B------:R-:W-:Y:S01]  /*9c40*/  FMUL.FTZ R190, R93, R193.reuse ;  /* 0x000000c15dbe7220 */ /* 0x080fe20000410000 */
[----:B------:R-:W-:Y:S01]  /*9c50*/  HADD2.F32 R89, -RZ, R89.H1_H1 ;  /* 0x30000059ff597230 */ /* 0x000fe20000004100 */
[----:B------:R-:W-:Y:S01]  /*9c60*/  F2FP.SATFINITE.E4M3.F32.PACK_AB_MERGE_C R91, R91, R194, RZ ;  /* 0x000000c25b5b723e */ /* 0x000fe200048070ff */
[----:B------:R-:W-:Y:S02]  /*9c70*/  HADD2.F32 R88, -RZ, R88.H1_H1 ;  /* 0x30000058ff587230 */ /* 0x000fe40000004100 */
[C---:B------:R-:W-:Y:S01]  /*9c80*/  FMUL.FTZ R193, R187.reuse, R193 ;  /* 0x000000c1bbc17220 */ /* 0x040fe20000410000 */
[----:B------:R-:W-:Y:S02]  /*9c90*/  HADD2.F32 R95, -RZ, R95.H1_H1 ;  /* 0x3000005fff5f7230 */ /* 0x000fe40000004100 */
[----:B------:R-:W-:Y:S01]  /*9ca0*/  FFMA.FTZ R190, R187, R189, -R190 ;  /* 0x000000bdbbbe7223 */ /* 0x000fe200000108be */
[----:B------:R-:W-:Y:S01]  /*9cb0*/  F2FP.SATFINITE.E4M3.F32.PACK_AB_MERGE_C R42, R42, R191, RZ ;  /* 0x000000bf2a2a723e */ /* 0x000fe200048070ff */
[----:B------:R-:W-:Y:S01]  /*9cc0*/  FFMA.FTZ R193, R93, R189, R193 ;  /* 0x000000bd5dc17223 */ /* 0x000fe200000100c1 */
[CC--:B------:R-:W-:Y:S01]  /*9cd0*/  FMUL.FTZ R93, R89.reuse, R55.reuse ;  /* 0x00000037595d7220 */ /* 0x0c0fe20000410000 */
[----:B------:R-:W-:Y:S01]  /*9ce0*/  FMUL.FTZ R55, R88, R55 ;  /* 0x0000003758377220 */ /* 0x000fe20000410000 */
[----:B------:R-:W-:Y:S01]  /*9cf0*/  HADD2.F32 R189, -RZ, R182.H0_H0 ;  /* 0x200000b6ffbd7230 */ /* 0x000fe20000004100 */
[----:B------:R-:W-:Y:S01]  /*9d00*/  F2FP.SATFINITE.E4M3.F32.PACK_AB_MERGE_C R91, R54, R195, R91 ;  /* 0x000000c3365b723e */ /* 0x000fe2000480705b */
[-C--:B------:R-:W-:Y:S01]  /*9d10*/  FFMA.FTZ R88, R88, R95.reuse, -R93 ;  /* 0x0000005f58587223 */ /* 0x080fe2000001085d */
[----:B------:R-:W-:Y:S01]  /*9d20*/  FFMA.FTZ R55, R89, R95, R55 ;  /* 0x0000005f59377223 */ /* 0x000fe20000010037 */
[----:B------:R-:W-:-:S02]  /*9d30*/  HADD2.F32 R89, -RZ, R92.H0_H0 ;  /* 0x2000005cff597230 */ /* 0x000fc40000004100 */
[--C-:B------:R-:W-:Y:S01]  /*9d40*/  HADD2.F32 R95, -RZ, R41.reuse.H0_H0 ;  /* 0x20000029ff5f7230 */ /* 0x100fe20000004100 */
[----:B------:R-:W-:Y:S01]  /*9d50*/  F2FP.SATFINITE.E4M3.F32.PACK_AB_MERGE_C R88, R88, R190, RZ ;  /* 0x000000be5858723e */ /* 0x000fe200048070ff */
[----:B------:R-:W-:Y:S02]  /*9d60*/  HADD2.F32 R93, -RZ, R184.H0_H0 ;  /* 0x200000b8ff5d7230 */ /* 0x000fe40000004100 */
[-C--:B------:R-:W-:Y:S01]  /*9d70*/  FMUL.FTZ R187, R89, R189.reuse ;  /* 0x000000bd59bb7220 */ /* 0x080fe20000410000 */
[----:B------:R-:W-:Y:S02]  /*9d80*/  HADD2.F32 R182, -RZ, R182.H1_H1 ;  /* 0x300000b6ffb67230 */ /* 0x000fe40000004100 */
[C---:B------:R-:W-:Y:S01]  /*9d90*/  FMUL.FTZ R189, R95.reuse, R189 ;  /* 0x000000bd5fbd7220 */ /* 0x040fe20000410000 */
[----:B------:R-:W-:Y:S02]  /*9da0*/  HADD2.F32 R92, -RZ, R92.H1_H1 ;  /* 0x3000005cff5c7230 */ /* 0x000fe40000004100 */
[----:B------:R-:W-:Y:S01]  /*9db0*/  FFMA.FTZ R187, R95, R93, -R187 ;  /* 0x0000005d5fbb7223 */ /* 0x000fe200000108bb */
[----:B------:R-:W-:-:S02]  /*9dc0*/  HADD2.F32 R41, -RZ, R41.H1_H1 ;  /* 0x30000029ff297230 */ /* 0x000fc40000004100 */
[----:B------:R-:W-:Y:S01]  /*9dd0*/  FFMA.FTZ R189, R89, R93, R189 ;  /* 0x0000005d59bd7223 */ /* 0x000fe200000100bd */
[----:B------:R-:W-:Y:S02]  /*9de0*/  HADD2.F32 R184, -RZ, R184.H1_H1 ;  /* 0x300000b8ffb87230 */ /* 0x000fe40000004100 */
[CC--:B------:R-:W-:Y:S01]  /*9df0*/  FMUL.FTZ R89, R92.reuse, R182.reuse ;  /* 0x000000b65c597220 */ /* 0x0c0fe20000410000 */
[-C--:B------:R-:W-:Y:S01]  /*9e00*/  F2FP.F16.E4M3.UNPACK_B R95, R185.reuse.H1 ;  /* 0x000000b9ff5f723e */ /* 0x080fe200030006ff */
[C---:B------:R-:W-:Y:S01]  /*9e10*/  FMUL.FTZ R182, R41.reuse, R182 ;  /* 0x000000b629b67220 */ /* 0x040fe20000410000 */
[----:B------:R-:W-:Y:S01]  /*9e20*/  F2FP.F16.E4M3.UNPACK_B R185, R185 ;  /* 0x000000b9ffb9723e */ /* 0x000fe200020006ff */
[-C--:B------:R-:W-:Y:S02]  /*9e30*/  FFMA.FTZ R89, R41, R184.reuse, -R89 ;  /* 0x000000b829597223 */ /* 0x080fe40000010859 */
[----:B------:R-:W-:Y:S01]  /*9e40*/  FFMA.FTZ R41, R92, R184, R182 ;  /* 0x000000b85c297223 */ /* 0x000fe200000100b6 */
[----:B------:R-:W-:Y:S01]  /*9e50*/  F2FP.F16.E4M3.UNPACK_B R92, R94.H1 ;  /* 0x0000005eff5c723e */ /* 0x000fe200030006ff */
[--C-:B------:R-:W-:Y:S01]  /*9e60*/  HADD2.F32 R184, -RZ, R95.reuse.H0_H0 ;  /* 0x2000005fffb87230 */ /* 0x100fe20000004100 */
[----:B------:R-:W-:Y:S01]  /*9e70*/  F2FP.SATFINITE.E4M3.F32.PACK_AB_MERGE_C R187, R89, R187, R88 ;  /* 0x000000bb59bb723e */ /* 0x000fe20004807058 */
[----:B------:R-:W-:Y:S01]  /*9e80*/  HADD2.F32 R95, -RZ, R95.H1_H1 ;  /* 0x3000005fff5f7230 */ /* 0x000fe20000004100 */
[-C--:B------:R-:W-:Y:S01]  /*9e90*/  F2FP.F16.E4M3.UNPACK_B R88, R183.reuse.H1 ;  /* 0x000000b7ff58723e */ /* 0x080fe200030006ff */
[--C-:B------:R-:W-:Y:S01]  /*9ea0*/  HADD2.F32 R93, -RZ, R92.reuse.H0_H0 ;  /* 0x2000005cff5d7230 */ /* 0x100fe20000004100 */
[----:B------:R-:W-:Y:S01]  /*9eb0*/  F2FP.F16.E4M3.UNPACK_B R89, R90.H1 ;  /* 0x0000005aff59723e */ /* 0x000fe200030006ff */
[----:B------:R-:W-:Y:S01]  /*9ec0*/  HADD2.F32 R92, -RZ, R92.H1_H1 ;  /* 0x3000005cff5c7230 */ /* 0x000fe20000004100 */
[----:B------:R-:W-:Y:S01]  /*9ed0*/  F2FP.F16.E4M3.UNPACK_B R183, R183 ;  /* 0x000000b7ffb7723e */ /* 0x000fe200020006ff */
[--C-:B------:R-:W-:Y:S01]  /*9ee0*/  HADD2.F32 R194, -RZ, R88.reuse.H0_H0 ;  /* 0x20000058ffc27230 */ /* 0x100fe20000004100 */
[----:B------:R-:W-:Y:S01]  /*9ef0*/  F2FP.F16.E4M3.UNPACK_B R94, R94 ;  /* 0x0000005eff5e723e */ /* 0x000fe200020006ff */
[----:B------:R-:W-:Y:S01]  /*9f00*/  HADD2.F32 R182, -RZ, R89.H0_H0 ;  /* 0x20000059ffb67230 */ /* 0x000fe20000004100 */
[----:B------:R-:W-:Y:S01]  /*9f10*/  F2FP.F16.E4M3.UNPACK_B R90, R90 ;  /* 0x0000005aff5a723e */ /* 0x000fe200020006ff */
[----:B------:R-:W-:-:S02]  /*9f20*/  HADD2.F32 R88, -RZ, R88.H1_H1 ;  /* 0x30000058ff587230 */ /* 0x000fc40000004100 */
[-C--:B------:R-:W-:Y:S01]  /*9f30*/  FMUL.FTZ R190, R93, R194.reuse ;  /* 0x000000c25dbe7220 */ /* 0x080fe20000410000 */
[----:B------:R-:W-:Y:S02]  /*9f40*/  HADD2.F32 R89, -RZ, R89.H1_H1 ;  /* 0x30000059ff597230 */ /* 0x000fe40000004100 */
[C---:B------:R-:W-:Y:S01]  /*9f50*/  FMUL.FTZ R194, R182.reuse, R194 ;  /* 0x000000c2b6c27220 */ /* 0x040fe20000410000 */
[----:B------:R-:W-:-:S03]  /*9f60*/  FFMA.FTZ R190, R182, R184, -R190 ;  /* 0x000000b8b6be7223 */ /* 0x000fc600000108be */
[----:B------:R-:W-:Y:S01]  /*9f70*/  FFMA.FTZ R194, R93, R184, R194 ;  /* 0x000000b85dc27223 */ /* 0x000fe200000100c2 */
[CC--:B------:R-:W-:Y:S01]  /*9f80*/  FMUL.FTZ R93, R92.reuse, R88.reuse ;  /* 0x000000585c5d7220 */ /* 0x0c0fe20000410000 */
[C---:B------:R-:W-:Y:S01]  /*9f90*/  FMUL.FTZ R88, R89.reuse, R88 ;  /* 0x0000005859587220 */ /* 0x040fe20000410000 */
[----:B------:R-:W-:Y:S02]  /*9fa0*/  HADD2.F32 R184, -RZ, R183.H0_H0 ;  /* 0x200000b7ffb87230 */ /* 0x000fe40000004100 */
[-C--:B------:R-:W-:Y:S01]  /*9fb0*/  FFMA.FTZ R89, R89, R95.reuse, -R93 ;  /* 0x0000005f59597223 */ /* 0x080fe2000001085d */
[----:B------:R-:W-:Y:S01]  /*9fc0*/  FFMA.FTZ R88, R92, R95, R88 ;  /* 0x0000005f5c587223 */ /* 0x000fe20000010058 */
[----:B------:R-:W-:Y:S02]  /*9fd0*/  HADD2.F32 R92, -RZ, R94.H0_H0 ;  /* 0x2000005eff5c7230 */ /* 0x000fe40000004100 */
[----:B------:R-:W-:Y:S01]  /*9fe0*/  HADD2.F32 R95, -RZ, R90.H0_H0 ;  /* 0x2000005aff5f7230 */ /* 0x000fe20000004100 */
[----:B------:R-:W-:Y:S01]  /*9ff0*/  F2FP.SATFINITE.E4M3.F32.PACK_AB_MERGE_C R89, R89, R190, RZ ;  /* 0x000000be5959723e */ /* 0x000fe200048070ff */
[----:B------:R-:W-:-:S02]  /*a000*/  HADD2.F32 R93, -RZ, R185.H0_H0 ;  /* 0x200000b9ff5d7230 */ /* 0x000fc40000004100 */
[CC--:B------:R-:W-:Y:S01]  /*a010*/  FMUL.FTZ R182, R92.reuse, R184.reuse ;  /* 0x000000b85cb67220 */ /* 0x0c0fe20000410000 */
[----:B------:R-:W-:Y:S02]  /*a020*/  HADD2.F32 R183, -RZ, R183.H1_H1 ;  /* 0x300000b7ffb77230 */ /* 0x000fe40000004100 */
[C---:B------:R-:W-:Y:S01]  /*a030*/  FMUL.FTZ R184, R95.reuse, R184 ;  /* 0x000000b85fb87220 */ /* 0x040fe20000410000 */
[----:B------:R-:W-:Y:S02]  /*a040*/  HADD2.F32 R94, -RZ, R94.H1_H1 ;  /* 0x3000005eff5e7230 */ /* 0x000fe40000004100 */
[-C--:B------:R-:W-:Y:S01]  /*a050*/  FFMA.FTZ R182, R95, R93.reuse, -R182 ;  /* 0x0000005d5fb67223 */ /* 0x080fe200000108b6 */
[----:B------:R-:W-:Y:S02]  /*a060*/  HADD2.F32 R90, -RZ, R90.H1_H1 ;  /* 0x3000005aff5a7230 */ /* 0x000fe40000004100 */
[----:B------:R-:W-:Y:S01]  /*a070*/  FFMA.FTZ R184, R92, R93, R184 ;  /* 0x0000005d5cb87223 */ /* 0x000fe200000100b8 */
[----:B------:R-:W-:-:S02]  /*a080*/  HADD2.F32 R185, -RZ, R185.H1_H1 ;  /* 0x300000b9ffb97230 */ /* 0x000fc40000004100 */
[-C--:B------:R-:W-:Y:S01]  /*a090*/  FMUL.FTZ R92, R94, R183.reuse ;  /* 0x000000b75e5c7220 */ /* 0x080fe20000410000 */
[----:B------:R-:W-:Y:S01]  /*a0a0*/  F2FP.SATFINITE.E4M3.F32.PACK_AB_MERGE_C R88, R88, R194, RZ ;  /* 0x000000c25858723e */ /* 0x000fe200048070ff */
[----:B------:R-:W-:Y:S01]  /*a0b0*/  FMUL.FTZ R183, R90, R183 ;  /* 0x000000b75ab77220 */ /* 0x000fe20000410000 */
[----:B------:R-:W-:Y:S01]  /*a0c0*/  F2FP.SATFINITE.E4M3.F32.PACK_AB_MERGE_C R93, R52, R53, R40 ;  /* 0x00000035345d723e */ /* 0x000fe20004807028 */
[----:B------:R-:W-:Y:S01]  /*a0d0*/  FFMA.FTZ R92, R90, R185, -R92 ;  /* 0x000000b95a5c7223 */ /* 0x000fe2000001085c */
[----:B------:R-:W-:Y:S01]  /*a0e0*/  F2FP.SATFINITE.E4M3.F32.PACK_AB_MERGE_C R90, R55, R193, RZ ;  /* 0x000000c1375a723e */ /* 0x000fe200048070ff */
[----:B------:R-:W-:Y:S01]  /*a0f0*/  FFMA.FTZ R183, R94, R185, R183 ;  /* 0x000000b95eb77223 */ /* 0x000fe200000100b7 */
[----:B------:R-:W-:Y:S02]  /*a100*/  F2FP.SATFINITE.E4M3.F32.PACK_AB_MERGE_C R95, R43, R192, R42 ;  /* 0x000000c02b5f723e */ /* 0x000fe4000480702a */
[----:B------:R-:W-:Y:S02]  /*a110*/  F2FP.SATFINITE.E4M3.F32.PACK_AB_MERGE_C R41, R41, R189, R90 ;  /* 0x000000bd2929723e */ /* 0x000fe4000480705a */
[----:B------:R-:W-:Y:S01]  /*a120*/  F2FP.SATFINITE.E4M3.F32.PACK_AB_MERGE_C R90, R92, R182, R89 ;  /* 0x000000b65c5a723e */ /* 0x000fe20004807059 */
[----:B------:R-:W-:Y:S01]  /*a130*/  IMAD.MOV.U32 R89, RZ, RZ, R188 ;  /* 0x000000ffff597224 */ /* 0x000fe200078e00bc */
[----:B------:R-:W-:Y:S01]  /*a140*/  F2FP.SATFINITE.E4M3.F32.PACK_AB_MERGE_C R94, R183, R184, R88 ;  /* 0x000000b8b75e723e */ /* 0x000fe20004807058 */
[----:B------:R-:W-:Y:S01]  /*a150*/  IMAD.MOV.U32 R88, RZ, RZ, R187 ;  /* 0x000000ffff587224 */ /* 0x000fe200078e00bb */
[----:B------:R-:W-:-:S07]  /*a160*/  MOV R92, R41 ;  /* 0x00000029005c7202 */ /* 0x000fce0000000f00 */
.L_x_548:
[----:B------:R-:W-:Y:S05]  /*a170*/  BSYNC B3 ;  /* 0x0000000000037941 */ /* 0x000fea0003800000 */
.L_x_547:
[----:B------:R-:W-:-:S13]  /*a180*/  ISETP.GE.AND P4, PT, R186, R150, PT ;  /* 0x00000096ba00720c */ /* 0x000fda0003f86270 */
[--C-:B------:R-:W-:Y:S02]  /*a190*/  @!P4 SHF.R.S32.HI R40, RZ, 0x1f, R186.reuse ;  /* 0x0000001fff28c819 */ /* 0x100fe400000114ba */
[----:B------:R-:W-:-:S04]  /*a1a0*/  @!P4 IADD3 R43, P5, P6, R116, R138, R186 ;  /* 0x0000008a742bc210 */ /* 0x000fc80007ebe0ba */
[----:B------:R-:W-:Y:S02]  /*a1b0*/  @!P4 IADD3.X R52, R4, R177, R40, P5, P6 ;  /* 0x000000b10434c210 */ /* 0x000fe40002fec428 */
[----:B------:R-:W-:-:S04]  /*a1c0*/  IADD3 R41, P5, P6, R116, R138, R25 ;  /* 0x0000008a74297210 */ /* 0x000fc80007ebe019 */
[----:B------:R-:W-:Y:S02]  /*a1d0*/  IADD3.X R42, R4, R177, R30, P5, P6 ;  /* 0x000000b1042a7210 */ /* 0x000fe40002fec41e */
[----:B------:R-:W-:-:S05]  /*a1e0*/  IADD3 R40, P5, R41, R122, RZ ;  /* 0x0000007a29287210 */ /* 0x000fca0007fbe0ff */
[----:B------:R-:W-:Y:S01]  /*a1f0*/  IMAD.X R41, R42, 0x1, R123, P5 ;  /* 0x000000012a297824 */ /* 0x000fe200028e067b */
[----:B------:R-:W-:-:S04]  /*a200*/  @!P4 IADD3 R42, P5, R43, R122, RZ ;  /* 0x0000007a2b2ac210 */ /* 0x000fc80007fbe0ff */
[----:B0-----:R0:W-:Y:S01]  /*a210*/  STG.E.128 desc[UR54][R40.64], R88 ;  /* 0x0000005828007986 */ /* 0x0011e2000c101d36 */
[----:B------:R-:W-:-:S05]  /*a220*/  @!P4 IMAD.X R43, R52, 0x1, R123, P5 ;  /* 0x00000001342bc824 */ /* 0x000fca00028e067b */
[----:B-1----:R0:W-:Y:S03]  /*a230*/  @!P4 STG.E.128 desc[UR54][R42.64], R92 ;  /* 0x0000005c2a00c986 */ /* 0x0021e6000c101d36 */
.L_x_546:
[----:B------:R-:W-:Y:S05]  /*a240*/  BSYNC B2 ;  /* 0x0000000000027941 */ /* 0x000fea0003800000 */
.L_x_545:
[----:B------:R-:W-:Y:S01]  /*a250*/  ISETP.NE.AND P4, PT, R35, RZ, PT ;  /* 0x000000ff2300720c */ /* 0x000fe20003f85270 */
[----:B------:R-:W-:-:S12]  /*a260*/  BSSY B2, `(.L_x_549) ;  /* 0x00000f5000027945 */ /* 0x000fd80003800000 */
[----:B------:R-:W-:Y:S05]  /*a270*/  @!P4 BRA `(.L_x_550) ;  /* 0x0000000c00ccc947 */ /* 0x000fea0003800000 */
[----:B0-----:R-:W-:Y:S01]  /*a280*/  SEL R40, R99, R155, !P3 ;  /* 0x0000009b63287207 */ /* 0x001fe20005800000 */
[----:B------:R-:W-:Y:S01]  /*a290*/  BSSY B3, `(.L_x_551) ;  /* 0x00000e7000037945 */ /* 0x000fe20003800000 */
[----:B------:R-:W-:Y:S02]  /*a2a0*/  IADD3 R89, P4, P5, R116, R138, R27 ;  /* 0x0000008a74597210 */ /* 0x000fe40007d9e01b */
[----:B------:R-:W-:Y:S02]  /*a2b0*/  SHF.R.S32.HI R41, RZ, 0x1f, R40 ;  /* 0x0000001fff297819 */ /* 0x000fe40000011428 */
[----:B------:R-:W-:Y:S02]  /*a2c0*/  IADD3.X R88, R4, R177, R31, P4, P5 ;  /* 0x000000b104587210 */ /* 0x000fe400027ea41f */
[----:B------:R-:W-:Y:S02]  /*a2d0*/  LEA.HI R41, R41, R40, RZ, 0x5 ;  /* 0x0000002829297211 */ /* 0x000fe400078f28ff */
[----:B------:R-:W-:-:S02]  /*a2e0*/  ISETP.GE.AND P4, PT, R0, R131, PT ;  /* 0x000000830000720c */ /* 0x000fc40003f86270 */
[----:B------:R-:W-:-:S04]  /*a2f0*/  LEA.HI.SX32 R41, R41, R26, 0x1b ;  /* 0x0000001a29297211 */ /* 0x000fc800078fdaff */
[----:B------:R-:W-:Y:S01]  /*a300*/  SHF.R.S32.HI R40, RZ, 0x1f, R41 ;  /* 0x0000001fff287819 */ /* 0x000fe20000011429 */
[----:B------:R-:W-:-:S03]  /*a310*/  IMAD.SHL.U32 R90, R41, 0x10, RZ ;  /* 0x00000010295a7824 */ /* 0x000fc600078e00ff */
[----:B------:R-:W-:Y:S02]  /*a320*/  LEA.HI R40, R40, R41, RZ, 0x2 ;  /* 0x0000002928287211 */ /* 0x000fe400078f10ff */
[----:B------:R-:W-:Y:S02]  /*a330*/  LOP3.LUT R41, R175, 0x30, R90, 0xf8, !PT ;  /* 0x00000030af297812 */ /* 0x000fe400078ef85a */
[----:B------:R-:W-:Y:S02]  /*a340*/  SHF.R.S32.HI R40, RZ, 0x2, R40 ;  /* 0x00000002ff287819 */ /* 0x000fe40000011428 */
[----:B------:R-:W-:-:S03]  /*a350*/  LOP3.LUT R41, R41, R196, RZ, 0x3c, !PT ;  /* 0x000000c429297212 */ /* 0x000fc600078e3cff */
[----:B------:R-:W-:-:S04]  /*a360*/  IMAD R40, R40, 0x2800, R197 ;  /* 0x0000280028287824 */ /* 0x000fc800078e02c5 */
[----:B------:R-:W-:Y:S02]  /*a370*/  IMAD.IADD R40, R40, 0x1, R41 ;  /* 0x0000000128287824 */ /* 0x000fe400078e0229 */
[C---:B------:R-:W-:Y:S02]  /*a380*/  IMAD R41, R17.reuse, 0x7800, R142 ;  /* 0x0000780011297824 */ /* 0x040fe400078e028e */
[----:B------:R-:W-:-:S03]  /*a390*/  IMAD R43, R17, 0x7800, R40 ;  /* 0x00007800112b7824 */ /* 0x000fc600078e0228 */
[C---:B------:R-:W-:Y:S01]  /*a3a0*/  IADD3 R41, R16.reuse, R41, RZ ;  /* 0x0000002910297210 */ /* 0x040fe20007ffe0ff */
[----:B------:R-:W-:-:S05]  /*a3b0*/  IMAD.IADD R52, R16, 0x1, R43 ;  /* 0x0000000110347824 */ /* 0x000fca00078e022b */
[----:B------:R-:W0:Y:S04]  /*a3c0*/  LDS.128 R40, [R41+0x1a400] ;  /* 0x01a4000029287984 */ /* 0x000e280000000c00 */
[----:B------:R-:W1:Y:S01]  /*a3d0*/  LDS.128 R52, [R52+0x1a400] ;  /* 0x01a4000034347984 */ /* 0x000e620000000c00 */
[----:B------:R-:W-:Y:S05]  /*a3e0*/  @P4 BRA `(.L_x_552) ;  /* 0x0000000c00444947 */ /* 0x000fea0003800000 */
[--C-:B------:R-:W-:Y:S02]  /*a3f0*/  SHF.R.U32.HI R91, RZ, 0x8, R57.reuse ;  /* 0x00000008ff5b7819 */ /* 0x100fe40000011639 */
[----:B------:R-:W-:Y:S02]  /*a400*/  LOP3.LUT R44, R57, 0xff0000ff, RZ, 0xc0, !PT ;  /* 0xff0000ff392c7812 */ /* 0x000fe400078ec0ff */
[----:B------:R-:W-:Y:S02]  /*a410*/  SHF.R.U32.HI R58, RZ, 0x10, R57 ;  /* 0x00000010ff3a7819 */ /* 0x000fe40000011639 */
[--C-:B------:R-:W-:Y:S02]  /*a420*/  SHF.R.U32.HI R57, RZ, 0x8, R45.reuse ;  /* 0x00000008ff397819 */ /* 0x100fe4000001162d */
[----:B------:R-:W-:Y:S02]  /*a430*/  LOP3.LUT R46, R45, 0xff0000ff, RZ, 0xc0, !PT ;  /* 0xff0000ff2d2e7812 */ /* 0x000fe400078ec0ff */
[----:B------:R-:W-:Y:S01]  /*a440*/  SHF.R.U32.HI R56, RZ, 0x10, R45 ;  /* 0x00000010ff387819 */ /* 0x000fe2000001162d */
[----:B------:R-:W-:Y:S01]  /*a450*/  IMAD.SHL.U32 R57, R57, 0x100, RZ ;  /* 0x0000010039397824 */ /* 0x000fe200078e00ff */
[-C--:B------:R-:W-:Y:S01]  /*a460*/  F2FP.F16.E4M3.UNPACK_B R185, R179.reuse.H1 ;  /* 0x000000b3ffb9723e */ /* 0x080fe200030006ff */
[----:B------:R-:W-:Y:S01]  /*a470*/  IMAD.SHL.U32 R45, R91, 0x100, RZ ;  /* 0x000001005b2d7824 */ /* 0x000fe200078e00ff */
[----:B------:R-:W-:-:S02]  /*a480*/  F2FP.F16.E4M3.UNPACK_B R179, R179 ;  /* 0x000000b3ffb3723e */ /* 0x000fc400020006ff */
[----:B------:R-:W-:Y:S01]  /*a490*/  LOP3.LUT R57, R46, 0xff00, R57, 0xf8, !PT ;  /* 0x0000ff002e397812 */ /* 0x000fe200078ef839 */
[--C-:B------:R-:W-:Y:S01]  /*a4a0*/  HADD2.F32 R187, -RZ, R185.reuse.H0_H0 ;  /* 0x200000b9ffbb7230 */ /* 0x100fe20000004100 */
[----:B------:R-:W-:Y:S01]  /*a4b0*/  LOP3.LUT R44, R44, 0xff00, R45, 0xf8, !PT ;  /* 0x0000ff002c2c7812 */ /* 0x000fe200078ef82d */
[----:B------:R-:W-:Y:S01]  /*a4c0*/  IMAD.U32 R45, R58, 0x10000, RZ ;  /* 0x000100003a2d7824 */ /* 0x000fe200078e00ff */
[----:B------:R-:W-:Y:S01]  /*a4d0*/  SHF.L.U32 R46, R56, 0x10, RZ ;  /* 0x00000010382e7819 */ /* 0x000fe200000006ff */
[----:B-1----:R-:W-:Y:S01]  /*a4e0*/  IMAD.MOV.U32 R58, RZ, RZ, R53 ;  /* 0x000000ffff3a7224 */ /* 0x002fe200078e0035 */
[----:B0-----:R-:W-:Y:S01]  /*a4f0*/  F2FP.F16.E4M3.UNPACK_B R53, R41 ;  /* 0x00000029ff35723e */ /* 0x001fe200020006ff */
[----:B------:R-:W-:Y:S01]  /*a500*/  HADD2.F32 R185, -RZ, R185.H1_H1 ;  /* 0x300000b9ffb97230 */ /* 0x000fe20000004100 */
[----:B------:R-:W-:Y:S02]  /*a510*/  LOP3.LUT R57, R57, 0xff0000, R46, 0xf8, !PT ;  /* 0x00ff000039397812 */ /* 0x000fe400078ef82e */
[-C--:B------:R-:W-:Y:S01]  /*a520*/  F2FP.F16.E4M3.UNPACK_B R91, R58.reuse ;  /* 0x0000003aff5b723e */ /* 0x080fe200020006ff */
[--C-:B------:R-:W-:Y:S01]  /*a530*/  HADD2.F32 R56, -RZ, R53.reuse.H0_H0 ;  /* 0x20000035ff387230 */ /* 0x100fe20000004100 */
[----:B------:R-:W-:Y:S01]  /*a540*/  F2FP.F16.E4M3.UNPACK_B R92, R57 ;  /* 0x00000039ff5c723e */ /* 0x000fe200020006ff */
[----:B------:R-:W-:Y:S01]  /*a550*/  HADD2.F32 R53, -RZ, R53.H1_H1 ;  /* 0x30000035ff357230 */ /* 0x000fe20000004100 */
[----:B------:R-:W-:Y:S01]  /*a560*/  LOP3.LUT R44, R44, 0xff0000, R45, 0xf8, !PT ;  /* 0x00ff00002c2c7812 */ /* 0x000fe200078ef82d */
[--C-:B------:R-:W-:Y:S01]  /*a570*/  HADD2.F32 R46, -RZ, R91.reuse.H0_H0 ;  /* 0x2000005bff2e7230 */ /* 0x100fe20000004100 */
[----:B------:R-:W-:Y:S01]  /*a580*/  F2FP.F16.E4M3.UNPACK_B R58, R58.H1 ;  /* 0x0000003aff3a723e */ /* 0x000fe200030006ff */
[----:B------:R-:W-:Y:S01]  /*a590*/  HADD2.F32 R91, -RZ, R91.H1_H1 ;  /* 0x3000005bff5b7230 */ /* 0x000fe20000004100 */
[----:B------:R-:W-:Y:S01]  /*a5a0*/  F2FP.F16.E4M3.UNPACK_B R45, R44 ;  /* 0x0000002cff2d723e */ /* 0x000fe200020006ff */
[----:B------:R-:W-:-:S02]  /*a5b0*/  HADD2.F32 R94, -RZ, R92.H1_H1 ;  /* 0x3000005cff5e7230 */ /* 0x000fc40000004100 */
[----:B------:R-:W-:Y:S02]  /*a5c0*/  HADD2.F32 R95, -RZ, R92.H0_H0 ;  /* 0x2000005cff5f7230 */ /* 0x000fe40000004100 */
[--C-:B------:R-:W-:Y:S02]  /*a5d0*/  HADD2.F32 R92, -RZ, R45.reuse.H1_H1 ;  /* 0x3000002dff5c7230 */ /* 0x100fe40000004100 */
[-C--:B------:R-:W-:Y:S01]  /*a5e0*/  FMUL.FTZ R182, R91, R94.reuse ;  /* 0x0000005e5bb67220 */ /* 0x080fe20000410000 */
[C---:B------:R-:W-:Y:S01]  /*a5f0*/  FMUL.FTZ R94, R53.reuse, R94 ;  /* 0x0000005e355e7220 */ /* 0x040fe20000410000 */
[----:B------:R-:W-:Y:S02]  /*a600*/  HADD2.F32 R93, -RZ, R45.H0_H0 ;  /* 0x2000002dff5d7230 */ /* 0x000fe40000004100 */
[----:B------:R-:W-:Y:S01]  /*a610*/  FMUL.FTZ R183, R46, R95 ;  /* 0x0000005f2eb77220 */ /* 0x000fe20000410000 */
[-C--:B------:R-:W-:Y:S01]  /*a620*/  FFMA.FTZ R53, R53, R92.reuse, -R182 ;  /* 0x0000005c35357223 */ /* 0x080fe200000108b6 */
[----:B------:R-:W-:Y:S01]  /*a630*/  FFMA.FTZ R45, R91, R92, R94 ;  /* 0x0000005c5b2d7223 */ /* 0x000fe2000001005e */
[----:B------:R-:W-:Y:S01]  /*a640*/  F2FP.F16.E4M3.UNPACK_B R91, R57.H1 ;  /* 0x00000039ff5b723e */ /* 0x000fe200030006ff */
[----:B------:R-:W-:Y:S01]  /*a650*/  FMUL.FTZ R95, R56, R95 ;  /* 0x0000005f385f7220 */ /* 0x000fe20000410000 */
[----:B------:R-:W-:Y:S01]  /*a660*/  F2FP.F16.E4M3.UNPACK_B R57, R41.H1 ;  /* 0x00000029ff39723e */ /* 0x000fe200030006ff */
[----:B------:R-:W-:Y:S01]  /*a670*/  HADD2.F32 R41, -RZ, R58.H0_H0 ;  /* 0x2000003aff297230 */ /* 0x000fe20000004100 */
[----:B------:R-:W-:Y:S01]  /*a680*/  F2FP.F16.E4M3.UNPACK_B R92, R44.H1 ;  /* 0x0000002cff5c723e */ /* 0x000fe200030006ff */
[----:B------:R-:W-:-:S02]  /*a690*/  HADD2.F32 R94, -RZ, R91.H0_H0 ;  /* 0x2000005bff5e7230 */ /* 0x000fc40000004100 */
[-C--:B------:R-:W-:Y:S01]  /*a6a0*/  FFMA.FTZ R56, R56, R93.reuse, -R183 ;  /* 0x0000005d38387223 */ /* 0x080fe200000108b7 */
[--C-:B------:R-:W-:Y:S02]  /*a6b0*/  HADD2.F32 R44, -RZ, R57.reuse.H0_H0 ;  /* 0x20000039ff2c7230 */ /* 0x100fe40000004100 */
[----:B------:R-:W-:Y:S01]  /*a6c0*/  FFMA.FTZ R46, R46, R93, R95 ;  /* 0x0000005d2e2e7223 */ /* 0x000fe2000001005f */
[--C-:B------:R-:W-:Y:S02]  /*a6d0*/  HADD2.F32 R93, -RZ, R92.reuse.H0_H0 ;  /* 0x2000005cff5d7230 */ /* 0x100fe40000004100 */
[-C--:B------:R-:W-:Y:S01]  /*a6e0*/  FMUL.FTZ R95, R41, R94.reuse ;  /* 0x0000005e295f7220 */ /* 0x080fe20000410000 */
[----:B------:R-:W-:Y:S02]  /*a6f0*/  HADD2.F32 R57, -RZ, R57.H1_H1 ;  /* 0x30000039ff397230 */ /* 0x000fe40000004100 */
[----:B------:R-:W-:Y:S01]  /*a700*/  FMUL.FTZ R94, R44, R94 ;  /* 0x0000005e2c5e7220 */ /* 0x000fe20000410000 */
[----:B------:R-:W-:-:S02]  /*a710*/  HADD2.F32 R92, -RZ, R92.H1_H1 ;  /* 0x3000005cff5c7230 */ /* 0x000fc40000004100 */
[-C--:B------:R-:W-:Y:S01]  /*a720*/  FFMA.FTZ R44, R44, R93.reuse, -R95 ;  /* 0x0000005d2c2c7223 */ /* 0x080fe2000001085f */
[----:B------:R-:W-:Y:S01]  /*a730*/  SHF.R.U32.HI R95, RZ, 0x10, R59 ;  /* 0x00000010ff5f7819 */ /* 0x000fe2000001163b */
[----:B------:R-:W-:Y:S01]  /*a740*/  FFMA.FTZ R41, R41, R93, R94 ;  /* 0x0000005d29297223 */ /* 0x000fe2000001005e */
[----:B------:R-:W-:Y:S02]  /*a750*/  HADD2.F32 R93, -RZ, R58.H1_H1 ;  /* 0x3000003aff5d7230 */ /* 0x000fe40000004100 */
[----:B------:R-:W-:Y:S01]  /*a760*/  HADD2.F32 R58, -RZ, R91.H1_H1 ;  /* 0x3000005bff3a7230 */ /* 0x000fe20000004100 */
[----:B------:R-:W-:-:S04]  /*a770*/  LOP3.LUT R91, R59, 0xff0000ff, RZ, 0xc0, !PT ;  /* 0xff0000ff3b5b7812 */ /* 0x000fc800078ec0ff */
[-C--:B------:R-:W-:Y:S01]  /*a780*/  FMUL.FTZ R94, R93, R58.reuse ;  /* 0x0000003a5d5e7220 */ /* 0x080fe20000410000 */
[----:B------:R-:W-:-:S03]  /*a790*/  FMUL.FTZ R182, R57, R58 ;  /* 0x0000003a39b67220 */ /* 0x000fc60000410000 */
[-C--:B------:R-:W-:Y:S01]  /*a7a0*/  FFMA.FTZ R58, R57, R92.reuse, -R94 ;  /* 0x0000005c393a7223 */ /* 0x080fe2000001085e */
[----:B------:R-:W-:Y:S01]  /*a7b0*/  SHF.R.U32.HI R94, RZ, 0x8, R47 ;  /* 0x00000008ff5e7819 */ /* 0x000fe2000001162f */
[----:B------:R-:W-:Y:S01]  /*a7c0*/  FFMA.FTZ R57, R93, R92, R182 ;  /* 0x0000005c5d397223 */ /* 0x000fe200000100b6 */
[----:B------:R-:W-:Y:S02]  /*a7d0*/  SHF.R.U32.HI R92, RZ, 0x8, R59 ;  /* 0x00000008ff5c7819 */ /* 0x000fe4000001163b */
[----:B------:R-:W-:Y:S01]  /*a7e0*/  LOP3.LUT R59, R47, 0xff0000ff, RZ, 0xc0, !PT ;  /* 0xff0000ff2f3b7812 */ /* 0x000fe200078ec0ff */
[----:B------:R-:W-:Y:S01]  /*a7f0*/  IMAD.SHL.U32 R94, R94, 0x100, RZ ;  /* 0x000001005e5e7824 */ /* 0x000fe200078e00ff */
[----:B------:R-:W-:Y:S01]  /*a800*/  SHF.R.U32.HI R93, RZ, 0x10, R47 ;  /* 0x00000010ff5d7819 */ /* 0x000fe2000001162f */
[----:B------:R-:W-:Y:S01]  /*a810*/  IMAD.SHL.U32 R92, R92, 0x100, RZ ;  /* 0x000001005c5c7824 */ /* 0x000fe200078e00ff */
[----:B------:R-:W-:Y:S02]  /*a820*/  F2FP.SATFINITE.E4M3.F32.PACK_AB_MERGE_C R44, R58, R44, RZ ;  /* 0x0000002c3a2c723e */ /* 0x000fe400048070ff */
[----:B------:R-:W-:-:S02]  /*a830*/  LOP3.LUT R59, R59, 0xff00, R94, 0xf8, !PT ;  /* 0x0000ff003b3b7812 */ /* 0x000fc400078ef85e */
[----:B------:R-:W-:Y:S02]  /*a840*/  SHF.L.U32 R94, R93, 0x10, RZ ;  /* 0x000000105d5e7819 */ /* 0x000fe400000006ff */
[----:B------:R-:W-:Y:S01]  /*a850*/  LOP3.LUT R47, R91, 0xff00, R92, 0xf8, !PT ;  /* 0x0000ff005b2f7812 */ /* 0x000fe200078ef85c */
[----:B------:R-:W-:Y:S01]  /*a860*/  IMAD.U32 R92, R95, 0x10000, RZ ;  /* 0x000100005f5c7824 */ /* 0x000fe200078e00ff */
[----:B------:R-:W-:Y:S01]  /*a870*/  LOP3.LUT R93, R59, 0xff0000, R94, 0xf8, !PT ;  /* 0x00ff00003b5d7812 */ /* 0x000fe200078ef85e */
[----:B------:R-:W-:Y:S01]  /*a880*/  IMAD.MOV.U32 R94, RZ, RZ, R55 ;  /* 0x000000ffff5e7224 */ /* 0x000fe200078e0037 */
[----:B------:R-:W-:Y:S02]  /*a890*/  F2FP.F16.E4M3.UNPACK_B R91, R43 ;  /* 0x0000002bff5b723e */ /* 0x000fe400020006ff */
[----:B------:R-:W-:Y:S02]  /*a8a0*/  F2FP.F16.E4M3.UNPACK_B R95, R93 ;  /* 0x0000005dff5f723e */ /* 0x000fe400020006ff */
[-C--:B------:R-:W-:Y:S01]  /*a8b0*/  F2FP.F16.E4M3.UNPACK_B R55, R94.reuse ;  /* 0x0000005eff37723e */ /* 0x080fe200020006ff */
[----:B------:R-:W-:Y:S01]  /*a8c0*/  HADD2.F32 R183, -RZ, R91.H0_H0 ;  /* 0x2000005bffb77230 */ /* 0x000fe20000004100 */
[----:B------:R-:W-:Y:S01]  /*a8d0*/  LOP3.LUT R47, R47, 0xff0000, R92, 0xf8, !PT ;  /* 0x00ff00002f2f7812 */ /* 0x000fe200078ef85c */
[----:B------:R-:W-:Y:S01]  /*a8e0*/  HADD2.F32 R186, -RZ, R95.H0_H0 ;  /* 0x2000005fffba7230 */ /* 0x000fe20000004100 */
[----:B------:R-:W-:Y:S01]  /*a8f0*/  F2FP.F16.E4M3.UNPACK_B R94, R94.H1 ;  /* 0x0000005eff5e723e */ /* 0x000fe200030006ff */
[--C-:B------:R-:W-:Y:S01]  /*a900*/  HADD2.F32 R59, -RZ, R55.reuse.H0_H0 ;  /* 0x20000037ff3b7230 */ /* 0x100fe20000004100 */
[----:B------:R-:W-:Y:S01]  /*a910*/  F2FP.F16.E4M3.UNPACK_B R182, R47 ;  /* 0x0000002fffb6723e */ /* 0x000fe200020006ff */
[----:B------:R-:W-:Y:S01]  /*a920*/  HADD2.F32 R55, -RZ, R55.H1_H1 ;  /* 0x30000037ff377230 */ /* 0x000fe20000004100 */
[----:B------:R-:W-:Y:S01]  /*a930*/  F2FP.F16.E4M3.UNPACK_B R93, R93.H1 ;  /* 0x0000005dff5d723e */ /* 0x000fe200030006ff */
[----:B------:R-:W-:-:S02]  /*a940*/  HADD2.F32 R91, -RZ, R91.H1_H1 ;  /* 0x3000005bff5b7230 */ /* 0x000fc40000004100 */
[-C--:B------:R-:W-:Y:S01]  /*a950*/  FMUL.FTZ R92, R59, R186.reuse ;  /* 0x000000ba3b5c7220 */ /* 0x080fe20000410000 */
[--C-:B------:R-:W-:Y:S02]  /*a960*/  HADD2.F32 R184, -RZ, R182.reuse.H0_H0 ;  /* 0x200000b6ffb87230 */ /* 0x100fe40000004100 */
[----:B------:R-:W-:Y:S01]  /*a970*/  FMUL.FTZ R186, R183, R186 ;  /* 0x000000bab7ba7220 */ /* 0x000fe20000410000 */
[----:B------:R-:W-:Y:S01]  /*a980*/  HADD2.F32 R182, -RZ, R182.H1_H1 ;  /* 0x300000b6ffb67230 */ /* 0x000fe20000004100 */
[----:B------:R-:W-:Y:S01]  /*a990*/  F2FP.SATFINITE.E4M3.F32.PACK_AB_MERGE_C R57, R57, R41, RZ ;  /* 0x000000293939723e */ /* 0x000fe200048070ff */
[-C--:B------:R-:W-:Y:S01]  /*a9a0*/  FFMA.FTZ R92, R183, R184.reuse, -R92 ;  /* 0x000000b8b75c7223 */ /* 0x080fe2000001085c */
[----:B------:R-:W-:Y:S01]  /*a9b0*/  FFMA.FTZ R59, R59, R184, R186 ;  /* 0x000000b83b3b7223 */ /* 0x000fe200000100ba */
[----:B------:R-:W-:Y:S01]  /*a9c0*/  HADD2.F32 R184, -RZ, R95.H1_H1 ;  /* 0x3000005fffb87230 */ /* 0x000fe20000004100 */
[----:B------:R-:W-:Y:S01]  /*a9d0*/  F2FP.F16.E4M3.UNPACK_B R95, R43.H1 ;  /* 0x0000002bff5f723e */ /* 0x000fe200030006ff */
[----:B------:R-:W-:Y:S01]  /*a9e0*/  HADD2.F32 R183, -RZ, R94.H1_H1 ;  /* 0x3000005effb77230 */ /* 0x000fe20000004100 */
[----:B------:R-:W-:-:S02]  /*a9f0*/  F2FP.SATFINITE.E4M3.F32.PACK_AB_MERGE_C R41, R53, R56, R44 ;  /* 0x000000383529723e */ /* 0x000fc4000480702c */
[-C--:B------:R-:W-:Y:S01]  /*aa00*/  FMUL.FTZ R186, R55, R184.reuse ;  /* 0x000000b837ba7220 */ /* 0x080fe20000410000 */
[----:B------:R-:W-:Y:S01]  /*aa10*/  FMUL.FTZ R184, R91, R184 ;  /* 0x000000b85bb87220 */ /* 0x000fe20000410000 */
[----:B------:R-:W-:Y:S01]  /*aa20*/  HADD2.F32 R43, -RZ, R95.H0_H0 ;  /* 0x2000005fff2b7230 */ /* 0x000fe20000004100 */
[----:B------:R-:W-:Y:S01]  /*aa30*/  F2FP.SATFINITE.E4M3.F32.PACK_AB_MERGE_C R53, R45, R46, R57 ;  /* 0x0000002e2d35723e */ /* 0x000fe20004807039 */
[-C--:B------:R-:W-:Y:S01]  /*aa40*/  FFMA.FTZ R91, R91, R182.reuse, -R186 ;  /* 0x000000b65b5b7223 */ /* 0x080fe200000108ba */
[----:B------:R-:W-:Y:S01]  /*aa50*/  FFMA.FTZ R55, R55, R182, R184 ;  /* 0x000000b637377223 */ /* 0x000fe200000100b8 */
[----:B------:R-:W-:Y:S01]  /*aa60*/  F2FP.F16.E4M3.UNPACK_B R182, R47.H1 ;  /* 0x0000002fffb6723e */ /* 0x000fe200030006ff */
[----:B------:R-:W-:Y:S02]  /*aa70*/  HADD2.F32 R47, -RZ, R94.H0_H0 ;  /* 0x2000005eff2f7230 */ /* 0x000fe40000004100 */
        /* <DEDUP_REMOVED lines=8> */
[----:B------:R-:W-:Y:S02]  /*ab00*/  HADD2.F32 R182, -RZ, R182.H1_H1 ;  /* 0x300000b6ffb67230 */ /* 0x000fe40000004100 */
[-C--:B------:R-:W-:Y:S01]  /*ab10*/  FMUL.FTZ R184, R183, R94.reuse ;  /* 0x0000005eb7b87220 */ /* 0x080fe20000410000 */
[----:B------:R-:W-:-:S03]  /*ab20*/  FMUL.FTZ R186, R95, R94 ;  /* 0x0000005e5fba7220 */ /* 0x000fc60000410000 */
[-C--:B------:R-:W-:Y:S01]  /*ab30*/  FFMA.FTZ R94, R95, R182.reuse, -R184 ;  /* 0x000000b65f5e7223 */ /* 0x080fe200000108b8 */
[----:B------:R-:W-:Y:S02]  /*ab40*/  IMAD.MOV.U32 R95, RZ, RZ, R40 ;  /* 0x000000ffff5f7224 */ /* 0x000fe400078e0028 */
[----:B------:R-:W-:Y:S01]  /*ab50*/  FFMA.FTZ R93, R183, R182, R186 ;  /* 0x000000b6b75d7223 */ /* 0x000fe200000100ba */
[----:B------:R-:W-:Y:S02]  /*ab60*/  F2FP.F16.E4M3.UNPACK_B R40, R181.H1 ;  /* 0x000000b5ff28723e */ /* 0x000fe400030006ff */
[-C--:B------:R-:W-:Y:S02]  /*ab70*/  F2FP.F16.E4M3.UNPACK_B R183, R52.reuse.H1 ;  /* 0x00000034ffb7723e */ /* 0x080fe400030006ff */
[----:B------:R-:W-:Y:S01]  /*ab80*/  F2FP.F16.E4M3.UNPACK_B R182, R95.H1 ;  /* 0x0000005fffb6723e */ /* 0x000fe200030006ff */
[----:B------:R-:W-:Y:S01]  /*ab90*/  HADD2.F32 R189, -RZ, R40.H0_H0 ;  /* 0x20000028ffbd7230 */ /* 0x000fe20000004100 */
[----:B------:R-:W-:Y:S01]  /*aba0*/  F2FP.F16.E4M3.UNPACK_B R181, R181 ;  /* 0x000000b5ffb5723e */ /* 0x000fe200020006ff */
[----:B------:R-:W-:Y:S01]  /*abb0*/  HADD2.F32 R184, -RZ, R183.H0_H0 ;  /* 0x200000b7ffb87230 */ /* 0x000fe20000004100 */
[----:B------:R-:W-:Y:S01]  /*abc0*/  F2FP.F16.E4M3.UNPACK_B R52, R52 ;  /* 0x00000034ff34723e */ /* 0x000fe200020006ff */
[----:B------:R-:W-:Y:S01]  /*abd0*/  HADD2.F32 R186, -RZ, R182.H0_H0 ;  /* 0x200000b6ffba7230 */ /* 0x000fe20000004100 */
[----:B------:R-:W-:Y:S01]  /*abe0*/  F2FP.F16.E4M3.UNPACK_B R95, R95 ;  /* 0x0000005fff5f723e */ /* 0x000fe200020006ff */
[----:B------:R-:W-:-:S02]  /*abf0*/  HADD2.F32 R40, -RZ, R40.H1_H1 ;  /* 0x30000028ff287230 */ /* 0x000fc40000004100 */
[-C--:B------:R-:W-:Y:S01]  /*ac00*/  FMUL.FTZ R188, R184, R189.reuse ;  /* 0x000000bdb8bc7220 */ /* 0x080fe20000410000 */
[----:B------:R-:W-:Y:S02]  /*ac10*/  HADD2.F32 R183, -RZ, R183.H1_H1 ;  /* 0x300000b7ffb77230 */ /* 0x000fe40000004100 */
[C---:B------:R-:W-:Y:S01]  /*ac20*/  FMUL.FTZ R189, R186.reuse, R189 ;  /* 0x000000bdbabd7220 */ /* 0x040fe20000410000 */
[----:B------:R-:W-:Y:S02]  /*ac30*/  HADD2.F32 R182, -RZ, R182.H1_H1 ;  /* 0x300000b6ffb67230 */ /* 0x000fe40000004100 */
[----:B------:R-:W-:Y:S01]  /*ac40*/  FFMA.FTZ R188, R186, R187, -R188 ;  /* 0x000000bbbabc7223 */ /* 0x000fe200000108bc */
[----:B------:R-:W-:Y:S01]  /*ac50*/  F2FP.SATFINITE.E4M3.F32.PACK_AB_MERGE_C R43, R94, R43, RZ ;  /* 0x0000002b5e2b723e */ /* 0x000fe200048070ff */
[----:B------:R-:W-:Y:S01]  /*ac60*/  FFMA.FTZ R189, R184, R187, R189 ;  /* 0x000000bbb8bd7223 */ /* 0x000fe200000100bd */
[-C--:B------:R-:W-:Y:S01]  /*ac70*/  FMUL.FTZ R184, R183, R40.reuse ;  /* 0x00000028b7b87220 */ /* 0x080fe20000410000 */
[C---:B------:R-:W-:Y:S01]  /*ac80*/  FMUL.FTZ R40, R182.reuse, R40 ;  /* 0x00000028b6287220 */ /* 0x040fe20000410000 */
[----:B------:R-:W-:Y:S01]  /*ac90*/  HADD2.F32 R187, -RZ, R181.H0_H0 ;  /* 0x200000b5ffbb7230 */ /* 0x000fe20000004100 */
[----:B------:R-:W-:Y:S01]  /*aca0*/  F2FP.SATFINITE.E4M3.F32.PACK_AB_MERGE_C R43, R91, R92, R43 ;  /* 0x0000005c5b2b723e */ /* 0x000fe2000480702b */
[-C--:B------:R-:W-:Y:S01]  /*acb0*/  FFMA.FTZ R182, R182, R185.reuse, -R184 ;  /* 0x000000b9b6b67223 */ /* 0x080fe200000108b8 */
[----:B------:R-:W-:Y:S01]  /*acc0*/  FFMA.FTZ R40, R183, R185, R40 ;  /* 0x000000b9b7287223 */ /* 0x000fe20000010028 */
[----:B------:R-:W-:-:S02]  /*acd0*/  HADD2.F32 R183, -RZ, R52.H0_H0 ;  /* 0x20000034ffb77230 */ /* 0x000fc40000004100 */
[----:B------:R-:W-:Y:S01]  /*ace0*/  HADD2.F32 R185, -RZ, R95.H0_H0 ;  /* 0x2000005fffb97230 */ /* 0x000fe20000004100 */
        /* <DEDUP_REMOVED lines=10> */
[----:B------:R-:W-:Y:S01]  /*ad90*/  FMUL.FTZ R95, R52, R181 ;  /* 0x000000b5345f7220 */ /* 0x000fe20000410000 */
[-C--:B------:R-:W-:Y:S02]  /*ada0*/  F2FP.F16.E4M3.UNPACK_B R183, R178.reuse.H1 ;  /* 0x000000b2ffb7723e */ /* 0x080fe400030006ff */
[----:B------:R-:W-:Y:S01]  /*adb0*/  F2FP.F16.E4M3.UNPACK_B R178, R178 ;  /* 0x000000b2ffb2723e */ /* 0x000fe200020006ff */
[C---:B------:R-:W-:Y:S01]  /*adc0*/  FFMA.FTZ R95, R184.reuse, R179, -R95 ;  /* 0x000000b3b85f7223 */ /* 0x040fe2000001085f */
[----:B------:R-:W-:Y:S01]  /*add0*/  FMUL.FTZ R181, R184, R181 ;  /* 0x000000b5b8b57220 */ /* 0x000fe20000410000 */
[----:B------:R-:W-:Y:S01]  /*ade0*/  HADD2.F32 R185, -RZ, R183.H0_H0 ;  /* 0x200000b7ffb97230 */ /* 0x000fe20000004100 */
[----:B------:R-:W-:-:S02]  /*adf0*/  F2FP.SATFINITE.E4M3.F32.PACK_AB_MERGE_C R40, R40, R189, RZ ;  /* 0x000000bd2828723e */ /* 0x000fc400048070ff */
[----:B------:R-:W-:Y:S01]  /*ae00*/  F2FP.SATFINITE.E4M3.F32.PACK_AB_MERGE_C R186, R95, R186, R182 ;  /* 0x000000ba5fba723e */ /* 0x000fe200048070b6 */
[----:B------:R-:W-:Y:S02]  /*ae10*/  IMAD.MOV.U32 R95, RZ, RZ, R42 ;  /* 0x000000ffff5f7224 */ /* 0x000fe400078e002a */
[----:B------:R-:W-:Y:S01]  /*ae20*/  FFMA.FTZ R52, R52, R179, R181 ;  /* 0x000000b334347223 */ /* 0x000fe200000100b5 */
[----:B------:R-:W-:Y:S02]  /*ae30*/  F2FP.F16.E4M3.UNPACK_B R42, R180.H1 ;  /* 0x000000b4ff2a723e */ /* 0x000fe400030006ff */
[----:B------:R-:W-:Y:S02]  /*ae40*/  F2FP.F16.E4M3.UNPACK_B R181, R54.H1 ;  /* 0x00000036ffb5723e */ /* 0x000fe400030006ff */
[-C--:B------:R-:W-:Y:S01]  /*ae50*/  F2FP.F16.E4M3.UNPACK_B R179, R95.reuse.H1 ;  /* 0x0000005fffb3723e */ /* 0x080fe200030006ff */
[--C-:B------:R-:W-:Y:S01]  /*ae60*/  HADD2.F32 R190, -RZ, R42.reuse.H0_H0 ;  /* 0x2000002affbe7230 */ /* 0x100fe20000004100 */
        /* <DEDUP_REMOVED lines=11> */
[----:B------:R-:W-:Y:S01]  /*af20*/  F2FP.SATFINITE.E4M3.F32.PACK_AB_MERGE_C R52, R52, R187, R40 ;  /* 0x000000bb3434723e */ /* 0x000fe20004807028 */
[----:B------:R-:W-:Y:S01]  /*af30*/  FFMA.FTZ R190, R182, R185, R190 ;  /* 0x000000b9b6be7223 */ /* 0x000fe200000100be */
[----:B------:R-:W-:Y:S02]  /*af40*/  HADD2.F32 R182, -RZ, R183.H1_H1 ;  /* 0x300000b7ffb67230 */ /* 0x000fe40000004100 */
[-C--:B------:R-:W-:Y:S01]  /*af50*/  FMUL.FTZ R184, R181, R42.reuse ;  /* 0x0000002ab5b87220 */ /* 0x080fe20000410000 */
[----:B------:R-:W-:Y:S01]  /*af60*/  FMUL.FTZ R42, R179, R42 ;  /* 0x0000002ab32a7220 */ /* 0x000fe20000410000 */
[----:B------:R-:W-:Y:S01]  /*af70*/  HADD2.F32 R185, -RZ, R180.H0_H0 ;  /* 0x200000b4ffb97230 */ /* 0x000fe20000004100 */
[----:B------:R-:W-:Y:S01]  /*af80*/  F2FP.SATFINITE.E4M3.F32.PACK_AB_MERGE_C R40, R93, R47, RZ ;  /* 0x0000002f5d28723e */ /* 0x000fe200048070ff */
[----:B------:R-:W-:-:S02]  /*af90*/  HADD2.F32 R183, -RZ, R95.H0_H0 ;  /* 0x2000005fffb77230 */ /* 0x000fc40000004100 */
[-C--:B------:R-:W-:Y:S01]  /*afa0*/  FFMA.FTZ R42, R181, R182.reuse, R42 ;  /* 0x000000b6b52a7223 */ /* 0x080fe2000001002a */
[----:B------:R-:W-:Y:S02]  /*afb0*/  HADD2.F32 R181, -RZ, R54.H0_H0 ;  /* 0x20000036ffb57230 */ /* 0x000fe40000004100 */
[----:B------:R-:W-:Y:S01]  /*afc0*/  FFMA.FTZ R179, R179, R182, -R184 ;  /* 0x000000b6b3b37223 */ /* 0x000fe200000108b8 */
[----:B------:R-:W-:Y:S01]  /*afd0*/  HADD2.F32 R182, -RZ, R178.H0_H0 ;  /* 0x200000b2ffb67230 */ /* 0x000fe20000004100 */
[----:B------:R-:W-:Y:S01]  /*afe0*/  F2FP.SATFINITE.E4M3.F32.PACK_AB_MERGE_C R55, R55, R59, R40 ;  /* 0x0000003b3737723e */ /* 0x000fe20004807028 */
[----:B------:R-:W-:Y:S02]  /*aff0*/  HADD2.F32 R180, -RZ, R180.H1_H1 ;  /* 0x300000b4ffb47230 */ /* 0x000fe40000004100 */
[-C--:B------:R-:W-:Y:S01]  /*b000*/  FMUL.FTZ R184, R181, R185.reuse ;  /* 0x000000b9b5b87220 */ /* 0x080fe20000410000 */
[----:B------:R-:W-:Y:S01]  /*b010*/  FMUL.FTZ R185, R183, R185 ;  /* 0x000000b9b7b97220 */ /* 0x000fe20000410000 */
[----:B------:R-:W-:Y:S01]  /*b020*/  HADD2.F32 R95, -RZ, R95.H1_H1 ;  /* 0x3000005fff5f7230 */ /* 0x000fe20000004100 */
[----:B------:R-:W-:Y:S01]  /*b030*/  F2FP.SATFINITE.E4M3.F32.PACK_AB_MERGE_C R179, R179, R188, RZ ;  /* 0x000000bcb3b3723e */ /* 0x000fe200048070ff */
[----:B------:R-:W-:-:S02]  /*b040*/  HADD2.F32 R178, -RZ, R178.H1_H1 ;  /* 0x300000b2ffb27230 */ /* 0x000fc40000004100 */
[-C--:B------:R-:W-:Y:S01]  /*b050*/  FFMA.FTZ R185, R181, R182.reuse, R185 ;  /* 0x000000b6b5b97223 */ /* 0x080fe200000100b9 */
[----:B------:R-:W-:Y:S02]  /*b060*/  HADD2.F32 R181, -RZ, R54.H1_H1 ;  /* 0x30000036ffb57230 */ /* 0x000fe40000004100 */
[----:B------:R-:W-:Y:S01]  /*b070*/  FFMA.FTZ R184, R183, R182, -R184 ;  /* 0x000000b6b7b87223 */ /* 0x000fe200000108b8 */
[----:B------:R-:W-:Y:S02]  /*b080*/  IMAD.MOV.U32 R40, RZ, RZ, R186 ;  /* 0x000000ffff287224 */ /* 0x000fe400078e00ba */
[-C--:B------:R-:W-:Y:S01]  /*b090*/  FMUL.FTZ R54, R181, R180.reuse ;  /* 0x000000b4b5367220 */ /* 0x080fe20000410000 */
[----:B------:R-:W-:-:S03]  /*b0a0*/  FMUL.FTZ R180, R95, R180 ;  /* 0x000000b45fb47220 */ /* 0x000fc60000410000 */
[-C--:B------:R-:W-:Y:S01]  /*b0b0*/  FFMA.FTZ R95, R95, R178.reuse, -R54 ;  /* 0x000000b25f5f7223 */ /* 0x080fe20000010836 */
[----:B------:R-:W-:Y:S01]  /*b0c0*/  FFMA.FTZ R178, R181, R178, R180 ;  /* 0x000000b2b5b27223 */ /* 0x000fe200000100b4 */
[----:B------:R-:W-:-:S03]  /*b0d0*/  F2FP.SATFINITE.E4M3.F32.PACK_AB_MERGE_C R54, R42, R190, RZ ;  /* 0x000000be2a36723e */ /* 0x000fc600048070ff */
[----:B------:R-:W-:Y:S02]  /*b0e0*/  F2FP.SATFINITE.E4M3.F32.PACK_AB_MERGE_C R42, R95, R184, R179 ;  /* 0x000000b85f2a723e */ /* 0x000fe400048070b3 */
[----:B------:R-:W-:-:S07]  /*b0f0*/  F2FP.SATFINITE.E4M3.F32.PACK_AB_MERGE_C R54, R178, R185, R54 ;  /* 0x000000b9b236723e */ /* 0x000fce0004807036 */
.L_x_552:
[----:B------:R-:W-:Y:S05]  /*b100*/  BSYNC B3 ;  /* 0x0000000000037941 */ /* 0x000fea0003800000 */
.L_x_551:
[----:B------:R-:W-:-:S13]  /*b110*/  ISETP.GE.AND P4, PT, R90, R150, PT ;  /* 0x000000965a00720c */ /* 0x000fda0003f86270 */
[--C-:B------:R-:W-:Y:S02]  /*b120*/  @!P4 SHF.R.S32.HI R44, RZ, 0x1f, R90.reuse ;  /* 0x0000001fff2cc819 */ /* 0x100fe4000001145a */
[----:B------:R-:W-:-:S04]  /*b130*/  @!P4 IADD3 R47, P5, P6, R116, R138, R90 ;  /* 0x0000008a742fc210 */ /* 0x000fc80007ebe05a */
[----:B------:R-:W-:Y:S02]  /*b140*/  @!P4 IADD3.X R56, R4, R177, R44, P5, P6 ;  /* 0x000000b10438c210 */ /* 0x000fe40002fec42c */
[----:B------:R-:W-:-:S04]  /*b150*/  IADD3 R44, P5, R89, R122, RZ ;  /* 0x0000007a592c7210 */ /* 0x000fc80007fbe0ff */
[----:B------:R-:W-:Y:S02]  /*b160*/  IADD3.X R45, R88, R123, RZ, P5, !PT ;  /* 0x0000007b582d7210 */ /* 0x000fe40002ffe4ff */
[----:B------:R-:W-:-:S03]  /*b170*/  @!P4 IADD3 R46, P5, R47, R122, RZ ;  /* 0x0000007a2f2ec210 */ /* 0x000fc60007fbe0ff */
[----:B0-----:R3:W-:Y:S02]  /*b180*/  STG.E.128 desc[UR54][R44.64], R40 ;  /* 0x000000282c007986 */ /* 0x0017e4000c101d36 */
[----:B------:R-:W-:-:S05]  /*b190*/  @!P4 IMAD.X R47, R56, 0x1, R123, P5 ;  /* 0x00000001382fc824 */ /* 0x000fca00028e067b */
[----:B-1----:R3:W-:Y:S03]  /*b1a0*/  @!P4 STG.E.128 desc[UR54][R46.64], R52 ;  /* 0x000000342e00c986 */ /* 0x0027e6000c101d36 */
.L_x_550:
[----:B------:R-:W-:Y:S05]  /*b1b0*/  BSYNC B2 ;  /* 0x0000000000027941 */ /* 0x000fea0003800000 */
.L_x_549:
[----:B------:R-:W-:-:S13]  /*b1c0*/  ISETP.NE.AND P4, PT, R36, RZ, PT ;  /* 0x000000ff2400720c */ /* 0x000fda0003f85270 */
[----:B------:R-:W-:Y:S05]  /*b1d0*/  @!P4 BRA `(.L_x_544) ;  /* 0x0000000c00e0c947 */ /* 0x000fea0003800000 */
[----:B0--3--:R-:W3:Y:S01]  /*b1e0*/  LDL R40, [R1+0x10] ;  /* 0x0000100001287983 */ /* 0x009ee20000100800 */
[----:B------:R-:W-:Y:S01]  /*b1f0*/  IADD3 R53, P4, P5, R116, R138, R29 ;  /* 0x0000008a74357210 */ /* 0x000fe20007d9e01d */
[----:B------:R-:W-:Y:S03]  /*b200*/  BSSY B2, `(.L_x_553) ;  /* 0x00000eb000027945 */ /* 0x000fe60003800000 */
[----:B------:R-:W-:Y:S02]  /*b210*/  IADD3.X R52, R4, R177, R32, P4, P5 ;  /* 0x000000b104347210 */ /* 0x000fe400027ea420 */
[----:B------:R-:W-:Y:S02]  /*b220*/  ISETP.GE.AND P4, PT, R6, R131, PT ;  /* 0x000000830600720c */ /* 0x000fe40003f86270 */
[----:B---3--:R-:W-:-:S04]  /*b230*/  LOP3.LUT P6, RZ, R40, 0x1, RZ, 0xc0, !PT ;  /* 0x0000000128ff7812 */ /* 0x008fc800078cc0ff */
[----:B------:R-:W-:-:S04]  /*b240*/  SEL R40, R99, R155, !P6 ;  /* 0x0000009b63287207 */ /* 0x000fc80007000000 */
[----:B------:R-:W-:-:S04]  /*b250*/  SHF.R.S32.HI R41, RZ, 0x1f, R40 ;  /* 0x0000001fff297819 */ /* 0x000fc80000011428 */
[----:B------:R-:W-:-:S04]  /*b260*/  LEA.HI R41, R41, R40, RZ, 0x5 ;  /* 0x0000002829297211 */ /* 0x000fc800078f28ff */
        /* <DEDUP_REMOVED lines=10> */
[----:B------:R-:W-:Y:S02]  /*b310*/  IMAD R43, R17, 0x7800, R40 ;  /* 0x00007800112b7824 */ /* 0x000fe400078e0228 */
[----:B------:R-:W-:-:S03]  /*b320*/  IMAD.IADD R41, R16, 0x1, R41 ;  /* 0x0000000110297824 */ /* 0x000fc600078e0229 */
[----:B------:R-:W-:-:S03]  /*b330*/  IADD3 R44, R16, R43, RZ ;  /* 0x0000002b102c7210 */ /* 0x000fc60007ffe0ff */
[----:B------:R-:W0:Y:S04]  /*b340*/  LDS.128 R40, [R41+0x1a400] ;  /* 0x01a4000029287984 */ /* 0x000e280000000c00 */
[----:B------:R-:W1:Y:S01]  /*b350*/  LDS.128 R44, [R44+0x1a400] ;  /* 0x01a400002c2c7984 */ /* 0x000e620000000c00 */
[----:B------:R-:W-:Y:S05]  /*b360*/  @P4 BRA `(.L_x_554) ;  /* 0x0000000c00504947 */ /* 0x000fea0003800000 */
[----:B------:R-:W-:Y:S01]  /*b370*/  SHF.R.U32.HI R48, RZ, 0x8, R61 ;  /* 0x00000008ff307819 */ /* 0x000fe2000001163d */
[----:B0-----:R-:W-:Y:S01]  /*b380*/  IMAD.MOV.U32 R54, RZ, RZ, R40 ;  /* 0x000000ffff367224 */ /* 0x001fe200078e0028 */
[----:B------:R-:W-:Y:S01]  /*b390*/  LOP3.LUT R59, R61, 0xff0000ff, RZ, 0xc0, !PT ;  /* 0xff0000ff3d3b7812 */ /* 0x000fe200078ec0ff */
[----:B-1----:R-:W-:Y:S01]  /*b3a0*/  IMAD.MOV.U32 R56, RZ, RZ, R44 ;  /* 0x000000ffff387224 */ /* 0x002fe200078e002c */
[----:B------:R-:W-:Y:S01]  /*b3b0*/  SHF.R.U32.HI R88, RZ, 0x8, R63 ;  /* 0x00000008ff587819 */ /* 0x000fe2000001163f */
[----:B------:R-:W-:Y:S01]  /*b3c0*/  IMAD.SHL.U32 R40, R48, 0x100, RZ ;  /* 0x0000010030287824 */ /* 0x000fe200078e00ff */
[----:B------:R-:W-:Y:S01]  /*b3d0*/  SHF.R.U32.HI R89, RZ, 0x10, R61 ;  /* 0x00000010ff597819 */ /* 0x000fe2000001163d */
[----:B------:R-:W-:Y:S01]  /*b3e0*/  IMAD.MOV.U32 R48, RZ, RZ, R42 ;  /* 0x000000ffff307224 */ /* 0x000fe200078e002a */
[----:B------:R-:W-:Y:S02]  /*b3f0*/  LOP3.LUT R61, R63, 0xff0000ff, RZ, 0xc0, !PT ;  /* 0xff0000ff3f3d7812 */ /* 0x000fe400078ec0ff */
[----:B------:R-:W-:Y:S01]  /*b400*/  LOP3.LUT R59, R59, 0xff00, R40, 0xf8, !PT ;  /* 0x0000ff003b3b7812 */ /* 0x000fe200078ef828 */
[----:B------:R-:W-:Y:S01]  /*b410*/  IMAD.SHL.U32 R40, R88, 0x100, RZ ;  /* 0x0000010058287824 */ /* 0x000fe200078e00ff */
[----:B------:R-:W-:Y:S01]  /*b420*/  SHF.R.U32.HI R62, RZ, 0x8, R49 ;  /* 0x00000008ff3e7819 */ /* 0x000fe20000011631 */
[----:B------:R-:W-:Y:S01]  /*b430*/  IMAD.U32 R44, R89, 0x10000, RZ ;  /* 0x00010000592c7824 */ /* 0x000fe200078e00ff */
[----:B------:R-:W-:-:S02]  /*b440*/  SHF.R.U32.HI R58, RZ, 0x10, R63 ;  /* 0x00000010ff3a7819 */ /* 0x000fc4000001163f */
[----:B------:R-:W-:Y:S01]  /*b450*/  SHF.R.U32.HI R60, RZ, 0x8, R51 ;  /* 0x00000008ff3c7819 */ /* 0x000fe20000011633 */
[----:B------:R-:W-:Y:S01]  /*b460*/  IMAD.SHL.U32 R42, R62, 0x100, RZ ;  /* 0x000001003e2a7824 */ /* 0x000fe200078e00ff */
[----:B------:R-:W-:Y:S02]  /*b470*/  SHF.R.U32.HI R50, RZ, 0x10, R49 ;  /* 0x00000010ff327819 */ /* 0x000fe40000011631 */
[----:B------:R-:W-:Y:S02]  /*b480*/  LOP3.LUT R63, R49, 0xff0000ff, RZ, 0xc0, !PT ;  /* 0xff0000ff313f7812 */ /* 0x000fe400078ec0ff */
[----:B------:R-:W-:Y:S02]  /*b490*/  LOP3.LUT R61, R61, 0xff00, R40, 0xf8, !PT ;  /* 0x0000ff003d3d7812 */ /* 0x000fe400078ef828 */
[----:B------:R-:W-:Y:S01]  /*b4a0*/  MOV R49, R46 ;  /* 0x0000002e00317202 */ /* 0x000fe20000000f00 */
[----:B------:R-:W-:Y:S01]  /*b4b0*/  IMAD.SHL.U32 R46, R60, 0x100, RZ ;  /* 0x000001003c2e7824 */ /* 0x000fe200078e00ff */
[----:B------:R-:W-:-:S02]  /*b4c0*/  LOP3.LUT R44, R59, 0xff0000, R44, 0xf8, !PT ;  /* 0x00ff00003b2c7812 */ /* 0x000fc400078ef82c */
[----:B------:R-:W-:Y:S02]  /*b4d0*/  SHF.L.U32 R40, R58, 0x10, RZ ;  /* 0x000000103a287819 */ /* 0x000fe400000006ff */
[----:B------:R-:W-:Y:S02]  /*b4e0*/  SHF.R.U32.HI R57, RZ, 0x10, R51 ;  /* 0x00000010ff397819 */ /* 0x000fe40000011633 */
[----:B------:R-:W-:Y:S02]  /*b4f0*/  F2FP.F16.E4M3.UNPACK_B R62, R165.H1 ;  /* 0x000000a5ff3e723e */ /* 0x000fe400030006ff */
[----:B------:R-:W-:Y:S02]  /*b500*/  F2FP.F16.E4M3.UNPACK_B R59, R56.H1 ;  /* 0x00000038ff3b723e */ /* 0x000fe400030006ff */
[----:B------:R-:W-:Y:S02]  /*b510*/  LOP3.LUT R51, R51, 0xff0000ff, RZ, 0xc0, !PT ;  /* 0xff0000ff33337812 */ /* 0x000fe400078ec0ff */
[----:B------:R-:W-:Y:S01]  /*b520*/  F2FP.F16.E4M3.UNPACK_B R58, R54.H1 ;  /* 0x00000036ff3a723e */ /* 0x000fe200030006ff */
[----:B------:R-:W-:Y:S01]  /*b530*/  HADD2.F32 R60, -RZ, R59.H0_H0 ;  /* 0x2000003bff3c7230 */ /* 0x000fe20000004100 */
[----:B------:R-:W-:-:S02]  /*b540*/  LOP3.LUT R40, R61, 0xff0000, R40, 0xf8, !PT ;  /* 0x00ff00003d287812 */ /* 0x000fc400078ef828 */
[----:B------:R-:W-:Y:S01]  /*b550*/  LOP3.LUT R63, R63, 0xff00, R42, 0xf8, !PT ;  /* 0x0000ff003f3f7812 */ /* 0x000fe200078ef82a */
[----:B------:R-:W-:Y:S01]  /*b560*/  HADD2.F32 R42, -RZ, R62.H0_H0 ;  /* 0x2000003eff2a7230 */ /* 0x000fe20000004100 */
[----:B------:R-:W-:Y:S02]  /*b570*/  F2FP.F16.E4M3.UNPACK_B R61, R167.H1 ;  /* 0x000000a7ff3d723e */ /* 0x000fe400030006ff */
[----:B------:R-:W-:Y:S01]  /*b580*/  LOP3.LUT R89, R51, 0xff00, R46, 0xf8, !PT ;  /* 0x0000ff0033597812 */ /* 0x000fe200078ef82e */
[----:B------:R-:W-:Y:S02]  /*b590*/  HADD2.F32 R51, -RZ, R58.H0_H0 ;  /* 0x2000003aff337230 */ /* 0x000fe40000004100 */
[----:B------:R-:W-:Y:S01]  /*b5a0*/  FMUL.FTZ R88, R60, R42 ;  /* 0x0000002a3c587220 */ /* 0x000fe20000410000 */
[----:B------:R-:W-:Y:S01]  /*b5b0*/  IMAD.U32 R46, R50, 0x10000, RZ ;  /* 0x00010000322e7824 */ /* 0x000fe200078e00ff */
[----:B------:R-:W-:Y:S01]  /*b5c0*/  F2FP.F16.E4M3.UNPACK_B R165, R165 ;  /* 0x000000a5ffa5723e */ /* 0x000fe200020006ff */
[----:B------:R-:W-:-:S02]  /*b5d0*/  IMAD.U32 R50, R57, 0x10000, RZ ;  /* 0x0001000039327824 */ /* 0x000fc400078e00ff */
[----:B------:R-:W-:Y:S01]  /*b5e0*/  FMUL.FTZ R91, R51, R42 ;  /* 0x0000002a335b7220 */ /* 0x000fe20000410000 */
[--C-:B------:R-:W-:Y:S01]  /*b5f0*/  HADD2.F32 R57, -RZ, R61.reuse.H0_H0 ;  /* 0x2000003dff397230 */ /* 0x100fe20000004100 */
[----:B------:R-:W-:Y:S01]  /*b600*/  LOP3.LUT R46, R63, 0xff0000, R46, 0xf8, !PT ;  /* 0x00ff00003f2e7812 */ /* 0x000fe200078ef82e */
[----:B------:R-:W-:Y:S01]  /*b610*/  HADD2.F32 R58, -RZ, R58.H1_H1 ;  /* 0x3000003aff3a7230 */ /* 0x000fe20000004100 */
[----:B------:R-:W-:Y:S01]  /*b620*/  LOP3.LUT R42, R89, 0xff0000, R50, 0xf8, !PT ;  /* 0x00ff0000592a7812 */ /* 0x000fe200078ef832 */
[----:B------:R-:W-:Y:S02]  /*b630*/  HADD2.F32 R63, -RZ, R61.H1_H1 ;  /* 0x3000003dff3f7230 */ /* 0x000fe40000004100 */
[-C--:B------:R-:W-:Y:S01]  /*b640*/  FFMA.FTZ R50, R51, R57.reuse, -R88 ;  /* 0x0000003933327223 */ /* 0x080fe20000010858 */
[----:B------:R-:W-:Y:S01]  /*b650*/  FFMA.FTZ R51, R60, R57, R91 ;  /* 0x000000393c337223 */ /* 0x000fe2000001005b */
[----:B------:R-:W-:Y:S01]  /*b660*/  HADD2.F32 R57, -RZ, R62.H1_H1 ;  /* 0x3000003eff397230 */ /* 0x000fe20000004100 */
[----:B------:R-:W-:Y:S01]  /*b670*/  F2FP.F16.E4M3.UNPACK_B R60, R56 ;  /* 0x00000038ff3c723e */ /* 0x000fe200020006ff */
[----:B------:R-:W-:Y:S01]  /*b680*/  HADD2.F32 R62, -RZ, R59.H1_H1 ;  /* 0x3000003bff3e7230 */ /* 0x000fe20000004100 */
[----:B------:R-:W-:Y:S01]  /*b690*/  F2FP.F16.E4M3.UNPACK_B R59, R54 ;  /* 0x00000036ff3b723e */ /* 0x000fe200020006ff */
[----:B------:R-:W-:-:S02]  /*b6a0*/  HADD2.F32 R88, -RZ, R165.H0_H0 ;  /* 0x200000a5ff587230 */ /* 0x000fc40000004100 */
[----:B------:R-:W-:Y:S01]  /*b6b0*/  FMUL.FTZ R91, R58, R57 ;  /* 0x000000393a5b7220 */ /* 0x000fe20000410000 */
[----:B------:R-:W-:Y:S01]  /*b6c0*/  F2FP.F16.E4M3.UNPACK_B R167, R167 ;  /* 0x000000a7ffa7723e */ /* 0x000fe200020006ff */
[C---:B------:R-:W-:Y:S01]  /*b6d0*/  FMUL.FTZ R89, R62.reuse, R57 ;  /* 0x000000393e597220 */ /* 0x040fe20000410000 */
[--C-:B------:R-:W-:Y:S02]  /*b6e0*/  HADD2.F32 R61, -RZ, R60.reuse.H0_H0 ;  /* 0x2000003cff3d7230 */ /* 0x100fe40000004100 */
[-C--:B------:R-:W-:Y:S01]  /*b6f0*/  FFMA.FTZ R54, R62, R63.reuse, R91 ;  /* 0x0000003f3e367223 */ /* 0x080fe2000001005b */
[----:B------:R-:W-:Y:S02]  /*b700*/  HADD2.F32 R56, -RZ, R59.H0_H0 ;  /* 0x2000003bff387230 */ /* 0x000fe40000004100 */
[----:B------:R-:W-:Y:S01]  /*b710*/  FFMA.FTZ R57, R58, R63, -R89 ;  /* 0x0000003f3a397223 */ /* 0x000fe20000010859 */
[----:B------:R-:W-:Y:S02]  /*b720*/  HADD2.F32 R165, -RZ, R165.H1_H1 ;  /* 0x300000a5ffa57230 */ /* 0x000fe40000004100 */
[----:B------:R-:W-:Y:S01]  /*b730*/  FMUL.FTZ R63, R61, R88 ;  /* 0x000000583d3f7220 */ /* 0x000fe20000410000 */
[----:B------:R-:W-:-:S02]  /*b740*/  HADD2.F32 R62, -RZ, R60.H1_H1 ;  /* 0x3000003cff3e7230 */ /* 0x000fc40000004100 */
[----:B------:R-:W-:Y:S01]  /*b750*/  FMUL.FTZ R88, R56, R88 ;  /* 0x0000005838587220 */ /* 0x000fe20000410000 */
[----:B------:R-:W-:Y:S01]  /*b760*/  HADD2.F32 R58, -RZ, R167.H0_H0 ;  /* 0x200000a7ff3a7230 */ /* 0x000fe20000004100 */
[----:B------:R-:W-:Y:S01]  /*b770*/  F2FP.F16.E4M3.UNPACK_B R89, R166.H1 ;  /* 0x000000a6ff59723e */ /* 0x000fe200030006ff */
[----:B------:R-:W-:Y:S02]  /*b780*/  HADD2.F32 R59, -RZ, R59.H1_H1 ;  /* 0x3000003bff3b7230 */ /* 0x000fe40000004100 */
[----:B------:R-:W-:Y:S01]  /*b790*/  FMUL.FTZ R60, R62, R165 ;  /* 0x000000a53e3c7220 */ /* 0x000fe20000410000 */
[----:B------:R-:W-:Y:S02]  /*b7a0*/  HADD2.F32 R167, -RZ, R167.H1_H1 ;  /* 0x300000a7ffa77230 */ /* 0x000fe40000004100 */
[-C--:B------:R-:W-:Y:S01]  /*b7b0*/  FFMA.FTZ R56, R56, R58.reuse, -R63 ;  /* 0x0000003a38387223 */ /* 0x080fe2000001083f */
[----:B------:R-:W-:Y:S01]  /*b7c0*/  FFMA.FTZ R58, R61, R58, R88 ;  /* 0x0000003a3d3a7223 */ /* 0x000fe20000010058 */
[----:B------:R-:W-:Y:S01]  /*b7d0*/  F2FP.F16.E4M3.UNPACK_B R63, R49.H1 ;  /* 0x00000031ff3f723e */ /* 0x000fe200030006ff */
[C---:B------:R-:W-:Y:S01]  /*b7e0*/  FMUL.FTZ R165, R59.reuse, R165 ;  /* 0x000000a53ba57220 */ /* 0x040fe20000410000 */
[----:B------:R-:W-:Y:S01]  /*b7f0*/  FFMA.FTZ R61, R59, R167, -R60 ;  /* 0x000000a73b3d7223 */ /* 0x000fe2000001083c */
[----:B------:R-:W-:Y:S01]  /*b800*/  F2FP.F16.E4M3.UNPACK_B R60, R48.H1 ;  /* 0x00000030ff3c723e */ /* 0x000fe200030006ff */
[----:B------:R-:W-:Y:S01]  /*b810*/  HADD2.F32 R93, -RZ, R89.H0_H0 ;  /* 0x20000059ff5d7230 */ /* 0x000fe20000004100 */
[----:B------:R-:W-:Y:S01]  /*b820*/  F2FP.F16.E4M3.UNPACK_B R90, R176.H1 ;  /* 0x000000b0ff5a723e */ /* 0x000fe200030006ff */
[----:B------:R-:W-:-:S02]  /*b830*/  HADD2.F32 R88, -RZ, R63.H0_H0 ;  /* 0x2000003fff587230 */ /* 0x000fc40000004100 */
[----:B------:R-:W-:Y:S01]  /*b840*/  FFMA.FTZ R59, R62, R167, R165 ;  /* 0x000000a73e3b7223 */ /* 0x000fe200000100a5 */
[----:B------:R-:W-:Y:S01]  /*b850*/  HADD2.F32 R62, -RZ, R60.H0_H0 ;  /* 0x2000003cff3e7230 */ /* 0x000fe20000004100 */
[----:B------:R-:W-:Y:S01]  /*b860*/  F2FP.F16.E4M3.UNPACK_B R166, R166 ;  /* 0x000000a6ffa6723e */ /* 0x000fe200020006ff */
[----:B------:R-:W-:Y:S02]  /*b870*/  HADD2.F32 R92, -RZ, R89.H1_H1 ;  /* 0x30000059ff5c7230 */ /* 0x000fe40000004100 */
[-C--:B------:R-:W-:Y:S01]  /*b880*/  FMUL.FTZ R95, R88, R93.reuse ;  /* 0x0000005d585f7220 */ /* 0x080fe20000410000 */
[----:B------:R-:W-:Y:S02]  /*b890*/  HADD2.F32 R91, -RZ, R90.H0_H0 ;  /* 0x2000005aff5b7230 */ /* 0x000fe40000004100 */
[----:B------:R-:W-:Y:S01]  /*b8a0*/  FMUL.FTZ R93, R62, R93 ;  /* 0x0000005d3e5d7220 */ /* 0x000fe20000410000 */
[----:B------:R-:W-:Y:S01]  /*b8b0*/  HADD2.F32 R89, -RZ, R63.H1_H1 ;  /* 0x3000003fff597230 */ /* 0x000fe20000004100 */
[----:B------:R-:W-:Y:S01]  /*b8c0*/  F2FP.F16.E4M3.UNPACK_B R48, R48 ;  /* 0x00000030ff30723e */ /* 0x000fe200020006ff */
[----:B------:R-:W-:-:S02]  /*b8d0*/  HADD2.F32 R63, -RZ, R60.H1_H1 ;  /* 0x3000003cff3f7230 */ /* 0x000fc40000004100 */
[-C--:B------:R-:W-:Y:S01]  /*b8e0*/  FFMA.FTZ R60, R62, R91.reuse, -R95 ;  /* 0x0000005b3e3c7223 */ /* 0x080fe2000001085f */
[----:B------:R-:W-:Y:S02]  /*b8f0*/  HADD2.F32 R90, -RZ, R90.H1_H1 ;  /* 0x3000005aff5a7230 */ /* 0x000fe40000004100 */
[-C--:B------:R-:W-:Y:S01]  /*b900*/  FMUL.FTZ R94, R89, R92.reuse ;  /* 0x0000005c595e7220 */ /* 0x080fe20000410000 */
[----:B------:R-:W-:Y:S01]  /*b910*/  FFMA.FTZ R62, R88, R91, R93 ;  /* 0x0000005b583e7223 */ /* 0x000fe2000001005d */
[C---:B------:R-:W-:Y:S01]  /*b920*/  FMUL.FTZ R92, R63.reuse, R92 ;  /* 0x0000005c3f5c7220 */ /* 0x040fe20000410000 */
[----:B------:R-:W-:Y:S01]  /*b930*/  F2FP.F16.E4M3.UNPACK_B R88, R49 ;  /* 0x00000031ff58723e */ /* 0x000fe200020006ff */
[----:B------:R-:W-:Y:S01]  /*b940*/  FFMA.FTZ R63, R63, R90, -R94 ;  /* 0x0000005a3f3f7223 */ /* 0x000fe2000001085e */
[----:B------:R-:W-:Y:S01]  /*b950*/  F2FP.F16.E4M3.UNPACK_B R176, R176 ;  /* 0x000000b0ffb0723e */ /* 0x000fe200020006ff */
[----:B------:R-:W-:Y:S01]  /*b960*/  FFMA.FTZ R89, R89, R90, R92 ;  /* 0x0000005a59597223 */ /* 0x000fe2000001005c */
[----:B------:R-:W-:Y:S01]  /*b970*/  HADD2.F32 R92, -RZ, R166.H0_H0 ;  /* 0x200000a6ff5c7230 */ /* 0x000fe20000004100 */
[----:B------:R-:W-:Y:S01]  /*b980*/  F2FP.SATFINITE.E4M3.F32.PACK_AB_MERGE_C R50, R57, R50, RZ ;  /* 0x000000323932723e */ /* 0x000fe200048070ff */
[----:B------:R-:W-:Y:S01]  /*b990*/  HADD2.F32 R90, -RZ, R88.H0_H0 ;  /* 0x20000058ff5a7230 */ /* 0x000fe20000004100 */
[----:B------:R-:W-:Y:S01]  /*b9a0*/  F2FP.SATFINITE.E4M3.F32.PACK_AB_MERGE_C R54, R54, R51, RZ ;  /* 0x000000333636723e */ /* 0x000fe200048070ff */
[----:B------:R-:W-:Y:S01]  /*b9b0*/  HADD2.F32 R95, -RZ, R166.H1_H1 ;  /* 0x300000a6ff5f7230 */ /* 0x000fe20000004100 */
[----:B------:R-:W-:Y:S01]  /*b9c0*/  F2FP.SATFINITE.E4M3.F32.PACK_AB_MERGE_C R60, R63, R60, RZ ;  /* 0x0000003c3f3c723e */ /* 0x000fe200048070ff */
[----:B------:R-:W-:-:S02]  /*b9d0*/  HADD2.F32 R49, -RZ, R48.H0_H0 ;  /* 0x20000030ff317230 */ /* 0x000fc40000004100 */
[----:B------:R-:W-:Y:S01]  /*b9e0*/  FMUL.FTZ R94, R90, R92 ;  /* 0x0000005c5a5e7220 */ /* 0x000fe20000410000 */
[----:B------:R-:W-:Y:S01]  /*b9f0*/  HADD2.F32 R88, -RZ, R88.H1_H1 ;  /* 0x30000058ff587230 */ /* 0x000fe20000004100 */
[----:B------:R-:W-:Y:S01]  /*ba00*/  F2FP.SATFINITE.E4M3.F32.PACK_AB_MERGE_C R51, R61, R56, R50 ;  /* 0x000000383d33723e */ /* 0x000fe20004807032 */
[----:B------:R-:W-:Y:S02]  /*ba10*/  HADD2.F32 R48, -RZ, R48.H1_H1 ;  /* 0x30000030ff307230 */ /* 0x000fe40000004100 */
[C---:B------:R-:W-:Y:S01]  /*ba20*/  FMUL.FTZ R165, R49.reuse, R92 ;  /* 0x0000005c31a57220 */ /* 0x040fe20000410000 */
[--C-:B------:R-:W-:Y:S02]  /*ba30*/  HADD2.F32 R91, -RZ, R176.reuse.H0_H0 ;  /* 0x200000b0ff5b7230 */ /* 0x100fe40000004100 */
[-C--:B------:R-:W-:Y:S01]  /*ba40*/  FMUL.FTZ R167, R88, R95.reuse ;  /* 0x0000005f58a77220 */ /* 0x080fe20000410000 */
[----:B------:R-:W-:Y:S02]  /*ba50*/  HADD2.F32 R93, -RZ, R176.H1_H1 ;  /* 0x300000b0ff5d7230 */ /* 0x000fe40000004100 */
[C---:B------:R-:W-:Y:S01]  /*ba60*/  FMUL.FTZ R95, R48.reuse, R95 ;  /* 0x0000005f305f7220 */ /* 0x040fe20000410000 */
[----:B------:R-:W-:Y:S01]  /*ba70*/  F2FP.F16.E4M3.UNPACK_B R57, R45 ;  /* 0x0000002dff39723e */ /* 0x000fe200020006ff */
[----:B------:R-:W-:Y:S01]  /*ba80*/  FFMA.FTZ R49, R49, R91, -R94 ;  /* 0x0000005b31317223 */ /* 0x000fe2000001085e */
[----:B------:R-:W-:Y:S01]  /*ba90*/  F2FP.F16.E4M3.UNPACK_B R63, R46 ;  /* 0x0000002eff3f723e */ /* 0x000fe200020006ff */
[----:B------:R-:W-:Y:S01]  /*baa0*/  FFMA.FTZ R48, R48, R93, -R167 ;  /* 0x0000005d30307223 */ /* 0x000fe200000108a7 */
[----:B------:R-:W-:Y:S01]  /*bab0*/  F2FP.F16.E4M3.UNPACK_B R56, R41 ;  /* 0x00000029ff38723e */ /* 0x000fe200020006ff */
[----:B------:R-:W-:Y:S01]  /*bac0*/  FFMA.FTZ R165, R90, R91, R165 ;  /* 0x0000005b5aa57223 */ /* 0x000fe200000100a5 */
[----:B------:R-:W-:Y:S01]  /*bad0*/  FFMA.FTZ R88, R88, R93, R95 ;  /* 0x0000005d58587223 */ /* 0x000fe2000001005f */
[----:B------:R-:W-:-:S02]  /*bae0*/  F2FP.SATFINITE.E4M3.F32.PACK_AB_MERGE_C R62, R89, R62, RZ ;  /* 0x0000003e593e723e */ /* 0x000fc400048070ff */
[----:B------:R-:W-:Y:S01]  /*baf0*/  F2FP.SATFINITE.E4M3.F32.PACK_AB_MERGE_C R50, R59, R58, R54 ;  /* 0x0000003a3b32723e */ /* 0x000fe20004807036 */
[----:B------:R-:W-:Y:S01]  /*bb00*/  HADD2.F32 R59, -RZ, R57.H0_H0 ;  /* 0x20000039ff3b7230 */ /* 0x000fe20000004100 */
[----:B------:R-:W-:Y:S01]  /*bb10*/  F2FP.F16.E4M3.UNPACK_B R61, R44 ;  /* 0x0000002cff3d723e */ /* 0x000fe200020006ff */
[----:B------:R-:W-:Y:S01]  /*bb20*/  HADD2.F32 R58, -RZ, R63.H0_H0 ;  /* 0x2000003fff3a7230 */ /* 0x000fe20000004100 */
[----:B------:R-:W-:Y:S01]  /*bb30*/  F2FP.SATFINITE.E4M3.F32.PACK_AB_MERGE_C R49, R48, R49, R60 ;  /* 0x000000313031723e */ /* 0x000fe2000480703c */
[----:B------:R-:W-:Y:S01]  /*bb40*/  HADD2.F32 R54, -RZ, R56.H0_H0 ;  /* 0x20000038ff367230 */ /* 0x000fe20000004100 */
[----:B------:R-:W-:Y:S01]  /*bb50*/  F2FP.SATFINITE.E4M3.F32.PACK_AB_MERGE_C R48, R88, R165, R62 ;  /* 0x000000a55830723e */ /* 0x000fe2000480703e */
[----:B------:R-:W-:Y:S02]  /*bb60*/  HADD2.F32 R62, -RZ, R61.H0_H0 ;  /* 0x2000003dff3e7230 */ /* 0x000fe40000004100 */
[----:B------:R-:W-:Y:S01]  /*bb70*/  FMUL.FTZ R89, R59, R58 ;  /* 0x0000003a3b597220 */ /* 0x000fe20000410000 */
[----:B------:R-:W-:-:S02]  /*bb80*/  HADD2.F32 R60, -RZ, R57.H1_H1 ;  /* 0x30000039ff3c7230 */ /* 0x000fc40000004100 */
[C---:B------:R-:W-:Y:S01]  /*bb90*/  FMUL.FTZ R88, R54.reuse, R58 ;  /* 0x0000003a36587220 */ /* 0x040fe20000410000 */
[----:B------:R-:W-:Y:S02]  /*bba0*/  HADD2.F32 R63, -RZ, R63.H1_H1 ;  /* 0x3000003fff3f7230 */ /* 0x000fe40000004100 */
[-C--:B------:R-:W-:Y:S01]  /*bbb0*/  FFMA.FTZ R54, R54, R62.reuse, -R89 ;  /* 0x0000003e36367223 */ /* 0x080fe20000010859 */
[----:B------:R-:W-:Y:S02]  /*bbc0*/  HADD2.F32 R58, -RZ, R56.H1_H1 ;  /* 0x30000038ff3a7230 */ /* 0x000fe40000004100 */
[----:B------:R-:W-:Y:S01]  /*bbd0*/  FFMA.FTZ R56, R59, R62, R88 ;  /* 0x0000003e3b387223 */ /* 0x000fe20000010058 */
[----:B------:R-:W-:Y:S02]  /*bbe0*/  HADD2.F32 R61, -RZ, R61.H1_H1 ;  /* 0x3000003dff3d7230 */ /* 0x000fe40000004100 */
[----:B------:R-:W-:Y:S01]  /*bbf0*/  FMUL.FTZ R89, R60, R63 ;  /* 0x0000003f3c597220 */ /* 0x000fe20000410000 */
[----:B------:R-:W-:Y:S01]  /*bc00*/  F2FP.F16.E4M3.UNPACK_B R59, R45.H1 ;  /* 0x0000002dff3b723e */ /* 0x000fe200030006ff */
[----:B------:R-:W-:Y:S01]  /*bc10*/  FMUL.FTZ R63, R58, R63 ;  /* 0x0000003f3a3f7220 */ /* 0x000fe20000410000 */
[----:B------:R-:W-:-:S02]  /*bc20*/  F2FP.F16.E4M3.UNPACK_B R62, R46.H1 ;  /* 0x0000002eff3e723e */ /* 0x000fc400030006ff */
[----:B------:R-:W-:Y:S01]  /*bc30*/  F2FP.F16.E4M3.UNPACK_B R57, R41.H1 ;  /* 0x00000029ff39723e */ /* 0x000fe200030006ff */
[-C--:B------:R-:W-:Y:S01]  /*bc40*/  FFMA.FTZ R41, R58, R61.reuse, -R89 ;  /* 0x0000003d3a297223 */ /* 0x080fe20000010859 */
[----:B------:R-:W-:Y:S01]  /*bc50*/  FFMA.FTZ R45, R60, R61, R63 ;  /* 0x0000003d3c2d7223 */ /* 0x000fe2000001003f */
[----:B------:R-:W-:Y:S01]  /*bc60*/  HADD2.F32 R58, -RZ, R59.H0_H0 ;  /* 0x2000003bff3a7230 */ /* 0x000fe20000004100 */
[----:B------:R-:W-:Y:S01]  /*bc70*/  F2FP.F16.E4M3.UNPACK_B R44, R44.H1 ;  /* 0x0000002cff2c723e */ /* 0x000fe200030006ff */
[--C-:B------:R-:W-:Y:S01]  /*bc80*/  HADD2.F32 R63, -RZ, R62.reuse.H0_H0 ;  /* 0x2000003eff3f7230 */ /* 0x100fe20000004100 */
[-C--:B------:R-:W-:Y:S01]  /*bc90*/  F2FP.F16.E4M3.UNPACK_B R93, R42.reuse.H1 ;  /* 0x0000002aff5d723e */ /* 0x080fe200030006ff */
[----:B------:R-:W-:Y:S01]  /*bca0*/  HADD2.F32 R46, -RZ, R57.H0_H0 ;  /* 0x20000039ff2e7230 */ /* 0x000fe20000004100 */
[----:B------:R-:W-:Y:S01]  /*bcb0*/  F2FP.F16.E4M3.UNPACK_B R92, R42 ;  /* 0x0000002aff5c723e */ /* 0x000fe200020006ff */
[----:B------:R-:W-:Y:S02]  /*bcc0*/  HADD2.F32 R59, -RZ, R59.H1_H1 ;  /* 0x3000003bff3b7230 */ /* 0x000fe40000004100 */
[----:B------:R-:W-:Y:S01]  /*bcd0*/  FMUL.FTZ R89, R58, R63 ;  /* 0x0000003f3a597220 */ /* 0x000fe20000410000 */
[----:B------:R-:W-:-:S02]  /*bce0*/  HADD2.F32 R62, -RZ, R62.H1_H1 ;  /* 0x3000003eff3e7230 */ /* 0x000fc40000004100 */
[----:B------:R-:W-:Y:S01]  /*bcf0*/  FMUL.FTZ R63, R46, R63 ;  /* 0x0000003f2e3f7220 */ /* 0x000fe20000410000 */
[----:B------:R-:W-:Y:S01]  /*bd00*/  HADD2.F32 R57, -RZ, R57.H1_H1 ;  /* 0x30000039ff397230 */ /* 0x000fe20000004100 */
[----:B------:R-:W-:Y:S01]  /*bd10*/  F2FP.F16.E4M3.UNPACK_B R90, R40.H1 ;  /* 0x00000028ff5a723e */ /* 0x000fe200030006ff */
[--C-:B------:R-:W-:Y:S02]  /*bd20*/  HADD2.F32 R60, -RZ, R44.reuse.H1_H1 ;  /* 0x3000002cff3c7230 */ /* 0x100fe40000004100 */
[-C--:B------:R-:W-:Y:S01]  /*bd30*/  FMUL.FTZ R88, R59, R62.reuse ;  /* 0x0000003e3b587220 */ /* 0x080fe20000410000 */
[----:B------:R-:W-:Y:S02]  /*bd40*/  HADD2.F32 R61, -RZ, R44.H0_H0 ;  /* 0x2000002cff3d7230 */ /* 0x000fe40000004100 */
[C---:B------:R-:W-:Y:S01]  /*bd50*/  FMUL.FTZ R62, R57.reuse, R62 ;  /* 0x0000003e393e7220 */ /* 0x040fe20000410000 */
[----:B------:R-:W-:Y:S02]  /*bd60*/  HADD2.F32 R95, -RZ, R93.H0_H0 ;  /* 0x2000005dff5f7230 */ /* 0x000fe40000004100 */
[----:B------:R-:W-:Y:S01]  /*bd70*/  FFMA.FTZ R57, R57, R60, -R88 ;  /* 0x0000003c39397223 */ /* 0x000fe20000010858 */
[----:B------:R-:W-:-:S02]  /*bd80*/  HADD2.F32 R91, -RZ, R90.H0_H0 ;  /* 0x2000005aff5b7230 */ /* 0x000fc40000004100 */
[----:B------:R-:W-:Y:S01]  /*bd90*/  FFMA.FTZ R59, R59, R60, R62 ;  /* 0x0000003c3b3b7223 */ /* 0x000fe2000001003e */
[----:B------:R-:W-:Y:S01]  /*bda0*/  F2FP.F16.E4M3.UNPACK_B R62, R47.H1 ;  /* 0x0000002fff3e723e */ /* 0x000fe200030006ff */
[-C--:B------:R-:W-:Y:S01]  /*bdb0*/  FFMA.FTZ R44, R46, R61.reuse, -R89 ;  /* 0x0000003d2e2c7223 */ /* 0x080fe20000010859 */
[----:B------:R-:W-:Y:S01]  /*bdc0*/  FFMA.FTZ R46, R58, R61, R63 ;  /* 0x0000003d3a2e7223 */ /* 0x000fe2000001003f */
[----:B------:R-:W-:Y:S01]  /*bdd0*/  F2FP.F16.E4M3.UNPACK_B R58, R43 ;  /* 0x0000002bff3a723e */ /* 0x000fe200020006ff */
[----:B------:R-:W-:Y:S01]  /*bde0*/  HADD2.F32 R93, -RZ, R93.H1_H1 ;  /* 0x3000005dff5d7230 */ /* 0x000fe20000004100 */
[----:B------:R-:W-:Y:S01]  /*bdf0*/  F2FP.F16.E4M3.UNPACK_B R61, R47 ;  /* 0x0000002fff3d723e */ /* 0x000fe200020006ff */
[--C-:B------:R-:W-:Y:S01]  /*be00*/  HADD2.F32 R88, -RZ, R62.reuse.H0_H0 ;  /* 0x2000003eff587230 */ /* 0x100fe20000004100 */
[----:B------:R-:W-:Y:S01]  /*be10*/  F2FP.F16.E4M3.UNPACK_B R43, R43.H1 ;  /* 0x0000002bff2b723e */ /* 0x000fe200030006ff */
[----:B------:R-:W-:Y:S01]  /*be20*/  HADD2.F32 R62, -RZ, R62.H1_H1 ;  /* 0x3000003eff3e7230 */ /* 0x000fe20000004100 */
[----:B------:R-:W-:Y:S01]  /*be30*/  F2FP.F16.E4M3.UNPACK_B R89, R40 ;  /* 0x00000028ff59723e */ /* 0x000fe200020006ff */
[----:B------:R-:W-:-:S02]  /*be40*/  HADD2.F32 R63, -RZ, R61.H0_H0 ;  /* 0x2000003dff3f7230 */ /* 0x000fc40000004100 */
[-C--:B------:R-:W-:Y:S01]  /*be50*/  FMUL.FTZ R165, R88, R95.reuse ;  /* 0x0000005f58a57220 */ /* 0x080fe20000410000 */
[--C-:B------:R-:W-:Y:S01]  /*be60*/  HADD2.F32 R60, -RZ, R43.reuse.H0_H0 ;  /* 0x2000002bff3c7230 */ /* 0x100fe20000004100 */
[----:B------:R-:W-:Y:S01]  /*be70*/  F2FP.SATFINITE.E4M3.F32.PACK_AB_MERGE_C R44, R57, R44, RZ ;  /* 0x0000002c392c723e */ /* 0x000fe200048070ff */
[----:B------:R-:W-:Y:S01]  /*be80*/  HADD2.F32 R40, -RZ, R92.H0_H0 ;  /* 0x2000005cff287230 */ /* 0x000fe20000004100 */
[----:B------:R-:W-:Y:S01]  /*be90*/  F2FP.SATFINITE.E4M3.F32.PACK_AB_MERGE_C R46, R59, R46, RZ ;  /* 0x0000002e3b2e723e */ /* 0x000fe200048070ff */
[----:B------:R-:W-:Y:S02]  /*bea0*/  HADD2.F32 R43, -RZ, R43.H1_H1 ;  /* 0x3000002bff2b7230 */ /* 0x000fe40000004100 */
[----:B------:R-:W-:Y:S01]  /*beb0*/  FMUL.FTZ R95, R60, R95 ;  /* 0x0000005f3c5f7220 */ /* 0x000fe20000410000 */
[----:B------:R-:W-:Y:S02]  /*bec0*/  HADD2.F32 R47, -RZ, R58.H0_H0 ;  /* 0x2000003aff2f7230 */ /* 0x000fe40000004100 */
[----:B------:R-:W-:Y:S01]  /*bed0*/  FMUL.FTZ R94, R63, R40 ;  /* 0x000000283f5e7220 */ /* 0x000fe20000410000 */
[----:B------:R-:W-:-:S02]  /*bee0*/  HADD2.F32 R42, -RZ, R89.H0_H0 ;  /* 0x20000059ff2a7230 */ /* 0x000fc40000004100 */
[----:B------:R-:W-:Y:S01]  /*bef0*/  FFMA.FTZ R165, R60, R91, -R165 ;  /* 0x0000005b3ca57223 */ /* 0x000fe200000108a5 */
[----:B------:R-:W-:Y:S02]  /*bf00*/  HADD2.F32 R61, -RZ, R61.H1_H1 ;  /* 0x3000003dff3d7230 */ /* 0x000fe40000004100 */
[-C--:B------:R-:W-:Y:S01]  /*bf10*/  FMUL.FTZ R60, R62, R93.reuse ;  /* 0x0000005d3e3c7220 */ /* 0x080fe20000410000 */
[----:B------:R-:W-:Y:S02]  /*bf20*/  HADD2.F32 R92, -RZ, R92.H1_H1 ;  /* 0x3000005cff5c7230 */ /* 0x000fe40000004100 */
[----:B------:R-:W-:Y:S01]  /*bf30*/  FMUL.FTZ R93, R43, R93 ;  /* 0x0000005d2b5d7220 */ /* 0x000fe20000410000 */
[----:B------:R-:W-:Y:S02]  /*bf40*/  HADD2.F32 R90, -RZ, R90.H1_H1 ;  /* 0x3000005aff5a7230 */ /* 0x000fe40000004100 */
[----:B------:R-:W-:Y:S01]  /*bf50*/  FMUL.FTZ R166, R47, R40 ;  /* 0x000000282fa67220 */ /* 0x000fe20000410000 */
[----:B------:R-:W-:-:S02]  /*bf60*/  HADD2.F32 R58, -RZ, R58.H1_H1 ;  /* 0x3000003aff3a7230 */ /* 0x000fc40000004100 */
[----:B------:R-:W-:Y:S01]  /*bf70*/  FFMA.FTZ R40, R47, R42, -R94 ;  /* 0x0000002a2f287223 */ /* 0x000fe2000001085e */
[----:B------:R-:W-:Y:S02]  /*bf80*/  HADD2.F32 R89, -RZ, R89.H1_H1 ;  /* 0x30000059ff597230 */ /* 0x000fe40000004100 */
[----:B------:R-:W-:Y:S01]  /*bf90*/  FMUL.FTZ R47, R61, R92 ;  /* 0x0000005c3d2f7220 */ /* 0x000fe20000410000 */
[----:B------:R-:W-:Y:S01]  /*bfa0*/  FFMA.FTZ R60, R43, R90, -R60 ;  /* 0x0000005a2b3c7223 */ /* 0x000fe2000001083c */
[----:B------:R-:W-:Y:S01]  /*bfb0*/  FFMA.FTZ R95, R88, R91, R95 ;  /* 0x0000005b585f7223 */ /* 0x000fe2000001005f */
[----:B------:R-:W-:Y:S01]  /*bfc0*/  FMUL.FTZ R92, R58, R92 ;  /* 0x0000005c3a5c7220 */ /* 0x000fe20000410000 */
[----:B------:R-:W-:Y:S01]  /*bfd0*/  FFMA.FTZ R62, R62, R90, R93 ;  /* 0x0000005a3e3e7223 */ /* 0x000fe2000001005d */
[-C--:B------:R-:W-:Y:S01]  /*bfe0*/  FFMA.FTZ R47, R58, R89.reuse, -R47 ;  /* 0x000000593a2f7223 */ /* 0x080fe2000001082f */
[----:B------:R-:W-:Y:S01]  /*bff0*/  FFMA.FTZ R42, R63, R42, R166 ;  /* 0x0000002a3f2a7223 */ /* 0x000fe200000100a6 */
[----:B------:R-:W-:Y:S01]  /*c000*/  FFMA.FTZ R61, R61, R89, R92 ;  /* 0x000000593d3d7223 */ /* 0x000fe2000001005c */
[----:B------:R-:W-:-:S02]  /*c010*/  F2FP.SATFINITE.E4M3.F32.PACK_AB_MERGE_C R60, R60, R165, RZ ;  /* 0x000000a53c3c723e */ /* 0x000fc400048070ff */
[----:B------:R-:W-:Y:S02]  /*c020*/  F2FP.SATFINITE.E4M3.F32.PACK_AB_MERGE_C R62, R62, R95, RZ ;  /* 0x0000005f3e3e723e */ /* 0x000fe400048070ff */
[----:B------:R-:W-:Y:S01]  /*c030*/  F2FP.SATFINITE.E4M3.F32.PACK_AB_MERGE_C R43, R47, R40, R60 ;  /* 0x000000282f2b723e */ /* 0x000fe2000480703c */
[----:B------:R-:W-:Y:S01]  /*c040*/  IMAD.MOV.U32 R40, RZ, RZ, R51 ;  /* 0x000000ffff287224 */ /* 0x000fe200078e0033 */
[----:B------:R-:W-:Y:S01]  /*c050*/  F2FP.SATFINITE.E4M3.F32.PACK_AB_MERGE_C R41, R41, R54, R44 ;  /* 0x000000362929723e */ /* 0x000fe2000480702c */
[----:B------:R-:W-:Y:S01]  /*c060*/  IMAD.MOV.U32 R44, RZ, RZ, R50 ;  /* 0x000000ffff2c7224 */ /* 0x000fe200078e0032 */
[----:B------:R-:W-:Y:S01]  /*c070*/  F2FP.SATFINITE.E4M3.F32.PACK_AB_MERGE_C R45, R45, R56, R46 ;  /* 0x000000382d2d723e */ /* 0x000fe2000480702e */
[----:B------:R-:W-:Y:S01]  /*c080*/  IMAD.MOV.U32 R46, RZ, RZ, R48 ;  /* 0x000000ffff2e7224 */ /* 0x000fe200078e0030 */
[----:B------:R-:W-:Y:S02]  /*c090*/  F2FP.SATFINITE.E4M3.F32.PACK_AB_MERGE_C R47, R61, R42, R62 ;  /* 0x0000002a3d2f723e */ /* 0x000fe4000480703e */
[----:B------:R-:W-:-:S07]  /*c0a0*/  MOV R42, R49 ;  /* 0x00000031002a7202 */ /* 0x000fce0000000f00 */
.L_x_554:
[----:B------:R-:W-:Y:S05]  /*c0b0*/  BSYNC B2 ;  /* 0x0000000000027941 */ /* 0x000fea0003800000 */
.L_x_553:
[----:B------:R-:W-:-:S13]  /*c0c0*/  ISETP.GE.AND P4, PT, R55, R150, PT ;  /* 0x000000963700720c */ /* 0x000fda0003f86270 */
[--C-:B------:R-:W-:Y:S02]  /*c0d0*/  @!P4 SHF.R.S32.HI R48, RZ, 0x1f, R55.reuse ;  /* 0x0000001fff30c819 */ /* 0x100fe40000011437 */
[----:B------:R-:W-:-:S04]  /*c0e0*/  @!P4 IADD3 R51, P5, P6, R116, R138, R55 ;  /* 0x0000008a7433c210 */ /* 0x000fc80007ebe037 */
[----:B------:R-:W-:Y:S02]  /*c0f0*/  @!P4 IADD3.X R54, R4, R177, R48, P5, P6 ;  /* 0x000000b10436c210 */ /* 0x000fe40002fec430 */
[----:B------:R-:W-:-:S05]  /*c100*/  IADD3 R48, P5, R53, R122, RZ ;  /* 0x0000007a35307210 */ /* 0x000fca0007fbe0ff */
[----:B------:R-:W-:Y:S01]  /*c110*/  IMAD.X R49, R52, 0x1, R123, P5 ;  /* 0x0000000134317824 */ /* 0x000fe200028e067b */
[----:B------:R-:W-:-:S04]  /*c120*/  @!P4 IADD3 R50, P5, R51, R122, RZ ;  /* 0x0000007a3332c210 */ /* 0x000fc80007fbe0ff */
[----:B0-----:R4:W-:Y:S01]  /*c130*/  STG.E.128 desc[UR54][R48.64], R40 ;  /* 0x0000002830007986 */ /* 0x0019e2000c101d36 */
[----:B------:R-:W-:-:S05]  /*c140*/  @!P4 IMAD.X R51, R54, 0x1, R123, P5 ;  /* 0x000000013633c824 */ /* 0x000fca00028e067b */
[----:B-1----:R4:W-:Y:S03]  /*c150*/  @!P4 STG.E.128 desc[UR54][R50.64], R44 ;  /* 0x0000002c3200c986 */ /* 0x0029e6000c101d36 */
.L_x_544:
[----:B------:R-:W-:Y:S05]  /*c160*/  BSYNC B1 ;  /* 0x0000000000017941 */ /* 0x000fea0003800000 */
.L_x_543:
[-C--:B0--34-:R-:W-:Y:S02]  /*c170*/  IMAD R40, R145, R134.reuse, RZ ;  /* 0x0000008691287224 */ /* 0x099fe400078e02ff */
[----:B------:R-:W-:-:S04]  /*c180*/  IMAD.WIDE.U32 R136, R218, R134, R136 ;  /* 0x00000086da887225 */ /* 0x000fc800078e0088 */
[----:B------:R-:W-:Y:S01]  /*c190*/  IMAD R53, R218, R135, R40 ;  /* 0x00000087da357224 */ /* 0x000fe200078e0228 */
[----:B------:R-:W-:Y:S06]  /*c1a0*/  @P2 BRA `(.L_x_513) ;  /* 0x0000003000982947 */ /* 0x000fec0003800000 */
[----:B------:R-:W-:Y:S01]  /*c1b0*/  ISETP.NE.AND P2, PT, R34, RZ, PT ;  /* 0x000000ff2200720c */ /* 0x000fe20003f45270 */
[----:B------:R-:W-:Y:S01]  /*c1c0*/  BSSY B1, `(.L_x_555) ;  /* 0x00000f8000017945 */ /* 0x000fe20003800000 */
[----:B------:R-:W-:-:S11]  /*c1d0*/  IMAD.IADD R53, R137, 0x1, R53 ;  /* 0x0000000189357824 */ /* 0x000fd600078e0235 */
[----:B------:R-:W-:Y:S05]  /*c1e0*/  @!P2 BRA `(.L_x_556) ;  /* 0x0000000c00d4a947 */ /* 0x000fea0003800000 */
[----:B------:R-:W-:Y:S01]  /*c1f0*/  SEL R40, R99, R155, !P0 ;  /* 0x0000009b63287207 */ /* 0x000fe20004000000 */
[----:B------:R-:W-:Y:S01]  /*c200*/  BSSY B2, `(.L_x_557) ;  /* 0x00000f1000027945 */ /* 0x000fe20003800000 */
[----:B------:R-:W-:Y:S02]  /*c210*/  IADD3 R49, P2, P4, R116, R136, R25 ;  /* 0x0000008874317210 */ /* 0x000fe40007c5e019 */
[----:B------:R-:W-:Y:S02]  /*c220*/  SHF.R.S32.HI R41, RZ, 0x1f, R40 ;  /* 0x0000001fff297819 */ /* 0x000fe40000011428 */
[----:B------:R-:W-:Y:S02]  /*c230*/  IADD3.X R42, R4, R53, R30, P2, P4 ;  /* 0x00000035042a7210 */ /* 0x000fe400017e841e */
[----:B------:R-:W-:-:S04]  /*c240*/  LEA.HI R40, R41, R40, RZ, 0x5 ;  /* 0x0000002829287211 */ /* 0x000fc800078f28ff */
[----:B------:R-:W-:-:S04]  /*c250*/  LEA.HI.SX32 R41, R40, R21, 0x1b ;  /* 0x0000001528297211 */ /* 0x000fc800078fdaff */
[----:B------:R-:W-:-:S04]  /*c260*/  SHF.L.U32 R43, R41, 0x4, RZ ;  /* 0x00000004292b7819 */ /* 0x000fc800000006ff */
[----:B------:R-:W-:-:S13]  /*c270*/  ISETP.GE.AND P2, PT, R43, R150, PT ;  /* 0x000000962b00720c */ /* 0x000fda0003f46270 */
[--C-:B------:R-:W-:Y:S02]  /*c280*/  @!P2 SHF.R.S32.HI R40, RZ, 0x1f, R43.reuse ;  /* 0x0000001fff28a819 */ /* 0x100fe4000001142b */
[----:B------:R-:W-:-:S04]  /*c290*/  @!P2 IADD3 R51, P4, P5, R116, R136, R43 ;  /* 0x000000887433a210 */ /* 0x000fc80007d9e02b */
[----:B------:R-:W-:Y:S02]  /*c2a0*/  @!P2 IADD3.X R40, R4, R53, R40, P4, P5 ;  /* 0x000000350428a210 */ /* 0x000fe400027ea428 */
[----:B------:R-:W-:-:S05]  /*c2b0*/  IADD3 R48, P4, R49, R122, RZ ;  /* 0x0000007a31307210 */ /* 0x000fca0007f9e0ff */
[----:B------:R-:W-:Y:S01]  /*c2c0*/  IMAD.X R49, R42, 0x1, R123, P4 ;  /* 0x000000012a317824 */ /* 0x000fe200020e067b */
[----:B------:R-:W-:-:S05]  /*c2d0*/  @!P2 IADD3 R50, P4, R51, R122, RZ ;  /* 0x0000007a3332a210 */ /* 0x000fca0007f9e0ff */
[----:B------:R-:W-:Y:S01]  /*c2e0*/  @!P2 IMAD.X R51, R40, 0x1, R123, P4 ;  /* 0x000000012833a824 */ /* 0x000fe200020e067b */
[----:B------:R-:W-:Y:S02]  /*c2f0*/  SHF.R.S32.HI R40, RZ, 0x1f, R41 ;  /* 0x0000001fff287819 */ /* 0x000fe40000011429 */
[----:B------:R-:W-:Y:S02]  /*c300*/  ISETP.GE.AND P4, PT, R18, R131, PT ;  /* 0x000000831200720c */ /* 0x000fe40003f86270 */
        /* <DEDUP_REMOVED lines=15> */
[----:B------:R-:W-:Y:S01]  /*c400*/  SHF.R.U32.HI R62, RZ, 0x8, R65 ;  /* 0x00000008ff3e7819 */ /* 0x000fe20000011641 */
[----:B------:R-:W-:Y:S01]  /*c410*/  IMAD.MOV.U32 R52, RZ, RZ, R41 ;  /* 0x000000ffff347224 */ /* 0x000fe200078e0029 */
[----:B------:R-:W-:Y:S01]  /*c420*/  SHF.R.U32.HI R66, RZ, 0x10, R77 ;  /* 0x00000010ff427819 */ /* 0x000fe2000001164d */
[----:B------:R-:W-:Y:S01]  /*c430*/  IMAD.SHL.U32 R40, R54, 0x100, RZ ;  /* 0x0000010036287824 */ /* 0x000fe200078e00ff */
[----:B------:R-:W-:Y:S01]  /*c440*/  SHF.R.U32.HI R61, RZ, 0x8, R67 ;  /* 0x00000008ff3d7819 */ /* 0x000fe20000011643 */
[----:B-1----:R-:W-:Y:S01]  /*c450*/  IMAD.MOV.U32 R58, RZ, RZ, R44 ;  /* 0x000000ffff3a7224 */ /* 0x002fe200078e002c */
[----:B------:R-:W-:Y:S01]  /*c460*/  LOP3.LUT R55, R77, 0xff0000ff, RZ, 0xc0, !PT ;  /* 0xff0000ff4d377812 */ /* 0x000fe200078ec0ff */
[----:B------:R-:W-:Y:S01]  /*c470*/  IMAD.U32 R41, R66, 0x10000, RZ ;  /* 0x0001000042297824 */ /* 0x000fe200078e00ff */
[----:B------:R-:W-:Y:S01]  /*c480*/  SHF.R.U32.HI R64, RZ, 0x8, R79 ;  /* 0x00000008ff407819 */ /* 0x000fe2000001164f */
[----:B------:R-:W-:Y:S01]  /*c490*/  IMAD.SHL.U32 R61, R61, 0x100, RZ ;  /* 0x000001003d3d7824 */ /* 0x000fe200078e00ff */
[----:B------:R-:W-:Y:S01]  /*c4a0*/  MOV R54, R42 ;  /* 0x0000002a00367202 */ /* 0x000fe20000000f00 */
[----:B------:R-:W-:Y:S01]  /*c4b0*/  IMAD.SHL.U32 R42, R62, 0x100, RZ ;  /* 0x000001003e2a7824 */ /* 0x000fe200078e00ff */
[----:B------:R-:W-:-:S02]  /*c4c0*/  LOP3.LUT R59, R65, 0xff0000ff, RZ, 0xc0, !PT ;  /* 0xff0000ff413b7812 */ /* 0x000fc400078ec0ff */
[----:B------:R-:W-:Y:S01]  /*c4d0*/  LOP3.LUT R40, R55, 0xff00, R40, 0xf8, !PT ;  /* 0x0000ff0037287812 */ /* 0x000fe200078ef828 */
[----:B------:R-:W-:Y:S01]  /*c4e0*/  IMAD.SHL.U32 R55, R64, 0x100, RZ ;  /* 0x0000010040377824 */ /* 0x000fe200078e00ff */
[----:B------:R-:W-:Y:S02]  /*c4f0*/  SHF.R.U32.HI R63, RZ, 0x10, R79 ;  /* 0x00000010ff3f7819 */ /* 0x000fe4000001164f */
[----:B------:R-:W-:Y:S02]  /*c500*/  LOP3.LUT R60, R67, 0xff0000ff, RZ, 0xc0, !PT ;  /* 0xff0000ff433c7812 */ /* 0x000fe400078ec0ff */
[----:B------:R-:W-:Y:S02]  /*c510*/  LOP3.LUT R56, R79, 0xff0000ff, RZ, 0xc0, !PT ;  /* 0xff0000ff4f387812 */ /* 0x000fe400078ec0ff */
[----:B------:R-:W-:Y:S02]  /*c520*/  LOP3.LUT R44, R59, 0xff00, R42, 0xf8, !PT ;  /* 0x0000ff003b2c7812 */ /* 0x000fe400078ef82a */
[----:B------:R-:W-:-:S02]  /*c530*/  LOP3.LUT R42, R40, 0xff0000, R41, 0xf8, !PT ;  /* 0x00ff0000282a7812 */ /* 0x000fc400078ef829 */
[----:B------:R-:W-:Y:S02]  /*c540*/  LOP3.LUT R64, R60, 0xff00, R61, 0xf8, !PT ;  /* 0x0000ff003c407812 */ /* 0x000fe400078ef83d */
[----:B------:R-:W-:Y:S02]  /*c550*/  SHF.L.U32 R40, R63, 0x10, RZ ;  /* 0x000000103f287819 */ /* 0x000fe400000006ff */
[----:B------:R-:W-:Y:S02]  /*c560*/  LOP3.LUT R55, R56, 0xff00, R55, 0xf8, !PT ;  /* 0x0000ff0038377812 */ /* 0x000fe400078ef837 */
[----:B------:R-:W-:Y:S02]  /*c570*/  F2FP.F16.E4M3.UNPACK_B R63, R159.H1 ;  /* 0x0000009fff3f723e */ /* 0x000fe400030006ff */
[----:B------:R-:W-:Y:S02]  /*c580*/  F2FP.F16.E4M3.UNPACK_B R61, R58.H1 ;  /* 0x0000003aff3d723e */ /* 0x000fe400030006ff */
[----:B------:R-:W-:Y:S01]  /*c590*/  F2FP.F16.E4M3.UNPACK_B R59, R57.H1 ;  /* 0x00000039ff3b723e */ /* 0x000fe200030006ff */
[----:B------:R-:W-:Y:S01]  /*c5a0*/  HADD2.F32 R41, -RZ, R63.H0_H0 ;  /* 0x2000003fff297230 */ /* 0x000fe20000004100 */
[----:B------:R-:W-:Y:S01]  /*c5b0*/  SHF.R.U32.HI R65, RZ, 0x10, R65 ;  /* 0x00000010ff417819 */ /* 0x000fe20000011641 */
[----:B------:R-:W-:Y:S01]  /*c5c0*/  HADD2.F32 R56, -RZ, R61.H0_H0 ;  /* 0x2000003dff387230 */ /* 0x000fe20000004100 */
[----:B------:R-:W-:Y:S01]  /*c5d0*/  SHF.R.U32.HI R67, RZ, 0x10, R67 ;  /* 0x00000010ff437819 */ /* 0x000fe20000011643 */
[----:B------:R-:W-:Y:S01]  /*c5e0*/  HADD2.F32 R63, -RZ, R63.H1_H1 ;  /* 0x3000003fff3f7230 */ /* 0x000fe20000004100 */
[----:B------:R-:W-:Y:S01]  /*c5f0*/  LOP3.LUT R40, R55, 0xff0000, R40, 0xf8, !PT ;  /* 0x00ff000037287812 */ /* 0x000fe200078ef828 */
[----:B------:R-:W-:Y:S01]  /*c600*/  HADD2.F32 R55, -RZ, R59.H0_H0 ;  /* 0x2000003bff377230 */ /* 0x000fe20000004100 */
[----:B------:R-:W-:Y:S01]  /*c610*/  F2FP.F16.E4M3.UNPACK_B R60, R161.H1 ;  /* 0x000000a1ff3c723e */ /* 0x000fe200030006ff */
[----:B------:R-:W-:-:S02]  /*c620*/  IMAD.U32 R65, R65, 0x10000, RZ ;  /* 0x0001000041417824 */ /* 0x000fc400078e00ff */
[-C--:B------:R-:W-:Y:S01]  /*c630*/  FMUL.FTZ R66, R56, R41.reuse ;  /* 0x0000002938427220 */ /* 0x080fe20000410000 */
[----:B------:R-:W-:Y:S02]  /*c640*/  IMAD.U32 R67, R67, 0x10000, RZ ;  /* 0x0001000043437824 */ /* 0x000fe400078e00ff */
[C---:B------:R-:W-:Y:S01]  /*c650*/  FMUL.FTZ R77, R55.reuse, R41 ;  /* 0x00000029374d7220 */ /* 0x040fe20000410000 */
        /* <DEDUP_REMOVED lines=9> */
[----:B------:R-:W-:Y:S01]  /*c6f0*/  FMUL.FTZ R67, R60, R63 ;  /* 0x0000003f3c437220 */ /* 0x000fe20000410000 */
[----:B------:R-:W-:-:S02]  /*c700*/  F2FP.F16.E4M3.UNPACK_B R62, R58 ;  /* 0x0000003aff3e723e */ /* 0x000fc400020006ff */
[----:B------:R-:W-:Y:S01]  /*c710*/  F2FP.F16.E4M3.UNPACK_B R61, R57 ;  /* 0x00000039ff3d723e */ /* 0x000fe200020006ff */
[----:B------:R-:W-:Y:S01]  /*c720*/  FMUL.FTZ R57, R64, R63 ;  /* 0x0000003f40397220 */ /* 0x000fe20000410000 */
[----:B------:R-:W-:Y:S01]  /*c730*/  F2FP.F16.E4M3.UNPACK_B R161, R161 ;  /* 0x000000a1ffa1723e */ /* 0x000fe200020006ff */
[----:B------:R-:W-:Y:S02]  /*c740*/  HADD2.F32 R66, -RZ, R159.H0_H0 ;  /* 0x2000009fff427230 */ /* 0x000fe40000004100 */
[----:B------:R-:W-:Y:S02]  /*c750*/  HADD2.F32 R63, -RZ, R62.H0_H0 ;  /* 0x2000003eff3f7230 */ /* 0x000fe40000004100 */
[-C--:B------:R-:W-:Y:S01]  /*c760*/  FFMA.FTZ R58, R60, R65.reuse, -R57 ;  /* 0x000000413c3a7223 */ /* 0x080fe20000010839 */
[----:B------:R-:W-:Y:S02]  /*c770*/  HADD2.F32 R59, -RZ, R61.H0_H0 ;  /* 0x2000003dff3b7230 */ /* 0x000fe40000004100 */
[----:B------:R-:W-:Y:S01]  /*c780*/  FFMA.FTZ R57, R64, R65, R67 ;  /* 0x0000004140397223 */ /* 0x000fe20000010043 */
[----:B------:R-:W-:-:S02]  /*c790*/  HADD2.F32 R60, -RZ, R161.H0_H0 ;  /* 0x200000a1ff3c7230 */ /* 0x000fc40000004100 */
[-C--:B------:R-:W-:Y:S01]  /*c7a0*/  FMUL.FTZ R76, R63, R66.reuse ;  /* 0x000000423f4c7220 */ /* 0x080fe20000410000 */
[----:B------:R-:W-:Y:S02]  /*c7b0*/  HADD2.F32 R159, -RZ, R159.H1_H1 ;  /* 0x3000009fff9f7230 */ /* 0x000fe40000004100 */
[C---:B------:R-:W-:Y:S01]  /*c7c0*/  FMUL.FTZ R66, R59.reuse, R66 ;  /* 0x000000423b427220 */ /* 0x040fe20000410000 */
[----:B------:R-:W-:Y:S02]  /*c7d0*/  HADD2.F32 R64, -RZ, R62.H1_H1 ;  /* 0x3000003eff407230 */ /* 0x000fe40000004100 */
[----:B------:R-:W-:Y:S01]  /*c7e0*/  FFMA.FTZ R59, R59, R60, -R76 ;  /* 0x0000003c3b3b7223 */ /* 0x000fe2000001084c */
[----:B------:R-:W-:Y:S01]  /*c7f0*/  HADD2.F32 R61, -RZ, R61.H1_H1 ;  /* 0x3000003dff3d7230 */ /* 0x000fe20000004100 */
[----:B------:R-:W-:Y:S01]  /*c800*/  F2FP.F16.E4M3.UNPACK_B R76, R160.H1 ;  /* 0x000000a0ff4c723e */ /* 0x000fe200030006ff */
[----:B------:R-:W-:Y:S01]  /*c810*/  HADD2.F32 R161, -RZ, R161.H1_H1 ;  /* 0x300000a1ffa17230 */ /* 0x000fe20000004100 */
[----:B------:R-:W-:Y:S01]  /*c820*/  F2FP.F16.E4M3.UNPACK_B R65, R46.H1 ;  /* 0x0000002eff41723e */ /* 0x000fe200030006ff */
[----:B------:R-:W-:Y:S01]  /*c830*/  FFMA.FTZ R60, R63, R60, R66 ;  /* 0x0000003c3f3c7223 */ /* 0x000fe20000010042 */
[-C--:B------:R-:W-:Y:S01]  /*c840*/  FMUL.FTZ R62, R64, R159.reuse ;  /* 0x0000009f403e7220 */ /* 0x080fe20000410000 */
[----:B------:R-:W-:Y:S01]  /*c850*/  FMUL.FTZ R159, R61, R159 ;  /* 0x0000009f3d9f7220 */ /* 0x000fe20000410000 */
[----:B------:R-:W-:Y:S01]  /*c860*/  F2FP.F16.E4M3.UNPACK_B R67, R162.H1 ;  /* 0x000000a2ff43723e */ /* 0x000fe200030006ff */
[----:B------:R-:W-:Y:S01]  /*c870*/  HADD2.F32 R79, -RZ, R76.H0_H0 ;  /* 0x2000004cff4f7230 */ /* 0x000fe20000004100 */
[----:B------:R-:W-:Y:S01]  /*c880*/  F2FP.F16.E4M3.UNPACK_B R63, R54.H1 ;  /* 0x00000036ff3f723e */ /* 0x000fe200030006ff */
[----:B------:R-:W-:-:S02]  /*c890*/  HADD2.F32 R66, -RZ, R65.H0_H0 ;  /* 0x20000041ff427230 */ /* 0x000fc40000004100 */
[-C--:B------:R-:W-:Y:S01]  /*c8a0*/  FFMA.FTZ R62, R61, R161.reuse, -R62 ;  /* 0x000000a13d3e7223 */ /* 0x080fe2000001083e */
[----:B------:R-:W-:Y:S01]  /*c8b0*/  FFMA.FTZ R61, R64, R161, R159 ;  /* 0x000000a1403d7223 */ /* 0x000fe2000001009f */
[----:B------:R-:W-:Y:S01]  /*c8c0*/  HADD2.F32 R77, -RZ, R67.H0_H0 ;  /* 0x20000043ff4d7230 */ /* 0x000fe20000004100 */
[----:B------:R-:W-:Y:S01]  /*c8d0*/  F2FP.F16.E4M3.UNPACK_B R160, R160 ;  /* 0x000000a0ffa0723e */ /* 0x000fe200020006ff */
[----:B------:R-:W-:Y:S02]  /*c8e0*/  HADD2.F32 R64, -RZ, R63.H0_H0 ;  /* 0x2000003fff407230 */ /* 0x000fe40000004100 */
[-C--:B------:R-:W-:Y:S01]  /*c8f0*/  FMUL.FTZ R89, R66, R79.reuse ;  /* 0x0000004f42597220 */ /* 0x080fe20000410000 */
[----:B------:R-:W-:Y:S01]  /*c900*/  HADD2.F32 R76, -RZ, R76.H1_H1 ;  /* 0x3000004cff4c7230 */ /* 0x000fe20000004100 */
[----:B------:R-:W-:Y:S01]  /*c910*/  F2FP.F16.E4M3.UNPACK_B R54, R54 ;  /* 0x00000036ff36723e */ /* 0x000fe200020006ff */
[----:B------:R-:W-:Y:S02]  /*c920*/  HADD2.F32 R65, -RZ, R65.H1_H1 ;  /* 0x30000041ff417230 */ /* 0x000fe40000004100 */
[C---:B------:R-:W-:Y:S01]  /*c930*/  FMUL.FTZ R79, R64.reuse, R79 ;  /* 0x0000004f404f7220 */ /* 0x040fe20000410000 */
[----:B------:R-:W-:Y:S01]  /*c940*/  FFMA.FTZ R89, R64, R77, -R89 ;  /* 0x0000004d40597223 */ /* 0x000fe20000010859 */
[----:B------:R-:W-:Y:S01]  /*c950*/  HADD2.F32 R63, -RZ, R63.H1_H1 ;  /* 0x3000003fff3f7230 */ /* 0x000fe20000004100 */
[----:B------:R-:W-:Y:S01]  /*c960*/  F2FP.F16.E4M3.UNPACK_B R162, R162 ;  /* 0x000000a2ffa2723e */ /* 0x000fe200020006ff */
[----:B------:R-:W-:-:S02]  /*c970*/  HADD2.F32 R64, -RZ, R67.H1_H1 ;  /* 0x30000043ff407230 */ /* 0x000fc40000004100 */
[-C--:B------:R-:W-:Y:S01]  /*c980*/  FMUL.FTZ R78, R65, R76.reuse ;  /* 0x0000004c414e7220 */ /* 0x080fe20000410000 */
[--C-:B------:R-:W-:Y:S02]  /*c990*/  HADD2.F32 R67, -RZ, R160.reuse.H0_H0 ;  /* 0x200000a0ff437230 */ /* 0x100fe40000004100 */
[C---:B------:R-:W-:Y:S01]  /*c9a0*/  FMUL.FTZ R76, R63.reuse, R76 ;  /* 0x0000004c3f4c7220 */ /* 0x040fe20000410000 */
[----:B------:R-:W-:Y:S02]  /*c9b0*/  HADD2.F32 R160, -RZ, R160.H1_H1 ;  /* 0x300000a0ffa07230 */ /* 0x000fe40000004100 */
[----:B------:R-:W-:Y:S01]  /*c9c0*/  FFMA.FTZ R78, R63, R64, -R78 ;  /* 0x000000403f4e7223 */ /* 0x000fe2000001084e */
[----:B------:R-:W-:Y:S01]  /*c9d0*/  F2FP.F16.E4M3.UNPACK_B R63, R46 ;  /* 0x0000002eff3f723e */ /* 0x000fe200020006ff */
[----:B------:R-:W-:Y:S01]  /*c9e0*/  FFMA.FTZ R91, R65, R64, R76 ;  /* 0x00000040415b7223 */ /* 0x000fe2000001004c */
[--C-:B------:R-:W-:Y:S02]  /*c9f0*/  HADD2.F32 R46, -RZ, R54.reuse.H0_H0 ;  /* 0x20000036ff2e7230 */ /* 0x100fe40000004100 */
[----:B------:R-:W-:Y:S01]  /*ca00*/  FFMA.FTZ R66, R66, R77, R79 ;  /* 0x0000004d42427223 */ /* 0x000fe2000001004f */
[----:B------:R-:W-:Y:S01]  /*ca10*/  HADD2.F32 R54, -RZ, R54.H1_H1 ;  /* 0x30000036ff367230 */ /* 0x000fe20000004100 */
[----:B------:R-:W-:Y:S01]  /*ca20*/  F2FP.SATFINITE.E4M3.F32.PACK_AB_MERGE_C R55, R58, R55, RZ ;  /* 0x000000373a37723e */ /* 0x000fe200048070ff */
[--C-:B------:R-:W-:Y:S01]  /*ca30*/  HADD2.F32 R64, -RZ, R63.reuse.H0_H0 ;  /* 0x2000003fff407230 */ /* 0x100fe20000004100 */
[----:B------:R-:W-:Y:S01]  /*ca40*/  F2FP.SATFINITE.E4M3.F32.PACK_AB_MERGE_C R57, R57, R56, RZ ;  /* 0x000000383939723e */ /* 0x000fe200048070ff */
[----:B------:R-:W-:Y:S01]  /*ca50*/  HADD2.F32 R63, -RZ, R63.H1_H1 ;  /* 0x3000003fff3f7230 */ /* 0x000fe20000004100 */
[----:B------:R-:W-:Y:S01]  /*ca60*/  F2FP.F16.E4M3.UNPACK_B R58, R52 ;  /* 0x00000034ff3a723e */ /* 0x000fe200020006ff */
[----:B------:R-:W-:-:S02]  /*ca70*/  HADD2.F32 R65, -RZ, R162.H0_H0 ;  /* 0x200000a2ff417230 */ /* 0x000fc40000004100 */
[-C--:B------:R-:W-:Y:S01]  /*ca80*/  FMUL.FTZ R77, R64, R67.reuse ;  /* 0x00000043404d7220 */ /* 0x080fe20000410000 */
[----:B------:R-:W-:Y:S02]  /*ca90*/  HADD2.F32 R162, -RZ, R162.H1_H1 ;  /* 0x300000a2ffa27230 */ /* 0x000fe40000004100 */
[----:B------:R-:W-:Y:S01]  /*caa0*/  FMUL.FTZ R67, R46, R67 ;  /* 0x000000432e437220 */ /* 0x000fe20000410000 */
[CC--:B------:R-:W-:Y:S01]  /*cab0*/  FMUL.FTZ R79, R63.reuse, R160.reuse ;  /* 0x000000a03f4f7220 */ /* 0x0c0fe20000410000 */
[----:B------:R-:W-:Y:S01]  /*cac0*/  FMUL.FTZ R160, R54, R160 ;  /* 0x000000a036a07220 */ /* 0x000fe20000410000 */
[-C--:B------:R-:W-:Y:S01]  /*cad0*/  FFMA.FTZ R77, R46, R65.reuse, -R77 ;  /* 0x000000412e4d7223 */ /* 0x080fe2000001084d */
[----:B------:R-:W-:Y:S01]  /*cae0*/  FFMA.FTZ R46, R64, R65, R67 ;  /* 0x00000041402e7223 */ /* 0x000fe20000010043 */
[----:B------:R-:W-:Y:S01]  /*caf0*/  F2FP.F16.E4M3.UNPACK_B R64, R44 ;  /* 0x0000002cff40723e */ /* 0x000fe200020006ff */
[-C--:B------:R-:W-:Y:S01]  /*cb00*/  FFMA.FTZ R65, R63, R162.reuse, R160 ;  /* 0x000000a23f417223 */ /* 0x080fe200000100a0 */
[----:B------:R-:W-:Y:S01]  /*cb10*/  F2FP.F16.E4M3.UNPACK_B R63, R45 ;  /* 0x0000002dff3f723e */ /* 0x000fe200020006ff */
[----:B------:R-:W-:Y:S01]  /*cb20*/  FFMA.FTZ R54, R54, R162, -R79 ;  /* 0x000000a236367223 */ /* 0x000fe2000001084f */
[----:B------:R-:W-:-:S02]  /*cb30*/  F2FP.SATFINITE.E4M3.F32.PACK_AB_MERGE_C R56, R62, R59, R55 ;  /* 0x0000003b3e38723e */ /* 0x000fc40004807037 */
[----:B------:R-:W-:Y:S01]  /*cb40*/  F2FP.SATFINITE.E4M3.F32.PACK_AB_MERGE_C R55, R61, R60, R57 ;  /* 0x0000003c3d37723e */ /* 0x000fe20004807039 */
[--C-:B------:R-:W-:Y:S01]  /*cb50*/  HADD2.F32 R59, -RZ, R63.reuse.H0_H0 ;  /* 0x2000003fff3b7230 */ /* 0x100fe20000004100 */
[----:B------:R-:W-:Y:S01]  /*cb60*/  F2FP.SATFINITE.E4M3.F32.PACK_AB_MERGE_C R66, R91, R66, RZ ;  /* 0x000000425b42723e */ /* 0x000fe200048070ff */
[----:B------:R-:W-:Y:S01]  /*cb70*/  HADD2.F32 R60, -RZ, R64.H0_H0 ;  /* 0x20000040ff3c7230 */ /* 0x000fe20000004100 */
[----:B------:R-:W-:Y:S01]  /*cb80*/  F2FP.F16.E4M3.UNPACK_B R61, R42 ;  /* 0x0000002aff3d723e */ /* 0x000fe200020006ff */
[----:B------:R-:W-:Y:S01]  /*cb90*/  HADD2.F32 R57, -RZ, R58.H0_H0 ;  /* 0x2000003aff397230 */ /* 0x000fe20000004100 */
[----:B------:R-:W-:Y:S01]  /*cba0*/  F2FP.SATFINITE.E4M3.F32.PACK_AB_MERGE_C R46, R65, R46, R66 ;  /* 0x0000002e412e723e */ /* 0x000fe20004807042 */
[----:B------:R-:W-:Y:S02]  /*cbb0*/  HADD2.F32 R63, -RZ, R63.H1_H1 ;  /* 0x3000003fff3f7230 */ /* 0x000fe40000004100 */
[----:B------:R-:W-:Y:S01]  /*cbc0*/  FMUL.FTZ R66, R59, R60 ;  /* 0x0000003c3b427220 */ /* 0x000fe20000410000 */
[----:B------:R-:W-:-:S02]  /*cbd0*/  HADD2.F32 R62, -RZ, R61.H0_H0 ;  /* 0x2000003dff3e7230 */ /* 0x000fc40000004100 */
[C---:B------:R-:W-:Y:S01]  /*cbe0*/  FMUL.FTZ R76, R57.reuse, R60 ;  /* 0x0000003c394c7220 */ /* 0x040fe20000410000 */
[----:B------:R-:W-:Y:S01]  /*cbf0*/  HADD2.F32 R64, -RZ, R64.H1_H1 ;  /* 0x30000040ff407230 */ /* 0x000fe20000004100 */
[----:B------:R-:W-:Y:S01]  /*cc00*/  F2FP.F16.E4M3.UNPACK_B R42, R42.H1 ;  /* 0x0000002aff2a723e */ /* 0x000fe200030006ff */
[----:B------:R-:W-:Y:S02]  /*cc10*/  HADD2.F32 R60, -RZ, R58.H1_H1 ;  /* 0x3000003aff3c7230 */ /* 0x000fe40000004100 */
[-C--:B------:R-:W-:Y:S01]  /*cc20*/  FFMA.FTZ R57, R57, R62.reuse, -R66 ;  /* 0x0000003e39397223 */ /* 0x080fe20000010842 */
[----:B------:R-:W-:Y:S01]  /*cc30*/  FFMA.FTZ R58, R59, R62, R76 ;  /* 0x0000003e3b3a7223 */ /* 0x000fe2000001004c */
[----:B------:R-:W-:Y:S02]  /*cc40*/  HADD2.F32 R62, -RZ, R61.H1_H1 ;  /* 0x3000003dff3e7230 */ /* 0x000fe40000004100 */
[-C--:B------:R-:W-:Y:S01]  /*cc50*/  FMUL.FTZ R65, R63, R64.reuse ;  /* 0x000000403f417220 */ /* 0x080fe20000410000 */
[----:B------:R-:W-:Y:S01]  /*cc60*/  FMUL.FTZ R66, R60, R64 ;  /* 0x000000403c427220 */ /* 0x000fe20000410000 */
[----:B------:R-:W-:-:S02]  /*cc70*/  F2FP.F16.E4M3.UNPACK_B R61, R45.H1 ;  /* 0x0000002dff3d723e */ /* 0x000fc400030006ff */
[----:B------:R-:W-:Y:S01]  /*cc80*/  F2FP.F16.E4M3.UNPACK_B R64, R44.H1 ;  /* 0x0000002cff40723e */ /* 0x000fe200030006ff */
[----:B------:R-:W-:Y:S01]  /*cc90*/  FFMA.FTZ R45, R63, R62, R66 ;  /* 0x0000003e3f2d7223 */ /* 0x000fe20000010042 */
[----:B------:R-:W-:Y:S01]  /*cca0*/  F2FP.F16.E4M3.UNPACK_B R59, R52.H1 ;  /* 0x00000034ff3b723e */ /* 0x000fe200030006ff */
[----:B------:R-:W-:Y:S01]  /*ccb0*/  FFMA.FTZ R52, R60, R62, -R65 ;  /* 0x0000003e3c347223 */ /* 0x000fe20000010841 */
[----:B------:R-:W-:Y:S01]  /*ccc0*/  HADD2.F32 R60, -RZ, R61.H0_H0 ;  /* 0x2000003dff3c7230 */ /* 0x000fe20000004100 */
[----:B------:R-:W-:Y:S01]  /*ccd0*/  F2FP.SATFINITE.E4M3.F32.PACK_AB_MERGE_C R78, R78, R89, RZ ;  /* 0x000000594e4e723e */ /* 0x000fe200048070ff */
[----:B------:R-:W-:Y:S01]  /*cce0*/  HADD2.F32 R65, -RZ, R64.H0_H0 ;  /* 0x20000040ff417230 */ /* 0x000fe20000004100 */
[----:B------:R-:W-:Y:S01]  /*ccf0*/  F2FP.F16.E4M3.UNPACK_B R76, R41.H1 ;  /* 0x00000029ff4c723e */ /* 0x000fe200030006ff */
[----:B------:R-:W-:Y:S01]  /*cd00*/  HADD2.F32 R44, -RZ, R59.H0_H0 ;  /* 0x2000003bff2c7230 */ /* 0x000fe20000004100 */
[----:B------:R-:W-:Y:S01]  /*cd10*/  F2FP.SATFINITE.E4M3.F32.PACK_AB_MERGE_C R54, R54, R77, R78 ;  /* 0x0000004d3636723e */ /* 0x000fe2000480704e */
[----:B------:R-:W-:-:S02]  /*cd20*/  HADD2.F32 R63, -RZ, R42.H0_H0 ;  /* 0x2000002aff3f7230 */ /* 0x000fc40000004100 */
[-C--:B------:R-:W-:Y:S01]  /*cd30*/  FMUL.FTZ R67, R60, R65.reuse ;  /* 0x000000413c437220 */ /* 0x080fe20000410000 */
[----:B------:R-:W-:Y:S02]  /*cd40*/  HADD2.F32 R59, -RZ, R59.H1_H1 ;  /* 0x3000003bff3b7230 */ /* 0x000fe40000004100 */
[C---:B------:R-:W-:Y:S01]  /*cd50*/  FMUL.FTZ R65, R44.reuse, R65 ;  /* 0x000000412c417220 */ /* 0x040fe20000410000 */
[----:B------:R-:W-:Y:S02]  /*cd60*/  HADD2.F32 R62, -RZ, R64.H1_H1 ;  /* 0x30000040ff3e7230 */ /* 0x000fe40000004100 */
[----:B------:R-:W-:Y:S02]  /*cd70*/  HADD2.F32 R64, -RZ, R42.H1_H1 ;  /* 0x3000002aff407230 */ /* 0x000fe40000004100 */
[-C--:B------:R-:W-:Y:S01]  /*cd80*/  FFMA.FTZ R42, R44, R63.reuse, -R67 ;  /* 0x0000003f2c2a7223 */ /* 0x080fe20000010843 */
[----:B------:R-:W-:Y:S02]  /*cd90*/  HADD2.F32 R61, -RZ, R61.H1_H1 ;  /* 0x3000003dff3d7230 */ /* 0x000fe40000004100 */
[----:B------:R-:W-:Y:S01]  /*cda0*/  FFMA.FTZ R44, R60, R63, R65 ;  /* 0x0000003f3c2c7223 */ /* 0x000fe20000010041 */
[----:B------:R-:W-:Y:S01]  /*cdb0*/  FMUL.FTZ R60, R59, R62 ;  /* 0x0000003e3b3c7220 */ /* 0x000fe20000410000 */
[----:B------:R-:W-:Y:S01]  /*cdc0*/  F2FP.F16.E4M3.UNPACK_B R67, R41 ;  /* 0x00000029ff43723e */ /* 0x000fe200020006ff */
[----:B------:R-:W-:-:S02]  /*cdd0*/  HADD2.F32 R77, -RZ, R76.H0_H0 ;  /* 0x2000004cff4d7230 */ /* 0x000fc40000004100 */
[C---:B------:R-:W-:Y:S01]  /*cde0*/  FMUL.FTZ R66, R61.reuse, R62 ;  /* 0x0000003e3d427220 */ /* 0x040fe20000410000 */
[-C--:B------:R-:W-:Y:S01]  /*cdf0*/  FFMA.FTZ R89, R61, R64.reuse, R60 ;  /* 0x000000403d597223 */ /* 0x080fe2000001003c */
[----:B------:R-:W-:Y:S01]  /*ce00*/  F2FP.F16.E4M3.UNPACK_B R61, R47.H1 ;  /* 0x0000002fff3d723e */ /* 0x000fe200030006ff */
[----:B------:R-:W-:Y:S02]  /*ce10*/  HADD2.F32 R76, -RZ, R76.H1_H1 ;  /* 0x3000004cff4c7230 */ /* 0x000fe40000004100 */
[----:B------:R-:W-:Y:S01]  /*ce20*/  FFMA.FTZ R79, R59, R64, -R66 ;  /* 0x000000403b4f7223 */ /* 0x000fe20000010842 */
[-C--:B------:R-:W-:Y:S01]  /*ce30*/  F2FP.F16.E4M3.UNPACK_B R59, R43.reuse ;  /* 0x0000002bff3b723e */ /* 0x080fe200020006ff */
[--C-:B------:R-:W-:Y:S01]  /*ce40*/  HADD2.F32 R78, -RZ, R67.reuse.H0_H0 ;  /* 0x20000043ff4e7230 */ /* 0x100fe20000004100 */
[----:B------:R-:W-:Y:S01]  /*ce50*/  F2FP.F16.E4M3.UNPACK_B R43, R43.H1 ;  /* 0x0000002bff2b723e */ /* 0x000fe200030006ff */
[----:B------:R-:W-:Y:S01]  /*ce60*/  HADD2.F32 R67, -RZ, R67.H1_H1 ;  /* 0x30000043ff437230 */ /* 0x000fe20000004100 */
[----:B------:R-:W-:-:S02]  /*ce70*/  F2FP.F16.E4M3.UNPACK_B R41, R40 ;  /* 0x00000028ff29723e */ /* 0x000fc400020006ff */
[----:B------:R-:W-:Y:S01]  /*ce80*/  F2FP.F16.E4M3.UNPACK_B R64, R40.H1 ;  /* 0x00000028ff40723e */ /* 0x000fe200030006ff */
[----:B------:R-:W-:Y:S01]  /*ce90*/  HADD2.F32 R40, -RZ, R61.H0_H0 ;  /* 0x2000003dff287230 */ /* 0x000fe20000004100 */
[----:B------:R-:W-:Y:S01]  /*cea0*/  F2FP.F16.E4M3.UNPACK_B R62, R47 ;  /* 0x0000002fff3e723e */ /* 0x000fe200020006ff */
[----:B------:R-:W-:Y:S01]  /*ceb0*/  HADD2.F32 R60, -RZ, R43.H0_H0 ;  /* 0x2000002bff3c7230 */ /* 0x000fe20000004100 */
[----:B------:R-:W-:Y:S01]  /*cec0*/  F2FP.SATFINITE.E4M3.F32.PACK_AB_MERGE_C R42, R79, R42, RZ ;  /* 0x0000002a4f2a723e */ /* 0x000fe200048070ff */
[----:B------:R-:W-:Y:S02]  /*ced0*/  HADD2.F32 R65, -RZ, R64.H0_H0 ;  /* 0x20000040ff417230 */ /* 0x000fe40000004100 */
[-C--:B------:R-:W-:Y:S01]  /*cee0*/  FMUL.FTZ R91, R40, R77.reuse ;  /* 0x0000004d285b7220 */ /* 0x080fe20000410000 */
[----:B------:R-:W-:Y:S02]  /*cef0*/  HADD2.F32 R61, -RZ, R61.H1_H1 ;  /* 0x3000003dff3d7230 */ /* 0x000fe40000004100 */
[----:B------:R-:W-:Y:S01]  /*cf00*/  FMUL.FTZ R77, R60, R77 ;  /* 0x0000004d3c4d7220 */ /* 0x000fe20000410000 */
[----:B------:R-:W-:-:S02]  /*cf10*/  HADD2.F32 R43, -RZ, R43.H1_H1 ;  /* 0x3000002bff2b7230 */ /* 0x000fc40000004100 */
[-C--:B------:R-:W-:Y:S01]  /*cf20*/  FFMA.FTZ R91, R60, R65.reuse, -R91 ;  /* 0x000000413c5b7223 */ /* 0x080fe2000001085b */
[--C-:B------:R-:W-:Y:S02]  /*cf30*/  HADD2.F32 R63, -RZ, R62.reuse.H0_H0 ;  /* 0x2000003eff3f7230 */ /* 0x100fe40000004100 */
[-C--:B------:R-:W-:Y:S01]  /*cf40*/  FMUL.FTZ R60, R61, R76.reuse ;  /* 0x0000004c3d3c7220 */ /* 0x080fe20000410000 */
[--C-:B------:R-:W-:Y:S02]  /*cf50*/  HADD2.F32 R47, -RZ, R59.reuse.H0_H0 ;  /* 0x2000003bff2f7230 */ /* 0x100fe40000004100 */
[----:B------:R-:W-:Y:S01]  /*cf60*/  FMUL.FTZ R76, R43, R76 ;  /* 0x0000004c2b4c7220 */ /* 0x000fe20000410000 */
[----:B------:R-:W-:Y:S02]  /*cf70*/  HADD2.F32 R62, -RZ, R62.H1_H1 ;  /* 0x3000003eff3e7230 */ /* 0x000fe40000004100 */
[----:B------:R-:W-:Y:S01]  /*cf80*/  FFMA.FTZ R77, R40, R65, R77 ;  /* 0x00000041284d7223 */ /* 0x000fe2000001004d */
[----:B------:R-:W-:-:S02]  /*cf90*/  HADD2.F32 R59, -RZ, R59.H1_H1 ;  /* 0x3000003bff3b7230 */ /* 0x000fc40000004100 */
[-C--:B------:R-:W-:Y:S01]  /*cfa0*/  FMUL.FTZ R88, R63, R78.reuse ;  /* 0x0000004e3f587220 */ /* 0x080fe20000410000 */
[----:B------:R-:W-:Y:S02]  /*cfb0*/  HADD2.F32 R64, -RZ, R64.H1_H1 ;  /* 0x30000040ff407230 */ /* 0x000fe40000004100 */
[CC--:B------:R-:W-:Y:S01]  /*cfc0*/  FMUL.FTZ R40, R62.reuse, R67.reuse ;  /* 0x000000433e287220 */ /* 0x0c0fe20000410000 */
[--C-:B------:R-:W-:Y:S02]  /*cfd0*/  HADD2.F32 R66, -RZ, R41.reuse.H0_H0 ;  /* 0x20000029ff427230 */ /* 0x100fe40000004100 */
[----:B------:R-:W-:Y:S01]  /*cfe0*/  FMUL.FTZ R78, R47, R78 ;  /* 0x0000004e2f4e7220 */ /* 0x000fe20000410000 */
[----:B------:R-:W-:Y:S02]  /*cff0*/  HADD2.F32 R41, -RZ, R41.H1_H1 ;  /* 0x30000029ff297230 */ /* 0x000fe40000004100 */
[----:B------:R-:W-:Y:S01]  /*d000*/  FMUL.FTZ R67, R59, R67 ;  /* 0x000000433b437220 */ /* 0x000fe20000410000 */
[-C--:B------:R-:W-:Y:S01]  /*d010*/  FFMA.FTZ R60, R43, R64.reuse, -R60 ;  /* 0x000000402b3c7223 */ /* 0x080fe2000001083c */
[----:B------:R-:W-:Y:S01]  /*d020*/  FFMA.FTZ R76, R61, R64, R76 ;  /* 0x000000403d4c7223 */ /* 0x000fe2000001004c */
[-C--:B------:R-:W-:Y:S01]  /*d030*/  FFMA.FTZ R88, R47, R66.reuse, -R88 ;  /* 0x000000422f587223 */ /* 0x080fe20000010858 */
[----:B------:R-:W-:Y:S01]  /*d040*/  FFMA.FTZ R78, R63, R66, R78 ;  /* 0x000000423f4e7223 */ /* 0x000fe2000001004e */
[-C--:B------:R-:W-:Y:S01]  /*d050*/  FFMA.FTZ R59, R59, R41.reuse, -R40 ;  /* 0x000000293b3b7223 */ /* 0x080fe20000010828 */
[----:B------:R-:W-:Y:S01]  /*d060*/  FFMA.FTZ R67, R62, R41, R67 ;  /* 0x000000293e437223 */ /* 0x000fe20000010043 */
[----:B------:R-:W-:Y:S01]  /*d070*/  F2FP.SATFINITE.E4M3.F32.PACK_AB_MERGE_C R44, R89, R44, RZ ;  /* 0x0000002c592c723e */ /* 0x000fe200048070ff */
[----:B------:R-:W-:Y:S01]  /*d080*/  IMAD.MOV.U32 R40, RZ, RZ, R56 ;  /* 0x000000ffff287224 */ /* 0x000fe200078e0038 */
[----:B------:R-:W-:-:S02]  /*d090*/  F2FP.SATFINITE.E4M3.F32.PACK_AB_MERGE_C R60, R60, R91, RZ ;  /* 0x0000005b3c3c723e */ /* 0x000fc400048070ff */
[----:B------:R-:W-:Y:S02]  /*d0a0*/  F2FP.SATFINITE.E4M3.F32.PACK_AB_MERGE_C R76, R76, R77, RZ ;  /* 0x0000004d4c4c723e */ /* 0x000fe400048070ff */
[----:B------:R-:W-:Y:S02]  /*d0b0*/  F2FP.SATFINITE.E4M3.F32.PACK_AB_MERGE_C R41, R52, R57, R42 ;  /* 0x000000393429723e */ /* 0x000fe4000480702a */
[----:B------:R-:W-:Y:S01]  /*d0c0*/  F2FP.SATFINITE.E4M3.F32.PACK_AB_MERGE_C R45, R45, R58, R44 ;  /* 0x0000003a2d2d723e */ /* 0x000fe2000480702c */
[----:B------:R-:W-:Y:S01]  /*d0d0*/  IMAD.MOV.U32 R44, RZ, RZ, R55 ;  /* 0x000000ffff2c7224 */ /* 0x000fe200078e0037 */
[----:B------:R-:W-:Y:S02]  /*d0e0*/  F2FP.SATFINITE.E4M3.F32.PACK_AB_MERGE_C R43, R59, R88, R60 ;  /* 0x000000583b2b723e */ /* 0x000fe4000480703c */
[----:B------:R-:W-:Y:S02]  /*d0f0*/  F2FP.SATFINITE.E4M3.F32.PACK_AB_MERGE_C R47, R67, R78, R76 ;  /* 0x0000004e432f723e */ /* 0x000fe4000480704c */
[----:B------:R-:W-:-:S07]  /*d100*/  MOV R42, R54 ;  /* 0x00000036002a7202 */ /* 0x000fce0000000f00 */
.L_x_558:
[----:B------:R-:W-:Y:S05]  /*d110*/  BSYNC B2 ;  /* 0x0000000000027941 */ /* 0x000fea0003800000 */
.L_x_557:
[----:B0-----:R0:W-:Y:S04]  /*d120*/  STG.E.128 desc[UR54][R48.64], R40 ;  /* 0x0000002830007986 */ /* 0x0011e8000c101d36 */
[----:B-1----:R0:W-:Y:S02]  /*d130*/  @!P2 STG.E.128 desc[UR54][R50.64], R44 ;  /* 0x0000002c3200a986 */ /* 0x0021e4000c101d36 */
.L_x_556:
[----:B------:R-:W-:Y:S05]  /*d140*/  BSYNC B1 ;  /* 0x0000000000017941 */ /* 0x000fea0003800000 */
.L_x_555:
        /* <DEDUP_REMOVED lines=8> */
[----:B------:R-:W-:-:S04]  /*d1d0*/  LEA.HI R41, R41, R40, RZ, 0x5 ;  /* 0x0000002829297211 */ /* 0x000fc800078f28ff */
[----:B------:R-:W-:-:S05]  /*d1e0*/  LEA.HI.SX32 R41, R41, R26, 0x1b ;  /* 0x0000001a29297211 */ /* 0x000fca00078fdaff */
[----:B------:R-:W-:-:S05]  /*d1f0*/  IMAD.SHL.U32 R43, R41, 0x10, RZ ;  /* 0x00000010292b7824 */ /* 0x000fca00078e00ff */
        /* <DEDUP_REMOVED lines=28> */
[----:B------:R-:W-:Y:S01]  /*d3c0*/  IMAD.MOV.U32 R52, RZ, RZ, R41 ;  /* 0x000000ffff347224 */ /* 0x000fe200078e0029 */
[----:B------:R-:W-:Y:S01]  /*d3d0*/  SHF.L.U32 R40, R54, 0x8, RZ ;  /* 0x0000000836287819 */ /* 0x000fe200000006ff */
[----:B------:R-:W-:Y:S01]  /*d3e0*/  IMAD.MOV.U32 R54, RZ, RZ, R42 ;  /* 0x000000ffff367224 */ /* 0x000fe200078e002a */
[----:B------:R-:W-:Y:S02]  /*d3f0*/  SHF.R.U32.HI R58, RZ, 0x8, R71 ;  /* 0x00000008ff3a7819 */ /* 0x000fe40000011647 */
[----:B------:R-:W-:Y:S01]  /*d400*/  LOP3.LUT R55, R55, 0xff00, R40, 0xf8, !PT ;  /* 0x0000ff0037377812 */ /* 0x000fe200078ef828 */
[----:B------:R-:W-:Y:S01]  /*d410*/  IMAD.SHL.U32 R40, R65, 0x100, RZ ;  /* 0x0000010041287824 */ /* 0x000fe200078e00ff */
[----:B------:R-:W-:Y:S01]  /*d420*/  SHF.R.U32.HI R66, RZ, 0x10, R83 ;  /* 0x00000010ff427819 */ /* 0x000fe20000011653 */
[----:B------:R-:W-:Y:S01]  /*d430*/  IMAD.SHL.U32 R44, R58, 0x100, RZ ;  /* 0x000001003a2c7824 */ /* 0x000fe200078e00ff */
[----:B------:R-:W-:-:S02]  /*d440*/  LOP3.LUT R61, R83, 0xff0000ff, RZ, 0xc0, !PT ;  /* 0xff0000ff533d7812 */ /* 0x000fc400078ec0ff */
[----:B------:R-:W-:Y:S02]  /*d450*/  SHF.R.U32.HI R67, RZ, 0x10, R81 ;  /* 0x00000010ff437819 */ /* 0x000fe40000011651 */
[----:B------:R-:W-:Y:S02]  /*d460*/  SHF.R.U32.HI R60, RZ, 0x8, R69 ;  /* 0x00000008ff3c7819 */ /* 0x000fe40000011645 */
[----:B------:R-:W-:Y:S02]  /*d470*/  LOP3.LUT R63, R71, 0xff0000ff, RZ, 0xc0, !PT ;  /* 0xff0000ff473f7812 */ /* 0x000fe400078ec0ff */
[----:B------:R-:W-:Y:S01]  /*d480*/  LOP3.LUT R61, R61, 0xff00, R40, 0xf8, !PT ;  /* 0x0000ff003d3d7812 */ /* 0x000fe200078ef828 */
[----:B------:R-:W-:Y:S01]  /*d490*/  IMAD.U32 R40, R66, 0x10000, RZ ;  /* 0x0001000042287824 */ /* 0x000fe200078e00ff */
[----:B------:R-:W-:Y:S01]  /*d4a0*/  SHF.L.U32 R42, R67, 0x10, RZ ;  /* 0x00000010432a7819 */ /* 0x000fe200000006ff */
[----:B------:R-:W-:Y:S01]  /*d4b0*/  IMAD.SHL.U32 R41, R60, 0x100, RZ ;  /* 0x000001003c297824 */ /* 0x000fe200078e00ff */
[----:B------:R-:W-:-:S02]  /*d4c0*/  LOP3.LUT R67, R63, 0xff00, R44, 0xf8, !PT ;  /* 0x0000ff003f437812 */ /* 0x000fc400078ef82c */
[----:B------:R-:W-:Y:S02]  /*d4d0*/  LOP3.LUT R56, R69, 0xff0000ff, RZ, 0xc0, !PT ;  /* 0xff0000ff45387812 */ /* 0x000fe400078ec0ff */
[----:B------:R-:W-:Y:S02]  /*d4e0*/  F2FP.F16.E4M3.UNPACK_B R63, R151.H1 ;  /* 0x00000097ff3f723e */ /* 0x000fe400030006ff */
[----:B------:R-:W-:Y:S02]  /*d4f0*/  F2FP.F16.E4M3.UNPACK_B R60, R59.H1 ;  /* 0x0000003bff3c723e */ /* 0x000fe400030006ff */
[----:B------:R-:W-:Y:S02]  /*d500*/  F2FP.F16.E4M3.UNPACK_B R58, R57.H1 ;  /* 0x00000039ff3a723e */ /* 0x000fe400030006ff */
[----:B------:R-:W-:Y:S02]  /*d510*/  SHF.R.U32.HI R62, RZ, 0x10, R69 ;  /* 0x00000010ff3e7819 */ /* 0x000fe40000011645 */
[----:B------:R-:W-:-:S02]  /*d520*/  LOP3.LUT R40, R61, 0xff0000, R40, 0xf8, !PT ;  /* 0x00ff00003d287812 */ /* 0x000fc400078ef828 */
[----:B------:R-:W-:Y:S01]  /*d530*/  LOP3.LUT R65, R56, 0xff00, R41, 0xf8, !PT ;  /* 0x0000ff0038417812 */ /* 0x000fe200078ef829 */
[----:B------:R-:W-:Y:S01]  /*d540*/  HADD2.F32 R41, -RZ, R63.H0_H0 ;  /* 0x2000003fff297230 */ /* 0x000fe20000004100 */
[----:B------:R-:W-:Y:S01]  /*d550*/  LOP3.LUT R42, R55, 0xff0000, R42, 0xf8, !PT ;  /* 0x00ff0000372a7812 */ /* 0x000fe200078ef82a */
[----:B------:R-:W-:Y:S01]  /*d560*/  HADD2.F32 R56, -RZ, R60.H0_H0 ;  /* 0x2000003cff387230 */ /* 0x000fe20000004100 */
[----:B------:R-:W-:Y:S01]  /*d570*/  F2FP.F16.E4M3.UNPACK_B R61, R153.H1 ;  /* 0x00000099ff3d723e */ /* 0x000fe200030006ff */
[----:B------:R-:W-:Y:S01]  /*d580*/  HADD2.F32 R55, -RZ, R58.H0_H0 ;  /* 0x2000003aff377230 */ /* 0x000fe20000004100 */
[----:B------:R-:W-:Y:S01]  /*d590*/  SHF.R.U32.HI R64, RZ, 0x10, R71 ;  /* 0x00000010ff407819 */ /* 0x000fe20000011647 */
[----:B------:R-:W-:Y:S02]  /*d5a0*/  IMAD.U32 R44, R62, 0x10000, RZ ;  /* 0x000100003e2c7824 */ /* 0x000fe400078e00ff */
[----:B------:R-:W-:Y:S01]  /*d5b0*/  FMUL.FTZ R66, R56, R41 ;  /* 0x0000002938427220 */ /* 0x000fe20000410000 */
[----:B------:R-:W-:-:S02]  /*d5c0*/  HADD2.F32 R62, -RZ, R61.H0_H0 ;  /* 0x2000003dff3e7230 */ /* 0x000fc40000004100 */
[C---:B------:R-:W-:Y:S01]  /*d5d0*/  FMUL.FTZ R69, R55.reuse, R41 ;  /* 0x0000002937457220 */ /* 0x040fe20000410000 */
[----:B------:R-:W-:Y:S01]  /*d5e0*/  IMAD.U32 R64, R64, 0x10000, RZ ;  /* 0x0001000040407824 */ /* 0x000fe200078e00ff */
[----:B------:R-:W-:Y:S01]  /*d5f0*/  F2FP.F16.E4M3.UNPACK_B R151, R151 ;  /* 0x00000097ff97723e */ /* 0x000fe200020006ff */
[----:B------:R-:W-:Y:S02]  /*d600*/  HADD2.F32 R58, -RZ, R58.H1_H1 ;  /* 0x3000003aff3a7230 */ /* 0x000fe40000004100 */
[-C--:B------:R-:W-:Y:S01]  /*d610*/  FFMA.FTZ R55, R55, R62.reuse, -R66 ;  /* 0x0000003e37377223 */ /* 0x080fe20000010842 */
[----:B------:R-:W-:Y:S01]  /*d620*/  FFMA.FTZ R56, R56, R62, R69 ;  /* 0x0000003e38387223 */ /* 0x000fe20000010045 */
[----:B------:R-:W-:Y:S01]  /*d630*/  HADD2.F32 R62, -RZ, R63.H1_H1 ;  /* 0x3000003fff3e7230 */ /* 0x000fe20000004100 */
[----:B------:R-:W-:Y:S01]  /*d640*/  LOP3.LUT R41, R67, 0xff0000, R64, 0xf8, !PT ;  /* 0x00ff000043297812 */ /* 0x000fe200078ef840 */
[----:B------:R-:W-:Y:S01]  /*d650*/  HADD2.F32 R63, -RZ, R60.H1_H1 ;  /* 0x3000003cff3f7230 */ /* 0x000fe20000004100 */
[----:B------:R-:W-:Y:S01]  /*d660*/  F2FP.F16.E4M3.UNPACK_B R60, R59 ;  /* 0x0000003bff3c723e */ /* 0x000fe200020006ff */
[----:B------:R-:W-:Y:S01]  /*d670*/  HADD2.F32 R64, -RZ, R61.H1_H1 ;  /* 0x3000003dff407230 */ /* 0x000fe20000004100 */
[----:B------:R-:W-:Y:S01]  /*d680*/  F2FP.F16.E4M3.UNPACK_B R61, R57 ;  /* 0x00000039ff3d723e */ /* 0x000fe200020006ff */
[-C--:B------:R-:W-:Y:S01]  /*d690*/  FMUL.FTZ R66, R58, R62.reuse ;  /* 0x0000003e3a427220 */ /* 0x080fe20000410000 */
[----:B------:R-:W-:Y:S01]  /*d6a0*/  LOP3.LUT R44, R65, 0xff0000, R44, 0xf8, !PT ;  /* 0x00ff0000412c7812 */ /* 0x000fe200078ef82c */
[----:B------:R-:W-:Y:S01]  /*d6b0*/  FMUL.FTZ R57, R63, R62 ;  /* 0x0000003e3f397220 */ /* 0x000fe20000410000 */
[----:B------:R-:W-:Y:S01]  /*d6c0*/  F2FP.F16.E4M3.UNPACK_B R153, R153 ;  /* 0x00000099ff99723e */ /* 0x000fe200020006ff */
[----:B------:R-:W-:Y:S01]  /*d6d0*/  HADD2.F32 R65, -RZ, R151.H0_H0 ;  /* 0x20000097ff417230 */ /* 0x000fe20000004100 */
[----:B------:R-:W-:Y:S01]  /*d6e0*/  F2FP.F16.E4M3.UNPACK_B R67, R152.H1 ;  /* 0x00000098ff43723e */ /* 0x000fe200030006ff */
[----:B------:R-:W-:-:S02]  /*d6f0*/  HADD2.F32 R62, -RZ, R60.H0_H0 ;  /* 0x2000003cff3e7230 */ /* 0x000fc40000004100 */
[-C--:B------:R-:W-:Y:S01]  /*d700*/  FFMA.FTZ R58, R58, R64.reuse, -R57 ;  /* 0x000000403a3a7223 */ /* 0x080fe20000010839 */
[----:B------:R-:W-:Y:S02]  /*d710*/  HADD2.F32 R59, -RZ, R61.H0_H0 ;  /* 0x2000003dff3b7230 */ /* 0x000fe40000004100 */
[----:B------:R-:W-:Y:S01]  /*d720*/  FFMA.FTZ R57, R63, R64, R66 ;  /* 0x000000403f397223 */ /* 0x000fe20000010042 */
[----:B------:R-:W-:Y:S02]  /*d730*/  HADD2.F32 R64, -RZ, R153.H0_H0 ;  /* 0x20000099ff407230 */ /* 0x000fe40000004100 */
[-C--:B------:R-:W-:Y:S01]  /*d740*/  FMUL.FTZ R68, R62, R65.reuse ;  /* 0x000000413e447220 */ /* 0x080fe20000410000 */
[----:B------:R-:W-:Y:S02]  /*d750*/  HADD2.F32 R66, -RZ, R151.H1_H1 ;  /* 0x30000097ff427230 */ /* 0x000fe40000004100 */
[----:B------:R-:W-:Y:S01]  /*d760*/  FMUL.FTZ R65, R59, R65 ;  /* 0x000000413b417220 */ /* 0x000fe20000410000 */
[----:B------:R-:W-:-:S02]  /*d770*/  HADD2.F32 R63, -RZ, R60.H1_H1 ;  /* 0x3000003cff3f7230 */ /* 0x000fc40000004100 */
[-C--:B------:R-:W-:Y:S01]  /*d780*/  FFMA.FTZ R59, R59, R64.reuse, -R68 ;  /* 0x000000403b3b7223 */ /* 0x080fe20000010844 */
[----:B------:R-:W-:Y:S02]  /*d790*/  HADD2.F32 R61, -RZ, R61.H1_H1 ;  /* 0x3000003dff3d7230 */ /* 0x000fe40000004100 */
[----:B------:R-:W-:Y:S01]  /*d7a0*/  FFMA.FTZ R60, R62, R64, R65 ;  /* 0x000000403e3c7223 */ /* 0x000fe20000010041 */
[----:B------:R-:W-:Y:S02]  /*d7b0*/  HADD2.F32 R62, -RZ, R153.H1_H1 ;  /* 0x30000099ff3e7230 */ /* 0x000fe40000004100 */
[----:B------:R-:W-:Y:S01]  /*d7c0*/  FMUL.FTZ R68, R63, R66 ;  /* 0x000000423f447220 */ /* 0x000fe20000410000 */
[----:B------:R-:W-:Y:S01]  /*d7d0*/  F2FP.F16.E4M3.UNPACK_B R64, R46.H1 ;  /* 0x0000002eff40723e */ /* 0x000fe200030006ff */
[C---:B------:R-:W-:Y:S01]  /*d7e0*/  FMUL.FTZ R76, R61.reuse, R66 ;  /* 0x000000423d4c7220 */ /* 0x040fe20000410000 */
[----:B------:R-:W-:Y:S01]  /*d7f0*/  F2FP.F16.E4M3.UNPACK_B R66, R154.H1 ;  /* 0x0000009aff42723e */ /* 0x000fe200030006ff */
[----:B------:R-:W-:Y:S01]  /*d800*/  FFMA.FTZ R70, R61, R62, -R68 ;  /* 0x0000003e3d467223 */ /* 0x000fe20000010844 */
[----:B------:R-:W-:Y:S01]  /*d810*/  F2FP.F16.E4M3.UNPACK_B R61, R54.H1 ;  /* 0x00000036ff3d723e */ /* 0x000fe200030006ff */
[----:B------:R-:W-:-:S02]  /*d820*/  HADD2.F32 R68, -RZ, R67.H0_H0 ;  /* 0x20000043ff447230 */ /* 0x000fc40000004100 */
[----:B------:R-:W-:Y:S01]  /*d830*/  FFMA.FTZ R69, R63, R62, R76 ;  /* 0x0000003e3f457223 */ /* 0x000fe2000001004c */
[----:B------:R-:W-:Y:S01]  /*d840*/  HADD2.F32 R65, -RZ, R64.H0_H0 ;  /* 0x20000040ff417230 */ /* 0x000fe20000004100 */
[----:B------:R-:W-:Y:S01]  /*d850*/  F2FP.F16.E4M3.UNPACK_B R152, R152 ;  /* 0x00000098ff98723e */ /* 0x000fe200020006ff */
[----:B------:R-:W-:Y:S01]  /*d860*/  HADD2.F32 R62, -RZ, R61.H0_H0 ;  /* 0x2000003dff3e7230 */ /* 0x000fe20000004100 */
[----:B------:R-:W-:Y:S01]  /*d870*/  F2FP.F16.E4M3.UNPACK_B R54, R54 ;  /* 0x00000036ff36723e */ /* 0x000fe200020006ff */
        /* <DEDUP_REMOVED lines=9> */
[-C--:B------:R-:W-:Y:S01]  /*d910*/  FMUL.FTZ R62, R64, R67.reuse ;  /* 0x00000043403e7220 */ /* 0x080fe20000410000 */
[----:B------:R-:W-:Y:S01]  /*d920*/  F2FP.F16.E4M3.UNPACK_B R154, R154 ;  /* 0x0000009aff9a723e */ /* 0x000fe200020006ff */
[C---:B------:R-:W-:Y:S01]  /*d930*/  FMUL.FTZ R67, R61.reuse, R67 ;  /* 0x000000433d437220 */ /* 0x040fe20000410000 */
[--C-:B------:R-:W-:Y:S02]  /*d940*/  HADD2.F32 R65, -RZ, R152.reuse.H0_H0 ;  /* 0x20000098ff417230 */ /* 0x100fe40000004100 */
[----:B------:R-:W-:Y:S01]  /*d950*/  FFMA.FTZ R77, R61, R66, -R62 ;  /* 0x000000423d4d7223 */ /* 0x000fe2000001083e */
[----:B------:R-:W-:Y:S01]  /*d960*/  F2FP.F16.E4M3.UNPACK_B R61, R46 ;  /* 0x0000002eff3d723e */ /* 0x000fe200020006ff */
[----:B------:R-:W-:-:S02]  /*d970*/  HADD2.F32 R152, -RZ, R152.H1_H1 ;  /* 0x30000098ff987230 */ /* 0x000fc40000004100 */
[----:B------:R-:W-:Y:S01]  /*d980*/  FFMA.FTZ R79, R64, R66, R67 ;  /* 0x00000042404f7223 */ /* 0x000fe20000010043 */
[--C-:B------:R-:W-:Y:S01]  /*d990*/  HADD2.F32 R46, -RZ, R54.reuse.H0_H0 ;  /* 0x20000036ff2e7230 */ /* 0x100fe20000004100 */
[----:B------:R-:W-:Y:S01]  /*d9a0*/  F2FP.SATFINITE.E4M3.F32.PACK_AB_MERGE_C R55, R58, R55, RZ ;  /* 0x000000373a37723e */ /* 0x000fe200048070ff */
[--C-:B------:R-:W-:Y:S01]  /*d9b0*/  HADD2.F32 R62, -RZ, R61.reuse.H0_H0 ;  /* 0x2000003dff3e7230 */ /* 0x100fe20000004100 */
[----:B------:R-:W-:Y:S01]  /*d9c0*/  F2FP.SATFINITE.E4M3.F32.PACK_AB_MERGE_C R57, R57, R56, RZ ;  /* 0x000000383939723e */ /* 0x000fe200048070ff */
[----:B------:R-:W-:Y:S01]  /*d9d0*/  HADD2.F32 R61, -RZ, R61.H1_H1 ;  /* 0x3000003dff3d7230 */ /* 0x000fe20000004100 */
[----:B------:R-:W-:Y:S01]  /*d9e0*/  F2FP.F16.E4M3.UNPACK_B R58, R52 ;  /* 0x00000034ff3a723e */ /* 0x000fe200020006ff */
[----:B------:R-:W-:Y:S02]  /*d9f0*/  HADD2.F32 R54, -RZ, R54.H1_H1 ;  /* 0x30000036ff367230 */ /* 0x000fe40000004100 */
[----:B------:R-:W-:Y:S01]  /*da00*/  FMUL.FTZ R67, R62, R65 ;  /* 0x000000413e437220 */ /* 0x000fe20000410000 */
[----:B------:R-:W-:-:S02]  /*da10*/  HADD2.F32 R63, -RZ, R154.H0_H0 ;  /* 0x2000009aff3f7230 */ /* 0x000fc40000004100 */
[CC--:B------:R-:W-:Y:S01]  /*da20*/  FMUL.FTZ R71, R61.reuse, R152.reuse ;  /* 0x000000983d477220 */ /* 0x0c0fe20000410000 */
[----:B------:R-:W-:Y:S02]  /*da30*/  HADD2.F32 R154, -RZ, R154.H1_H1 ;  /* 0x3000009aff9a7230 */ /* 0x000fe40000004100 */
[----:B------:R-:W-:Y:S01]  /*da40*/  FMUL.FTZ R65, R46, R65 ;  /* 0x000000412e417220 */ /* 0x000fe20000410000 */
[----:B------:R-:W-:Y:S01]  /*da50*/  FMUL.FTZ R152, R54, R152 ;  /* 0x0000009836987220 */ /* 0x000fe20000410000 */
[----:B------:R-:W-:Y:S01]  /*da60*/  FFMA.FTZ R67, R46, R63, -R67 ;  /* 0x0000003f2e437223 */ /* 0x000fe20000010843 */
[----:B------:R-:W-:Y:S01]  /*da70*/  F2FP.SATFINITE.E4M3.F32.PACK_AB_MERGE_C R56, R70, R59, R55 ;  /* 0x0000003b4638723e */ /* 0x000fe20004807037 */
[-C--:B------:R-:W-:Y:S01]  /*da80*/  FFMA.FTZ R54, R54, R154.reuse, -R71 ;  /* 0x0000009a36367223 */ /* 0x080fe20000010847 */
[----:B------:R-:W-:Y:S01]  /*da90*/  FFMA.FTZ R46, R62, R63, R65 ;  /* 0x0000003f3e2e7223 */ /* 0x000fe20000010041 */
[----:B------:R-:W-:Y:S01]  /*daa0*/  FFMA.FTZ R71, R61, R154, R152 ;  /* 0x0000009a3d477223 */ /* 0x000fe20000010098 */
[----:B------:R-:W-:-:S02]  /*dab0*/  F2FP.F16.E4M3.UNPACK_B R61, R45 ;  /* 0x0000002dff3d723e */ /* 0x000fc400020006ff */
[----:B------:R-:W-:Y:S02]  /*dac0*/  F2FP.F16.E4M3.UNPACK_B R65, R44 ;  /* 0x0000002cff41723e */ /* 0x000fe400020006ff */
[----:B------:R-:W-:Y:S01]  /*dad0*/  F2FP.SATFINITE.E4M3.F32.PACK_AB_MERGE_C R55, R69, R60, R57 ;  /* 0x0000003c4537723e */ /* 0x000fe20004807039 */
[----:B------:R-:W-:Y:S01]  /*dae0*/  HADD2.F32 R59, -RZ, R61.H0_H0 ;  /* 0x2000003dff3b7230 */ /* 0x000fe20000004100 */
        /* <DEDUP_REMOVED lines=24> */
[----:B------:R-:W-:Y:S01]  /*dc70*/  F2FP.SATFINITE.E4M3.F32.PACK_AB_MERGE_C R76, R79, R76, RZ ;  /* 0x0000004c4f4c723e */ /* 0x000fe200048070ff */
[----:B------:R-:W-:Y:S01]  /*dc80*/  HADD2.F32 R44, -RZ, R59.H0_H0 ;  /* 0x2000003bff2c7230 */ /* 0x000fe20000004100 */
[----:B------:R-:W-:Y:S01]  /*dc90*/  F2FP.F16.E4M3.UNPACK_B R66, R41.H1 ;  /* 0x00000029ff42723e */ /* 0x000fe200030006ff */
[----:B------:R-:W-:Y:S02]  /*dca0*/  HADD2.F32 R61, -RZ, R61.H1_H1 ;  /* 0x3000003dff3d7230 */ /* 0x000fe40000004100 */
[----:B------:R-:W-:Y:S01]  /*dcb0*/  FMUL.FTZ R67, R60, R65 ;  /* 0x000000413c437220 */ /* 0x000fe20000410000 */
[----:B------:R-:W-:-:S02]  /*dcc0*/  HADD2.F32 R64, -RZ, R64.H1_H1 ;  /* 0x30000040ff407230 */ /* 0x000fc40000004100 */
[----:B------:R-:W-:Y:S01]  /*dcd0*/  FMUL.FTZ R65, R44, R65 ;  /* 0x000000412c417220 */ /* 0x000fe20000410000 */
[----:B------:R-:W-:Y:S01]  /*dce0*/  HADD2.F32 R59, -RZ, R59.H1_H1 ;  /* 0x3000003bff3b7230 */ /* 0x000fe20000004100 */
[----:B------:R-:W-:Y:S01]  /*dcf0*/  F2FP.SATFINITE.E4M3.F32.PACK_AB_MERGE_C R46, R71, R46, R76 ;  /* 0x0000002e472e723e */ /* 0x000fe2000480704c */
[--C-:B------:R-:W-:Y:S02]  /*dd00*/  HADD2.F32 R63, -RZ, R42.reuse.H0_H0 ;  /* 0x2000002aff3f7230 */ /* 0x100fe40000004100 */
[----:B------:R-:W-:Y:S02]  /*dd10*/  HADD2.F32 R62, -RZ, R42.H1_H1 ;  /* 0x3000002aff3e7230 */ /* 0x000fe40000004100 */
[-C--:B------:R-:W-:Y:S01]  /*dd20*/  FMUL.FTZ R42, R61, R64.reuse ;  /* 0x000000403d2a7220 */ /* 0x080fe20000410000 */
[C---:B------:R-:W-:Y:S01]  /*dd30*/  FMUL.FTZ R64, R59.reuse, R64 ;  /* 0x000000403b407220 */ /* 0x040fe20000410000 */
[----:B------:R-:W-:Y:S01]  /*dd40*/  FFMA.FTZ R70, R60, R63, R65 ;  /* 0x0000003f3c467223 */ /* 0x000fe20000010041 */
[----:B------:R-:W-:Y:S01]  /*dd50*/  F2FP.F16.E4M3.UNPACK_B R65, R41 ;  /* 0x00000029ff41723e */ /* 0x000fe200020006ff */
[-C--:B------:R-:W-:Y:S01]  /*dd60*/  FFMA.FTZ R76, R59, R62.reuse, -R42 ;  /* 0x0000003e3b4c7223 */ /* 0x080fe2000001082a */
[----:B------:R-:W-:Y:S01]  /*dd70*/  F2FP.F16.E4M3.UNPACK_B R42, R43 ;  /* 0x0000002bff2a723e */ /* 0x000fe200020006ff */
[----:B------:R-:W-:Y:S01]  /*dd80*/  FFMA.FTZ R69, R44, R63, -R67 ;  /* 0x0000003f2c457223 */ /* 0x000fe20000010843 */
[-C--:B------:R-:W-:Y:S01]  /*dd90*/  F2FP.F16.E4M3.UNPACK_B R59, R47.reuse ;  /* 0x0000002fff3b723e */ /* 0x080fe200020006ff */
[----:B------:R-:W-:Y:S01]  /*dda0*/  FFMA.FTZ R71, R61, R62, R64 ;  /* 0x0000003e3d477223 */ /* 0x000fe20000010040 */
[----:B------:R-:W-:Y:S01]  /*ddb0*/  F2FP.F16.E4M3.UNPACK_B R60, R47.H1 ;  /* 0x0000002fff3c723e */ /* 0x000fe200030006ff */
[----:B------:R-:W-:Y:S01]  /*ddc0*/  HADD2.F32 R44, -RZ, R42.H0_H0 ;  /* 0x2000002aff2c7230 */ /* 0x000fe20000004100 */
[----:B------:R-:W-:Y:S01]  /*ddd0*/  F2FP.F16.E4M3.UNPACK_B R43, R43.H1 ;  /* 0x0000002bff2b723e */ /* 0x000fe200030006ff */
[----:B------:R-:W-:Y:S01]  /*dde0*/  HADD2.F32 R61, -RZ, R59.H0_H0 ;  /* 0x2000003bff3d7230 */ /* 0x000fe20000004100 */
[-C--:B------:R-:W-:Y:S01]  /*ddf0*/  F2FP.F16.E4M3.UNPACK_B R41, R40.reuse ;  /* 0x00000028ff29723e */ /* 0x080fe200020006ff */
[----:B------:R-:W-:Y:S01]  /*de00*/  HADD2.F32 R67, -RZ, R65.H0_H0 ;  /* 0x20000041ff437230 */ /* 0x000fe20000004100 */
[----:B------:R-:W-:Y:S01]  /*de10*/  F2FP.F16.E4M3.UNPACK_B R62, R40.H1 ;  /* 0x00000028ff3e723e */ /* 0x000fe200030006ff */
[----:B------:R-:W-:Y:S01]  /*de20*/  HADD2.F32 R40, -RZ, R60.H0_H0 ;  /* 0x2000003cff287230 */ /* 0x000fe20000004100 */
[----:B------:R-:W-:Y:S01]  /*de30*/  F2FP.SATFINITE.E4M3.F32.PACK_AB_MERGE_C R69, R76, R69, RZ ;  /* 0x000000454c45723e */ /* 0x000fe200048070ff */
[----:B------:R-:W-:-:S02]  /*de40*/  HADD2.F32 R68, -RZ, R66.H0_H0 ;  /* 0x20000042ff447230 */ /* 0x000fc40000004100 */
[-C--:B------:R-:W-:Y:S01]  /*de50*/  FMUL.FTZ R77, R61, R67.reuse ;  /* 0x000000433d4d7220 */ /* 0x080fe20000410000 */
[----:B------:R-:W-:Y:S02]  /*de60*/  HADD2.F32 R47, -RZ, R43.H0_H0 ;  /* 0x2000002bff2f7230 */ /* 0x000fe40000004100 */
[----:B------:R-:W-:Y:S01]  /*de70*/  FMUL.FTZ R78, R44, R67 ;  /* 0x000000432c4e7220 */ /* 0x000fe20000410000 */
        /* <DEDUP_REMOVED lines=18> */
[----:B------:R-:W-:Y:S02]  /*dfa0*/  HADD2.F32 R41, -RZ, R41.H1_H1 ;  /* 0x30000029ff297230 */ /* 0x000fe40000004100 */
[----:B------:R-:W-:Y:S01]  /*dfb0*/  FMUL.FTZ R40, R42, R65 ;  /* 0x000000412a287220 */ /* 0x000fe20000410000 */
[----:B------:R-:W-:Y:S01]  /*dfc0*/  F2FP.SATFINITE.E4M3.F32.PACK_AB_MERGE_C R70, R71, R70, RZ ;  /* 0x000000464746723e */ /* 0x000fe200048070ff */
[-C--:B------:R-:W-:Y:S01]  /*dfd0*/  FFMA.FTZ R43, R43, R62.reuse, -R44 ;  /* 0x0000003e2b2b7223 */ /* 0x080fe2000001082c */
[----:B------:R-:W-:Y:S01]  /*dfe0*/  FFMA.FTZ R60, R60, R62, R61 ;  /* 0x0000003e3c3c7223 */ /* 0x000fe2000001003d */
[-C--:B------:R-:W-:Y:S01]  /*dff0*/  FFMA.FTZ R42, R42, R41.reuse, -R47 ;  /* 0x000000292a2a7223 */ /* 0x080fe2000001082f */
[----:B------:R-:W-:Y:S01]  /*e000*/  FFMA.FTZ R41, R59, R41, R40 ;  /* 0x000000293b297223 */ /* 0x000fe20000010028 */
[----:B------:R-:W-:Y:S01]  /*e010*/  F2FP.SATFINITE.E4M3.F32.PACK_AB_MERGE_C R57, R52, R57, R69 ;  /* 0x000000393439723e */ /* 0x000fe20004807045 */
[----:B------:R-:W-:Y:S01]  /*e020*/  IMAD.MOV.U32 R40, RZ, RZ, R56 ;  /* 0x000000ffff287224 */ /* 0x000fe200078e0038 */
[----:B------:R-:W-:Y:S01]  /*e030*/  F2FP.SATFINITE.E4M3.F32.PACK_AB_MERGE_C R43, R43, R80, RZ ;  /* 0x000000502b2b723e */ /* 0x000fe200048070ff */
[----:B------:R-:W-:Y:S01]  /*e040*/  IMAD.MOV.U32 R44, RZ, RZ, R55 ;  /* 0x000000ffff2c7224 */ /* 0x000fe200078e0037 */
[----:B------:R-:W-:-:S02]  /*e050*/  F2FP.SATFINITE.E4M3.F32.PACK_AB_MERGE_C R60, R60, R67, RZ ;  /* 0x000000433c3c723e */ /* 0x000fc400048070ff */
[----:B------:R-:W-:Y:S01]  /*e060*/  F2FP.SATFINITE.E4M3.F32.PACK_AB_MERGE_C R43, R42, R77, R43 ;  /* 0x0000004d2a2b723e */ /* 0x000fe2000480702b */
[----:B------:R-:W-:Y:S01]  /*e070*/  IMAD.MOV.U32 R42, RZ, RZ, R54 ;  /* 0x000000ffff2a7224 */ /* 0x000fe200078e0036 */
[----:B------:R-:W-:Y:S02]  /*e080*/  F2FP.SATFINITE.E4M3.F32.PACK_AB_MERGE_C R47, R41, R78, R60 ;  /* 0x0000004e292f723e */ /* 0x000fe4000480703c */
[----:B------:R-:W-:Y:S02]  /*e090*/  F2FP.SATFINITE.E4M3.F32.PACK_AB_MERGE_C R45, R45, R58, R70 ;  /* 0x0000003a2d2d723e */ /* 0x000fe40004807046 */
[----:B------:R-:W-:-:S07]  /*e0a0*/  MOV R41, R57 ;  /* 0x0000003900297202 */ /* 0x000fce0000000f00 */
.L_x_562:
[----:B------:R-:W-:Y:S05]  /*e0b0*/  BSYNC B2 ;  /* 0x0000000000027941 */ /* 0x000fea0003800000 */
.L_x_561:
[----:B0-----:R3:W-:Y:S04]  /*e0c0*/  STG.E.128 desc[UR54][R48.64], R40 ;  /* 0x0000002830007986 */ /* 0x0017e8000c101d36 */
[----:B-1----:R3:W-:Y:S02]  /*e0d0*/  @!P2 STG.E.128 desc[UR54][R50.64], R44 ;  /* 0x0000002c3200a986 */ /* 0x0027e4000c101d36 */
.L_x_560:
[----:B------:R-:W-:Y:S05]  /*e0e0*/  BSYNC B1 ;  /* 0x0000000000017941 */ /* 0x000fea0003800000 */
.L_x_559:
[----:B------:R-:W-:-:S13]  /*e0f0*/  ISETP.NE.AND P2, PT, R36, RZ, PT ;  /* 0x000000ff2400720c */ /* 0x000fda0003f45270 */
[----:B------:R-:W-:Y:S05]  /*e100*/  @!P2 BRA `(.L_x_513) ;  /* 0x0000001000c0a947 */ /* 0x000fea0003800000 */
[----:B0--3--:R-:W3:Y:S01]  /*e110*/  LDL R40, [R1+0x10] ;  /* 0x0000100001287983 */ /* 0x009ee20000100800 */
[----:B------:R-:W-:Y:S01]  /*e120*/  IADD3 R49, P2, P4, R116, R136, R29 ;  /* 0x0000008874317210 */ /* 0x000fe20007c5e01d */
[----:B------:R-:W-:Y:S03]  /*e130*/  BSSY B1, `(.L_x_563) ;  /* 0x00000ed000017945 */ /* 0x000fe60003800000 */
[----:B------:R-:W-:Y:S02]  /*e140*/  IADD3.X R42, R4, R53, R32, P2, P4 ;  /* 0x00000035042a7210 */ /* 0x000fe400017e8420 */
[----:B------:R-:W-:-:S05]  /*e150*/  IADD3 R48, P2, R49, R122, RZ ;  /* 0x0000007a31307210 */ /* 0x000fca0007f5e0ff */
[----:B------:R-:W-:Y:S01]  /*e160*/  IMAD.X R49, R42, 0x1, R123, P2 ;  /* 0x000000012a317824 */ /* 0x000fe200010e067b */
        /* <DEDUP_REMOVED lines=21> */
[--C-:B------:R-:W-:Y:S01]  /*e2c0*/  SHF.R.U32.HI R55, RZ, 0x8, R85.reuse ;  /* 0x00000008ff377819 */ /* 0x100fe20000011655 */
[----:B-1----:R-:W-:Y:S01]  /*e2d0*/  IMAD.MOV.U32 R59, RZ, RZ, R44 ;  /* 0x000000ffff3b7224 */ /* 0x002fe200078e002c */
[----:B------:R-:W-:Y:S01]  /*e2e0*/  LOP3.LUT R54, R85, 0xff0000ff, RZ, 0xc0, !PT ;  /* 0xff0000ff55367812 */ /* 0x000fe200078ec0ff */
[----:B0-----:R-:W-:Y:S01]  /*e2f0*/  IMAD.MOV.U32 R56, RZ, RZ, R40 ;  /* 0x000000ffff387224 */ /* 0x001fe200078e0028 */
[----:B------:R-:W-:Y:S01]  /*e300*/  SHF.R.U32.HI R66, RZ, 0x10, R85 ;  /* 0x00000010ff427819 */ /* 0x000fe20000011655 */
[----:B------:R-:W-:Y:S01]  /*e310*/  IMAD.MOV.U32 R52, RZ, RZ, R46 ;  /* 0x000000ffff347224 */ /* 0x000fe200078e002e */
[----:B------:R-:W-:Y:S01]  /*e320*/  SHF.L.U32 R55, R55, 0x8, RZ ;  /* 0x0000000837377819 */ /* 0x000fe200000006ff */
[----:B------:R-:W-:Y:S01]  /*e330*/  IMAD.MOV.U32 R50, RZ, RZ, R42 ;  /* 0x000000ffff327224 */ /* 0x000fe200078e002a */
[----:B------:R-:W-:Y:S02]  /*e340*/  SHF.R.U32.HI R62, RZ, 0x8, R87 ;  /* 0x00000008ff3e7819 */ /* 0x000fe40000011657 */
[----:B------:R-:W-:-:S02]  /*e350*/  SHF.R.U32.HI R63, RZ, 0x8, R75 ;  /* 0x00000008ff3f7819 */ /* 0x000fc4000001164b */
[----:B------:R-:W-:Y:S01]  /*e360*/  LOP3.LUT R44, R54, 0xff00, R55, 0xf8, !PT ;  /* 0x0000ff00362c7812 */ /* 0x000fe200078ef837 */
[----:B------:R-:W-:Y:S01]  /*e370*/  IMAD.U32 R55, R66, 0x10000, RZ ;  /* 0x0001000042377824 */ /* 0x000fe200078e00ff */
[----:B------:R-:W-:Y:S01]  /*e380*/  SHF.R.U32.HI R61, RZ, 0x8, R73 ;  /* 0x00000008ff3d7819 */ /* 0x000fe20000011649 */
[----:B------:R-:W-:Y:S01]  /*e390*/  IMAD.SHL.U32 R40, R62, 0x100, RZ ;  /* 0x000001003e287824 */ /* 0x000fe200078e00ff */
[----:B------:R-:W-:Y:S02]  /*e3a0*/  SHF.R.U32.HI R64, RZ, 0x10, R87 ;  /* 0x00000010ff407819 */ /* 0x000fe40000011657 */
[----:B------:R-:W-:Y:S01]  /*e3b0*/  LOP3.LUT R57, R87, 0xff0000ff, RZ, 0xc0, !PT ;  /* 0xff0000ff57397812 */ /* 0x000fe200078ec0ff */
[----:B------:R-:W-:Y:S01]  /*e3c0*/  IMAD.SHL.U32 R61, R61, 0x100, RZ ;  /* 0x000001003d3d7824 */ /* 0x000fe200078e00ff */
[----:B------:R-:W-:Y:S02]  /*e3d0*/  LOP3.LUT R60, R75, 0xff0000ff, RZ, 0xc0, !PT ;  /* 0xff0000ff4b3c7812 */ /* 0x000fe400078ec0ff */
[----:B------:R-:W-:-:S02]  /*e3e0*/  SHF.L.U32 R63, R63, 0x8, RZ ;  /* 0x000000083f3f7819 */ /* 0x000fc400000006ff */
[----:B------:R-:W-:Y:S01]  /*e3f0*/  LOP3.LUT R44, R44, 0xff0000, R55, 0xf8, !PT ;  /* 0x00ff00002c2c7812 */ /* 0x000fe200078ef837 */
[----:B------:R-:W-:Y:S01]  /*e400*/  IMAD.U32 R55, R64, 0x10000, RZ ;  /* 0x0001000040377824 */ /* 0x000fe200078e00ff */
[----:B------:R-:W-:Y:S02]  /*e410*/  LOP3.LUT R58, R73, 0xff0000ff, RZ, 0xc0, !PT ;  /* 0xff0000ff493a7812 */ /* 0x000fe400078ec0ff */
[----:B------:R-:W-:Y:S02]  /*e420*/  LOP3.LUT R40, R57, 0xff00, R40, 0xf8, !PT ;  /* 0x0000ff0039287812 */ /* 0x000fe400078ef828 */
[----:B------:R-:W-:Y:S02]  /*e430*/  LOP3.LUT R62, R60, 0xff00, R63, 0xf8, !PT ;  /* 0x0000ff003c3e7812 */ /* 0x000fe400078ef83f */
[----:B------:R-:W-:Y:S02]  /*e440*/  F2FP.F16.E4M3.UNPACK_B R63, R146.H1 ;  /* 0x00000092ff3f723e */ /* 0x000fe400030006ff */
[----:B------:R-:W-:-:S02]  /*e450*/  F2FP.F16.E4M3.UNPACK_B R60, R59.H1 ;  /* 0x0000003bff3c723e */ /* 0x000fc400030006ff */
[----:B------:R-:W-:Y:S01]  /*e460*/  F2FP.F16.E4M3.UNPACK_B R57, R56.H1 ;  /* 0x00000038ff39723e */ /* 0x000fe200030006ff */
[----:B------:R-:W-:Y:S01]  /*e470*/  HADD2.F32 R42, -RZ, R63.H0_H0 ;  /* 0x2000003fff2a7230 */ /* 0x000fe20000004100 */
[----:B------:R-:W-:Y:S02]  /*e480*/  LOP3.LUT R46, R58, 0xff00, R61, 0xf8, !PT ;  /* 0x0000ff003a2e7812 */ /* 0x000fe400078ef83d */
[----:B------:R-:W-:Y:S01]  /*e490*/  SHF.R.U32.HI R67, RZ, 0x10, R75 ;  /* 0x00000010ff437819 */ /* 0x000fe2000001164b */
[----:B------:R-:W-:Y:S01]  /*e4a0*/  HADD2.F32 R54, -RZ, R57.H0_H0 ;  /* 0x20000039ff367230 */ /* 0x000fe20000004100 */
[----:B------:R-:W-:Y:S01]  /*e4b0*/  LOP3.LUT R40, R40, 0xff0000, R55, 0xf8, !PT ;  /* 0x00ff000028287812 */ /* 0x000fe200078ef837 */
[----:B------:R-:W-:Y:S01]  /*e4c0*/  HADD2.F32 R55, -RZ, R60.H0_H0 ;  /* 0x2000003cff377230 */ /* 0x000fe20000004100 */
[----:B------:R-:W-:Y:S01]  /*e4d0*/  F2FP.F16.E4M3.UNPACK_B R58, R148.H1 ;  /* 0x00000094ff3a723e */ /* 0x000fe200030006ff */
[----:B------:R-:W-:Y:S01]  /*e4e0*/  IMAD.U32 R67, R67, 0x10000, RZ ;  /* 0x0001000043437824 */ /* 0x000fe200078e00ff */
[----:B------:R-:W-:Y:S01]  /*e4f0*/  SHF.R.U32.HI R65, RZ, 0x10, R73 ;  /* 0x00000010ff417819 */ /* 0x000fe20000011649 */
[-C--:B------:R-:W-:Y:S01]  /*e500*/  FMUL.FTZ R64, R54, R42.reuse ;  /* 0x0000002a36407220 */ /* 0x080fe20000410000 */
[----:B------:R-:W-:Y:S01]  /*e510*/  FMUL.FTZ R69, R55, R42 ;  /* 0x0000002a37457220 */ /* 0x000fe20000410000 */
[--C-:B------:R-:W-:Y:S01]  /*e520*/  HADD2.F32 R61, -RZ, R58.reuse.H0_H0 ;  /* 0x2000003aff3d7230 */ /* 0x100fe20000004100 */
[----:B------:R-:W-:Y:S01]  /*e530*/  LOP3.LUT R42, R62, 0xff0000, R67, 0xf8, !PT ;  /* 0x00ff00003e2a7812 */ /* 0x000fe200078ef843 */
[----:B------:R-:W-:Y:S01]  /*e540*/  IMAD.U32 R65, R65, 0x10000, RZ ;  /* 0x0001000041417824 */ /* 0x000fe200078e00ff */
[----:B------:R-:W-:Y:S01]  /*e550*/  F2FP.F16.E4M3.UNPACK_B R146, R146 ;  /* 0x00000092ff92723e */ /* 0x000fe200020006ff */
[----:B------:R-:W-:-:S02]  /*e560*/  HADD2.F32 R62, -RZ, R58.H1_H1 ;  /* 0x3000003aff3e7230 */ /* 0x000fc40000004100 */
[-C--:B------:R-:W-:Y:S01]  /*e570*/  FFMA.FTZ R54, R54, R61.reuse, -R69 ;  /* 0x0000003d36367223 */ /* 0x080fe20000010845 */
[----:B------:R-:W-:Y:S01]  /*e580*/  FFMA.FTZ R55, R55, R61, R64 ;  /* 0x0000003d37377223 */ /* 0x000fe20000010040 */
[----:B------:R-:W-:Y:S01]  /*e590*/  HADD2.F32 R64, -RZ, R63.H1_H1 ;  /* 0x3000003fff407230 */ /* 0x000fe20000004100 */
[----:B------:R-:W-:Y:S01]  /*e5a0*/  F2FP.F16.E4M3.UNPACK_B R59, R59 ;  /* 0x0000003bff3b723e */ /* 0x000fe200020006ff */
[----:B------:R-:W-:Y:S01]  /*e5b0*/  HADD2.F32 R61, -RZ, R60.H1_H1 ;  /* 0x3000003cff3d7230 */ /* 0x000fe20000004100 */
[----:B------:R-:W-:Y:S01]  /*e5c0*/  F2FP.F16.E4M3.UNPACK_B R56, R56 ;  /* 0x00000038ff38723e */ /* 0x000fe200020006ff */
[----:B------:R-:W-:Y:S01]  /*e5d0*/  HADD2.F32 R58, -RZ, R57.H1_H1 ;  /* 0x30000039ff3a7230 */ /* 0x000fe20000004100 */
[----:B------:R-:W-:Y:S01]  /*e5e0*/  LOP3.LUT R46, R46, 0xff0000, R65, 0xf8, !PT ;  /* 0x00ff00002e2e7812 */ /* 0x000fe200078ef841 */
[----:B------:R-:W-:Y:S02]  /*e5f0*/  HADD2.F32 R63, -RZ, R146.H0_H0 ;  /* 0x20000092ff3f7230 */ /* 0x000fe40000004100 */
[----:B------:R-:W-:Y:S01]  /*e600*/  FMUL.FTZ R65, R61, R64 ;  /* 0x000000403d417220 */ /* 0x000fe20000410000 */
[----:B------:R-:W-:Y:S01]  /*e610*/  F2FP.F16.E4M3.UNPACK_B R148, R148 ;  /* 0x00000094ff94723e */ /* 0x000fe200020006ff */
[----:B------:R-:W-:Y:S01]  /*e620*/  FMUL.FTZ R64, R58, R64 ;  /* 0x000000403a407220 */ /* 0x000fe20000410000 */
        /* <DEDUP_REMOVED lines=14> */
[----:B------:R-:W-:Y:S01]  /*e710*/  F2FP.F16.E4M3.UNPACK_B R57, R147.H1 ;  /* 0x00000093ff39723e */ /* 0x000fe200030006ff */
[C---:B------:R-:W-:Y:S01]  /*e720*/  FMUL.FTZ R146, R56.reuse, R146 ;  /* 0x0000009238927220 */ /* 0x040fe20000410000 */
[----:B------:R-:W-:Y:S01]  /*e730*/  F2FP.F16.E4M3.UNPACK_B R58, R52.H1 ;  /* 0x00000034ff3a723e */ /* 0x000fe200030006ff */
[----:B------:R-:W-:Y:S01]  /*e740*/  FFMA.FTZ R67, R56, R148, -R61 ;  /* 0x0000009438437223 */ /* 0x000fe2000001083d */
[----:B------:R-:W-:Y:S01]  /*e750*/  F2FP.F16.E4M3.UNPACK_B R61, R149.H1 ;  /* 0x00000095ff3d723e */ /* 0x000fe200030006ff */
[----:B------:R-:W-:Y:S01]  /*e760*/  HADD2.F32 R62, -RZ, R57.H0_H0 ;  /* 0x20000039ff3e7230 */ /* 0x000fe20000004100 */
[----:B------:R-:W-:Y:S01]  /*e770*/  F2FP.F16.E4M3.UNPACK_B R56, R50.H1 ;  /* 0x00000032ff38723e */ /* 0x000fe200030006ff */
[----:B------:R-:W-:-:S02]  /*e780*/  HADD2.F32 R60, -RZ, R58.H0_H0 ;  /* 0x2000003aff3c7230 */ /* 0x000fc40000004100 */
[----:B------:R-:W-:Y:S01]  /*e790*/  FFMA.FTZ R146, R59, R148, R146 ;  /* 0x000000943b927223 */ /* 0x000fe20000010092 */
[----:B------:R-:W-:Y:S01]  /*e7a0*/  HADD2.F32 R63, -RZ, R57.H1_H1 ;  /* 0x30000039ff3f7230 */ /* 0x000fe20000004100 */
[----:B------:R-:W-:Y:S01]  /*e7b0*/  F2FP.F16.E4M3.UNPACK_B R147, R147 ;  /* 0x00000093ff93723e */ /* 0x000fe200020006ff */
[----:B------:R-:W-:Y:S02]  /*e7c0*/  HADD2.F32 R57, -RZ, R56.H0_H0 ;  /* 0x20000038ff397230 */ /* 0x000fe40000004100 */
[----:B------:R-:W-:Y:S01]  /*e7d0*/  FMUL.FTZ R68, R60, R62 ;  /* 0x0000003e3c447220 */ /* 0x000fe20000410000 */
[----:B------:R-:W-:Y:S01]  /*e7e0*/  HADD2.F32 R59, -RZ, R61.H0_H0 ;  /* 0x2000003dff3b7230 */ /* 0x000fe20000004100 */
[----:B------:R-:W-:Y:S01]  /*e7f0*/  F2FP.F16.E4M3.UNPACK_B R50, R50 ;  /* 0x00000032ff32723e */ /* 0x000fe200020006ff */
[----:B------:R-:W-:Y:S02]  /*e800*/  HADD2.F32 R58, -RZ, R58.H1_H1 ;  /* 0x3000003aff3a7230 */ /* 0x000fe40000004100 */
[----:B------:R-:W-:Y:S01]  /*e810*/  FMUL.FTZ R71, R57, R62 ;  /* 0x0000003e39477220 */ /* 0x000fe20000410000 */
[----:B------:R-:W-:-:S02]  /*e820*/  HADD2.F32 R56, -RZ, R56.H1_H1 ;  /* 0x30000038ff387230 */ /* 0x000fc40000004100 */
[----:B------:R-:W-:Y:S01]  /*e830*/  FFMA.FTZ R68, R57, R59, -R68 ;  /* 0x0000003b39447223 */ /* 0x000fe20000010844 */
[----:B------:R-:W-:Y:S02]  /*e840*/  HADD2.F32 R61, -RZ, R61.H1_H1 ;  /* 0x3000003dff3d7230 */ /* 0x000fe40000004100 */
[----:B------:R-:W-:Y:S01]  /*e850*/  FMUL.FTZ R57, R58, R63 ;  /* 0x0000003f3a397220 */ /* 0x000fe20000410000 */
[----:B------:R-:W-:Y:S01]  /*e860*/  FFMA.FTZ R62, R60, R59, R71 ;  /* 0x0000003b3c3e7223 */ /* 0x000fe20000010047 */
[C---:B------:R-:W-:Y:S01]  /*e870*/  FMUL.FTZ R73, R56.reuse, R63 ;  /* 0x0000003f38497220 */ /* 0x040fe20000410000 */
[----:B------:R-:W-:Y:S01]  /*e880*/  F2FP.F16.E4M3.UNPACK_B R149, R149 ;  /* 0x00000095ff95723e */ /* 0x000fe200020006ff */
[-C--:B------:R-:W-:Y:S01]  /*e890*/  FFMA.FTZ R63, R56, R61.reuse, -R57 ;  /* 0x0000003d383f7223 */ /* 0x080fe20000010839 */
[----:B------:R-:W-:Y:S01]  /*e8a0*/  F2FP.F16.E4M3.UNPACK_B R56, R52 ;  /* 0x00000034ff38723e */ /* 0x000fe200020006ff */
[--C-:B------:R-:W-:Y:S02]  /*e8b0*/  HADD2.F32 R59, -RZ, R147.reuse.H0_H0 ;  /* 0x20000093ff3b7230 */ /* 0x100fe40000004100 */
[----:B------:R-:W-:Y:S01]  /*e8c0*/  FFMA.FTZ R73, R58, R61, R73 ;  /* 0x0000003d3a497223 */ /* 0x000fe20000010049 */
[----:B------:R-:W-:Y:S01]  /*e8d0*/  HADD2.F32 R52, -RZ, R50.H0_H0 ;  /* 0x20000032ff347230 */ /* 0x000fe20000004100 */
[----:B------:R-:W-:Y:S01]  /*e8e0*/  F2FP.SATFINITE.E4M3.F32.PACK_AB_MERGE_C R68, R63, R68, RZ ;  /* 0x000000443f44723e */ /* 0x000fe200048070ff */
[----:B------:R-:W-:Y:S01]  /*e8f0*/  HADD2.F32 R57, -RZ, R56.H0_H0 ;  /* 0x20000038ff397230 */ /* 0x000fe20000004100 */
[----:B------:R-:W-:Y:S01]  /*e900*/  F2FP.SATFINITE.E4M3.F32.PACK_AB_MERGE_C R54, R69, R54, RZ ;  /* 0x000000364536723e */ /* 0x000fe200048070ff */
[----:B------:R-:W-:-:S02]  /*e910*/  HADD2.F32 R147, -RZ, R147.H1_H1 ;  /* 0x30000093ff937230 */ /* 0x000fc40000004100 */
[-C--:B------:R-:W-:Y:S01]  /*e920*/  FMUL.FTZ R60, R52, R59.reuse ;  /* 0x0000003b343c7220 */ /* 0x080fe20000410000 */
[----:B------:R-:W-:Y:S02]  /*e930*/  HADD2.F32 R56, -RZ, R56.H1_H1 ;  /* 0x30000038ff387230 */ /* 0x000fe40000004100 */
[C---:B------:R-:W-:Y:S01]  /*e940*/  FMUL.FTZ R61, R57.reuse, R59 ;  /* 0x0000003b393d7220 */ /* 0x040fe20000410000 */
[--C-:B------:R-:W-:Y:S01]  /*e950*/  HADD2.F32 R58, -RZ, R149.reuse.H0_H0 ;  /* 0x20000095ff3a7230 */ /* 0x100fe20000004100 */
[----:B------:R-:W-:Y:S01]  /*e960*/  F2FP.F16.E4M3.UNPACK_B R63, R46 ;  /* 0x0000002eff3f723e */ /* 0x000fe200020006ff */
[----:B------:R-:W-:Y:S02]  /*e970*/  HADD2.F32 R50, -RZ, R50.H1_H1 ;  /* 0x30000032ff327230 */ /* 0x000fe40000004100 */
[-C--:B------:R-:W-:Y:S01]  /*e980*/  FMUL.FTZ R59, R56, R147.reuse ;  /* 0x00000093383b7220 */ /* 0x080fe20000410000 */
[----:B------:R-:W-:Y:S02]  /*e990*/  HADD2.F32 R149, -RZ, R149.H1_H1 ;  /* 0x30000095ff957230 */ /* 0x000fe40000004100 */
[-C--:B------:R-:W-:Y:S01]  /*e9a0*/  FFMA.FTZ R52, R52, R58.reuse, -R61 ;  /* 0x0000003a34347223 */ /* 0x080fe2000001083d */
[----:B------:R-:W-:Y:S01]  /*e9b0*/  FFMA.FTZ R60, R57, R58, R60 ;  /* 0x0000003a393c7223 */ /* 0x000fe2000001003c */
[C---:B------:R-:W-:Y:S01]  /*e9c0*/  FMUL.FTZ R147, R50.reuse, R147 ;  /* 0x0000009332937220 */ /* 0x040fe20000410000 */
[----:B------:R-:W-:Y:S01]  /*e9d0*/  F2FP.F16.E4M3.UNPACK_B R58, R45 ;  /* 0x0000002dff3a723e */ /* 0x000fe200020006ff */
[----:B------:R-:W-:Y:S01]  /*e9e0*/  FFMA.FTZ R71, R50, R149, -R59 ;  /* 0x0000009532477223 */ /* 0x000fe2000001083b */
[----:B------:R-:W-:Y:S01]  /*e9f0*/  F2FP.SATFINITE.E4M3.F32.PACK_AB_MERGE_C R66, R66, R55, RZ ;  /* 0x000000374242723e */ /* 0x000fe200048070ff */
[----:B------:R-:W-:Y:S01]  /*ea00*/  FFMA.FTZ R147, R56, R149, R147 ;  /* 0x0000009538937223 */ /* 0x000fe20000010093 */
[----:B------:R-:W-:Y:S01]  /*ea10*/  F2FP.F16.E4M3.UNPACK_B R57, R41 ;  /* 0x00000029ff39723e */ /* 0x000fe200020006ff */
[--C-:B------:R-:W-:Y:S01]  /*ea20*/  HADD2.F32 R59, -RZ, R58.reuse.H0_H0 ;  /* 0x2000003aff3b7230 */ /* 0x100fe20000004100 */
[----:B------:R-:W-:Y:S01]  /*ea30*/  F2FP.SATFINITE.E4M3.F32.PACK_AB_MERGE_C R55, R67, R64, R54 ;  /* 0x000000404337723e */ /* 0x000fe20004807036 */
[----:B------:R-:W-:Y:S01]  /*ea40*/  HADD2.F32 R64, -RZ, R63.H0_H0 ;  /* 0x2000003fff407230 */ /* 0x000fe20000004100 */
[----:B------:R-:W-:Y:S01]  /*ea50*/  F2FP.F16.E4M3.UNPACK_B R61, R44 ;  /* 0x0000002cff3d723e */ /* 0x000fe200020006ff */
[----:B------:R-:W-:Y:S01]  /*ea60*/  HADD2.F32 R56, -RZ, R57.H0_H0 ;  /* 0x20000039ff387230 */ /* 0x000fe20000004100 */
[----:B------:R-:W-:Y:S01]  /*ea70*/  F2FP.SATFINITE.E4M3.F32.PACK_AB_MERGE_C R50, R73, R62, RZ ;  /* 0x0000003e4932723e */ /* 0x000fe200048070ff */
[----:B------:R-:W-:Y:S01]  /*ea80*/  HADD2.F32 R63, -RZ, R63.H1_H1 ;  /* 0x3000003fff3f7230 */ /* 0x000fe20000004100 */
[----:B------:R-:W-:Y:S01]  /*ea90*/  F2FP.SATFINITE.E4M3.F32.PACK_AB_MERGE_C R54, R146, R65, R66 ;  /* 0x000000419236723e */ /* 0x000fe20004807042 */
[----:B------:R-:W-:Y:S01]  /*eaa0*/  HADD2.F32 R62, -RZ, R61.H0_H0 ;  /* 0x2000003dff3e7230 */ /* 0x000fe20000004100 */
[----:B------:R-:W-:Y:S01]  /*eab0*/  F2FP.SATFINITE.E4M3.F32.PACK_AB_MERGE_C R50, R147, R60, R50 ;  /* 0x0000003c9332723e */ /* 0x000fe20004807032 */
[----:B------:R-:W-:Y:S01]  /*eac0*/  FMUL.FTZ R65, R59, R64 ;  /* 0x000000403b417220 */ /* 0x000fe20000410000 */
[----:B------:R-:W-:-:S02]  /*ead0*/  HADD2.F32 R60, -RZ, R58.H1_H1 ;  /* 0x3000003aff3c7230 */ /* 0x000fc40000004100 */
[C---:B------:R-:W-:Y:S01]  /*eae0*/  FMUL.FTZ R64, R56.reuse, R64 ;  /* 0x0000004038407220 */ /* 0x040fe20000410000 */
[----:B------:R-:W-:Y:S02]  /*eaf0*/  HADD2.F32 R58, -RZ, R57.H1_H1 ;  /* 0x30000039ff3a7230 */ /* 0x000fe40000004100 */
[-C--:B------:R-:W-:Y:S01]  /*eb00*/  FFMA.FTZ R56, R56, R62.reuse, -R65 ;  /* 0x0000003e38387223 */ /* 0x080fe20000010841 */
[----:B------:R-:W-:Y:S02]  /*eb10*/  HADD2.F32 R61, -RZ, R61.H1_H1 ;  /* 0x3000003dff3d7230 */ /* 0x000fe40000004100 */
[-C--:B------:R-:W-:Y:S01]  /*eb20*/  FMUL.FTZ R65, R60, R63.reuse ;  /* 0x0000003f3c417220 */ /* 0x080fe20000410000 */
[----:B------:R-:W-:Y:S01]  /*eb30*/  FFMA.FTZ R57, R59, R62, R64 ;  /* 0x0000003e3b397223 */ /* 0x000fe20000010040 */
[C---:B------:R-:W-:Y:S01]  /*eb40*/  FMUL.FTZ R63, R58.reuse, R63 ;  /* 0x0000003f3a3f7220 */ /* 0x040fe20000410000 */
[----:B------:R-:W-:Y:S01]  /*eb50*/  F2FP.F16.E4M3.UNPACK_B R41, R41.H1 ;  /* 0x00000029ff29723e */ /* 0x000fe200030006ff */
[----:B------:R-:W-:Y:S01]  /*eb60*/  FFMA.FTZ R67, R58, R61, -R65 ;  /* 0x0000003d3a437223 */ /* 0x000fe20000010841 */
[----:B------:R-:W-:Y:S01]  /*eb70*/  F2FP.F16.E4M3.UNPACK_B R59, R45.H1 ;  /* 0x0000002dff3b723e */ /* 0x000fe200030006ff */
[----:B------:R-:W-:Y:S01]  /*eb80*/  FFMA.FTZ R66, R60, R61, R63 ;  /* 0x0000003d3c427223 */ /* 0x000fe2000001003f */
[----:B------:R-:W-:Y:S01]  /*eb90*/  F2FP.F16.E4M3.UNPACK_B R58, R46.H1 ;  /* 0x0000002eff3a723e */ /* 0x000fe200030006ff */
[----:B------:R-:W-:Y:S01]  /*eba0*/  HADD2.F32 R45, -RZ, R41.H0_H0 ;  /* 0x20000029ff2d7230 */ /* 0x000fe20000004100 */
[----:B------:R-:W-:Y:S01]  /*ebb0*/  F2FP.F16.E4M3.UNPACK_B R44, R44.H1 ;  /* 0x0000002cff2c723e */ /* 0x000fe200030006ff */
[--C-:B------:R-:W-:Y:S01]  /*ebc0*/  HADD2.F32 R46, -RZ, R59.reuse.H0_H0 ;  /* 0x2000003bff2e7230 */ /* 0x100fe20000004100 */
[----:B------:R-:W-:Y:S01]  /*ebd0*/  F2FP.SATFINITE.E4M3.F32.PACK_AB_MERGE_C R52, R71, R52, R68 ;  /* 0x000000344734723e */ /* 0x000fe20004807044 */
[----:B------:R-:W-:Y:S01]  /*ebe0*/  HADD2.F32 R60, -RZ, R58.H0_H0 ;  /* 0x2000003aff3c7230 */ /* 0x000fe20000004100 */
[----:B------:R-:W-:Y:S01]  /*ebf0*/  F2FP.F16.E4M3.UNPACK_B R63, R42.H1 ;  /* 0x0000002aff3f723e */ /* 0x000fe200030006ff */
[----:B------:R-:W-:-:S02]  /*ec00*/  HADD2.F32 R59, -RZ, R59.H1_H1 ;  /* 0x3000003bff3b7230 */ /* 0x000fc40000004100 */
[----:B------:R-:W-:Y:S02]  /*ec10*/  HADD2.F32 R62, -RZ, R58.H1_H1 ;  /* 0x3000003aff3e7230 */ /* 0x000fe40000004100 */
[CC--:B------:R-:W-:Y:S01]  /*ec20*/  FMUL.FTZ R64, R46.reuse, R60.reuse ;  /* 0x0000003c2e407220 */ /* 0x0c0fe20000410000 */
[----:B------:R-:W-:Y:S02]  /*ec30*/  HADD2.F32 R41, -RZ, R41.H1_H1 ;  /* 0x30000029ff297230 */ /* 0x000fe40000004100 */
[----:B------:R-:W-:Y:S01]  /*ec40*/  FMUL.FTZ R61, R45, R60 ;  /* 0x0000003c2d3d7220 */ /* 0x000fe20000410000 */
[--C-:B------:R-:W-:Y:S02]  /*ec50*/  HADD2.F32 R58, -RZ, R44.reuse.H0_H0 ;  /* 0x2000002cff3a7230 */ /* 0x100fe40000004100 */
[-C--:B------:R-:W-:Y:S01]  /*ec60*/  FMUL.FTZ R60, R59, R62.reuse ;  /* 0x0000003e3b3c7220 */ /* 0x080fe20000410000 */
[----:B------:R-:W-:Y:S02]  /*ec70*/  HADD2.F32 R44, -RZ, R44.H1_H1 ;  /* 0x3000002cff2c7230 */ /* 0x000fe40000004100 */
[----:B------:R-:W-:Y:S01]  /*ec80*/  FMUL.FTZ R62, R41, R62 ;  /* 0x0000003e293e7220 */ /* 0x000fe20000410000 */
[----:B------:R-:W-:Y:S01]  /*ec90*/  FFMA.FTZ R69, R46, R58, R61 ;  /* 0x0000003a2e457223 */ /* 0x000fe2000001003d */
[----:B------:R-:W-:-:S02]  /*eca0*/  F2FP.F16.E4M3.UNPACK_B R46, R47 ;  /* 0x0000002fff2e723e */ /* 0x000fc400020006ff */
[----:B------:R-:W-:Y:S01]  /*ecb0*/  FFMA.FTZ R70, R59, R44, R62 ;  /* 0x0000002c3b467223 */ /* 0x000fe2000001003e */
[----:B------:R-:W-:Y:S01]  /*ecc0*/  F2FP.F16.E4M3.UNPACK_B R62, R42 ;  /* 0x0000002aff3e723e */ /* 0x000fe200020006ff */
[----:B------:R-:W-:Y:S01]  /*ecd0*/  FFMA.FTZ R71, R41, R44, -R60 ;  /* 0x0000002c29477223 */ /* 0x000fe2000001083c */
[-C--:B------:R-:W-:Y:S01]  /*ece0*/  F2FP.F16.E4M3.UNPACK_B R41, R43.reuse ;  /* 0x0000002bff29723e */ /* 0x080fe200020006ff */
[----:B------:R-:W-:Y:S01]  /*ecf0*/  FFMA.FTZ R68, R45, R58, -R64 ;  /* 0x0000003a2d447223 */ /* 0x000fe20000010840 */
[----:B------:R-:W-:Y:S01]  /*ed00*/  F2FP.F16.E4M3.UNPACK_B R43, R43.H1 ;  /* 0x0000002bff2b723e */ /* 0x000fe200030006ff */
[----:B------:R-:W-:Y:S01]  /*ed10*/  HADD2.F32 R58, -RZ, R46.H0_H0 ;  /* 0x2000002eff3a7230 */ /* 0x000fe20000004100 */
[-C--:B------:R-:W-:Y:S01]  /*ed20*/  F2FP.F16.E4M3.UNPACK_B R42, R40.reuse ;  /* 0x00000028ff2a723e */ /* 0x080fe200020006ff */
[----:B------:R-:W-:Y:S01]  /*ed30*/  HADD2.F32 R65, -RZ, R62.H0_H0 ;  /* 0x2000003eff417230 */ /* 0x000fe20000004100 */
[----:B------:R-:W-:Y:S01]  /*ed40*/  F2FP.F16.E4M3.UNPACK_B R47, R47.H1 ;  /* 0x0000002fff2f723e */ /* 0x000fe200030006ff */
[----:B------:R-:W-:Y:S01]  /*ed50*/  HADD2.F32 R44, -RZ, R41.H0_H0 ;  /* 0x20000029ff2c7230 */ /* 0x000fe20000004100 */
[----:B------:R-:W-:Y:S01]  /*ed60*/  F2FP.F16.E4M3.UNPACK_B R59, R40.H1 ;  /* 0x00000028ff3b723e */ /* 0x000fe200030006ff */
[----:B------:R-:W-:-:S02]  /*ed70*/  HADD2.F32 R45, -RZ, R43.H0_H0 ;  /* 0x2000002bff2d7230 */ /* 0x000fc40000004100 */
[-C--:B------:R-:W-:Y:S01]  /*ed80*/  FMUL.FTZ R73, R58, R65.reuse ;  /* 0x000000413a497220 */ /* 0x080fe20000410000 */
[----:B------:R-:W-:Y:S02]  /*ed90*/  HADD2.F32 R64, -RZ, R63.H0_H0 ;  /* 0x2000003fff407230 */ /* 0x000fe40000004100 */
[C---:B------:R-:W-:Y:S01]  /*eda0*/  FMUL.FTZ R65, R44.reuse, R65 ;  /* 0x000000412c417220 */ /* 0x040fe20000410000 */
[----:B------:R-:W-:Y:S01]  /*edb0*/  HADD2.F32 R61, -RZ, R42.H0_H0 ;  /* 0x2000002aff3d7230 */ /* 0x000fe20000004100 */
[----:B------:R-:W-:Y:S01]  /*edc0*/  F2FP.SATFINITE.E4M3.F32.PACK_AB_MERGE_C R68, R71, R68, RZ ;  /* 0x000000444744723e */ /* 0x000fe200048070ff */
[----:B------:R-:W-:Y:S02]  /*edd0*/  HADD2.F32 R40, -RZ, R47.H0_H0 ;  /* 0x2000002fff287230 */ /* 0x000fe40000004100 */
[----:B------:R-:W-:Y:S01]  /*ede0*/  FMUL.FTZ R75, R45, R64 ;  /* 0x000000402d4b7220 */ /* 0x000fe20000410000 */
[----:B------:R-:W-:Y:S02]  /*edf0*/  HADD2.F32 R60, -RZ, R59.H0_H0 ;  /* 0x2000003bff3c7230 */ /* 0x000fe40000004100 */
[----:B------:R-:W-:Y:S01]  /*ee00*/  FFMA.FTZ R73, R44, R61, -R73 ;  /* 0x0000003d2c497223 */ /* 0x000fe20000010849 */
[----:B------:R-:W-:-:S02]  /*ee10*/  HADD2.F32 R47, -RZ, R47.H1_H1 ;  /* 0x3000002fff2f7230 */ /* 0x000fc40000004100 */
[C---:B------:R-:W-:Y:S01]  /*ee20*/  FMUL.FTZ R72, R40.reuse, R64 ;  /* 0x0000004028487220 */ /* 0x040fe20000410000 */
[----:B------:R-:W-:Y:S02]  /*ee30*/  HADD2.F32 R44, -RZ, R63.H1_H1 ;  /* 0x3000003fff2c7230 */ /* 0x000fe40000004100 */
[-C--:B------:R-:W-:Y:S01]  /*ee40*/  FFMA.FTZ R75, R40, R60.reuse, R75 ;  /* 0x0000003c284b7223 */ /* 0x080fe2000001004b */
[----:B------:R-:W-:Y:S02]  /*ee50*/  HADD2.F32 R43, -RZ, R43.H1_H1 ;  /* 0x3000002bff2b7230 */ /* 0x000fe40000004100 */
[----:B------:R-:W-:Y:S01]  /*ee60*/  FFMA.FTZ R65, R58, R61, R65 ;  /* 0x0000003d3a417223 */ /* 0x000fe20000010041 */
[----:B------:R-:W-:Y:S02]  /*ee70*/  HADD2.F32 R46, -RZ, R46.H1_H1 ;  /* 0x3000002eff2e7230 */ /* 0x000fe40000004100 */
[----:B------:R-:W-:Y:S01]  /*ee80*/  FFMA.FTZ R72, R45, R60, -R72 ;  /* 0x0000003c2d487223 */ /* 0x000fe20000010848 */
[----:B------:R-:W-:-:S02]  /*ee90*/  HADD2.F32 R62, -RZ, R62.H1_H1 ;  /* 0x3000003eff3e7230 */ /* 0x000fc40000004100 */
[-C--:B------:R-:W-:Y:S01]  /*eea0*/  FMUL.FTZ R58, R47, R44.reuse ;  /* 0x0000002c2f3a7220 */ /* 0x080fe20000410000 */
[----:B------:R-:W-:Y:S02]  /*eeb0*/  HADD2.F32 R41, -RZ, R41.H1_H1 ;  /* 0x30000029ff297230 */ /* 0x000fe40000004100 */
[----:B------:R-:W-:Y:S01]  /*eec0*/  FMUL.FTZ R60, R43, R44 ;  /* 0x0000002c2b3c7220 */ /* 0x000fe20000410000 */
        /* <DEDUP_REMOVED lines=11> */
[----:B------:R-:W-:-:S02]  /*ef80*/  F2FP.SATFINITE.E4M3.F32.PACK_AB_MERGE_C R43, R43, R72, RZ ;  /* 0x000000482b2b723e */ /* 0x000fc400048070ff */
[----:B------:R-:W-:Y:S02]  /*ef90*/  F2FP.SATFINITE.E4M3.F32.PACK_AB_MERGE_C R60, R60, R75, RZ ;  /* 0x0000004b3c3c723e */ /* 0x000fe400048070ff */
[----:B------:R-:W-:Y:S01]  /*efa0*/  F2FP.SATFINITE.E4M3.F32.PACK_AB_MERGE_C R43, R44, R73, R43 ;  /* 0x000000492c2b723e */ /* 0x000fe2000480702b */
[----:B------:R-:W-:Y:S01]  /*efb0*/  IMAD.MOV.U32 R44, RZ, RZ, R54 ;  /* 0x000000ffff2c7224 */ /* 0x000fe200078e0036 */
[----:B------:R-:W-:Y:S01]  /*efc0*/  F2FP.SATFINITE.E4M3.F32.PACK_AB_MERGE_C R47, R42, R65, R60 ;  /* 0x000000412a2f723e */ /* 0x000fe2000480703c */
[----:B------:R-:W-:Y:S01]  /*efd0*/  IMAD.MOV.U32 R42, RZ, RZ, R52 ;  /* 0x000000ffff2a7224 */ /* 0x000fe200078e0034 */
[----:B------:R-:W-:Y:S02]  /*efe0*/  F2FP.SATFINITE.E4M3.F32.PACK_AB_MERGE_C R45, R66, R57, R69 ;  /* 0x00000039422d723e */ /* 0x000fe40004807045 */
[----:B------:R-:W-:-:S07]  /*eff0*/  MOV R40, R55 ;  /* 0x0000003700287202 */ /* 0x000fce0000000f00 */
.L_x_564:
[----:B------:R-:W-:Y:S05]  /*f000*/  BSYNC B1 ;  /* 0x0000000000017941 */ /* 0x000fea0003800000 */
.L_x_563:
[----:B0-----:R4:W-:Y:S01]  /*f010*/  STG.E.128 desc[UR54][R48.64], R40 ;  /* 0x0000002830007986 */ /* 0x0019e2000c101d36 */
[----:B------:R-:W-:-:S13]  /*f020*/  ISETP.GE.AND P2, PT, R51, R150, PT ;  /* 0x000000963300720c */ /* 0x000fda0003f46270 */
[----:B------:R-:W-:Y:S05]  /*f030*/  @P2 BRA `(.L_x_513) ;  /* 0x0000000000f42947 */ /* 0x000fea0003800000 */
[--C-:B----4-:R-:W-:Y:S02]  /*f040*/  SHF.R.S32.HI R40, RZ, 0x1f, R51.reuse ;  /* 0x0000001fff287819 */ /* 0x110fe40000011433 */
[----:B------:R-:W-:-:S04]  /*f050*/  IADD3 R51, P2, P4, R116, R136, R51 ;  /* 0x0000008874337210 */ /* 0x000fc80007c5e033 */
[----:B------:R-:W-:Y:S02]  /*f060*/  IADD3.X R40, R4, R53, R40, P2, P4 ;  /* 0x0000003504287210 */ /* 0x000fe400017e8428 */
[----:B------:R-:W-:-:S05]  /*f070*/  IADD3 R122, P2, R51, R122, RZ ;  /* 0x0000007a337a7210 */ /* 0x000fca0007f5e0ff */
[----:B------:R-:W-:-:S05]  /*f080*/  IMAD.X R123, R40, 0x1, R123, P2 ;  /* 0x00000001287b7824 */ /* 0x000fca00010e067b */
[----:B-1----:R0:W-:Y:S01]  /*f090*/  STG.E.128 desc[UR54][R122.64], R44 ;  /* 0x0000002c7a007986 */ /* 0x0021e2000c101d36 */
[----:B------:R-:W-:Y:S05]  /*f0a0*/  BRA `(.L_x_513) ;  /* 0x0000000000d87947 */ /* 0x000fea0003800000 */
.L_x_480:
[----:B------:R-:W-:-:S06]  /*f0b0*/  UISETP.NE.AND UP0, UPT, UR53, 0x3, UPT ;  /* 0x000000033500788c */ /* 0x000fcc000bf05270 */
[----:B------:R-:W-:-:S13]  /*f0c0*/  PLOP3.LUT P1, PT, PT, PT, UP0, 0x80, 0x0 ;  /* 0x000000000000781c */ /* 0x000fda0003f2f008 */
[----:B------:R-:W-:Y:S05]  /*f0d0*/  @!P1 BRA `(.L_x_565) ;  /* 0x0000000000049947 */ /* 0x000fea0003800000 */
[----:B------:R-:W-:Y:S01]  /*f0e0*/  BPT.TRAP 0x1 ;  /* 0x000000040000795c */ /* 0x000fe20000300000 */
.L_x_565:
[----:B------:R-:W-:Y:S01]  /*f0f0*/  LEA R97, R17, R16, 0x3 ;  /* 0x0000001011617211 */ /* 0x000fe200078e18ff */
[----:B------:R-:W-:Y:S01]  /*f100*/  IMAD R96, R24, -0xa0, R2 ;  /* 0xffffff6018607824 */ /* 0x000fe200078e0202 */
[----:B------:R-:W-:Y:S01]  /*f110*/  SHF.L.U32 R98, R169, 0x1f, RZ ;  /* 0x0000001fa9627819 */ /* 0x000fe200000006ff */
[----:B------:R-:W-:Y:S03]  /*f120*/  BSSY B1, `(.L_x_566) ;  /* 0x0000004000017945 */ /* 0x000fe60003800000 */
[----:B------:R-:W1:Y:S01]  /*f130*/  SYNCS.PHASECHK.TRANS64.TRYWAIT P2, [R97+URZ+0x29890], R98 ;  /* 0x02989062610075a7 */ /* 0x000e62000804017f */
[----:B------:R-:W-:Y:S01]  /*f140*/  VIMNMX R96, R96, 0xa0, PT ;  /* 0x000000a060607848 */ /* 0x000fe20003fe0100 */
[----:B-1----:R-:W-:Y:S06]  /*f150*/  @!P2 BRA `(.L_x_567) ;  /* 0x000001800064a947 */ /* 0x002fec0003800000 */
.L_x_798:
[----:B------:R-:W-:Y:S05]  /*f160*/  BSYNC B1 ;  /* 0x0000000000017941 */ /* 0x000fea0003800000 */
.L_x_566:
[----:B------:R-:W-:Y:S01]  /*f170*/  ISETP.GE.AND P2, PT, R168, R96, PT ;  /* 0x00000060a800720c */ /* 0x000fe20003f46270 */
[----:B------:R-:W-:-:S12]  /*f180*/  BSSY B1, `(.L_x_568) ;  /* 0x0000014000017945 */ /* 0x000fd80003800000 */
[----:B------:R-:W-:Y:S05]  /*f190*/  @P2 BRA `(.L_x_569) ;  /* 0x0000000000482947 */ /* 0x000fea0003800000 */
[----:B------:R-:W-:-:S13]  /*f1a0*/  ISETP.NE.AND P2, PT, R34, RZ, PT ;  /* 0x000000ff2200720c */ /* 0x000fda0003f45270 */
[----:B0-----:R-:W0:Y:S04]  /*f1b0*/  @P2 LDS.128 R40, [R47+0x1a400] ;  /* 0x01a400002f282984 */ /* 0x001e280000000c00 */
[----:B0-----:R-:W-:Y:S01]  /*f1c0*/  @P2 STG.E.128 desc[UR54][R48.64], R40 ;  /* 0x0000002830002986 */ /* 0x001fe2000c101d36 */
[----:B------:R-:W-:-:S13]  /*f1d0*/  ISETP.NE.AND P2, PT, R35, RZ, PT ;  /* 0x000000ff2300720c */ /* 0x000fda0003f45270 */
[----:B------:R-:W0:Y:S04]  /*f1e0*/  @P2 LDS.128 R40, [R46+0x1a400] ;  /* 0x01a400002e282984 */ /* 0x000e280000000c00 */
        /* <DEDUP_REMOVED lines=12> */
[----:B0-----:R2:W-:Y:S02]  /*f2b0*/  @P2 STG.E.128 desc[UR54][R48.64+0xa0], R40 ;  /* 0x0000a02830002986 */ /* 0x0015e4000c101d36 */
.L_x_569:
[----:B------:R-:W-:Y:S05]  /*f2c0*/  BSYNC B1 ;  /* 0x0000000000017941 */ /* 0x000fea0003800000 */
.L_x_568:
[----:B------:R-:W-:-:S13]  /*f2d0*/  ISETP.GE.AND P2, PT, R218, R96, PT ;  /* 0x00000060da00720c */ /* 0x000fda0003f46270 */
[----:B------:R-:W-:Y:S05]  /*f2e0*/  @P2 BRA `(.L_x_513) ;  /* 0x0000000000482947 */ /* 0x000fea0003800000 */
[----:B------:R-:W-:-:S13]  /*f2f0*/  ISETP.NE.AND P2, PT, R34, RZ, PT ;  /* 0x000000ff2200720c */ /* 0x000fda0003f45270 */
[----:B0-2---:R-:W0:Y:S04]  /*f300*/  @P2 LDS.128 R40, [R47+0x1c400] ;  /* 0x01c400002f282984 */ /* 0x005e280000000c00 */
        /* <DEDUP_REMOVED lines=16> */
.L_x_513:
[----:B------:R-:W-:Y:S05]  /*f410*/  BSYNC B0 ;  /* 0x0000000000007941 */ /* 0x000fea0003800000 */
.L_x_479:
[----:B01234-:R-:W0:Y:S01]  /*f420*/  S2R R40, SR_TID.X ;  /* 0x0000000000287919 */ /* 0x01fe220000002100 */
[----:B------:R-:W-:Y:S01]  /*f430*/  @!PT LDS RZ, [RZ] ;  /* 0x00000000fffff984 */ /* 0x000fe20000000800 */
[----:B------:R-:W-:Y:S01]  /*f440*/  @!PT LDS RZ, [RZ] ;  /* 0x00000000fffff984 */ /* 0x000fe20000000800 */
[----:B------:R-:W-:Y:S01]  /*f450*/  @!PT LDS RZ, [RZ] ;  /* 0x00000000fffff984 */ /* 0x000fe20000000800 */
[----:B------:R-:W-:Y:S01]  /*f460*/  @!PT LDS RZ, [RZ] ;  /* 0x00000000fffff984 */ /* 0x000fe20000000800 */
[----:B------:R1:W-:Y:S06]  /*f470*/  MEMBAR.ALL.CTA ;  /* 0x0000000000007992 */ /* 0x0003ec0000008000 */
[----:B-1----:R-:W1:Y:S01]  /*f480*/  FENCE.VIEW.ASYNC.S ;  /* 0x00000000000073c6 */ /* 0x002e620000000000 */
[----:B------:R-:W-:Y:S05]  /*f490*/  WARPSYNC.ALL ;  /* 0x0000000000007948 */ /* 0x000fea0003800000 */
[----:B------:R-:W-:Y:S01]  /*f4a0*/  BSSY B0, `(.L_x_570) ;  /* 0x0000009000007945 */ /* 0x000fe20003800000 */
[----:B0-----:R-:W-:Y:S01]  /*f4b0*/  LOP3.LUT R40, R40, 0x7f, RZ, 0xc0, !PT ;  /* 0x0000007f28287812 */ /* 0x001fe200078ec0ff */
[----:B-1----:R0:W-:Y:S03]  /*f4c0*/  BAR.SYNC.DEFER_BLOCKING R163, 0x80 ;  /* 0x000200a30000751d */ /* 0x0021e60000010000 */
[----:B------:R-:W-:-:S13]  /*f4d0*/  ISETP.NE.AND P2, PT, R40, RZ, PT ;  /* 0x000000ff2800720c */ /* 0x000fda0003f45270 */
[----:B------:R-:W-:-:S05]  /*f4e0*/  @!P2 VIADD R40, R97, 0x298a0 ;  /* 0x000298a06128a836 */ /* 0x000fca0000000000 */
[----:B------:R-:W-:-:S04]  /*f4f0*/  @!P2 PRMT R40, RZ, 0x654, R40 ;  /* 0x00000654ff28a816 */ /* 0x000fc80000000028 */
[----:B------:R0:W-:Y:S01]  /*f500*/  @!P2 SYNCS.ARRIVE.TRANS64.RED.A1T0 RZ, [R40+URZ], RZ ;  /* 0x000000ff28ffa9a7 */ /* 0x0001e2000810043f */
[----:B------:R-:W-:Y:S05]  /*f510*/  @!P1 BRA `(.L_x_571) ;  /* 0x0000000000049947 */ /* 0x000fea0003800000 */
[----:B------:R-:W-:Y:S01]  /*f520*/  BPT.TRAP 0x1 ;  /* 0x000000040000795c */ /* 0x000fe20000300000 */
.L_x_571:
[----:B------:R-:W-:Y:S05]  /*f530*/  BSYNC B0 ;  /* 0x0000000000007941 */ /* 0x000fea0003800000 */
.L_x_570:
[----:B------:R-:W1:Y:S01]  /*f540*/  SYNCS.PHASECHK.TRANS64.TRYWAIT P1, [R97+URZ+0x298b0], R98 ;  /* 0x0298b062610075a7 */ /* 0x000e62000802017f */
[----:B------:R-:W-:Y:S01]  /*f550*/  ULDC UR42, c[0x0][0x320] ;  /* 0x0000c800002a7ab9 */ /* 0x000fe20000000800 */
[----:B------:R-:W-:Y:S01]  /*f560*/  ULDC.64 UR40, c[0x0][0x328] ;  /* 0x0000ca0000287ab9 */ /* 0x000fe20000000a00 */
[----:B------:R-:W-:Y:S01]  /*f570*/  ULDC.64 UR38, c[0x0][0x318] ;  /* 0x0000c60000267ab9 */ /* 0x000fe20000000a00 */
[----:B------:R-:W-:Y:S01]  /*f580*/  BSSY B0, `(.L_x_572) ;  /* 0x0000003000007945 */ /* 0x000fe20003800000 */
[----:B------:R-:W-:-:S03]  /*f590*/  IMAD R41, R17, 0x5000, R209 ;  /* 0x0000500011297824 */ /* 0x000fc600078e02d1 */
[----:B-1----:R-:W-:Y:S05]  /*f5a0*/  @!P1 BRA `(.L_x_573) ;  /* 0x0000017c00649947 */ /* 0x002fea0003800000 */
.L_x_799:
[----:B------:R-:W-:Y:S05]  /*f5b0*/  BSYNC B0 ;  /* 0x0000000000007941 */ /* 0x000fea0003800000 */
.L_x_572:
[----:B------:R-:W-:Y:S01]  /*f5c0*/  ISETP.GE.AND P1, PT, R168, R96, PT ;  /* 0x00000060a800720c */ /* 0x000fe20003f26270 */
[----:B------:R-:W-:Y:S01]  /*f5d0*/  BSSY B0, `(.L_x_574) ;  /* 0x000001a000007945 */ /* 0x000fe20003800000 */
[C---:B------:R-:W-:Y:S01]  /*f5e0*/  IMAD.IADD R48, R16.reuse, 0x1, R41 ;  /* 0x0000000110307824 */ /* 0x040fe200078e0229 */
[-C--:B------:R-:W-:Y:S01]  /*f5f0*/  IADD3 R49, R16, R41.reuse, R124 ;  /* 0x0000002910317210 */ /* 0x080fe20007ffe07c */
[----:B------:R-:W-:Y:S01]  /*f600*/  IMAD.WIDE R44, R24, 0xa0, R118 ;  /* 0x000000a0182c7825 */ /* 0x000fe200078e0276 */
[CC--:B------:R-:W-:Y:S02]  /*f610*/  IADD3 R50, R16.reuse, R41.reuse, R121 ;  /* 0x0000002910327210 */ /* 0x0c0fe40007ffe079 */
[----:B------:R-:W-:-:S06]  /*f620*/  IADD3 R51, R16, R41, R130 ;  /* 0x0000002910337210 */ /* 0x000fcc0007ffe082 */
[----:B------:R-:W-:Y:S05]  /*f630*/  @P1 BRA `(.L_x_575) ;  /* 0x00000000004c1947 */ /* 0x000fea0003800000 */
[----:B0-----:R-:W-:Y:S02]  /*f640*/  IMAD.MOV.U32 R40, RZ, RZ, R114 ;  /* 0x000000ffff287224 */ /* 0x001fe400078e0072 */
[----:B------:R-:W-:Y:S02]  /*f650*/  IMAD.MOV.U32 R41, RZ, RZ, R33 ;  /* 0x000000ffff297224 */ /* 0x000fe400078e0021 */
[----:B------:R-:W-:Y:S02]  /*f660*/  IMAD R43, R45, UR40, RZ ;  /* 0x000000282d2b7c24 */ /* 0x000fe4000f8e02ff */
[----:B------:R-:W-:-:S04]  /*f670*/  IMAD.WIDE.U32 R40, R44, UR40, R40 ;  /* 0x000000282c287c25 */ /* 0x000fc8000f8e0028 */
[----:B------:R-:W-:Y:S01]  /*f680*/  IMAD R43, R44, UR41, R43 ;  /* 0x000000292c2b7c24 */ /* 0x000fe2000f8e022b */
[----:B------:R-:W-:-:S04]  /*f690*/  IADD3 R46, P1, R40, UR38, RZ ;  /* 0x00000026282e7c10 */ /* 0x000fc8000ff3e0ff */
[----:B------:R-:W-:Y:S02]  /*f6a0*/  IADD3.X R47, R41, UR39, R43, P1, !PT ;  /* 0x00000027292f7c10 */ /* 0x000fe40008ffe42b */
[----:B------:R-:W-:-:S13]  /*f6b0*/  ISETP.GE.AND P1, PT, R18, UR42, PT ;  /* 0x0000002a12007c0c */ /* 0x000fda000bf26270 */
[----:B------:R-:W0:Y:S04]  /*f6c0*/  @!P1 LDS.128 R40, [R48+0xa400] ;  /* 0x00a4000030289984 */ /* 0x000e280000000c00 */
[----:B0-----:R-:W-:Y:S01]  /*f6d0*/  @!P1 STG.E.128 desc[UR54][R46.64], R40 ;  /* 0x000000282e009986 */ /* 0x001fe2000c101d36 */
        /* <DEDUP_REMOVED lines=8> */
[----:B0-----:R2:W-:Y:S02]  /*f760*/  @!P1 STG.E.128 desc[UR54][R46.64+0x60], R40 ;  /* 0x000060282e009986 */ /* 0x0015e4000c101d36 */
.L_x_575:
[----:B------:R-:W-:Y:S05]  /*f770*/  BSYNC B0 ;  /* 0x0000000000007941 */ /* 0x000fea0003800000 */
.L_x_574:
[----:B------:R-:W-:Y:S01]  /*f780*/  ISETP.GE.AND P1, PT, R218, R96, PT ;  /* 0x00000060da00720c */ /* 0x000fe20003f26270 */
[----:B------:R-:W-:-:S12]  /*f790*/  BSSY B0, `(.L_x_576) ;  /* 0x0000017000007945 */ /* 0x000fd80003800000 */
[----:B------:R-:W-:Y:S05]  /*f7a0*/  @P1 BRA `(.L_x_577) ;  /* 0x0000000000541947 */ /* 0x000fea0003800000 */
[----:B--2---:R-:W-:Y:S01]  /*f7b0*/  IADD3 R43, P1, R44, 0x80, RZ ;  /* 0x000000802c2b7810 */ /* 0x004fe20007f3e0ff */
[----:B0-----:R-:W-:Y:S02]  /*f7c0*/  IMAD.MOV.U32 R40, RZ, RZ, R114 ;  /* 0x000000ffff287224 */ /* 0x001fe400078e0072 */
[----:B------:R-:W-:Y:S01]  /*f7d0*/  IMAD.MOV.U32 R41, RZ, RZ, R33 ;  /* 0x000000ffff297224 */ /* 0x000fe200078e0021 */
[----:B------:R-:W-:Y:S01]  /*f7e0*/  IADD3.X R44, RZ, R45, RZ, P1, !PT ;  /* 0x0000002dff2c7210 */ /* 0x000fe20000ffe4ff */
[----:B------:R-:W-:-:S04]  /*f7f0*/  IMAD.WIDE.U32 R40, R43, UR40, R40 ;  /* 0x000000282b287c25 */ /* 0x000fc8000f8e0028 */
[----:B------:R-:W-:-:S04]  /*f800*/  IMAD R44, R44, UR40, RZ ;  /* 0x000000282c2c7c24 */ /* 0x000fc8000f8e02ff */
        /* <DEDUP_REMOVED lines=15> */
.L_x_577:
[----:B------:R-:W-:Y:S05]  /*f900*/  BSYNC B0 ;  /* 0x0000000000007941 */ /* 0x000fea0003800000 */
.L_x_576:
[----:B0-23--:R-:W2:Y:S01]  /*f910*/  LDL R40, [R1+0x10] ;  /* 0x0000100001287983 */ /* 0x00dea20000100800 */
[----:B------:R-:W-:Y:S02]  /*f920*/  VIADD R17, R17, 0x1 ;  /* 0x0000000111117836 */ /* 0x000fe40000000000 */
[----:B-1----:R-:W-:Y:S01]  /*f930*/  @!P2 VIADD R97, R97, 0x298c0 ;  /* 0x000298c06161a836 */ /* 0x002fe20000000000 */
[----:B------:R-:W-:Y:S01]  /*f940*/  @!PT LDS RZ, [RZ] ;  /* 0x00000000fffff984 */ /* 0x000fe20000000800 */
[----:B------:R-:W-:Y:S01]  /*f950*/  @!PT LDS RZ, [RZ] ;  /* 0x00000000fffff984 */ /* 0x000fe20000000800 */
[----:B------:R-:W-:Y:S01]  /*f960*/  @!PT LDS RZ, [RZ] ;  /* 0x00000000fffff984 */ /* 0x000fe20000000800 */
[----:B------:R-:W-:Y:S01]  /*f970*/  @!PT LDS RZ, [RZ] ;  /* 0x00000000fffff984 */ /* 0x000fe20000000800 */
[----:B------:R0:W-:Y:S06]  /*f980*/  MEMBAR.ALL.CTA ;  /* 0x0000000000007992 */ /* 0x0001ec0000008000 */
[----:B0-----:R-:W0:Y:S02]  /*f990*/  FENCE.VIEW.ASYNC.S ;  /* 0x00000000000073c6 */ /* 0x001e240000000000 */
[----:B0-----:R0:W-:Y:S01]  /*f9a0*/  BAR.SYNC.DEFER_BLOCKING R163, 0x80 ;  /* 0x000200a30000751d */ /* 0x0011e20000010000 */
[----:B------:R-:W-:-:S02]  /*f9b0*/  ISETP.NE.AND P1, PT, R17, 0x2, PT ;  /* 0x000000021100780c */ /* 0x000fc40003f25270 */
[----:B------:R-:W-:Y:S02]  /*f9c0*/  @!P2 PRMT R97, RZ, 0x654, R97 ;  /* 0x00000654ff61a816 */ /* 0x000fe40000000061 */
[----:B------:R-:W-:Y:S02]  /*f9d0*/  SEL R17, R17, RZ, P1 ;  /* 0x000000ff11117207 */ /* 0x000fe40000800000 */
[----:B------:R0:W-:Y:S01]  /*f9e0*/  @!P2 SYNCS.ARRIVE.TRANS64.RED.A1T0 RZ, [R97+URZ], RZ ;  /* 0x000000ff61ffa9a7 */ /* 0x0001e2000810043f */
[----:B--2---:R-:W-:Y:S02]  /*f9f0*/  LOP3.LUT P4, RZ, R40, 0x2, RZ, 0xc0, !PT ;  /* 0x0000000228ff7812 */ /* 0x004fe4000788c0ff */
[----:B------:R-:W-:-:S04]  /*fa00*/  SEL R40, RZ, 0x1, P1 ;  /* 0x00000001ff287807 */ /* 0x000fc80000800000 */
[----:B------:R-:W-:-:S07]  /*fa10*/  LOP3.LUT R169, R169, R40, RZ, 0x3c, !PT ;  /* 0x00000028a9a97212 */ /* 0x000fce00078e3cff */
[----:B0-----:R-:W-:Y:S05]  /*fa20*/  @P4 BRA `(.L_x_578) ;  /* 0xffffff2c00d84947 */ /* 0x001fea000383ffff */
[----:B------:R-:W0:Y:S01]  /*fa30*/  S2R R41, SR_TID.X ;  /* 0x0000000000297919 */ /* 0x000e220000002100 */
[----:B------:R-:W-:Y:S02]  /*fa40*/  PLOP3.LUT P0, PT, PT, PT, PT, 0x8, 0x0 ;  /* 0x000000000000781c */ /* 0x000fe40003f0e170 */
[----:B0-----:R-:W-:-:S04]  /*fa50*/  SHF.R.U32.HI R41, RZ, 0x7, R41 ;  /* 0x00000007ff297819 */ /* 0x001fc80000011629 */
[----:B------:R-:W-:-:S13]  /*fa60*/  ISETP.NE.AND P4, PT, R41, 0x1, PT ;  /* 0x000000012900780c */ /* 0x000fda0003f85270 */
[----:B------:R-:W-:Y:S06]  /*fa70*/  @!P4 BAR.ARV 0x9, 0x100 ;  /* 0x024400000000cb1d */ /* 0x000fec0000002000 */
.L_x_474:
[----:B------:R-:W-:Y:S05]  /*fa80*/  @P0 BRA `(.L_x_579) ;  /* 0x00000000000c0947 */ /* 0x000fea0003800000 */
[----:B------:R-:W0:Y:S01]  /*fa90*/  FENCE.VIEW.ASYNC.G ;  /* 0x00000000000073c6 */ /* 0x000e220000000100 */
[----:B------:R-:W-:Y:S05]  /*faa0*/  WARPSYNC.ALL ;  /* 0x0000000000007948 */ /* 0x000fea0003800000 */
[----:B0-----:R-:W-:Y:S06]  /*fab0*/  BAR.ARV 0xc, 0x180 ;  /* 0x0306000000007b1d */ /* 0x001fec0000002000 */
.L_x_579:
[----:B------:R-:W-:Y:S01]  /*fac0*/  ULDC.64 UR6, c[0x0][0x998] ;  /* 0x0002660000067ab9 */ /* 0x000fe20000000a00 */
[----:B------:R-:W-:Y:S01]  /*fad0*/  ULDC.64 UR4, c[0x0][0x990] ;  /* 0x0002640000047ab9 */ /* 0x000fe20000000a00 */
[----:B------:R-:W-:Y:S02]  /*fae0*/  ISETP.NE.U32.AND P1, PT, RZ, UR6, PT ;  /* 0x00000006ff007c0c */ /* 0x000fe4000bf25070 */
[----:B------:R-:W-:Y:S02]  /*faf0*/  ISETP.NE.U32.AND P0, PT, RZ, UR4, PT ;  /* 0x00000004ff007c0c */ /* 0x000fe4000bf05070 */
[----:B------:R-:W-:Y:S02]  /*fb00*/  ISETP.NE.AND.EX P1, PT, RZ, UR7, PT, P1 ;  /* 0x00000007ff007c0c */ /* 0x000fe4000bf25310 */
[----:B------:R-:W-:-:S11]  /*fb10*/  ISETP.NE.AND.EX P0, PT, RZ, UR5, PT, P0 ;  /* 0x00000005ff007c0c */ /* 0x000fd6000bf05300 */
[----:B------:R-:W0:Y:S01]  /*fb20*/  @P1 LDC.64 R8, c[0x0][0x9b8] ;  /* 0x00026e00ff081b82 */ /* 0x000e220000000a00 */
[----:B------:R-:W-:-:S07]  /*fb30*/  @P1 SHF.R.S32.HI R15, RZ, 0x1f, R206 ;  /* 0x0000001fff0f1819 */ /* 0x000fce00000114ce */
[----:B------:R-:W1:Y:S08]  /*fb40*/  @P0 LDC.64 R6, c[0x0][0x9a8] ;  /* 0x00026a00ff060b82 */ /* 0x000e700000000a00 */
[----:B------:R-:W2:Y:S08]  /*fb50*/  @P1 LDC.64 R10, c[0x0][0x9c0] ;  /* 0x00027000ff0a1b82 */ /* 0x000eb00000000a00 */
[----:B------:R-:W3:Y:S01]  /*fb60*/  @P0 LDC.64 R12, c[0x0][0x9b0] ;  /* 0x00026c00ff0c0b82 */ /* 0x000ee20000000a00 */
[----:B0-----:R-:W-:-:S02]  /*fb70*/  @P1 IMAD R2, R216, R8, RZ ;  /* 0x00000008d8021224 */ /* 0x001fc400078e02ff */
[----:B------:R-:W-:-:S04]  /*fb80*/  @P1 IMAD.WIDE.U32 R4, R210, R8, RZ ;  /* 0x00000008d2041225 */ /* 0x000fc800078e00ff */
[----:B------:R-:W-:Y:S02]  /*fb90*/  @P1 IMAD R9, R210, R9, R2 ;  /* 0x00000009d2091224 */ /* 0x000fe400078e0202 */
[-C--:B-1----:R-:W-:Y:S02]  /*fba0*/  @P0 IMAD R0, R216, R6.reuse, RZ ;  /* 0x00000006d8000224 */ /* 0x082fe400078e02ff */
[C---:B------:R-:W-:Y:S01]  /*fbb0*/  @P0 IMAD.WIDE.U32 R2, R210.reuse, R6, RZ ;  /* 0x00000006d2020225 */ /* 0x040fe200078e00ff */
[----:B------:R-:W-:Y:S02]  /*fbc0*/  @P1 IADD3 R5, R5, R9, RZ ;  /* 0x0000000905051210 */ /* 0x000fe40007ffe0ff */
[----:B------:R-:W-:Y:S01]  /*fbd0*/  @P0 SHF.R.S32.HI R9, RZ, 0x1f, R206 ;  /* 0x0000001fff090819 */ /* 0x000fe200000114ce */
[----:B------:R-:W-:Y:S02]  /*fbe0*/  @P0 IMAD R7, R210, R7, R0 ;  /* 0x00000007d2070224 */ /* 0x000fe400078e0200 */
[----:B--2---:R-:W-:-:S02]  /*fbf0*/  @P1 IMAD R6, R15, R10, RZ ;  /* 0x0000000a0f061224 */ /* 0x004fc400078e02ff */
[----:B------:R-:W-:Y:S02]  /*fc00*/  @P0 IMAD.IADD R3, R3, 0x1, R7 ;  /* 0x0000000103030824 */ /* 0x000fe400078e0207 */
[C---:B------:R-:W-:Y:S02]  /*fc10*/  @P1 IMAD R11, R206.reuse, R11, R6 ;  /* 0x0000000bce0b1224 */ /* 0x040fe400078e0206 */
[----:B------:R-:W-:-:S04]  /*fc20*/  @P1 IMAD.WIDE.U32 R6, R206, R10, R4 ;  /* 0x0000000ace061225 */ /* 0x000fc800078e0004 */
[-C--:B---3--:R-:W-:Y:S01]  /*fc30*/  @P0 IMAD R0, R9, R12.reuse, RZ ;  /* 0x0000000c09000224 */ /* 0x088fe200078e02ff */
[----:B------:R-:W-:Y:S01]  /*fc40*/  @P1 LEA R8, P3, R6, UR6, 0x2 ;  /* 0x0000000606081c11 */ /* 0x000fe2000f8610ff */
[----:B------:R-:W-:-:S04]  /*fc50*/  @P0 IMAD.WIDE.U32 R2, R206, R12, R2 ;  /* 0x0000000cce020225 */ /* 0x000fc800078e0002 */
[----:B------:R-:W-:Y:S01]  /*fc60*/  @P0 IMAD R9, R206, R13, R0 ;  /* 0x0000000dce090224 */ /* 0x000fe200078e0200 */
[----:B------:R-:W-:Y:S01]  /*fc70*/  @P0 LEA R4, P2, R2, UR4, 0x2 ;  /* 0x0000000402040c11 */ /* 0x000fe2000f8410ff */
[----:B------:R-:W-:Y:S01]  /*fc80*/  @P1 IMAD.IADD R5, R7, 0x1, R11 ;  /* 0x0000000107051824 */ /* 0x000fe200078e020b */
[----:B------:R-:W-:Y:S01]  /*fc90*/  ULDC UR4, c[0x0][0x988] ;  /* 0x0002620000047ab9 */ /* 0x000fe20000000800 */
[----:B------:R-:W-:Y:S02]  /*fca0*/  @P0 IMAD.IADD R3, R3, 0x1, R9 ;  /* 0x0000000103030824 */ /* 0x000fe400078e0209 */
[----:B------:R-:W-:Y:S01]  /*fcb0*/  IMAD.MOV.U32 R0, RZ, RZ, 0x3f800000 ;  /* 0x3f800000ff007424 */ /* 0x000fe200078e00ff */
[----:B------:R-:W-:Y:S02]  /*fcc0*/  @P1 LEA.HI.X R9, R6, UR7, R5, 0x2, P3 ;  /* 0x0000000706091c11 */ /* 0x000fe400098f1405 */
[----:B------:R-:W-:Y:S02]  /*fcd0*/  @P0 LEA.HI.X R5, R2, UR5, R3, 0x2, P2 ;  /* 0x0000000502050c11 */ /* 0x000fe400090f1403 */
[----:B------:R-:W-:Y:S01]  /*fce0*/  MOV R3, 0x3f800000 ;  /* 0x3f80000000037802 */ /* 0x000fe20000000f00 */
[----:B------:R0:W2:Y:S05]  /*fcf0*/  @P1 LDG.E R0, desc[UR54][R8.64] ;  /* 0x0000003608001981 */ /* 0x0000aa000c1e1900 */
[----:B------:R1:W2:Y:S01]  /*fd00*/  @P0 LDG.E R3, desc[UR54][R4.64] ;  /* 0x0000003604030981 */ /* 0x0002a2000c1e1900 */
[----:B------:R-:W-:-:S02]  /*fd10*/  ISETP.GE.AND P1, PT, R158, 0x1, PT ;  /* 0x000000019e00780c */ /* 0x000fc40003f26270 */
[----:B------:R-:W-:Y:S02]  /*fd20*/  CS2R R88, SRZ ;  /* 0x0000000000587805 */ /* 0x000fe4000001ff00 */
[----:B------:R-:W-:Y:S01]  /*fd30*/  PLOP3.LUT P0, PT, PT, PT, PT, 0x80, 0x0 ;  /* 0x000000000000781c */ /* 0x000fe20003f0f070 */
[----:B------:R-:W-:Y:S01]  /*fd40*/  IMAD.MOV.U32 R87, RZ, RZ, RZ ;  /* 0x000000ffff577224 */ /* 0x000fe200078e00ff */
[----:B------:R-:W-:Y:S02]  /*fd50*/  CS2R R6, SRZ ;  /* 0x0000000000067805 */ /* 0x000fe4000001ff00 */
[----:B------:R-:W-:Y:S02]  /*fd60*/  CS2R R10, SRZ ;  /* 0x00000000000a7805 */ /* 0x000fe4000001ff00 */
[----:B0-----:R-:W-:Y:S02]  /*fd70*/  CS2R R8, SRZ ;  /* 0x0000000000087805 */ /* 0x001fe4000001ff00 */
[----:B------:R-:W-:-:S02]  /*fd80*/  CS2R R12, SRZ ;  /* 0x00000000000c7805 */ /* 0x000fc4000001ff00 */
[----:B------:R-:W-:Y:S02]  /*fd90*/  CS2R R14, SRZ ;  /* 0x00000000000e7805 */ /* 0x000fe4000001ff00 */
[----:B-1----:R-:W-:Y:S02]  /*fda0*/  CS2R R4, SRZ ;  /* 0x0000000000047805 */ /* 0x002fe4000001ff00 */
        /* <DEDUP_REMOVED lines=22> */
[----:B------:R-:W-:Y:S01]  /*ff10*/  CS2R R98, SRZ ;  /* 0x0000000000627805 */ /* 0x000fe2000001ff00 */
[----:B------:R-:W-:Y:S01]  /*ff20*/  IMAD.MOV.U32 R68, RZ, RZ, RZ ;  /* 0x000000ffff447224 */ /* 0x000fe200078e00ff */
[----:B------:R-:W-:Y:S01]  /*ff30*/  CS2R R100, SRZ ;  /* 0x0000000000647805 */ /* 0x000fe2000001ff00 */
[----:B------:R-:W-:Y:S02]  /*ff40*/  IMAD.MOV.U32 R72, RZ, RZ, RZ ;  /* 0x000000ffff487224 */ /* 0x000fe400078e00ff */
[----:B------:R-:W-:Y:S02]  /*ff50*/  IMAD.MOV.U32 R103, RZ, RZ, RZ ;  /* 0x000000ffff677224 */ /* 0x000fe400078e00ff */
[----:B--2---:R-:W-:-:S04]  /*ff60*/  FMUL.FTZ R0, R3, R0 ;  /* 0x0000000003007220 */ /* 0x004fc80000410000 */
[----:B------:R-:W-:Y:S01]  /*ff70*/  FMUL.FTZ R2, R0, UR4 ;  /* 0x0000000400027c20 */ /* 0x000fe20008410000 */
[----:B------:R-:W-:Y:S06]  /*ff80*/  @!P1 BRA `(.L_x_580) ;  /* 0x000000e000bc9947 */ /* 0x000fec0003800000 */
[----:B------:R-:W-:-:S03]  /*ff90*/  UMOV UR4, 0xffffffff ;  /* 0xffffffff00047882 */ /* 0x000fc60000000000 */
[----:B------:R-:W-:Y:S05]  /*ffa0*/  BRA.DIV UR4, `(.L_x_581) ;  /* 0x0000017204f87947 */ /* 0x000fea000b800000 */
[----:B------:R0:W1:Y:S02]  /*ffb0*/  SHFL.IDX PT, R201, R234, RZ, 0x1f ;  /* 0x00001fffeac97589 */ /* 0x00006400000e0000 */
.L_x_802:
[----:B------:R-:W-:Y:S01]  /*ffc0*/  ULOP3.LUT UP0, URZ, UR52, 0x9f, URZ, 0xc0, !UPT ;  /* 0x0000009f343f7892 */ /* 0x000fe2000f80c03f */
[----:B-1----:R-:W-:-:S04]  /*ffd0*/  LEA.HI R0, R201, R201, RZ, 0x1 ;  /* 0x000000c9c9007211 */ /* 0x002fc800078f08ff */
[----:B------:R-:W-:Y:S02]  /*ffe0*/  LOP3.LUT R0, R0, 0x3e, RZ, 0xc0, !PT ;  /* 0x0000003e00007812 */ /* 0x000fe400078ec0ff */
[----:B------:R-:W-:Y:S02]  /*fff0*/  PLOP3.LUT P0, PT, PT, PT, UP0, 0x80, 0x0 ;  /* 0x000000000000781c */ /* 0x000fe40003f0f008 */
[----:B------:R-:W-:-:S04]  /*10000*/  IADD3 R0, R201, -R0, RZ ;  /* 0x80000000c9007210 */ /* 0x000fc80007ffe0ff */
[----:B------:R-:W-:-:S04]  /*10010*/  LEA R0, R0, UR52, 0xc ;  /* 0x0000003400007c11 */ /* 0x000fc8000f8e60ff */
[----:B------:R-:W-:-:S04]  /*10020*/  SHF.R.U32.HI R0, RZ, 0x4, R0 ;  /* 0x00000004ff007819 */ /* 0x000fc80000011600 */
[----:B------:R-:W-:Y:S01]  /*10030*/  LOP3.LUT R44, R0, 0x3fff, RZ, 0xc0, !PT ;  /* 0x00003fff002c7812 */ /* 0x000fe200078ec0ff */
[----:B------:R-:W-:Y:S06]  /*10040*/  @!P0 BRA `(.L_x_582) ;  /* 0x0000000000408947 */ /* 0x000fec0003800000 */
[----:B------:R-:W-:Y:S01]  /*10050*/  MOV R0, 0x0 ;  /* 0x0000000000007802 */ /* 0x000fe20000000f00 */
[----:B------:R-:W-:Y:S01]  /*10060*/  ULDC.64 UR4, c[0x4][0xa0] ;  /* 0x0100280000047ab9 */ /* 0x000fe20000000a00 */
[----:B------:R-:W-:Y:S01]  /*10070*/  ULDC.64 UR6, c[0x4][0xa8] ;  /* 0x01002a0000067ab9 */ /* 0x000fe20000000a00 */
[----:B------:R-:W-:Y:S01]  /*10080*/  IMAD.U32 R4, RZ, RZ, UR4 ;  /* 0x00000004ff047e24 */ /* 0x000fe2000f8e00ff */
[----:B------:R1:W2:Y:S01]  /*10090*/  LDC.64 R14, c[0x4][R0] ;  /* 0x01000000000e7b82 */ /* 0x0002a20000000a00 */
        /* <DEDUP_REMOVED lines=8> */
[----:B-1----:R-:W-:-:S07]  /*10120*/  IMAD.MOV.U32 R13, RZ, RZ, RZ ;  /* 0x000000ffff0d7224 */ /* 0x002fce00078e00ff */
[----:B------:R-:W-:-:S07]  /*10130*/  LEPC R20, `(.L_x_582) ;  /* 0x000000001014794e */ /* 0x000fce0000000000 */
[----:B0-2--5:R-:W-:Y:S05]  /*10140*/  CALL.ABS.NOINC R14 ;  /* 0x000000000e007343 */ /* 0x025fea0003c00000 */
.L_x_582:
[----:B------:R-:W-:Y:S02]  /*10150*/  ULDC UR4, c[0x0][0x3f4] ;  /* 0x0000fd0000047ab9 */ /* 0x000fe40000000800 */
[----:B------:R-:W-:-:S13]  /*10160*/  ISETP.LT.AND P0, PT, RZ, UR4, PT ;  /* 0x00000004ff007c0c */ /* 0x000fda000bf01270 */
[----:B------:R-:W-:Y:S05]  /*10170*/  @P0 BRA `(.L_x_583) ;  /* 0x0000000000400947 */ /* 0x000fea0003800000 */
[----:B------:R-:W-:-:S04]  /*10180*/  ULEA.HI UR4, UR43, UR43, URZ, 0x1 ;  /* 0x0000002b2b047291 */ /* 0x000fc8000f8f083f */
[----:B------:R-:W-:-:S04]  /*10190*/  ULOP3.LUT UR4, UR4, 0xfffffffe, URZ, 0xc0, !UPT ;  /* 0xfffffffe04047892 */ /* 0x000fc8000f8ec03f */
[----:B------:R-:W-:-:S06]  /*101a0*/  UIADD3 UR4, UR43, -UR4, URZ ;  /* 0x800000042b047290 */ /* 0x000fcc000fffe03f */
[----:B------:R-:W-:-:S04]  /*101b0*/  MOV R3, UR4 ;  /* 0x0000000400037c02 */ /* 0x000fc80008000f00 */
[----:B------:R-:W-:-:S04]  /*101c0*/  SHF.L.U32 R3, R3, 0x1f, RZ ;  /* 0x0000001f03037819 */ /* 0x000fc800000006ff */
[----:B------:R1:W2:Y:S03]  /*101d0*/  SYNCS.PHASECHK.TRANS64.TRYWAIT P0, [R16+URZ+0x29800], R3 ;  /* 0x02980003100075a7 */ /* 0x0002a6000800017f */
[----:B--2---:R-:W-:Y:S05]  /*101e0*/  @!P0 NANOSLEEP.SYNCS 0x989680 ;  /* 0x009896800000895d */ /* 0x004fea0003900000 */
[----:B------:R-:W2:Y:S01]  /*101f0*/  @!P0 SYNCS.PHASECHK.TRANS64 P0, [R16+URZ+0x29800], R3 ;  /* 0x02980003100085a7 */ /* 0x000ea2000800007f */
[----:B------:R-:W-:Y:S04]  /*10200*/  BSSY B0, `(.L_x_584) ;  /* 0x0000006000007945 */ /* 0x000fe80003800000 */
[----:B--2---:R-:W-:Y:S05]  /*10210*/  @P0 BRA `(.L_x_585) ;  /* 0x0000000000100947 */ /* 0x004fea0003800000 */
.L_x_586:
[----:B--2---:R2:W3:Y:S02]  /*10220*/  SYNCS.PHASECHK.TRANS64.TRYWAIT P0, [R16+URZ+0x29800], R3 ;  /* 0x02980003100075a7 */ /* 0x0044e4000800017f */
[----:B---3--:R-:W-:Y:S05]  /*10230*/  @!P0 NANOSLEEP.SYNCS 0x989680 ;  /* 0x009896800000895d */ /* 0x008fea0003900000 */
[----:B------:R-:W3:Y:S02]  /*10240*/  @!P0 SYNCS.PHASECHK.TRANS64 P0, [R16+URZ+0x29800], R3 ;  /* 0x02980003100085a7 */ /* 0x000ee4000800007f */
[----:B---3--:R-:W-:Y:S05]  /*10250*/  @!P0 BRA `(.L_x_586) ;  /* 0xfffffffc00f08947 */ /* 0x008fea000383ffff */
.L_x_585:
[----:B------:R-:W-:Y:S05]  /*10260*/  BSYNC B0 ;  /* 0x0000000000007941 */ /* 0x000fea0003800000 */
.L_x_584:
[----:B------:R-:W-:Y:S05]  /*10270*/  BRA `(.L_x_587) ;  /* 0x0000006800e47947 */ /* 0x000fea0003800000 */
.L_x_583:
[----:B------:R-:W1:Y:S01]  /*10280*/  LDC.64 R24, c[0x0][0x3e8] ;  /* 0x0000fa00ff187b82 */ /* 0x000e620000000a00 */
[----:B------:R-:W-:Y:S01]  /*10290*/  ULOP3.LUT UP0, URZ, UR52, 0x1bf, URZ, 0xc0, !UPT ;  /* 0x000001bf343f7892 */ /* 0x000fe2000f80c03f */
[----:B-----5:R-:W-:Y:S01]  /*102a0*/  SHF.R.S32.HI R0, RZ, 0x1f, R144 ;  /* 0x0000001fff007819 */ /* 0x020fe20000011490 */
[----:B------:R-:W-:Y:S01]  /*102b0*/  ULDC.64 UR4, c[0x0][0x3f8] ;  /* 0x0000fe0000047ab9 */ /* 0x000fe20000000a00 */
[----:B------:R-:W-:-:S03]  /*102c0*/  ULDC.64 UR6, c[0x0][0x408] ;  /* 0x0001020000067ab9 */ /* 0x000fc60000000a00 */
[----:B------:R-:W-:Y:S01]  /*102d0*/  PLOP3.LUT P0, PT, PT, PT, UP0, 0x80, 0x0 ;  /* 0x000000000000781c */ /* 0x000fe20003f0f008 */
[----:B------:R-:W2:Y:S01]  /*102e0*/  LDC.64 R4, c[0x0][0x400] ;  /* 0x00010000ff047b82 */ /* 0x000ea20000000a00 */
[C---:B------:R-:W-:Y:S02]  /*102f0*/  IMAD R3, R0.reuse, UR4, RZ ;  /* 0x0000000400037c24 */ /* 0x040fe4000f8e02ff */
[----:B------:R-:W-:Y:S02]  /*10300*/  IMAD R7, R0, UR6, RZ ;  /* 0x0000000600077c24 */ /* 0x000fe4000f8e02ff */
[C---:B------:R-:W-:Y:S02]  /*10310*/  IMAD R3, R144.reuse, UR5, R3 ;  /* 0x0000000590037c24 */ /* 0x040fe4000f8e0203 */
[C---:B------:R-:W-:Y:S02]  /*10320*/  IMAD R7, R144.reuse, UR7, R7 ;  /* 0x0000000790077c24 */ /* 0x040fe4000f8e0207 */
[----:B-1----:R-:W-:-:S04]  /*10330*/  IMAD.WIDE.U32 R24, R144, UR4, R24 ;  /* 0x0000000490187c25 */ /* 0x002fc8000f8e0018 */
[----:B------:R-:W-:Y:S02]  /*10340*/  IMAD.IADD R26, R3, 0x1, R25 ;  /* 0x00000001031a7824 */ /* 0x000fe400078e0219 */
[----:B--2---:R-:W-:-:S04]  /*10350*/  IMAD.WIDE.U32 R144, R144, UR6, R4 ;  /* 0x0000000690907c25 */ /* 0x004fc8000f8e0004 */
[----:B------:R-:W-:Y:S01]  /*10360*/  IMAD.IADD R27, R7, 0x1, R145 ;  /* 0x00000001071b7824 */ /* 0x000fe200078e0291 */
        /* <DEDUP_REMOVED lines=8> */
[----:B------:R-:W-:Y:S01]  /*103f0*/  MOV R6, UR6 ;  /* 0x0000000600067c02 */ /* 0x000fe20008000f00 */
[----:B------:R-:W-:Y:S01]  /*10400*/  IMAD.U32 R7, RZ, RZ, UR7 ;  /* 0x00000007ff077e24 */ /* 0x000fe2000f8e00ff */
[----:B------:R-:W-:Y:S01]  /*10410*/  MOV R12, 0x1 ;  /* 0x00000001000c7802 */ /* 0x000fe20000000f00 */
[----:B------:R-:W-:-:S02]  /*10420*/  IMAD.U32 R10, RZ, RZ, UR4 ;  /* 0x00000004ff0a7e24 */ /* 0x000fc4000f8e00ff */
[----:B------:R-:W-:Y:S02]  /*10430*/  IMAD.U32 R11, RZ, RZ, UR5 ;  /* 0x00000005ff0b7e24 */ /* 0x000fe4000f8e00ff */
[----:B------:R-:W-:Y:S02]  /*10440*/  IMAD.MOV.U32 R8, RZ, RZ, 0x70 ;  /* 0x00000070ff087424 */ /* 0x000fe400078e00ff */
[----:B-1----:R-:W-:-:S07]  /*10450*/  IMAD.MOV.U32 R13, RZ, RZ, RZ ;  /* 0x000000ffff0d7224 */ /* 0x002fce00078e00ff */
[----:B------:R-:W-:-:S07]  /*10460*/  LEPC R20, `(.L_x_588) ;  /* 0x000000001014794e */ /* 0x000fce0000000000 */
[----:B0-2---:R-:W-:Y:S05]  /*10470*/  CALL.ABS.NOINC R14 ;  /* 0x000000000e007343 */ /* 0x005fea0003c00000 */
.L_x_588:
[----:B------:R-:W-:Y:S01]  /*10480*/  ULDC.U8 UR4, c[0x0][0x410] ;  /* 0x0001040000047ab9 */ /* 0x000fe20000000000 */
[----:B------:R-:W-:Y:S01]  /*10490*/  BSSY B0, `(.L_x_589) ;  /* 0x000068f000007945 */ /* 0x000fe20003800000 */
[----:B------:R-:W-:Y:S01]  /*104a0*/  ISETP.NE.AND P0, PT, RZ, UR4, PT ;  /* 0x00000004ff007c0c */ /* 0x000fe2000bf05270 */
[----:B------:R-:W-:-:S12]  /*104b0*/  IMAD R8, R205, 0x80, R168 ;  /* 0x00000080cd087824 */ /* 0x000fd800078e02a8 */
[----:B------:R-:W-:Y:S05]  /*104c0*/  @!P0 BRA `(.L_x_590) ;  /* 0x0000003400188947 */ /* 0x000fea0003800000 */
[----:B------:R-:W-:-:S03]  /*104d0*/  UMOV UR4, 0xffffffff ;  /* 0xffffffff00047882 */ /* 0x000fc60000000000 */
[----:B------:R-:W-:Y:S05]  /*104e0*/  BRA.DIV UR4, `(.L_x_591) ;  /* 0x0000016e04d47947 */ /* 0x000fea000b800000 */
[----:B------:R1:W2:Y:S04]  /*104f0*/  SHFL.IDX PT, R5, R24, RZ, 0x1e1f ;  /* 0x001e1fff18057589 */ /* 0x0002a800000e0000 */
[----:B------:R1:W3:Y:S04]  /*10500*/  SHFL.IDX PT, R14, R144, RZ, 0x1e1f ;  /* 0x001e1fff900e7589 */ /* 0x0002e800000e0000 */
[----:B------:R1:W4:Y:S04]  /*10510*/  SHFL.IDX PT, R3, R26, RZ, 0x1e1f ;  /* 0x001e1fff1a037589 */ /* 0x00032800000e0000 */
[----:B------:R1:W0:Y:S02]  /*10520*/  SHFL.IDX PT, R7, R27, RZ, 0x1e1f ;  /* 0x001e1fff1b077589 */ /* 0x00022400000e0000 */
.L_x_808:
[----:B------:R-:W-:Y:S01]  /*10530*/  ULDC UR4, c[0x0][0x448] ;  /* 0x0001120000047ab9 */ /* 0x000fe20000000800 */
[----:B------:R-:W-:Y:S01]  /*10540*/  BSSY B1, `(.L_x_592) ;  /* 0x0000048000017945 */ /* 0x000fe20003800000 */
[----:B------:R-:W-:Y:S01]  /*10550*/  IMAD R0, R157, UR4, RZ ;  /* 0x000000049d007c24 */ /* 0x000fe2000f8e02ff */
[----:B------:R-:W-:Y:S02]  /*10560*/  CS2R R36, SRZ ;  /* 0x0000000000247805 */ /* 0x000fe4000001ff00 */
[----:B------:R-:W-:Y:S02]  /*10570*/  CS2R R34, SRZ ;  /* 0x0000000000227805 */ /* 0x000fe4000001ff00 */
[----:B------:R-:W-:Y:S02]  /*10580*/  CS2R R28, SRZ ;  /* 0x00000000001c7805 */ /* 0x000fe4000001ff00 */
[----:B-1----:R-:W-:Y:S02]  /*10590*/  CS2R R24, SRZ ;  /* 0x0000000000187805 */ /* 0x002fe4000001ff00 */
[----:B------:R-:W-:-:S02]  /*105a0*/  ISETP.GE.AND P0, PT, R8, R0, PT ;  /* 0x000000000800720c */ /* 0x000fc40003f06270 */
        /* <DEDUP_REMOVED lines=9> */
[----:B------:R-:W-:Y:S01]  /*10640*/  ULDC UR4, c[0x0][0x3f4] ;  /* 0x0000fd0000047ab9 */ /* 0x000fe20000000800 */
[----:B------:R-:W-:Y:S02]  /*10650*/  CS2R R38, SRZ ;  /* 0x0000000000267805 */ /* 0x000fe4000001ff00 */
[----:B------:R-:W-:Y:S02]  /*10660*/  ISETP.GE.AND P5, PT, R22, UR4, PT ;  /* 0x0000000416007c0c */ /* 0x000fe4000bfa6270 */
[----:B------:R-:W-:Y:S02]  /*10670*/  CS2R R36, SRZ ;  /* 0x0000000000247805 */ /* 0x000fe4000001ff00 */
[----:B------:R-:W-:Y:S02]  /*10680*/  ISETP.GE.AND P2, PT, R171, UR4, PT ;  /* 0x00000004ab007c0c */ /* 0x000fe4000bf46270 */
[----:B------:R-:W-:Y:S02]  /*10690*/  CS2R R32, SRZ ;  /* 0x0000000000207805 */ /* 0x000fe4000001ff00 */
[----:B------:R-:W-:-:S05]  /*106a0*/  ISETP.GE.AND P3, PT, R170, UR4, PT ;  /* 0x00000004aa007c0c */ /* 0x000fca000bf66270 */
[----:B------:R-:W-:Y:S02]  /*106b0*/  @!P5 SHF.R.S32.HI R4, RZ, 0x1f, R22 ;  /* 0x0000001fff04d819 */ /* 0x000fe40000011416 */
[CC--:B--2---:R-:W-:Y:S02]  /*106c0*/  @!P5 IADD3 R8, P0, R22.reuse, R5.reuse, RZ ;  /* 0x000000051608d210 */ /* 0x0c4fe40007f1e0ff */
[----:B---3--:R-:W-:Y:S02]  /*106d0*/  @!P5 IADD3 R10, P1, R22, R14, RZ ;  /* 0x0000000e160ad210 */ /* 0x008fe40007f3e0ff */
[----:B------:R-:W-:Y:S01]  /*106e0*/  @!P2 IADD3 R12, P4, R171, R5, RZ ;  /* 0x00000005ab0ca210 */ /* 0x000fe20007f9e0ff */
[--C-:B----4-:R-:W-:Y:S02]  /*106f0*/  @!P5 IMAD.X R9, R3, 0x1, R4.reuse, P0 ;  /* 0x000000010309d824 */ /* 0x110fe400000e0604 */
[----:B0-----:R-:W-:Y:S01]  /*10700*/  @!P5 IMAD.X R11, R7, 0x1, R4, P1 ;  /* 0x00000001070bd824 */ /* 0x001fe200008e0604 */
[----:B------:R-:W-:-:S02]  /*10710*/  ISETP.GE.AND P1, PT, R173, UR4, PT ;  /* 0x00000004ad007c0c */ /* 0x000fc4000bf26270 */
[----:B------:R-:W-:Y:S01]  /*10720*/  @!P2 IADD3 R20, P0, R171, R14, RZ ;  /* 0x0000000eab14a210 */ /* 0x000fe20007f1e0ff */
[----:B------:R-:W5:Y:S01]  /*10730*/  @!P5 LD.E.64 R38, desc[UR54][R8.64] ;  /* 0x000000360826d980 */ /* 0x000f62000c101b00 */
[----:B------:R-:W-:Y:S02]  /*10740*/  @!P2 IADD3.X R13, R3, R230, RZ, P4, !PT ;  /* 0x000000e6030da210 */ /* 0x000fe400027fe4ff */
[C---:B------:R-:W-:Y:S01]  /*10750*/  @!P3 IADD3 R40, P4, R170.reuse, R5, RZ ;  /* 0x00000005aa28b210 */ /* 0x040fe20007f9e0ff */
[----:B------:R-:W5:Y:S01]  /*10760*/  @!P5 LD.E.64 R36, desc[UR54][R10.64] ;  /* 0x000000360a24d980 */ /* 0x000f62000c101b00 */
[----:B------:R-:W-:Y:S02]  /*10770*/  @!P3 IADD3 R42, P5, R170, R14, RZ ;  /* 0x0000000eaa2ab210 */ /* 0x000fe40007fbe0ff */
[----:B------:R-:W-:Y:S01]  /*10780*/  CS2R R34, SRZ ;  /* 0x0000000000227805 */ /* 0x000fe2000001ff00 */
[----:B------:R-:W-:Y:S01]  /*10790*/  @!P2 IMAD.X R21, R7, 0x1, R230, P0 ;  /* 0x000000010715a824 */ /* 0x000fe200000e06e6 */
[----:B------:R-:W-:-:S02]  /*107a0*/  CS2R R30, SRZ ;  /* 0x00000000001e7805 */ /* 0x000fc4000001ff00 */
[----:B------:R-:W-:Y:S01]  /*107b0*/  CS2R R28, SRZ ;  /* 0x00000000001c7805 */ /* 0x000fe2000001ff00 */
[--C-:B------:R-:W-:Y:S01]  /*107c0*/  @!P3 IMAD.X R41, R3, 0x1, R229.reuse, P4 ;  /* 0x000000010329b824 */ /* 0x100fe200020e06e5 */
[----:B------:R-:W5:Y:S01]  /*107d0*/  @!P2 LD.E.64 R32, desc[UR54][R12.64] ;  /* 0x000000360c20a980 */ /* 0x000f62000c101b00 */
[----:B------:R-:W-:Y:S01]  /*107e0*/  @!P3 IMAD.X R43, R7, 0x1, R229, P5 ;  /* 0x00000001072bb824 */ /* 0x000fe200028e06e5 */
[----:B------:R-:W-:Y:S02]  /*107f0*/  ISETP.GE.AND P0, PT, R172, UR4, PT ;  /* 0x00000004ac007c0c */ /* 0x000fe4000bf06270 */
[----:B------:R-:W5:Y:S01]  /*10800*/  @!P2 LD.E.64 R34, desc[UR54][R20.64] ;  /* 0x000000361422a980 */ /* 0x000f62000c101b00 */
[----:B------:R-:W-:Y:S02]  /*10810*/  ISETP.GE.AND P2, PT, R174, UR4, PT ;  /* 0x00000004ae007c0c */ /* 0x000fe4000bf46270 */
[C---:B------:R-:W-:Y:S01]  /*10820*/  @!P1 IADD3 R48, P4, R173.reuse, R14, RZ ;  /* 0x0000000ead309210 */ /* 0x040fe20007f9e0ff */
[----:B------:R0:W5:Y:S04]  /*10830*/  @!P3 LD.E.64 R30, desc[UR54][R40.64] ;  /* 0x00000036281eb980 */ /* 0x000168000c101b00 */
[----:B------:R1:W5:Y:S01]  /*10840*/  @!P3 LD.E.64 R28, desc[UR54][R42.64] ;  /* 0x000000362a1cb980 */ /* 0x000362000c101b00 */
[----:B------:R-:W-:-:S02]  /*10850*/  @!P1 IADD3 R46, P3, R173, R5, RZ ;  /* 0x00000005ad2e9210 */ /* 0x000fc40007f7e0ff */
[----:B------:R-:W-:Y:S02]  /*10860*/  CS2R R26, SRZ ;  /* 0x00000000001a7805 */ /* 0x000fe4000001ff00 */
[----:B------:R-:W-:Y:S01]  /*10870*/  CS2R R24, SRZ ;  /* 0x0000000000187805 */ /* 0x000fe2000001ff00 */
[----:B------:R-:W-:Y:S01]  /*10880*/  @!P1 IMAD.X R49, R7, 0x1, R228, P4 ;  /* 0x0000000107319824 */ /* 0x000fe200020e06e4 */
[----:B------:R-:W-:Y:S02]  /*10890*/  @!P1 IADD3.X R47, R3, R228, RZ, P3, !PT ;  /* 0x000000e4032f9210 */ /* 0x000fe40001ffe4ff */
[-C--:B------:R-:W-:Y:S02]  /*108a0*/  @!P0 IADD3 R50, P5, R172, R5.reuse, RZ ;  /* 0x00000005ac328210 */ /* 0x080fe40007fbe0ff */
[----:B------:R1:W5:Y:S01]  /*108b0*/  @!P1 LD.E.64 R24, desc[UR54][R48.64] ;  /* 0x0000003630189980 */ /* 0x000362000c101b00 */
[----:B0-----:R-:W-:-:S03]  /*108c0*/  @!P2 IADD3 R40, P3, R174, R5, RZ ;  /* 0x00000005ae28a210 */ /* 0x001fc60007f7e0ff */
[----:B------:R1:W5:Y:S01]  /*108d0*/  @!P1 LD.E.64 R26, desc[UR54][R46.64] ;  /* 0x000000362e1a9980 */ /* 0x000362000c101b00 */
[-C--:B------:R-:W-:Y:S02]  /*108e0*/  @!P0 IADD3 R4, P1, R172, R14.reuse, RZ ;  /* 0x0000000eac048210 */ /* 0x080fe40007f3e0ff */
[----:B------:R-:W-:Y:S02]  /*108f0*/  @!P2 IADD3 R14, P4, R174, R14, RZ ;  /* 0x0000000eae0ea210 */ /* 0x000fe40007f9e0ff */
[----:B------:R-:W-:Y:S02]  /*10900*/  CS2R R12, SRZ ;  /* 0x00000000000c7805 */ /* 0x000fe4000001ff00 */
[----:B------:R-:W-:Y:S02]  /*10910*/  CS2R R20, SRZ ;  /* 0x0000000000147805 */ /* 0x000fe4000001ff00 */
[----:B------:R-:W-:Y:S02]  /*10920*/  CS2R R10, SRZ ;  /* 0x00000000000a7805 */ /* 0x000fe4000001ff00 */
[----:B------:R-:W-:Y:S01]  /*10930*/  CS2R R8, SRZ ;  /* 0x0000000000087805 */ /* 0x000fe2000001ff00 */
[C-C-:B------:R-:W-:Y:S01]  /*10940*/  @!P0 IMAD.X R51, R3.reuse, 0x1, R227.reuse, P5 ;  /* 0x0000000103338824 */ /* 0x140fe200028e06e3 */
[----:B------:R-:W-:Y:S01]  /*10950*/  @!P2 IADD3.X R41, R3, R226, RZ, P3, !PT ;  /* 0x000000e20329a210 */ /* 0x000fe20001ffe4ff */
[----:B------:R-:W-:-:S02]  /*10960*/  @!P0 IMAD.X R5, R7, 0x1, R227, P1 ;  /* 0x0000000107058824 */ /* 0x000fc400008e06e3 */
[----:B------:R-:W-:Y:S01]  /*10970*/  @!P2 IMAD.X R15, R7, 0x1, R226, P4 ;  /* 0x00000001070fa824 */ /* 0x000fe200020e06e2 */
[----:B------:R1:W5:Y:S04]  /*10980*/  @!P0 LD.E.64 R12, desc[UR54][R50.64] ;  /* 0x00000036320c8980 */ /* 0x000368000c101b00 */
[----:B------:R1:W5:Y:S04]  /*10990*/  @!P0 LD.E.64 R20, desc[UR54][R4.64] ;  /* 0x0000003604148980 */ /* 0x000368000c101b00 */
[----:B------:R1:W5:Y:S04]  /*109a0*/  @!P2 LD.E.64 R10, desc[UR54][R40.64] ;  /* 0x00000036280aa980 */ /* 0x000368000c101b00 */
[----:B------:R1:W5:Y:S02]  /*109b0*/  @!P2 LD.E.64 R8, desc[UR54][R14.64] ;  /* 0x000000360e08a980 */ /* 0x000364000c101b00 */
.L_x_593:
[----:B------:R-:W-:Y:S05]  /*109c0*/  BSYNC B1 ;  /* 0x0000000000017941 */ /* 0x000fea0003800000 */
.L_x_592:
[----:B------:R-:W-:Y:S01]  /*109d0*/  ULEA.HI UR4, UR43, UR43, URZ, 0x1 ;  /* 0x0000002b2b047291 */ /* 0x000fe2000f8f083f */
[----:B------:R-:W-:Y:S01]  /*109e0*/  IMAD R0, R205, -0x80, R0 ;  /* 0xffffff80cd007824 */ /* 0x000fe200078e0200 */
[----:B------:R-:W-:Y:S02]  /*109f0*/  BSSY B1, `(.L_x_594) ;  /* 0x0000009000017945 */ /* 0x000fe40003800000 */
[----:B------:R-:W-:Y:S02]  /*10a00*/  ULOP3.LUT UR4, UR4, 0xfffffffe, URZ, 0xc0, !UPT ;  /* 0xfffffffe04047892 */ /* 0x000fe4000f8ec03f */
[----:B----4-:R-:W-:Y:S02]  /*10a10*/  VIMNMX R3, R0, 0x80, PT ;  /* 0x0000008000037848 */ /* 0x010fe40003fe0100 */
[----:B------:R-:W-:Y:S02]  /*10a20*/  UIADD3 UR4, UR43, -UR4, URZ ;  /* 0x800000042b047290 */ /* 0x000fe4000fffe03f */
[----:B------:R-:W-:-:S04]  /*10a30*/  ISETP.GE.AND P1, PT, R168, R3, PT ;  /* 0x00000003a800720c */ /* 0x000fc80003f26270 */
[----:B-12---:R-:W-:-:S05]  /*10a40*/  IMAD.U32 R5, RZ, RZ, UR4 ;  /* 0x00000004ff057e24 */ /* 0x006fca000f8e00ff */
[----:B------:R-:W-:-:S04]  /*10a50*/  SHF.L.U32 R5, R5, 0x1f, RZ ;  /* 0x0000001f05057819 */ /* 0x000fc800000006ff */
[----:B------:R-:W1:Y:S02]  /*10a60*/  SYNCS.PHASECHK.TRANS64.TRYWAIT P0, [R16+URZ+0x29800], R5 ;  /* 0x02980005100075a7 */ /* 0x000e64000800017f */
[----:B-1----:R-:W-:Y:S05]  /*10a70*/  @!P0 BRA `(.L_x_595) ;  /* 0x0000016800e08947 */ /* 0x002fea0003800000 */
.L_x_809:
[----:B------:R-:W-:Y:S05]  /*10a80*/  BSYNC B1 ;  /* 0x0000000000017941 */ /* 0x000fea0003800000 */
.L_x_594:
[----:B------:R-:W-:Y:S05]  /*10a90*/  @P1 BRA `(.L_x_596) ;  /* 0x0000006000b81947 */ /* 0x000fea0003800000 */
[----:B------:R-:W2:Y:S01]  /*10aa0*/  LDC R3, c[0x0][0x3f4] ;  /* 0x0000fd00ff037b82 */ /* 0x000ea20000000800 */
[----:B------:R-:W-:Y:S01]  /*10ab0*/  BSSY B1, `(.L_x_597) ;  /* 0x000007f000017945 */ /* 0x000fe20003800000 */
[----:B------:R-:W-:Y:S01]  /*10ac0*/  IMAD.IADD R0, R16, 0x1, R203 ;  /* 0x0000000110007824 */ /* 0x000fe200078e02cb */
[-C--:B--2---:R-:W-:Y:S02]  /*10ad0*/  ISETP.GE.AND P0, PT, R22, R3.reuse, PT ;  /* 0x000000031600720c */ /* 0x084fe40003f06270 */
[-C--:B------:R-:W-:Y:S02]  /*10ae0*/  ISETP.GE.AND P1, PT, R171, R3.reuse, PT ;  /* 0x00000003ab00720c */ /* 0x080fe40003f26270 */
[-C--:B------:R-:W-:Y:S02]  /*10af0*/  ISETP.GE.AND P2, PT, R170, R3.reuse, PT ;  /* 0x00000003aa00720c */ /* 0x080fe40003f46270 */
[-C--:B------:R-:W-:Y:S02]  /*10b00*/  ISETP.GE.AND P3, PT, R173, R3.reuse, PT ;  /* 0x00000003ad00720c */ /* 0x080fe40003f66270 */
[----:B------:R-:W-:-:S02]  /*10b10*/  ISETP.GE.AND P4, PT, R172, R3, PT ;  /* 0x00000003ac00720c */ /* 0x000fc40003f86270 */
[----:B------:R-:W-:-:S03]  /*10b20*/  ISETP.GE.AND P5, PT, R174, R3, PT ;  /* 0x00000003ae00720c */ /* 0x000fc60003fa6270 */
[----:B------:R-:W-:Y:S10]  /*10b30*/  @P0 BRA `(.L_x_598) ;  /* 0x0000000400d80947 */ /* 0x000ff40003800000 */
[----:B01----:R-:W0:Y:S01]  /*10b40*/  LDS.128 R4, [R0+0x14400] ;  /* 0x0144000000047984 */ /* 0x003e220000000c00 */
[----:B---3-5:R-:W-:Y:S02]  /*10b50*/  SHF.R.U32.HI R14, RZ, 0x8, R38 ;  /* 0x00000008ff0e7819 */ /* 0x028fe40000011626 */
[----:B------:R-:W-:Y:S02]  /*10b60*/  SHF.R.U32.HI R40, RZ, 0x8, R39 ;  /* 0x00000008ff287819 */ /* 0x000fe40000011627 */
[----:B------:R-:W-:Y:S02]  /*10b70*/  LOP3.LUT R3, R38, 0xff, RZ, 0xc0, !PT ;  /* 0x000000ff26037812 */ /* 0x000fe400078ec0ff */
[----:B------:R-:W-:Y:S02]  /*10b80*/  LOP3.LUT R14, R14, 0xff, RZ, 0xc0, !PT ;  /* 0x000000ff0e0e7812 */ /* 0x000fe400078ec0ff */
[----:B------:R-:W-:Y:S02]  /*10b90*/  SHF.R.U32.HI R43, RZ, 0x8, R37 ;  /* 0x00000008ff2b7819 */ /* 0x000fe40000011625 */
[----:B------:R-:W-:-:S02]  /*10ba0*/  LOP3.LUT R15, R39, 0xff, RZ, 0xc0, !PT ;  /* 0x000000ff270f7812 */ /* 0x000fc400078ec0ff */
[----:B------:R-:W-:Y:S02]  /*10bb0*/  LOP3.LUT R40, R40, 0xff, RZ, 0xc0, !PT ;  /* 0x000000ff28287812 */ /* 0x000fe400078ec0ff */
[----:B------:R-:W-:Y:S02]  /*10bc0*/  PRMT R3, R14, 0x7604, R3 ;  /* 0x000076040e037816 */ /* 0x000fe40000000003 */
[----:B------:R-:W-:Y:S02]  /*10bd0*/  SHF.R.U32.HI R45, RZ, 0x10, R37 ;  /* 0x00000010ff2d7819 */ /* 0x000fe40000011625 */
[----:B------:R-:W-:Y:S02]  /*10be0*/  SHF.R.U32.HI R14, RZ, 0x8, R36 ;  /* 0x00000008ff0e7819 */ /* 0x000fe40000011624 */
[----:B------:R-:W-:Y:S01]  /*10bf0*/  SHF.R.U32.HI R46, RZ, 0x10, R39 ;  /* 0x00000010ff2e7819 */ /* 0x000fe20000011627 */
[----:B------:R-:W-:Y:S01]  /*10c00*/  IMAD.U32 R45, R45, 0x10000, RZ ;  /* 0x000100002d2d7824 */ /* 0x000fe200078e00ff */
[----:B------:R-:W-:-:S02]  /*10c10*/  LOP3.LUT R42, R37, 0xff, RZ, 0xc0, !PT ;  /* 0x000000ff252a7812 */ /* 0x000fc400078ec0ff */
[----:B------:R-:W-:Y:S02]  /*10c20*/  LOP3.LUT R43, R43, 0xff, RZ, 0xc0, !PT ;  /* 0x000000ff2b2b7812 */ /* 0x000fe400078ec0ff */
[----:B------:R-:W-:Y:S02]  /*10c30*/  PRMT R15, R40, 0x7604, R15 ;  /* 0x00007604280f7816 */ /* 0x000fe4000000000f */
[----:B------:R-:W-:Y:S02]  /*10c40*/  LOP3.LUT R40, R36, 0xff, RZ, 0xc0, !PT ;  /* 0x000000ff24287812 */ /* 0x000fe400078ec0ff */
[----:B------:R-:W-:Y:S02]  /*10c50*/  LOP3.LUT R41, R14, 0xff, RZ, 0xc0, !PT ;  /* 0x000000ff0e297812 */ /* 0x000fe400078ec0ff */
[----:B------:R-:W-:Y:S02]  /*10c60*/  SHF.L.U32 R14, R46, 0x10, RZ ;  /* 0x000000102e0e7819 */ /* 0x000fe400000006ff */
[----:B------:R-:W-:-:S02]  /*10c70*/  PRMT R42, R43, 0x7604, R42 ;  /* 0x000076042b2a7816 */ /* 0x000fc4000000002a */
[----:B------:R-:W-:Y:S02]  /*10c80*/  PRMT R43, R41, 0x7604, R40 ;  /* 0x00007604292b7816 */ /* 0x000fe40000000028 */
[----:B------:R-:W-:Y:S02]  /*10c90*/  LOP3.LUT R41, R15, 0xff0000, R14, 0xf8, !PT ;  /* 0x00ff00000f297812 */ /* 0x000fe400078ef80e */
[----:B------:R-:W-:Y:S02]  /*10ca0*/  LOP3.LUT R45, R42, 0xff0000, R45, 0xf8, !PT ;  /* 0x00ff00002a2d7812 */ /* 0x000fe400078ef82d */
[----:B------:R-:W-:Y:S02]  /*10cb0*/  LOP3.LUT R41, R41, 0xff000000, R39, 0xf8, !PT ;  /* 0xff00000029297812 */ /* 0x000fe400078ef827 */
[----:B------:R-:W-:Y:S02]  /*10cc0*/  LOP3.LUT R45, R45, 0xff000000, R37, 0xf8, !PT ;  /* 0xff0000002d2d7812 */ /* 0x000fe400078ef825 */
[----:B------:R-:W-:-:S02]  /*10cd0*/  LOP3.LUT R15, R3, 0xff0000, R38, 0xf8, !PT ;  /* 0x00ff0000030f7812 */ /* 0x000fc400078ef826 */
[-C--:B0-----:R-:W-:Y:S02]  /*10ce0*/  F2FP.F16.E4M3.UNPACK_B R3, R6.reuse.H1 ;  /* 0x00000006ff03723e */ /* 0x081fe400030006ff */
[----:B------:R-:W-:Y:S02]  /*10cf0*/  F2FP.F16.E4M3.UNPACK_B R42, R45 ;  /* 0x0000002dff2a723e */ /* 0x000fe400020006ff */
[----:B------:R-:W-:Y:S01]  /*10d00*/  F2FP.F16.E4M3.UNPACK_B R39, R41 ;  /* 0x00000029ff27723e */ /* 0x000fe200020006ff */
[----:B------:R-:W-:Y:S01]  /*10d10*/  HADD2.F32 R14, -RZ, R3.H1_H1 ;  /* 0x30000003ff0e7230 */ /* 0x000fe20000004100 */
[--C-:B------:R-:W-:Y:S01]  /*10d20*/  LOP3.LUT R43, R43, 0xff0000, R36.reuse, 0xf8, !PT ;  /* 0x00ff00002b2b7812 */ /* 0x100fe200078ef824 */
[--C-:B------:R-:W-:Y:S01]  /*10d30*/  HADD2.F32 R46, -RZ, R42.reuse.H1_H1 ;  /* 0x3000002aff2e7230 */ /* 0x100fe20000004100 */
[----:B------:R-:W-:Y:S01]  /*10d40*/  F2FP.F16.E4M3.UNPACK_B R6, R6 ;  /* 0x00000006ff06723e */ /* 0x000fe200020006ff */
[----:B------:R-:W-:Y:S01]  /*10d50*/  HADD2.F32 R40, -RZ, R39.H1_H1 ;  /* 0x30000027ff287230 */ /* 0x000fe20000004100 */
[----:B------:R-:W-:Y:S01]  /*10d60*/  LOP3.LUT R43, R43, 0xff000000, R36, 0xf8, !PT ;  /* 0xff0000002b2b7812 */ /* 0x000fe200078ef824 */
[----:B------:R-:W-:Y:S01]  /*10d70*/  HADD2.F32 R42, -RZ, R42.H0_H0 ;  /* 0x2000002aff2a7230 */ /* 0x000fe20000004100 */
[----:B------:R-:W-:Y:S01]  /*10d80*/  LOP3.LUT R38, R15, 0xff000000, R38, 0xf8, !PT ;  /* 0xff0000000f267812 */ /* 0x000fe200078ef826 */
[C---:B------:R-:W-:Y:S01]  /*10d90*/  FMUL.FTZ R48, R14.reuse, R46 ;  /* 0x0000002e0e307220 */ /* 0x040fe20000410000 */
[-C--:B------:R-:W-:Y:S01]  /*10da0*/  F2FP.F16.E4M3.UNPACK_B R36, R7.reuse ;  /* 0x00000007ff24723e */ /* 0x080fe200020006ff */
[----:B------:R-:W-:Y:S01]  /*10db0*/  FMUL.FTZ R47, R14, R40 ;  /* 0x000000280e2f7220 */ /* 0x000fe20000410000 */
[----:B------:R-:W-:Y:S01]  /*10dc0*/  F2FP.F16.E4M3.UNPACK_B R37, R7.H1 ;  /* 0x00000007ff25723e */ /* 0x000fe200030006ff */
[----:B------:R-:W-:Y:S01]  /*10dd0*/  HADD2.F32 R15, -RZ, R3.H0_H0 ;  /* 0x20000003ff0f7230 */ /* 0x000fe20000004100 */
[-C--:B------:R-:W-:Y:S01]  /*10de0*/  F2FP.F16.E4M3.UNPACK_B R7, R5.reuse ;  /* 0x00000005ff07723e */ /* 0x080fe200020006ff */
[----:B------:R-:W-:Y:S01]  /*10df0*/  HADD2.F32 R39, -RZ, R39.H0_H0 ;  /* 0x20000027ff277230 */ /* 0x000fe20000004100 */
[----:B------:R-:W-:Y:S01]  /*10e00*/  F2FP.F16.E4M3.UNPACK_B R14, R5.H1 ;  /* 0x00000005ff0e723e */ /* 0x000fe200030006ff */
[----:B------:R-:W-:-:S02]  /*10e10*/  HADD2.F32 R5, -RZ, R6.H1_H1 ;  /* 0x30000006ff057230 */ /* 0x000fc40000004100 */
[C---:B------:R-:W-:Y:S01]  /*10e20*/  FFMA.FTZ R48, R15.reuse, R40, -R48 ;  /* 0x000000280f307223 */ /* 0x040fe20000010830 */
[----:B------:R-:W-:Y:S01]  /*10e30*/  FFMA.FTZ R49, R15, R46, R47 ;  /* 0x0000002e0f317223 */ /* 0x000fe2000001002f */
[----:B------:R-:W-:Y:S01]  /*10e40*/  HADD2.F32 R6, -RZ, R6.H0_H0 ;  /* 0x20000006ff067230 */ /* 0x000fe20000004100 */
[----:B------:R-:W-:Y:S01]  /*10e50*/  F2FP.F16.E4M3.UNPACK_B R45, R45.H1 ;  /* 0x0000002dff2d723e */ /* 0x000fe200030006ff */
[C---:B------:R-:W-:Y:S01]  /*10e60*/  FMUL.FTZ R15, R5.reuse, R42 ;  /* 0x0000002a050f7220 */ /* 0x040fe20000410000 */
[----:B------:R-:W-:Y:S01]  /*10e70*/  F2FP.F16.E4M3.UNPACK_B R41, R41.H1 ;  /* 0x00000029ff29723e */ /* 0x000fe200030006ff */
[-C--:B------:R-:W-:Y:S01]  /*10e80*/  FMUL.FTZ R47, R5, R39.reuse ;  /* 0x00000027052f7220 */ /* 0x080fe20000410000 */
[----:B------:R-:W-:Y:S02]  /*10e90*/  HADD2.F32 R5, -RZ, R36.H1_H1 ;  /* 0x30000024ff057230 */ /* 0x000fe40000004100 */
[----:B------:R-:W-:Y:S01]  /*10ea0*/  FFMA.FTZ R46, R6, R39, -R15 ;  /* 0x00000027062e7223 */ /* 0x000fe2000001080f */
[----:B------:R-:W-:-:S02]  /*10eb0*/  HADD2.F32 R40, -RZ, R45.H0_H0 ;  /* 0x2000002dff287230 */ /* 0x000fc40000004100 */
[----:B------:R-:W-:Y:S01]  /*10ec0*/  FFMA.FTZ R47, R6, R42, R47 ;  /* 0x0000002a062f7223 */ /* 0x000fe2000001002f */
[----:B------:R-:W-:Y:S01]  /*10ed0*/  HADD2.F32 R15, -RZ, R41.H0_H0 ;  /* 0x20000029ff0f7230 */ /* 0x000fe20000004100 */
[----:B------:R-:W-:Y:S01]  /*10ee0*/  F2FP.F16.E4M3.UNPACK_B R3, R4 ;  /* 0x00000004ff03723e */ /* 0x000fe200020006ff */
[----:B------:R-:W-:Y:S02]  /*10ef0*/  HADD2.F32 R36, -RZ, R36.H0_H0 ;  /* 0x20000024ff247230 */ /* 0x000fe40000004100 */
[C---:B------:R-:W-:Y:S01]  /*10f00*/  FMUL.FTZ R39, R5.reuse, R40 ;  /* 0x0000002805277220 */ /* 0x040fe20000410000 */
[----:B------:R-:W-:Y:S02]  /*10f10*/  HADD2.F32 R45, -RZ, R45.H1_H1 ;  /* 0x3000002dff2d7230 */ /* 0x000fe40000004100 */
[-C--:B------:R-:W-:Y:S01]  /*10f20*/  FMUL.FTZ R5, R5, R15.reuse ;  /* 0x0000000f05057220 */ /* 0x080fe20000410000 */
[----:B------:R-:W-:Y:S02]  /*10f30*/  HADD2.F32 R6, -RZ, R37.H1_H1 ;  /* 0x30000025ff067230 */ /* 0x000fe40000004100 */
[----:B------:R-:W-:Y:S01]  /*10f40*/  FFMA.FTZ R50, R36, R15, -R39 ;  /* 0x0000000f24327223 */ /* 0x000fe20000010827 */
[----:B------:R-:W-:-:S02]  /*10f50*/  HADD2.F32 R41, -RZ, R41.H1_H1 ;  /* 0x30000029ff297230 */ /* 0x000fc40000004100 */
[----:B------:R-:W-:Y:S01]  /*10f60*/  FFMA.FTZ R51, R36, R40, R5 ;  /* 0x0000002824337223 */ /* 0x000fe20000010005 */
[----:B------:R-:W-:Y:S02]  /*10f70*/  HADD2.F32 R37, -RZ, R37.H0_H0 ;  /* 0x20000025ff257230 */ /* 0x000fe40000004100 */
[C---:B------:R-:W-:Y:S01]  /*10f80*/  FMUL.FTZ R42, R6.reuse, R45 ;  /* 0x0000002d062a7220 */ /* 0x040fe20000410000 */
[----:B------:R-:W-:Y:S01]  /*10f90*/  F2FP.F16.E4M3.UNPACK_B R5, R43 ;  /* 0x0000002bff05723e */ /* 0x000fe200020006ff */
[-C--:B------:R-:W-:Y:S01]  /*10fa0*/  FMUL.FTZ R36, R6, R41.reuse ;  /* 0x0000002906247220 */ /* 0x080fe20000410000 */
[----:B------:R-:W-:Y:S01]  /*10fb0*/  F2FP.F16.E4M3.UNPACK_B R4, R4.H1 ;  /* 0x00000004ff04723e */ /* 0x000fe200030006ff */
[C---:B------:R-:W-:Y:S01]  /*10fc0*/  FFMA.FTZ R52, R37.reuse, R41, -R42 ;  /* 0x0000002925347223 */ /* 0x040fe2000001082a */
[-C--:B------:R-:W-:Y:S01]  /*10fd0*/  F2FP.F16.E4M3.UNPACK_B R15, R38.reuse ;  /* 0x00000026ff0f723e */ /* 0x080fe200020006ff */
[----:B------:R-:W-:Y:S01]  /*10fe0*/  FFMA.FTZ R45, R37, R45, R36 ;  /* 0x0000002d252d7223 */ /* 0x000fe20000010024 */
[--C-:B------:R-:W-:Y:S01]  /*10ff0*/  HADD2.F32 R39, -RZ, R5.reuse.H1_H1 ;  /* 0x30000005ff277230 */ /* 0x100fe20000004100 */
[----:B------:R-:W-:Y:S01]  /*11000*/  F2FP.F16.E4M3.UNPACK_B R38, R38.H1 ;  /* 0x00000026ff26723e */ /* 0x000fe200030006ff */
[----:B------:R-:W-:Y:S01]  /*11010*/  HADD2.F32 R37, -RZ, R5.H0_H0 ;  /* 0x20000005ff257230 */ /* 0x000fe20000004100 */
[----:B------:R-:W-:Y:S01]  /*11020*/  F2FP.F16.E4M3.UNPACK_B R43, R43.H1 ;  /* 0x0000002bff2b723e */ /* 0x000fe200030006ff */
[----:B------:R-:W-:-:S02]  /*11030*/  HADD2.F32 R6, -RZ, R4.H1_H1 ;  /* 0x30000004ff067230 */ /* 0x000fc40000004100 */
[----:B------:R-:W-:Y:S02]  /*11040*/  HADD2.F32 R36, -RZ, R15.H1_H1 ;  /* 0x3000000fff247230 */ /* 0x000fe40000004100 */
[----:B------:R-:W-:Y:S02]  /*11050*/  HADD2.F32 R5, -RZ, R4.H0_H0 ;  /* 0x20000004ff057230 */ /* 0x000fe40000004100 */
[C---:B------:R-:W-:Y:S01]  /*11060*/  FMUL.FTZ R40, R6.reuse, R39 ;  /* 0x0000002706287220 */ /* 0x040fe20000410000 */
[----:B------:R-:W-:Y:S02]  /*11070*/  HADD2.F32 R4, -RZ, R3.H1_H1 ;  /* 0x30000003ff047230 */ /* 0x000fe40000004100 */
[-C--:B------:R-:W-:Y:S01]  /*11080*/  FMUL.FTZ R42, R6, R36.reuse ;  /* 0x00000024062a7220 */ /* 0x080fe20000410000 */
[----:B------:R-:W-:Y:S02]  /*11090*/  HADD2.F32 R15, -RZ, R15.H0_H0 ;  /* 0x2000000fff0f7230 */ /* 0x000fe40000004100 */
[----:B------:R-:W-:Y:S01]  /*110a0*/  FFMA.FTZ R40, R5, R36, -R40 ;  /* 0x0000002405287223 */ /* 0x000fe20000010828 */
[----:B------:R-:W-:-:S02]  /*110b0*/  HADD2.F32 R3, -RZ, R3.H0_H0 ;  /* 0x20000003ff037230 */ /* 0x000fc40000004100 */
[C---:B------:R-:W-:Y:S01]  /*110c0*/  FMUL.FTZ R6, R4.reuse, R37 ;  /* 0x0000002504067220 */ /* 0x040fe20000410000 */
[----:B------:R-:W-:Y:S01]  /*110d0*/  FFMA.FTZ R39, R5, R39, R42 ;  /* 0x0000002705277223 */ /* 0x000fe2000001002a */
[-C--:B------:R-:W-:Y:S01]  /*110e0*/  FMUL.FTZ R4, R4, R15.reuse ;  /* 0x0000000f04047220 */ /* 0x080fe20000410000 */
[----:B------:R-:W-:Y:S02]  /*110f0*/  HADD2.F32 R5, -RZ, R38.H1_H1 ;  /* 0x30000026ff057230 */ /* 0x000fe40000004100 */
[C---:B------:R-:W-:Y:S01]  /*11100*/  FFMA.FTZ R36, R3.reuse, R15, -R6 ;  /* 0x0000000f03247223 */ /* 0x040fe20000010806 */
[--C-:B------:R-:W-:Y:S02]  /*11110*/  HADD2.F32 R15, -RZ, R43.reuse.H1_H1 ;  /* 0x3000002bff0f7230 */ /* 0x100fe40000004100 */
[----:B------:R-:W-:Y:S01]  /*11120*/  FFMA.FTZ R37, R3, R37, R4 ;  /* 0x0000002503257223 */ /* 0x000fe20000010004 */
[----:B------:R-:W-:Y:S02]  /*11130*/  HADD2.F32 R4, -RZ, R14.H1_H1 ;  /* 0x3000000eff047230 */ /* 0x000fe40000004100 */
[----:B------:R-:W-:-:S02]  /*11140*/  HADD2.F32 R6, -RZ, R43.H0_H0 ;  /* 0x2000002bff067230 */ /* 0x000fc40000004100 */
[--C-:B------:R-:W-:Y:S02]  /*11150*/  HADD2.F32 R3, -RZ, R7.reuse.H1_H1 ;  /* 0x30000007ff037230 */ /* 0x100fe40000004100 */
[C---:B------:R-:W-:Y:S01]  /*11160*/  FMUL.FTZ R41, R4.reuse, R15 ;  /* 0x0000000f04297220 */ /* 0x040fe20000410000 */
[----:B------:R-:W-:Y:S02]  /*11170*/  HADD2.F32 R38, -RZ, R38.H0_H0 ;  /* 0x20000026ff267230 */ /* 0x000fe40000004100 */
[-C--:B------:R-:W-:Y:S01]  /*11180*/  FMUL.FTZ R42, R4, R5.reuse ;  /* 0x00000005042a7220 */ /* 0x080fe20000410000 */
[----:B------:R-:W-:Y:S02]  /*11190*/  HADD2.F32 R14, -RZ, R14.H0_H0 ;  /* 0x2000000eff0e7230 */ /* 0x000fe40000004100 */
[C---:B------:R-:W-:Y:S01]  /*111a0*/  FMUL.FTZ R4, R3.reuse, R6 ;  /* 0x0000000603047220 */ /* 0x040fe20000410000 */
[----:B------:R-:W-:Y:S02]  /*111b0*/  HADD2.F32 R7, -RZ, R7.H0_H0 ;  /* 0x20000007ff077230 */ /* 0x000fe40000004100 */
[-C--:B------:R-:W-:Y:S01]  /*111c0*/  FMUL.FTZ R3, R3, R38.reuse ;  /* 0x0000002603037220 */ /* 0x080fe20000410000 */
[C---:B------:R-:W-:Y:S01]  /*111d0*/  FFMA.FTZ R41, R14.reuse, R5, -R41 ;  /* 0x000000050e297223 */ /* 0x040fe20000010829 */
[----:B------:R-:W-:Y:S01]  /*111e0*/  FFMA.FTZ R42, R14, R15, R42 ;  /* 0x0000000f0e2a7223 */ /* 0x000fe2000001002a */
[C---:B------:R-:W-:Y:S01]  /*111f0*/  FFMA.FTZ R5, R7.reuse, R38, -R4 ;  /* 0x0000002607057223 */ /* 0x040fe20000010804 */
[----:B------:R-:W-:Y:S01]  /*11200*/  FFMA.FTZ R14, R7, R6, R3 ;  /* 0x00000006070e7223 */ /* 0x000fe20000010003 */
[----:B------:R-:W-:-:S02]  /*11210*/  F2FP.SATFINITE.E4M3.F32.PACK_AB_MERGE_C R6, R49, R48, RZ ;  /* 0x000000303106723e */ /* 0x000fc400048070ff */
[----:B------:R-:W-:Y:S02]  /*11220*/  F2FP.SATFINITE.E4M3.F32.PACK_AB_MERGE_C R7, R45, R52, RZ ;  /* 0x000000342d07723e */ /* 0x000fe400048070ff */
[----:B------:R-:W-:Y:S02]  /*11230*/  F2FP.SATFINITE.E4M3.F32.PACK_AB_MERGE_C R4, R39, R40, RZ ;  /* 0x000000282704723e */ /* 0x000fe400048070ff */
[----:B------:R-:W-:Y:S02]  /*11240*/  F2FP.SATFINITE.E4M3.F32.PACK_AB_MERGE_C R41, R42, R41, RZ ;  /* 0x000000292a29723e */ /* 0x000fe400048070ff */
[----:B------:R-:W-:Y:S02]  /*11250*/  F2FP.SATFINITE.E4M3.F32.PACK_AB_MERGE_C R6, R47, R46, R6 ;  /* 0x0000002e2f06723e */ /* 0x000fe40004807006 */
[----:B------:R-:W-:Y:S02]  /*11260*/  F2FP.SATFINITE.E4M3.F32.PACK_AB_MERGE_C R7, R51, R50, R7 ;  /* 0x000000323307723e */ /* 0x000fe40004807007 */
[----:B------:R-:W-:-:S02]  /*11270*/  F2FP.SATFINITE.E4M3.F32.PACK_AB_MERGE_C R4, R37, R36, R4 ;  /* 0x000000242504723e */ /* 0x000fc40004807004 */
[----:B------:R-:W-:-:S05]  /*11280*/  F2FP.SATFINITE.E4M3.F32.PACK_AB_MERGE_C R5, R14, R5, R41 ;  /* 0x000000050e05723e */ /* 0x000fca0004807029 */
[----:B------:R2:W-:Y:S02]  /*11290*/  STS.128 [R0+0x14400], R4 ;  /* 0x0144000400007388 */ /* 0x0005e40000000c00 */
.L_x_598:
[----:B------:R-:W-:Y:S05]  /*112a0*/  BSYNC B1 ;  /* 0x0000000000017941 */ /* 0x000fea0003800000 */
.L_x_597:
[----:B------:R-:W-:Y:S04]  /*112b0*/  BSSY B1, `(.L_x_599) ;  /* 0x000007c000017945 */ /* 0x000fe80003800000 */
[----:B------:R-:W-:Y:S05]  /*112c0*/  @P1 BRA `(.L_x_600) ;  /* 0x0000000400e81947 */ /* 0x000fea0003800000 */
[----:B012---:R-:W0:Y:S01]  /*112d0*/  LDS.128 R4, [R220] ;  /* 0x00000000dc047984 */ /* 0x007e220000000c00 */
[----:B-----5:R-:W-:Y:S02]  /*112e0*/  SHF.R.U32.HI R15, RZ, 0x8, R33 ;  /* 0x00000008ff0f7819 */ /* 0x020fe40000011621 */
[----:B------:R-:W-:Y:S02]  /*112f0*/  SHF.R.U32.HI R40, RZ, 0x8, R35 ;  /* 0x00000008ff287819 */ /* 0x000fe40000011623 */
[----:B------:R-:W-:Y:S02]  /*11300*/  SHF.R.U32.HI R37, RZ, 0x8, R34 ;  /* 0x00000008ff257819 */ /* 0x000fe40000011622 */
[----:B------:R-:W-:Y:S02]  /*11310*/  LOP3.LUT R36, R33, 0xff, RZ, 0xc0, !PT ;  /* 0x000000ff21247812 */ /* 0x000fe400078ec0ff */
[----:B------:R-:W-:Y:S02]  /*11320*/  LOP3.LUT R41, R35, 0xff, RZ, 0xc0, !PT ;  /* 0x000000ff23297812 */ /* 0x000fe400078ec0ff */
[----:B------:R-:W-:-:S02]  /*11330*/  LOP3.LUT R15, R15, 0xff, RZ, 0xc0, !PT ;  /* 0x000000ff0f0f7812 */ /* 0x000fc400078ec0ff */
[----:B------:R-:W-:Y:S02]  /*11340*/  LOP3.LUT R40, R40, 0xff, RZ, 0xc0, !PT ;  /* 0x000000ff28287812 */ /* 0x000fe400078ec0ff */
[----:B------:R-:W-:Y:S02]  /*11350*/  SHF.R.U32.HI R3, RZ, 0x8, R32 ;  /* 0x00000008ff037819 */ /* 0x000fe40000011620 */
[----:B------:R-:W-:Y:S02]  /*11360*/  LOP3.LUT R38, R37, 0xff, RZ, 0xc0, !PT ;  /* 0x000000ff25267812 */ /* 0x000fe400078ec0ff */
[----:B------:R-:W-:Y:S02]  /*11370*/  PRMT R37, R15, 0x7604, R36 ;  /* 0x000076040f257816 */ /* 0x000fe40000000024 */
[----:B------:R-:W-:Y:S02]  /*11380*/  PRMT R41, R40, 0x7604, R41 ;  /* 0x0000760428297816 */ /* 0x000fe40000000029 */
[----:B------:R-:W-:-:S02]  /*11390*/  SHF.R.U32.HI R36, RZ, 0x10, R33 ;  /* 0x00000010ff247819 */ /* 0x000fc40000011621 */
[----:B------:R-:W-:Y:S02]  /*113a0*/  SHF.R.U32.HI R40, RZ, 0x10, R35 ;  /* 0x00000010ff287819 */ /* 0x000fe40000011623 */
[----:B---3--:R-:W-:Y:S02]  /*113b0*/  LOP3.LUT R14, R32, 0xff, RZ, 0xc0, !PT ;  /* 0x000000ff200e7812 */ /* 0x008fe400078ec0ff */
[----:B------:R-:W-:Y:S02]  /*113c0*/  LOP3.LUT R39, R34, 0xff, RZ, 0xc0, !PT ;  /* 0x000000ff22277812 */ /* 0x000fe400078ec0ff */
[----:B------:R-:W-:Y:S02]  /*113d0*/  LOP3.LUT R3, R3, 0xff, RZ, 0xc0, !PT ;  /* 0x000000ff03037812 */ /* 0x000fe400078ec0ff */
[----:B------:R-:W-:Y:S02]  /*113e0*/  SHF.R.U32.HI R15, RZ, 0x10, R34 ;  /* 0x00000010ff0f7819 */ /* 0x000fe40000011622 */
[----:B------:R-:W-:-:S02]  /*113f0*/  LOP3.LUT R36, R36, 0xff, RZ, 0xc0, !PT ;  /* 0x000000ff24247812 */ /* 0x000fc400078ec0ff */
[----:B------:R-:W-:Y:S02]  /*11400*/  LOP3.LUT R40, R40, 0xff, RZ, 0xc0, !PT ;  /* 0x000000ff28287812 */ /* 0x000fe400078ec0ff */
[----:B------:R-:W-:Y:S02]  /*11410*/  PRMT R14, R3, 0x7604, R14 ;  /* 0x00007604030e7816 */ /* 0x000fe4000000000e */
[----:B------:R-:W-:Y:S02]  /*11420*/  PRMT R39, R38, 0x7604, R39 ;  /* 0x0000760426277816 */ /* 0x000fe40000000027 */
[----:B------:R-:W-:Y:S02]  /*11430*/  SHF.R.U32.HI R3, RZ, 0x10, R32 ;  /* 0x00000010ff037819 */ /* 0x000fe40000011620 */
[----:B------:R-:W-:Y:S02]  /*11440*/  LOP3.LUT R38, R15, 0xff, RZ, 0xc0, !PT ;  /* 0x000000ff0f267812 */ /* 0x000fe400078ec0ff */
[----:B------:R-:W-:-:S02]  /*11450*/  PRMT R37, R36, 0x7054, R37 ;  /* 0x0000705424257816 */ /* 0x000fc40000000025 */
[----:B------:R-:W-:Y:S02]  /*11460*/  PRMT R41, R40, 0x7054, R41 ;  /* 0x0000705428297816 */ /* 0x000fe40000000029 */
[----:B------:R-:W-:Y:S02]  /*11470*/  LOP3.LUT R3, R3, 0xff, RZ, 0xc0, !PT ;  /* 0x000000ff03037812 */ /* 0x000fe400078ec0ff */
[----:B------:R-:W-:Y:S02]  /*11480*/  PRMT R39, R38, 0x7054, R39 ;  /* 0x0000705426277816 */ /* 0x000fe40000000027 */
[----:B------:R-:W-:Y:S02]  /*11490*/  LOP3.LUT R41, R41, 0xff000000, R35, 0xf8, !PT ;  /* 0xff00000029297812 */ /* 0x000fe400078ef823 */
[----:B------:R-:W-:Y:S02]  /*114a0*/  LOP3.LUT R37, R37, 0xff000000, R33, 0xf8, !PT ;  /* 0xff00000025257812 */ /* 0x000fe400078ef821 */
[----:B------:R-:W-:-:S02]  /*114b0*/  PRMT R15, R3, 0x7054, R14 ;  /* 0x00007054030f7816 */ /* 0x000fc4000000000e */
[----:B------:R-:W-:Y:S02]  /*114c0*/  LOP3.LUT R39, R39, 0xff000000, R34, 0xf8, !PT ;  /* 0xff00000027277812 */ /* 0x000fe400078ef822 */
[-C--:B0-----:R-:W-:Y:S02]  /*114d0*/  F2FP.F16.E4M3.UNPACK_B R3, R6.reuse.H1 ;  /* 0x00000006ff03723e */ /* 0x081fe400030006ff */
[----:B------:R-:W-:Y:S02]  /*114e0*/  F2FP.F16.E4M3.UNPACK_B R38, R41 ;  /* 0x00000029ff26723e */ /* 0x000fe400020006ff */
[----:B------:R-:W-:Y:S01]  /*114f0*/  F2FP.F16.E4M3.UNPACK_B R34, R37 ;  /* 0x00000025ff22723e */ /* 0x000fe200020006ff */
[--C-:B------:R-:W-:Y:S01]  /*11500*/  HADD2.F32 R14, -RZ, R3.reuse.H1_H1 ;  /* 0x30000003ff0e7230 */ /* 0x100fe20000004100 */
[----:B------:R-:W-:Y:S01]  /*11510*/  F2FP.F16.E4M3.UNPACK_B R6, R6 ;  /* 0x00000006ff06723e */ /* 0x000fe200020006ff */
[----:B------:R-:W-:Y:S01]  /*11520*/  HADD2.F32 R40, -RZ, R38.H1_H1 ;  /* 0x30000026ff287230 */ /* 0x000fe20000004100 */
[----:B------:R-:W-:Y:S01]  /*11530*/  LOP3.LUT R36, R15, 0xff000000, R32, 0xf8, !PT ;  /* 0xff0000000f247812 */ /* 0x000fe200078ef820 */
[----:B------:R-:W-:Y:S01]  /*11540*/  HADD2.F32 R35, -RZ, R34.H1_H1 ;  /* 0x30000022ff237230 */ /* 0x000fe20000004100 */
[-C--:B------:R-:W-:Y:S01]  /*11550*/  F2FP.F16.E4M3.UNPACK_B R32, R7.reuse ;  /* 0x00000007ff20723e */ /* 0x080fe200020006ff */
[----:B------:R-:W-:Y:S01]  /*11560*/  HADD2.F32 R15, -RZ, R3.H0_H0 ;  /* 0x20000003ff0f7230 */ /* 0x000fe20000004100 */
[----:B------:R-:W-:Y:S01]  /*11570*/  F2FP.F16.E4M3.UNPACK_B R33, R7.H1 ;  /* 0x00000007ff21723e */ /* 0x000fe200030006ff */
[C---:B------:R-:W-:Y:S01]  /*11580*/  FMUL.FTZ R42, R14.reuse, R40 ;  /* 0x000000280e2a7220 */ /* 0x040fe20000410000 */
[----:B------:R-:W-:Y:S01]  /*11590*/  FMUL.FTZ R43, R14, R35 ;  /* 0x000000230e2b7220 */ /* 0x000fe20000410000 */
[-C--:B------:R-:W-:Y:S01]  /*115a0*/  F2FP.F16.E4M3.UNPACK_B R7, R5.reuse ;  /* 0x00000005ff07723e */ /* 0x080fe200020006ff */
[----:B------:R-:W-:Y:S01]  /*115b0*/  HADD2.F32 R38, -RZ, R38.H0_H0 ;  /* 0x20000026ff267230 */ /* 0x000fe20000004100 */
[----:B------:R-:W-:Y:S01]  /*115c0*/  F2FP.F16.E4M3.UNPACK_B R14, R5.H1 ;  /* 0x00000005ff0e723e */ /* 0x000fe200030006ff */
[----:B------:R-:W-:-:S02]  /*115d0*/  HADD2.F32 R5, -RZ, R6.H1_H1 ;  /* 0x30000006ff057230 */ /* 0x000fc40000004100 */
[C---:B------:R-:W-:Y:S01]  /*115e0*/  FFMA.FTZ R45, R15.reuse, R35, -R42 ;  /* 0x000000230f2d7223 */ /* 0x040fe2000001082a */
[----:B------:R-:W-:Y:S02]  /*115f0*/  HADD2.F32 R34, -RZ, R34.H0_H0 ;  /* 0x20000022ff227230 */ /* 0x000fe40000004100 */
        /* <DEDUP_REMOVED lines=70> */
[----:B------:R4:W-:Y:S02]  /*11a60*/  STS.128 [R220], R4 ;  /* 0x00000004dc007388 */ /* 0x0009e40000000c00 */
.L_x_600:
[----:B------:R-:W-:Y:S05]  /*11a70*/  BSYNC B1 ;  /* 0x0000000000017941 */ /* 0x000fea0003800000 */
.L_x_599:
[----:B------:R-:W-:Y:S04]  /*11a80*/  BSSY B1, `(.L_x_601) ;  /* 0x0000078000017945 */ /* 0x000fe80003800000 */
[----:B------:R-:W-:Y:S05]  /*11a90*/  @P2 BRA `(.L_x_602) ;  /* 0x0000000400d82947 */ /* 0x000fea0003800000 */
[----:B012-4-:R-:W0:Y:S01]  /*11aa0*/  LDS.128 R4, [R0+0x16400] ;  /* 0x0164000000047984 */ /* 0x017e220000000c00 */
[----:B---3-5:R-:W-:Y:S02]  /*11ab0*/  SHF.R.U32.HI R14, RZ, 0x8, R30 ;  /* 0x00000008ff0e7819 */ /* 0x028fe4000001161e */
[----:B------:R-:W-:Y:S02]  /*11ac0*/  LOP3.LUT R3, R30, 0xff, RZ, 0xc0, !PT ;  /* 0x000000ff1e037812 */ /* 0x000fe400078ec0ff */
[----:B------:R-:W-:Y:S02]  /*11ad0*/  LOP3.LUT R14, R14, 0xff, RZ, 0xc0, !PT ;  /* 0x000000ff0e0e7812 */ /* 0x000fe400078ec0ff */
[----:B------:R-:W-:Y:S02]  /*11ae0*/  SHF.R.U32.HI R32, RZ, 0x8, R31 ;  /* 0x00000008ff207819 */ /* 0x000fe4000001161f */
[----:B------:R-:W-:Y:S02]  /*11af0*/  SHF.R.U32.HI R35, RZ, 0x8, R29 ;  /* 0x00000008ff237819 */ /* 0x000fe4000001161d */
[----:B------:R-:W-:-:S02]  /*11b00*/  PRMT R3, R14, 0x7604, R3 ;  /* 0x000076040e037816 */ /* 0x000fc40000000003 */
[----:B------:R-:W-:Y:S02]  /*11b10*/  LOP3.LUT R15, R31, 0xff, RZ, 0xc0, !PT ;  /* 0x000000ff1f0f7812 */ /* 0x000fe400078ec0ff */
[----:B------:R-:W-:Y:S02]  /*11b20*/  LOP3.LUT R32, R32, 0xff, RZ, 0xc0, !PT ;  /* 0x000000ff20207812 */ /* 0x000fe400078ec0ff */
[----:B------:R-:W-:Y:S02]  /*11b30*/  SHF.R.U32.HI R36, RZ, 0x10, R31 ;  /* 0x00000010ff247819 */ /* 0x000fe4000001161f */
[----:B------:R-:W-:Y:S02]  /*11b40*/  SHF.R.U32.HI R14, RZ, 0x8, R28 ;  /* 0x00000008ff0e7819 */ /* 0x000fe4000001161c */
[----:B------:R-:W-:Y:S02]  /*11b50*/  SHF.R.U32.HI R37, RZ, 0x10, R29 ;  /* 0x00000010ff257819 */ /* 0x000fe4000001161d */
[----:B------:R-:W-:-:S02]  /*11b60*/  LOP3.LUT R34, R29, 0xff, RZ, 0xc0, !PT ;  /* 0x000000ff1d227812 */ /* 0x000fc400078ec0ff */
[----:B------:R-:W-:Y:S01]  /*11b70*/  LOP3.LUT R35, R35, 0xff, RZ, 0xc0, !PT ;  /* 0x000000ff23237812 */ /* 0x000fe200078ec0ff */
[----:B------:R-:W-:Y:S01]  /*11b80*/  IMAD.U32 R37, R37, 0x10000, RZ ;  /* 0x0001000025257824 */ /* 0x000fe200078e00ff */
[----:B------:R-:W-:Y:S02]  /*11b90*/  PRMT R15, R32, 0x7604, R15 ;  /* 0x00007604200f7816 */ /* 0x000fe4000000000f */
[----:B------:R-:W-:Y:S01]  /*11ba0*/  LOP3.LUT R33, R14, 0xff, RZ, 0xc0, !PT ;  /* 0x000000ff0e217812 */ /* 0x000fe200078ec0ff */
[----:B------:R-:W-:Y:S01]  /*11bb0*/  IMAD.U32 R14, R36, 0x10000, RZ ;  /* 0x00010000240e7824 */ /* 0x000fe200078e00ff */
[----:B------:R-:W-:Y:S02]  /*11bc0*/  LOP3.LUT R32, R28, 0xff, RZ, 0xc0, !PT ;  /* 0x000000ff1c207812 */ /* 0x000fe400078ec0ff */
[----:B------:R-:W-:Y:S02]  /*11bd0*/  PRMT R34, R35, 0x7604, R34 ;  /* 0x0000760423227816 */ /* 0x000fe40000000022 */
[----:B------:R-:W-:-:S02]  /*11be0*/  PRMT R35, R33, 0x7604, R32 ;  /* 0x0000760421237816 */ /* 0x000fc40000000020 */
[----:B------:R-:W-:Y:S02]  /*11bf0*/  LOP3.LUT R33, R15, 0xff0000, R14, 0xf8, !PT ;  /* 0x00ff00000f217812 */ /* 0x000fe400078ef80e */
[----:B------:R-:W-:Y:S02]  /*11c00*/  LOP3.LUT R37, R34, 0xff0000, R37, 0xf8, !PT ;  /* 0x00ff000022257812 */ /* 0x000fe400078ef825 */
[----:B------:R-:W-:Y:S02]  /*11c10*/  LOP3.LUT R33, R33, 0xff000000, R31, 0xf8, !PT ;  /* 0xff00000021217812 */ /* 0x000fe400078ef81f */
[----:B------:R-:W-:Y:S02]  /*11c20*/  LOP3.LUT R37, R37, 0xff000000, R29, 0xf8, !PT ;  /* 0xff00000025257812 */ /* 0x000fe400078ef81d */
[----:B------:R-:W-:Y:S02]  /*11c30*/  LOP3.LUT R15, R3, 0xff0000, R30, 0xf8, !PT ;  /* 0x00ff0000030f7812 */ /* 0x000fe400078ef81e */
[----:B0-----:R-:W-:-:S02]  /*11c40*/  F2FP.F16.E4M3.UNPACK_B R3, R6.H1 ;  /* 0x00000006ff03723e */ /* 0x001fc400030006ff */
        /* <DEDUP_REMOVED lines=91> */
.L_x_602:
[----:B------:R-:W-:Y:S05]  /*12200*/  BSYNC B1 ;  /* 0x0000000000017941 */ /* 0x000fea0003800000 */
.L_x_601:
[----:B------:R-:W-:Y:S04]  /*12210*/  BSSY B1, `(.L_x_603) ;  /* 0x000007c000017945 */ /* 0x000fe80003800000 */
[----:B------:R-:W-:Y:S05]  /*12220*/  @P3 BRA `(.L_x_604) ;  /* 0x0000000400e83947 */ /* 0x000fea0003800000 */
[----:B012-4-:R-:W0:Y:S01]  /*12230*/  LDS.128 R4, [R220+0x2000] ;  /* 0x00200000dc047984 */ /* 0x017e220000000c00 */
        /* <DEDUP_REMOVED lines=16> */
[----:B------:R-:W-:Y:S02]  /*12340*/  LOP3.LUT R32, R32, 0xff, RZ, 0xc0, !PT ;  /* 0x000000ff20207812 */ /* 0x000fe400078ec0ff */
[----:B------:R-:W-:-:S02]  /*12350*/  LOP3.LUT R31, R24, 0xff, RZ, 0xc0, !PT ;  /* 0x000000ff181f7812 */ /* 0x000fc400078ec0ff */
[----:B------:R-:W-:Y:S02]  /*12360*/  PRMT R14, R3, 0x7604, R14 ;  /* 0x00007604030e7816 */ /* 0x000fe4000000000e */
[----:B------:R-:W-:Y:S02]  /*12370*/  SHF.R.U32.HI R3, RZ, 0x10, R26 ;  /* 0x00000010ff037819 */ /* 0x000fe4000001161a */
[----:B------:R-:W-:Y:S02]  /*12380*/  SHF.R.U32.HI R15, RZ, 0x10, R24 ;  /* 0x00000010ff0f7819 */ /* 0x000fe40000011618 */
[----:B------:R-:W-:Y:S02]  /*12390*/  PRMT R29, R28, 0x7054, R29 ;  /* 0x000070541c1d7816 */ /* 0x000fe4000000001d */
[----:B------:R-:W-:Y:S02]  /*123a0*/  PRMT R33, R32, 0x7054, R33 ;  /* 0x0000705420217816 */ /* 0x000fe40000000021 */
[----:B------:R-:W-:-:S02]  /*123b0*/  PRMT R31, R30, 0x7604, R31 ;  /* 0x000076041e1f7816 */ /* 0x000fc4000000001f */
[----:B------:R-:W-:Y:S02]  /*123c0*/  LOP3.LUT R3, R3, 0xff, RZ, 0xc0, !PT ;  /* 0x000000ff03037812 */ /* 0x000fe400078ec0ff */
[----:B------:R-:W-:Y:S02]  /*123d0*/  LOP3.LUT R30, R15, 0xff, RZ, 0xc0, !PT ;  /* 0x000000ff0f1e7812 */ /* 0x000fe400078ec0ff */
[----:B------:R-:W-:Y:S02]  /*123e0*/  LOP3.LUT R33, R33, 0xff000000, R25, 0xf8, !PT ;  /* 0xff00000021217812 */ /* 0x000fe400078ef819 */
[----:B------:R-:W-:Y:S02]  /*123f0*/  LOP3.LUT R29, R29, 0xff000000, R27, 0xf8, !PT ;  /* 0xff0000001d1d7812 */ /* 0x000fe400078ef81b */
[----:B------:R-:W-:Y:S02]  /*12400*/  PRMT R15, R3, 0x7054, R14 ;  /* 0x00007054030f7816 */ /* 0x000fe4000000000e */
[----:B------:R-:W-:-:S02]  /*12410*/  PRMT R31, R30, 0x7054, R31 ;  /* 0x000070541e1f7816 */ /* 0x000fc4000000001f */
[-C--:B0-----:R-:W-:Y:S02]  /*12420*/  F2FP.F16.E4M3.UNPACK_B R3, R6.reuse.H1 ;  /* 0x00000006ff03723e */ /* 0x081fe400030006ff */
[----:B------:R-:W-:Y:S02]  /*12430*/  F2FP.F16.E4M3.UNPACK_B R30, R33 ;  /* 0x00000021ff1e723e */ /* 0x000fe400020006ff */
[----:B------:R-:W-:Y:S01]  /*12440*/  F2FP.F16.E4M3.UNPACK_B R27, R29 ;  /* 0x0000001dff1b723e */ /* 0x000fe200020006ff */
[----:B------:R-:W-:Y:S01]  /*12450*/  HADD2.F32 R14, -RZ, R3.H1_H1 ;  /* 0x30000003ff0e7230 */ /* 0x000fe20000004100 */
[----:B------:R-:W-:Y:S01]  /*12460*/  F2FP.F16.E4M3.UNPACK_B R6, R6 ;  /* 0x00000006ff06723e */ /* 0x000fe200020006ff */
[--C-:B------:R-:W-:Y:S01]  /*12470*/  HADD2.F32 R32, -RZ, R30.reuse.H1_H1 ;  /* 0x3000001eff207230 */ /* 0x100fe20000004100 */
[----:B------:R-:W-:Y:S01]  /*12480*/  LOP3.LUT R31, R31, 0xff000000, R24, 0xf8, !PT ;  /* 0xff0000001f1f7812 */ /* 0x000fe200078ef818 */
[----:B------:R-:W-:Y:S01]  /*12490*/  HADD2.F32 R28, -RZ, R27.H1_H1 ;  /* 0x3000001bff1c7230 */ /* 0x000fe20000004100 */
[----:B------:R-:W-:Y:S01]  /*124a0*/  LOP3.LUT R26, R15, 0xff000000, R26, 0xf8, !PT ;  /* 0xff0000000f1a7812 */ /* 0x000fe200078ef81a */
[----:B------:R-:W-:Y:S01]  /*124b0*/  HADD2.F32 R15, -RZ, R3.H0_H0 ;  /* 0x20000003ff0f7230 */ /* 0x000fe20000004100 */
[-C--:B------:R-:W-:Y:S01]  /*124c0*/  F2FP.F16.E4M3.UNPACK_B R24, R7.reuse ;  /* 0x00000007ff18723e */ /* 0x080fe200020006ff */
[C---:B------:R-:W-:Y:S01]  /*124d0*/  FMUL.FTZ R34, R14.reuse, R32 ;  /* 0x000000200e227220 */ /* 0x040fe20000410000 */
[----:B------:R-:W-:Y:S01]  /*124e0*/  F2FP.F16.E4M3.UNPACK_B R25, R7.H1 ;  /* 0x00000007ff19723e */ /* 0x000fe200030006ff */
        /* <DEDUP_REMOVED lines=78> */
.L_x_604:
[----:B------:R-:W-:Y:S05]  /*129d0*/  BSYNC B1 ;  /* 0x0000000000017941 */ /* 0x000fea0003800000 */
.L_x_603:
[----:B------:R-:W-:Y:S04]  /*129e0*/  BSSY B1, `(.L_x_605) ;  /* 0x0000078000017945 */ /* 0x000fe80003800000 */
[----:B------:R-:W-:Y:S05]  /*129f0*/  @P4 BRA `(.L_x_606) ;  /* 0x0000000400d84947 */ /* 0x000fea0003800000 */
[----:B012-4-:R-:W0:Y:S01]  /*12a00*/  LDS.128 R4, [R0+0x18400] ;  /* 0x0184000000047984 */ /* 0x017e220000000c00 */
        /* <DEDUP_REMOVED lines=25> */
[----:B------:R-:W-:Y:S02]  /*12ba0*/  LOP3.LUT R15, R3, 0xff0000, R12, 0xf8, !PT ;  /* 0x00ff0000030f7812 */ /* 0x000fe400078ef80c */
[----:B------:R-:W-:Y:S02]  /*12bb0*/  LOP3.LUT R27, R27, 0xff000000, R20, 0xf8, !PT ;  /* 0xff0000001b1b7812 */ /* 0x000fe400078ef814 */
[-C--:B0-----:R-:W-:Y:S02]  /*12bc0*/  F2FP.F16.E4M3.UNPACK_B R3, R6.reuse.H1 ;  /* 0x00000006ff03723e */ /* 0x081fe400030006ff */
[----:B------:R-:W-:Y:S02]  /*12bd0*/  F2FP.F16.E4M3.UNPACK_B R26, R29 ;  /* 0x0000001dff1a723e */ /* 0x000fe400020006ff */
[----:B------:R-:W-:Y:S01]  /*12be0*/  F2FP.F16.E4M3.UNPACK_B R20, R25 ;  /* 0x00000019ff14723e */ /* 0x000fe200020006ff */
[--C-:B------:R-:W-:Y:S01]  /*12bf0*/  HADD2.F32 R13, -RZ, R3.reuse.H0_H0 ;  /* 0x20000003ff0d7230 */ /* 0x100fe20000004100 */
[----:B------:R-:W-:Y:S01]  /*12c00*/  LOP3.LUT R24, R15, 0xff000000, R12, 0xf8, !PT ;  /* 0xff0000000f187812 */ /* 0x000fe200078ef80c */
[----:B------:R-:W-:Y:S01]  /*12c10*/  HADD2.F32 R12, -RZ, R3.H1_H1 ;  /* 0x30000003ff0c7230 */ /* 0x000fe20000004100 */
[----:B------:R-:W-:Y:S01]  /*12c20*/  F2FP.F16.E4M3.UNPACK_B R6, R6 ;  /* 0x00000006ff06723e */ /* 0x000fe200020006ff */
[----:B------:R-:W-:Y:S01]  /*12c30*/  HADD2.F32 R28, -RZ, R26.H1_H1 ;  /* 0x3000001aff1c7230 */ /* 0x000fe20000004100 */
[-C--:B------:R-:W-:Y:S01]  /*12c40*/  F2FP.F16.E4M3.UNPACK_B R14, R7.reuse ;  /* 0x00000007ff0e723e */ /* 0x080fe200020006ff */
[----:B------:R-:W-:Y:S01]  /*12c50*/  HADD2.F32 R21, -RZ, R20.H1_H1 ;  /* 0x30000014ff157230 */ /* 0x000fe20000004100 */
[----:B------:R-:W-:Y:S01]  /*12c60*/  F2FP.F16.E4M3.UNPACK_B R15, R7.H1 ;  /* 0x00000007ff0f723e */ /* 0x000fe200030006ff */
[----:B------:R-:W-:-:S02]  /*12c70*/  HADD2.F32 R26, -RZ, R26.H0_H0 ;  /* 0x2000001aff1a7230 */ /* 0x000fc40000004100 */
[CC--:B------:R-:W-:Y:S01]  /*12c80*/  FMUL.FTZ R30, R12.reuse, R28.reuse ;  /* 0x0000001c0c1e7220 */ /* 0x0c0fe20000410000 */
[----:B------:R-:W-:Y:S01]  /*12c90*/  F2FP.F16.E4M3.UNPACK_B R7, R5 ;  /* 0x00000005ff07723e */ /* 0x000fe200020006ff */
[----:B------:R-:W-:Y:S01]  /*12ca0*/  FMUL.FTZ R31, R12, R21 ;  /* 0x000000150c1f7220 */ /* 0x000fe20000410000 */
[----:B------:R-:W-:Y:S01]  /*12cb0*/  F2FP.F16.E4M3.UNPACK_B R12, R5.H1 ;  /* 0x00000005ff0c723e */ /* 0x000fe200030006ff */
[----:B------:R-:W-:Y:S02]  /*12cc0*/  HADD2.F32 R5, -RZ, R6.H1_H1 ;  /* 0x30000006ff057230 */ /* 0x000fe40000004100 */
[C---:B------:R-:W-:Y:S01]  /*12cd0*/  FFMA.FTZ R32, R13.reuse, R21, -R30 ;  /* 0x000000150d207223 */ /* 0x040fe2000001081e */
[----:B------:R-:W-:Y:S02]  /*12ce0*/  HADD2.F32 R20, -RZ, R20.H0_H0 ;  /* 0x20000014ff147230 */ /* 0x000fe40000004100 */
[----:B------:R-:W-:Y:S01]  /*12cf0*/  FFMA.FTZ R33, R13, R28, R31 ;  /* 0x0000001c0d217223 */ /* 0x000fe2000001001f */
[----:B------:R-:W-:Y:S01]  /*12d00*/  HADD2.F32 R6, -RZ, R6.H0_H0 ;  /* 0x20000006ff067230 */ /* 0x000fe20000004100 */
[----:B------:R-:W-:Y:S01]  /*12d10*/  F2FP.F16.E4M3.UNPACK_B R29, R29.H1 ;  /* 0x0000001dff1d723e */ /* 0x000fe200030006ff */
[C---:B------:R-:W-:Y:S01]  /*12d20*/  FMUL.FTZ R13, R5.reuse, R26 ;  /* 0x0000001a050d7220 */ /* 0x040fe20000410000 */
[----:B------:R-:W-:Y:S01]  /*12d30*/  F2FP.F16.E4M3.UNPACK_B R25, R25.H1 ;  /* 0x00000019ff19723e */ /* 0x000fe200030006ff */
[----:B------:R-:W-:Y:S01]  /*12d40*/  FMUL.FTZ R31, R5, R20 ;  /* 0x00000014051f7220 */ /* 0x000fe20000410000 */
[----:B------:R-:W-:-:S02]  /*12d50*/  HADD2.F32 R5, -RZ, R14.H1_H1 ;  /* 0x3000000eff057230 */ /* 0x000fc40000004100 */
[C---:B------:R-:W-:Y:S01]  /*12d60*/  FFMA.FTZ R30, R6.reuse, R20, -R13 ;  /* 0x00000014061e7223 */ /* 0x040fe2000001080d */
[----:B------:R-:W-:Y:S02]  /*12d70*/  HADD2.F32 R21, -RZ, R29.H0_H0 ;  /* 0x2000001dff157230 */ /* 0x000fe40000004100 */
[----:B------:R-:W-:Y:S01]  /*12d80*/  FFMA.FTZ R31, R6, R26, R31 ;  /* 0x0000001a061f7223 */ /* 0x000fe2000001001f */
[----:B------:R-:W-:Y:S01]  /*12d90*/  HADD2.F32 R13, -RZ, R25.H0_H0 ;  /* 0x20000019ff0d7230 */ /* 0x000fe20000004100 */
[----:B------:R-:W-:Y:S01]  /*12da0*/  F2FP.F16.E4M3.UNPACK_B R3, R4 ;  /* 0x00000004ff03723e */ /* 0x000fe200020006ff */
[----:B------:R-:W-:Y:S02]  /*12db0*/  HADD2.F32 R14, -RZ, R14.H0_H0 ;  /* 0x2000000eff0e7230 */ /* 0x000fe40000004100 */
[C---:B------:R-:W-:Y:S01]  /*12dc0*/  FMUL.FTZ R35, R5.reuse, R21 ;  /* 0x0000001505237220 */ /* 0x040fe20000410000 */
[----:B------:R-:W-:Y:S02]  /*12dd0*/  HADD2.F32 R29, -RZ, R29.H1_H1 ;  /* 0x3000001dff1d7230 */ /* 0x000fe40000004100 */
[----:B------:R-:W-:Y:S01]  /*12de0*/  FMUL.FTZ R5, R5, R13 ;  /* 0x0000000d05057220 */ /* 0x000fe20000410000 */
[----:B------:R-:W-:-:S02]  /*12df0*/  HADD2.F32 R6, -RZ, R15.H1_H1 ;  /* 0x3000000fff067230 */ /* 0x000fc40000004100 */
[C---:B------:R-:W-:Y:S01]  /*12e00*/  FFMA.FTZ R35, R14.reuse, R13, -R35 ;  /* 0x0000000d0e237223 */ /* 0x040fe20000010823 */
[----:B------:R-:W-:Y:S02]  /*12e10*/  HADD2.F32 R25, -RZ, R25.H1_H1 ;  /* 0x30000019ff197230 */ /* 0x000fe40000004100 */
        /* <DEDUP_REMOVED lines=52> */
.L_x_606:
[----:B------:R-:W-:Y:S05]  /*13160*/  BSYNC B1 ;  /* 0x0000000000017941 */ /* 0x000fea0003800000 */
.L_x_605:
[----:B------:R-:W-:Y:S05]  /*13170*/  @P5 BRA `(.L_x_596) ;  /* 0x0000003c00005947 */ /* 0x000fea0003800000 */
[----:B012-4-:R-:W0:Y:S01]  /*13180*/  LDS.128 R4, [R220+0x4000] ;  /* 0x00400000dc047984 */ /* 0x017e220000000c00 */
[----:B-----5:R-:W-:Y:S02]  /*13190*/  SHF.R.U32.HI R12, RZ, 0x8, R11 ;  /* 0x00000008ff0c7819 */ /* 0x020fe4000001160b */
[----:B------:R-:W-:Y:S02]  /*131a0*/  SHF.R.U32.HI R20, RZ, 0x8, R9 ;  /* 0x00000008ff147819 */ /* 0x000fe40000011609 */
[----:B------:R-:W-:Y:S02]  /*131b0*/  LOP3.LUT R13, R11, 0xff, RZ, 0xc0, !PT ;  /* 0x000000ff0b0d7812 */ /* 0x000fe400078ec0ff */
[----:B------:R-:W-:Y:S02]  /*131c0*/  LOP3.LUT R21, R9, 0xff, RZ, 0xc0, !PT ;  /* 0x000000ff09157812 */ /* 0x000fe400078ec0ff */
[----:B------:R-:W-:Y:S02]  /*131d0*/  LOP3.LUT R12, R12, 0xff, RZ, 0xc0, !PT ;  /* 0x000000ff0c0c7812 */ /* 0x000fe400078ec0ff */
[----:B------:R-:W-:-:S02]  /*131e0*/  LOP3.LUT R20, R20, 0xff, RZ, 0xc0, !PT ;  /* 0x000000ff14147812 */ /* 0x000fc400078ec0ff */
[----:B------:R-:W-:Y:S02]  /*131f0*/  SHF.R.U32.HI R0, RZ, 0x8, R10 ;  /* 0x00000008ff007819 */ /* 0x000fe4000001160a */
[----:B---3--:R-:W-:Y:S02]  /*13200*/  SHF.R.U32.HI R14, RZ, 0x8, R8 ;  /* 0x00000008ff0e7819 */ /* 0x008fe40000011608 */
[----:B------:R-:W-:Y:S02]  /*13210*/  PRMT R13, R12, 0x7604, R13 ;  /* 0x000076040c0d7816 */ /* 0x000fe4000000000d */
[----:B------:R-:W-:Y:S02]  /*13220*/  PRMT R21, R20, 0x7604, R21 ;  /* 0x0000760414157816 */ /* 0x000fe40000000015 */
[----:B------:R-:W-:Y:S02]  /*13230*/  SHF.R.U32.HI R12, RZ, 0x10, R11 ;  /* 0x00000010ff0c7819 */ /* 0x000fe4000001160b */
[----:B------:R-:W-:-:S02]  /*13240*/  SHF.R.U32.HI R20, RZ, 0x10, R9 ;  /* 0x00000010ff147819 */ /* 0x000fc40000011609 */
[----:B------:R-:W-:Y:S02]  /*13250*/  LOP3.LUT R3, R10, 0xff, RZ, 0xc0, !PT ;  /* 0x000000ff0a037812 */ /* 0x000fe400078ec0ff */
[----:B------:R-:W-:Y:S02]  /*13260*/  LOP3.LUT R15, R8, 0xff, RZ, 0xc0, !PT ;  /* 0x000000ff080f7812 */ /* 0x000fe400078ec0ff */
[----:B------:R-:W-:Y:S02]  /*13270*/  LOP3.LUT R0, R0, 0xff, RZ, 0xc0, !PT ;  /* 0x000000ff00007812 */ /* 0x000fe400078ec0ff */
[----:B------:R-:W-:Y:S02]  /*13280*/  LOP3.LUT R14, R14, 0xff, RZ, 0xc0, !PT ;  /* 0x000000ff0e0e7812 */ /* 0x000fe400078ec0ff */
[----:B------:R-:W-:Y:S02]  /*13290*/  LOP3.LUT R12, R12, 0xff, RZ, 0xc0, !PT ;  /* 0x000000ff0c0c7812 */ /* 0x000fe400078ec0ff */
[----:B------:R-:W-:-:S02]  /*132a0*/  LOP3.LUT R20, R20, 0xff, RZ, 0xc0, !PT ;  /* 0x000000ff14147812 */ /* 0x000fc400078ec0ff */
[----:B------:R-:W-:Y:S02]  /*132b0*/  PRMT R3, R0, 0x7604, R3 ;  /* 0x0000760400037816 */ /* 0x000fe40000000003 */
[----:B------:R-:W-:Y:S02]  /*132c0*/  PRMT R15, R14, 0x7604, R15 ;  /* 0x000076040e0f7816 */ /* 0x000fe4000000000f */
[----:B------:R-:W-:Y:S02]  /*132d0*/  SHF.R.U32.HI R0, RZ, 0x10, R10 ;  /* 0x00000010ff007819 */ /* 0x000fe4000001160a */
[----:B------:R-:W-:Y:S02]  /*132e0*/  SHF.R.U32.HI R14, RZ, 0x10, R8 ;  /* 0x00000010ff0e7819 */ /* 0x000fe40000011608 */
        /* <DEDUP_REMOVED lines=12> */
[----:B------:R-:W-:Y:S01]  /*133b0*/  LOP3.LUT R12, R3, 0xff000000, R10, 0xf8, !PT ;  /* 0xff000000030c7812 */ /* 0x000fe200078ef80a */
[----:B------:R-:W-:Y:S01]  /*133c0*/  HADD2.F32 R25, -RZ, R24.H1_H1 ;  /* 0x30000018ff197230 */ /* 0x000fe20000004100 */
[----:B------:R-:W-:Y:S01]  /*133d0*/  LOP3.LUT R20, R15, 0xff000000, R8, 0xf8, !PT ;  /* 0xff0000000f147812 */ /* 0x000fe200078ef808 */
[----:B------:R-:W-:Y:S01]  /*133e0*/  HADD2.F32 R15, -RZ, R14.H1_H1 ;  /* 0x3000000eff0f7230 */ /* 0x000fe20000004100 */
[----:B------:R-:W-:Y:S01]  /*133f0*/  F2FP.F16.E4M3.UNPACK_B R3, R6 ;  /* 0x00000006ff03723e */ /* 0x000fe200020006ff */
[----:B------:R-:W-:Y:S01]  /*13400*/  HADD2.F32 R8, -RZ, R0.H0_H0 ;  /* 0x20000000ff087230 */ /* 0x000fe20000004100 */
[----:B------:R-:W-:Y:S01]  /*13410*/  F2FP.F16.E4M3.UNPACK_B R10, R7 ;  /* 0x00000007ff0a723e */ /* 0x000fe200020006ff */
[C---:B------:R-:W-:Y:S01]  /*13420*/  FMUL.FTZ R27, R9.reuse, R25 ;  /* 0x00000019091b7220 */ /* 0x040fe20000410000 */
[----:B------:R-:W-:Y:S01]  /*13430*/  F2FP.F16.E4M3.UNPACK_B R11, R7.H1 ;  /* 0x00000007ff0b723e */ /* 0x000fe200030006ff */
[----:B------:R-:W-:Y:S01]  /*13440*/  FMUL.FTZ R26, R9, R15 ;  /* 0x0000000f091a7220 */ /* 0x000fe20000410000 */
[-C--:B------:R-:W-:Y:S01]  /*13450*/  F2FP.F16.E4M3.UNPACK_B R6, R5.reuse ;  /* 0x00000005ff06723e */ /* 0x080fe200020006ff */
[----:B------:R-:W-:Y:S01]  /*13460*/  HADD2.F32 R24, -RZ, R24.H0_H0 ;  /* 0x20000018ff187230 */ /* 0x000fe20000004100 */
[----:B------:R-:W-:Y:S01]  /*13470*/  F2FP.F16.E4M3.UNPACK_B R7, R5.H1 ;  /* 0x00000005ff07723e */ /* 0x000fe200030006ff */
[----:B------:R-:W-:Y:S01]  /*13480*/  HADD2.F32 R5, -RZ, R3.H1_H1 ;  /* 0x30000003ff057230 */ /* 0x000fe20000004100 */
[----:B------:R-:W-:Y:S01]  /*13490*/  F2FP.F16.E4M3.UNPACK_B R21, R21.H1 ;  /* 0x00000015ff15723e */ /* 0x000fe200030006ff */
[----:B------:R-:W-:-:S02]  /*134a0*/  HADD2.F32 R14, -RZ, R14.H0_H0 ;  /* 0x2000000eff0e7230 */ /* 0x000fc40000004100 */
[C---:B------:R-:W-:Y:S01]  /*134b0*/  FFMA.FTZ R27, R8.reuse, R15, -R27 ;  /* 0x0000000f081b7223 */ /* 0x040fe2000001081b */
[----:B------:R-:W-:Y:S01]  /*134c0*/  FFMA.FTZ R26, R8, R25, R26 ;  /* 0x00000019081a7223 */ /* 0x000fe2000001001a */
[----:B------:R-:W-:Y:S01]  /*134d0*/  HADD2.F32 R3, -RZ, R3.H0_H0 ;  /* 0x20000003ff037230 */ /* 0x000fe20000004100 */
[----:B------:R-:W-:Y:S01]  /*134e0*/  F2FP.F16.E4M3.UNPACK_B R13, R13.H1 ;  /* 0x0000000dff0d723e */ /* 0x000fe200030006ff */
[C---:B------:R-:W-:Y:S01]  /*134f0*/  FMUL.FTZ R8, R5.reuse, R24 ;  /* 0x0000001805087220 */ /* 0x040fe20000410000 */
[----:B------:R-:W-:Y:S01]  /*13500*/  FMUL.FTZ R15, R5, R14 ;  /* 0x0000000e050f7220 */ /* 0x000fe20000410000 */
[--C-:B------:R-:W-:Y:S01]  /*13510*/  HADD2.F32 R5, -RZ, R10.reuse.H1_H1 ;  /* 0x3000000aff057230 */ /* 0x100fe20000004100 */
[----:B------:R-:W-:Y:S01]  /*13520*/  F2FP.F16.E4M3.UNPACK_B R0, R4 ;  /* 0x00000004ff00723e */ /* 0x000fe200020006ff */
[----:B------:R-:W-:Y:S02]  /*13530*/  HADD2.F32 R9, -RZ, R21.H0_H0 ;  /* 0x20000015ff097230 */ /* 0x000fe40000004100 */
[C---:B------:R-:W-:Y:S01]  /*13540*/  FFMA.FTZ R25, R3.reuse, R14, -R8 ;  /* 0x0000000e03197223 */ /* 0x040fe20000010808 */
[----:B------:R-:W-:Y:S01]  /*13550*/  FFMA.FTZ R24, R3, R24, R15 ;  /* 0x0000001803187223 */ /* 0x000fe2000001000f */
[----:B------:R-:W-:Y:S01]  /*13560*/  HADD2.F32 R8, -RZ, R13.H0_H0 ;  /* 0x2000000dff087230 */ /* 0x000fe20000004100 */
[----:B------:R-:W-:Y:S01]  /*13570*/  F2FP.F16.E4M3.UNPACK_B R4, R4.H1 ;  /* 0x00000004ff04723e */ /* 0x000fe200030006ff */
[----:B------:R-:W-:-:S02]  /*13580*/  HADD2.F32 R10, -RZ, R10.H0_H0 ;  /* 0x2000000aff0a7230 */ /* 0x000fc40000004100 */
[CC--:B------:R-:W-:Y:S01]  /*13590*/  FMUL.FTZ R15, R5.reuse, R9.reuse ;  /* 0x00000009050f7220 */ /* 0x0c0fe20000410000 */
[----:B------:R-:W-:Y:S02]  /*135a0*/  HADD2.F32 R14, -RZ, R21.H1_H1 ;  /* 0x30000015ff0e7230 */ /* 0x000fe40000004100 */
[-C--:B------:R-:W-:Y:S01]  /*135b0*/  FMUL.FTZ R5, R5, R8.reuse ;  /* 0x0000000805057220 */ /* 0x080fe20000410000 */
[----:B------:R-:W-:Y:S02]  /*135c0*/  HADD2.F32 R3, -RZ, R11.H1_H1 ;  /* 0x3000000bff037230 */ /* 0x000fe40000004100 */
[C---:B------:R-:W-:Y:S01]  /*135d0*/  FFMA.FTZ R21, R10.reuse, R8, -R15 ;  /* 0x000000080a157223 */ /* 0x040fe2000001080f */
[----:B------:R-:W-:Y:S02]  /*135e0*/  HADD2.F32 R8, -RZ, R13.H1_H1 ;  /* 0x3000000dff087230 */ /* 0x000fe40000004100 */
[----:B------:R-:W-:Y:S01]  /*135f0*/  FFMA.FTZ R28, R10, R9, R5 ;  /* 0x000000090a1c7223 */ /* 0x000fe20000010005 */
[----:B------:R-:W-:-:S02]  /*13600*/  HADD2.F32 R11, -RZ, R11.H0_H0 ;  /* 0x2000000bff0b7230 */ /* 0x000fc40000004100 */
[C---:B------:R-:W-:Y:S01]  /*13610*/  FMUL.FTZ R30, R3.reuse, R14 ;  /* 0x0000000e031e7220 */ /* 0x040fe20000410000 */
[----:B------:R-:W-:Y:S01]  /*13620*/  F2FP.F16.E4M3.UNPACK_B R9, R20 ;  /* 0x00000014ff09723e */ /* 0x000fe200020006ff */
[-C--:B------:R-:W-:Y:S01]  /*13630*/  FMUL.FTZ R10, R3, R8.reuse ;  /* 0x00000008030a7220 */ /* 0x080fe20000410000 */
[----:B------:R-:W-:Y:S02]  /*13640*/  HADD2.F32 R5, -RZ, R4.H1_H1 ;  /* 0x30000004ff057230 */ /* 0x000fe40000004100 */
[C---:B------:R-:W-:Y:S01]  /*13650*/  FFMA.FTZ R30, R11.reuse, R8, -R30 ;  /* 0x000000080b1e7223 */ /* 0x040fe2000001081e */
[----:B------:R-:W-:Y:S01]  /*13660*/  F2FP.F16.E4M3.UNPACK_B R8, R12 ;  /* 0x0000000cff08723e */ /* 0x000fe200020006ff */
[----:B------:R-:W-:Y:S01]  /*13670*/  FFMA.FTZ R29, R11, R14, R10 ;  /* 0x0000000e0b1d7223 */ /* 0x000fe2000001000a */
[--C-:B------:R-:W-:Y:S01]  /*13680*/  HADD2.F32 R13, -RZ, R9.reuse.H1_H1 ;  /* 0x30000009ff0d7230 */ /* 0x100fe20000004100 */
[----:B------:R-:W-:Y:S01]  /*13690*/  F2FP.F16.E4M3.UNPACK_B R12, R12.H1 ;  /* 0x0000000cff0c723e */ /* 0x000fe200030006ff */
[----:B------:R-:W-:Y:S01]  /*136a0*/  HADD2.F32 R10, -RZ, R9.H0_H0 ;  /* 0x20000009ff0a7230 */ /* 0x000fe20000004100 */
[----:B------:R-:W-:Y:S01]  /*136b0*/  F2FP.F16.E4M3.UNPACK_B R20, R20.H1 ;  /* 0x00000014ff14723e */ /* 0x000fe200030006ff */
[----:B------:R-:W-:-:S02]  /*136c0*/  HADD2.F32 R9, -RZ, R8.H1_H1 ;  /* 0x30000008ff097230 */ /* 0x000fc40000004100 */
[C---:B------:R-:W-:Y:S01]  /*136d0*/  FMUL.FTZ R11, R5.reuse, R13 ;  /* 0x0000000d050b7220 */ /* 0x040fe20000410000 */
[----:B------:R-:W-:Y:S02]  /*136e0*/  HADD2.F32 R3, -RZ, R0.H1_H1 ;  /* 0x30000000ff037230 */ /* 0x000fe40000004100 */
        /* <DEDUP_REMOVED lines=10> */
[----:B------:R-:W-:-:S02]  /*13790*/  HADD2.F32 R4, -RZ, R12.H1_H1 ;  /* 0x3000000cff047230 */ /* 0x000fc40000004100 */
[--C-:B------:R-:W-:Y:S02]  /*137a0*/  HADD2.F32 R3, -RZ, R7.reuse.H1_H1 ;  /* 0x30000007ff037230 */ /* 0x100fe40000004100 */
[--C-:B------:R-:W-:Y:S02]  /*137b0*/  HADD2.F32 R8, -RZ, R20.reuse.H1_H1 ;  /* 0x30000014ff087230 */ /* 0x100fe40000004100 */
[----:B------:R-:W-:Y:S02]  /*137c0*/  HADD2.F32 R9, -RZ, R20.H0_H0 ;  /* 0x20000014ff097230 */ /* 0x000fe40000004100 */
[C---:B------:R-:W-:Y:S01]  /*137d0*/  FMUL.FTZ R13, R3.reuse, R4 ;  /* 0x00000004030d7220 */ /* 0x040fe20000410000 */
[----:B------:R-:W-:Y:S02]  /*137e0*/  HADD2.F32 R0, -RZ, R6.H1_H1 ;  /* 0x30000006ff007230 */ /* 0x000fe40000004100 */
[----:B------:R-:W-:Y:S02]  /*137f0*/  HADD2.F32 R5, -RZ, R12.H0_H0 ;  /* 0x2000000cff057230 */ /* 0x000fe40000004100 */
[----:B------:R-:W-:Y:S01]  /*13800*/  FMUL.FTZ R12, R3, R8 ;  /* 0x00000008030c7220 */ /* 0x000fe20000410000 */
[----:B------:R-:W-:-:S02]  /*13810*/  HADD2.F32 R7, -RZ, R7.H0_H0 ;  /* 0x20000007ff077230 */ /* 0x000fc40000004100 */
[C---:B------:R-:W-:Y:S01]  /*13820*/  FMUL.FTZ R3, R0.reuse, R9 ;  /* 0x0000000900037220 */ /* 0x040fe20000410000 */
[----:B------:R-:W-:Y:S02]  /*13830*/  HADD2.F32 R6, -RZ, R6.H0_H0 ;  /* 0x20000006ff067230 */ /* 0x000fe40000004100 */
[-C--:B------:R-:W-:Y:S01]  /*13840*/  FMUL.FTZ R0, R0, R5.reuse ;  /* 0x0000000500007220 */ /* 0x080fe20000410000 */
[C---:B------:R-:W-:Y:S01]  /*13850*/  FFMA.FTZ R12, R7.reuse, R4, -R12 ;  /* 0x00000004070c7223 */ /* 0x040fe2000001080c */
[----:B------:R-:W-:Y:S01]  /*13860*/  FFMA.FTZ R13, R7, R8, R13 ;  /* 0x00000008070d7223 */ /* 0x000fe2000001000d */
[C---:B------:R-:W-:Y:S01]  /*13870*/  FFMA.FTZ R5, R6.reuse, R5, -R3 ;  /* 0x0000000506057223 */ /* 0x040fe20000010803 */
[----:B------:R-:W-:Y:S01]  /*13880*/  FFMA.FTZ R0, R6, R9, R0 ;  /* 0x0000000906007223 */ /* 0x000fe20000010000 */
[----:B------:R-:W-:Y:S02]  /*13890*/  F2FP.SATFINITE.E4M3.F32.PACK_AB_MERGE_C R6, R26, R27, RZ ;  /* 0x0000001b1a06723e */ /* 0x000fe400048070ff */
[----:B------:R-:W-:-:S02]  /*138a0*/  F2FP.SATFINITE.E4M3.F32.PACK_AB_MERGE_C R7, R29, R30, RZ ;  /* 0x0000001e1d07723e */ /* 0x000fc400048070ff */
[----:B------:R-:W-:Y:S02]  /*138b0*/  F2FP.SATFINITE.E4M3.F32.PACK_AB_MERGE_C R4, R15, R14, RZ ;  /* 0x0000000e0f04723e */ /* 0x000fe400048070ff */
[----:B------:R-:W-:Y:S02]  /*138c0*/  F2FP.SATFINITE.E4M3.F32.PACK_AB_MERGE_C R12, R13, R12, RZ ;  /* 0x0000000c0d0c723e */ /* 0x000fe400048070ff */
[----:B------:R-:W-:Y:S02]  /*138d0*/  F2FP.SATFINITE.E4M3.F32.PACK_AB_MERGE_C R6, R24, R25, R6 ;  /* 0x000000191806723e */ /* 0x000fe40004807006 */
[----:B------:R-:W-:Y:S02]  /*138e0*/  F2FP.SATFINITE.E4M3.F32.PACK_AB_MERGE_C R7, R28, R21, R7 ;  /* 0x000000151c07723e */ /* 0x000fe40004807007 */
[----:B------:R-:W-:Y:S02]  /*138f0*/  F2FP.SATFINITE.E4M3.F32.PACK_AB_MERGE_C R4, R10, R11, R4 ;  /* 0x0000000b0a04723e */ /* 0x000fe40004807004 */
[----:B------:R-:W-:-:S05]  /*13900*/  F2FP.SATFINITE.E4M3.F32.PACK_AB_MERGE_C R5, R0, R5, R12 ;  /* 0x000000050005723e */ /* 0x000fca000480700c */
[----:B------:R0:W-:Y:S01]  /*13910*/  STS.128 [R220+0x4000], R4 ;  /* 0x00400004dc007388 */ /* 0x0001e20000000c00 */
[----:B------:R-:W-:Y:S05]  /*13920*/  BRA `(.L_x_596) ;  /* 0x0000003400147947 */ /* 0x000fea0003800000 */
.L_x_590:
[----:B------:R-:W-:-:S03]  /*13930*/  UMOV UR4, 0xffffffff ;  /* 0xffffffff00047882 */ /* 0x000fc60000000000 */
[----:B------:R-:W-:Y:S05]  /*13940*/  BRA.DIV UR4, `(.L_x_607) ;  /* 0x0000013e04407947 */ /* 0x000fea000b800000 */
[----:B------:R1:W2:Y:S04]  /*13950*/  SHFL.IDX PT, R3, R24, RZ, 0x1e1f ;  /* 0x001e1fff18037589 */ /* 0x0002a800000e0000 */
[----:B------:R1:W3:Y:S04]  /*13960*/  SHFL.IDX PT, R21, R144, RZ, 0x1e1f ;  /* 0x001e1fff90157589 */ /* 0x0002e800000e0000 */
[----:B------:R1:W4:Y:S04]  /*13970*/  SHFL.IDX PT, R0, R26, RZ, 0x1e1f ;  /* 0x001e1fff1a007589 */ /* 0x00032800000e0000 */
[----:B------:R1:W0:Y:S02]  /*13980*/  SHFL.IDX PT, R20, R27, RZ, 0x1e1f ;  /* 0x001e1fff1b147589 */ /* 0x00022400000e0000 */
.L_x_815:
[----:B------:R-:W-:Y:S01]  /*13990*/  ULDC UR4, c[0x0][0x448] ;  /* 0x0001120000047ab9 */ /* 0x000fe20000000800 */
[----:B------:R-:W-:Y:S01]  /*139a0*/  BSSY B1, `(.L_x_608) ;  /* 0x0000039000017945 */ /* 0x000fe20003800000 */
[----:B------:R-:W-:Y:S01]  /*139b0*/  IMAD R157, R157, UR4, RZ ;  /* 0x000000049d9d7c24 */ /* 0x000fe2000f8e02ff */
[----:B------:R-:W-:Y:S02]  /*139c0*/  CS2R R4, SRZ ;  /* 0x0000000000047805 */ /* 0x000fe4000001ff00 */
[----:B------:R-:W-:Y:S02]  /*139d0*/  CS2R R6, SRZ ;  /* 0x0000000000067805 */ /* 0x000fe4000001ff00 */
[----:B------:R-:W-:Y:S02]  /*139e0*/  CS2R R10, SRZ ;  /* 0x00000000000a7805 */ /* 0x000fe4000001ff00 */
[----:B------:R-:W-:Y:S02]  /*139f0*/  CS2R R12, SRZ ;  /* 0x00000000000c7805 */ /* 0x000fe4000001ff00 */
[----:B------:R-:W-:-:S02]  /*13a00*/  ISETP.GE.AND P0, PT, R8, R157, PT ;  /* 0x0000009d0800720c */ /* 0x000fc40003f06270 */
[----:B------:R-:W-:Y:S02]  /*13a10*/  CS2R R8, SRZ ;  /* 0x0000000000087805 */ /* 0x000fe4000001ff00 */
[----:B------:R-:W-:Y:S02]  /*13a20*/  CS2R R14, SRZ ;  /* 0x00000000000e7805 */ /* 0x000fe4000001ff00 */
[----:B-1----:R-:W-:Y:S02]  /*13a30*/  CS2R R24, SRZ ;  /* 0x0000000000187805 */ /* 0x002fe4000001ff00 */
[----:B------:R-:W-:Y:S02]  /*13a40*/  CS2R R26, SRZ ;  /* 0x00000000001a7805 */ /* 0x000fe4000001ff00 */
[----:B------:R-:W-:Y:S02]  /*13a50*/  CS2R R28, SRZ ;  /* 0x00000000001c7805 */ /* 0x000fe4000001ff00 */
[----:B------:R-:W-:-:S02]  /*13a60*/  CS2R R30, SRZ ;  /* 0x00000000001e7805 */ /* 0x000fc4000001ff00 */
[----:B------:R-:W-:Y:S02]  /*13a70*/  CS2R R32, SRZ ;  /* 0x0000000000207805 */ /* 0x000fe4000001ff00 */
[----:B------:R-:W-:Y:S01]  /*13a80*/  CS2R R34, SRZ ;  /* 0x0000000000227805 */ /* 0x000fe2000001ff00 */
[----:B------:R-:W-:Y:S06]  /*13a90*/  @P0 BRA `(.L_x_609) ;  /* 0x0000000000a40947 */ /* 0x000fec0003800000 */
[C---:B------:R-:W-:Y:S01]  /*13aa0*/  VIADD R4, R18.reuse, 0x20 ;  /* 0x0000002012047836 */ /* 0x040fe20000000000 */
[----:B------:R-:W-:Y:S01]  /*13ab0*/  ULDC UR4, c[0x0][0x3f4] ;  /* 0x0000fd0000047ab9 */ /* 0x000fe20000000800 */
[C---:B------:R-:W-:Y:S01]  /*13ac0*/  VIADD R5, R18.reuse, 0x40 ;  /* 0x0000004012057836 */ /* 0x040fe20000000000 */
[----:B------:R-:W-:Y:S02]  /*13ad0*/  ISETP.GE.AND P2, PT, R18, UR4, PT ;  /* 0x0000000412007c0c */ /* 0x000fe4000bf46270 */
[----:B------:R-:W-:Y:S02]  /*13ae0*/  CS2R R24, SRZ ;  /* 0x0000000000187805 */ /* 0x000fe4000001ff00 */
[----:B------:R-:W-:Y:S02]  /*13af0*/  ISETP.GE.AND P1, PT, R4, UR4, PT ;  /* 0x0000000404007c0c */ /* 0x000fe4000bf26270 */
[----:B------:R-:W-:Y:S02]  /*13b00*/  CS2R R26, SRZ ;  /* 0x00000000001a7805 */ /* 0x000fe4000001ff00 */
[----:B------:R-:W-:-:S02]  /*13b10*/  ISETP.GE.AND P0, PT, R5, UR4, PT ;  /* 0x0000000405007c0c */ /* 0x000fc4000bf06270 */
[----:B------:R-:W-:Y:S02]  /*13b20*/  CS2R R6, SRZ ;  /* 0x0000000000067805 */ /* 0x000fe4000001ff00 */
[----:B------:R-:W-:Y:S02]  /*13b30*/  CS2R R28, SRZ ;  /* 0x00000000001c7805 */ /* 0x000fe4000001ff00 */
[----:B------:R-:W-:Y:S02]  /*13b40*/  CS2R R30, SRZ ;  /* 0x00000000001e7805 */ /* 0x000fe4000001ff00 */
[----:B------:R-:W-:Y:S02]  /*13b50*/  @!P2 SHF.R.S32.HI R5, RZ, 0x1f, R18 ;  /* 0x0000001fff05a819 */ /* 0x000fe40000011412 */
[C---:B--2---:R-:W-:Y:S02]  /*13b60*/  @!P2 IADD3 R36, P3, R18.reuse, R3, RZ ;  /* 0x000000031224a210 */ /* 0x044fe40007f7e0ff */
[----:B---3--:R-:W-:Y:S01]  /*13b70*/  @!P2 IADD3 R38, P4, R18, R21, RZ ;  /* 0x000000151226a210 */ /* 0x008fe20007f9e0ff */
[----:B------:R-:W-:Y:S01]  /*13b80*/  @!P0 IMAD.SHL.U32 R48, R224, 0x10, RZ ;  /* 0x00000010e0308824 */ /* 0x000fe200078e00ff */
[----:B------:R-:W-:Y:S01]  /*13b90*/  @!P1 SHF.L.U32 R42, R222, 0x4, RZ ;  /* 0x00000004de2a9819 */ /* 0x000fe200000006ff */
[----:B----4-:R-:W-:-:S02]  /*13ba0*/  @!P2 IMAD.X R37, R0, 0x1, R5, P3 ;  /* 0x000000010025a824 */ /* 0x010fc400018e0605 */
[----:B0-----:R-:W-:Y:S01]  /*13bb0*/  @!P2 IMAD.X R39, R20, 0x1, R5, P4 ;  /* 0x000000011427a824 */ /* 0x001fe200020e0605 */
[----:B------:R-:W-:Y:S02]  /*13bc0*/  @!P1 SHF.R.S32.HI R5, RZ, 0x1f, R42 ;  /* 0x0000001fff059819 */ /* 0x000fe4000001142a */
[-C--:B------:R-:W-:Y:S02]  /*13bd0*/  @!P1 IADD3 R40, P5, R3, R42.reuse, RZ ;  /* 0x0000002a03289210 */ /* 0x080fe40007fbe0ff */
[----:B------:R-:W-:Y:S02]  /*13be0*/  CS2R R8, SRZ ;  /* 0x0000000000087805 */ /* 0x000fe4000001ff00 */
[----:B------:R-:W-:Y:S02]  /*13bf0*/  @!P1 IADD3 R42, P4, R21, R42, RZ ;  /* 0x0000002a152a9210 */ /* 0x000fe40007f9e0ff */
[----:B------:R-:W-:Y:S02]  /*13c00*/  CS2R R10, SRZ ;  /* 0x00000000000a7805 */ /* 0x000fe4000001ff00 */
[----:B------:R-:W-:-:S02]  /*13c10*/  @!P0 IADD3 R46, P3, R3, R48, RZ ;  /* 0x00000030032e8210 */ /* 0x000fc40007f7e0ff */
[----:B------:R-:W-:Y:S02]  /*13c20*/  CS2R R32, SRZ ;  /* 0x0000000000207805 */ /* 0x000fe4000001ff00 */
[----:B------:R-:W-:Y:S01]  /*13c30*/  @!P0 SHF.R.S32.HI R3, RZ, 0x1f, R48 ;  /* 0x0000001fff038819 */ /* 0x000fe20000011430 */
[----:B------:R-:W-:Y:S01]  /*13c40*/  @!P1 IMAD.X R43, R20, 0x1, R5, P4 ;  /* 0x00000001142b9824 */ /* 0x000fe200020e0605 */
[----:B------:R-:W-:Y:S02]  /*13c50*/  @!P1 IADD3.X R41, R0, R5, RZ, P5, !PT ;  /* 0x0000000500299210 */ /* 0x000fe40002ffe4ff */
[----:B------:R-:W-:Y:S02]  /*13c60*/  CS2R R4, SRZ ;  /* 0x0000000000047805 */ /* 0x000fe4000001ff00 */
[----:B------:R-:W-:Y:S02]  /*13c70*/  @!P0 IADD3 R48, P5, R21, R48, RZ ;  /* 0x0000003015308210 */ /* 0x000fe40007fbe0ff */
[----:B------:R-:W-:-:S02]  /*13c80*/  CS2R R34, SRZ ;  /* 0x0000000000227805 */ /* 0x000fc4000001ff00 */
[----:B------:R-:W-:Y:S02]  /*13c90*/  CS2R R12, SRZ ;  /* 0x00000000000c7805 */ /* 0x000fe4000001ff00 */
[----:B------:R-:W-:Y:S01]  /*13ca0*/  CS2R R14, SRZ ;  /* 0x00000000000e7805 */ /* 0x000fe2000001ff00 */
[--C-:B------:R-:W-:Y:S01]  /*13cb0*/  @!P0 IMAD.X R47, R0, 0x1, R3.reuse, P3 ;  /* 0x00000001002f8824 */ /* 0x100fe200018e0603 */
[----:B------:R1:W5:Y:S01]  /*13cc0*/  @!P2 LD.E.128 R24, desc[UR54][R36.64] ;  /* 0x000000362418a980 */ /* 0x000362000c101d00 */
[----:B------:R-:W-:-:S03]  /*13cd0*/  @!P0 IMAD.X R49, R20, 0x1, R3, P5 ;  /* 0x0000000114318824 */ /* 0x000fc600028e0603 */
[----:B------:R1:W5:Y:S04]  /*13ce0*/  @!P2 LD.E.128 R4, desc[UR54][R38.64] ;  /* 0x000000362604a980 */ /* 0x000368000c101d00 */
[----:B------:R1:W5:Y:S04]  /*13cf0*/  @!P1 LD.E.128 R28, desc[UR54][R40.64] ;  /* 0x00000036281c9980 */ /* 0x000368000c101d00 */
[----:B------:R1:W5:Y:S04]  /*13d00*/  @!P1 LD.E.128 R8, desc[UR54][R42.64] ;  /* 0x000000362a089980 */ /* 0x000368000c101d00 */
[----:B------:R1:W5:Y:S04]  /*13d10*/  @!P0 LD.E.128 R32, desc[UR54][R46.64] ;  /* 0x000000362e208980 */ /* 0x000368000c101d00 */
[----:B------:R1:W5:Y:S02]  /*13d20*/  @!P0 LD.E.128 R12, desc[UR54][R48.64] ;  /* 0x00000036300c8980 */ /* 0x000364000c101d00 */
.L_x_609:
[----:B------:R-:W-:Y:S05]  /*13d30*/  BSYNC B1 ;  /* 0x0000000000017941 */ /* 0x000fea0003800000 */
.L_x_608:
[----:B------:R-:W-:Y:S01]  /*13d40*/  ULEA.HI UR4, UR43, UR43, URZ, 0x1 ;  /* 0x0000002b2b047291 */ /* 0x000fe2000f8f083f */
[----:B----4-:R-:W-:Y:S01]  /*13d50*/  IMAD R0, R205, -0x80, R157 ;  /* 0xffffff80cd007824 */ /* 0x010fe200078e029d */
[----:B------:R-:W-:Y:S02]  /*13d60*/  BSSY B1, `(.L_x_610) ;  /* 0x0000009000017945 */ /* 0x000fe40003800000 */
[----:B------:R-:W-:Y:S02]  /*13d70*/  ULOP3.LUT UR4, UR4, 0xfffffffe, URZ, 0xc0, !UPT ;  /* 0xfffffffe04047892 */ /* 0x000fe4000f8ec03f */
[----:B--2---:R-:W-:Y:S02]  /*13d80*/  VIMNMX R3, R0, 0x80, PT ;  /* 0x0000008000037848 */ /* 0x004fe40003fe0100 */
[----:B------:R-:W-:Y:S02]  /*13d90*/  UIADD3 UR4, UR43, -UR4, URZ ;  /* 0x800000042b047290 */ /* 0x000fe4000fffe03f */
[----:B------:R-:W-:-:S04]  /*13da0*/  ISETP.GE.AND P1, PT, R168, R3, PT ;  /* 0x00000003a800720c */ /* 0x000fc80003f26270 */
[----:B---3--:R-:W-:-:S04]  /*13db0*/  MOV R21, UR4 ;  /* 0x0000000400157c02 */ /* 0x008fc80008000f00 */
[----:B------:R-:W-:-:S04]  /*13dc0*/  SHF.L.U32 R21, R21, 0x1f, RZ ;  /* 0x0000001f15157819 */ /* 0x000fc800000006ff */
[----:B------:R-:W2:Y:S02]  /*13dd0*/  SYNCS.PHASECHK.TRANS64.TRYWAIT P0, [R16+URZ+0x29800], R21 ;  /* 0x02980015100075a7 */ /* 0x000ea4000800017f */
[----:B--2---:R-:W-:Y:S05]  /*13de0*/  @!P0 BRA `(.L_x_611) ;  /* 0x00000138008c8947 */ /* 0x004fea0003800000 */
.L_x_816:
[----:B------:R-:W-:Y:S05]  /*13df0*/  BSYNC B1 ;  /* 0x0000000000017941 */ /* 0x000fea0003800000 */
.L_x_610:
[----:B------:R-:W-:Y:S05]  /*13e00*/  @P1 BRA `(.L_x_596) ;  /* 0x0000002c00dc1947 */ /* 0x000fea0003800000 */
[----:B------:R-:W3:Y:S01]  /*13e10*/  LDC R3, c[0x0][0x3f4] ;  /* 0x0000fd00ff037b82 */ /* 0x000ee20000000800 */
[C---:B------:R-:W-:Y:S01]  /*13e20*/  VIADD R0, R18.reuse, 0x20 ;  /* 0x0000002012007836 */ /* 0x040fe20000000000 */
[----:B------:R-:W-:Y:S01]  /*13e30*/  BSSY B1, `(.L_x_612) ;  /* 0x00000fc000017945 */ /* 0x000fe20003800000 */
[C---:B0-----:R-:W-:Y:S01]  /*13e40*/  VIADD R20, R18.reuse, 0x40 ;  /* 0x0000004012147836 */ /* 0x041fe20000000000 */
[-C--:B---3--:R-:W-:Y:S02]  /*13e50*/  ISETP.GE.AND P0, PT, R18, R3.reuse, PT ;  /* 0x000000031200720c */ /* 0x088fe40003f06270 */
[-C--:B------:R-:W-:Y:S02]  /*13e60*/  ISETP.GE.AND P1, PT, R0, R3.reuse, PT ;  /* 0x000000030000720c */ /* 0x080fe40003f26270 */
[----:B------:R-:W-:-:S09]  /*13e70*/  ISETP.GE.AND P2, PT, R20, R3, PT ;  /* 0x000000031400720c */ /* 0x000fd20003f46270 */
[----:B------:R-:W-:Y:S05]  /*13e80*/  @P0 BRA `(.L_x_613) ;  /* 0x0000000c00d80947 */ /* 0x000fea0003800000 */
[----:B-----5:R-:W-:Y:S02]  /*13e90*/  SHF.R.U32.HI R0, RZ, 0x8, R24 ;  /* 0x00000008ff007819 */ /* 0x020fe40000011618 */
[----:B------:R-:W-:Y:S02]  /*13ea0*/  LOP3.LUT R20, R24, 0xff, RZ, 0xc0, !PT ;  /* 0x000000ff18147812 */ /* 0x000fe400078ec0ff */
[----:B--2---:R-:W-:Y:S02]  /*13eb0*/  LOP3.LUT R21, R0, 0xff, RZ, 0xc0, !PT ;  /* 0x000000ff00157812 */ /* 0x004fe400078ec0ff */
[----:B------:R-:W-:Y:S02]  /*13ec0*/  LEA.HI R0, R3, R223, RZ, 0x1c ;  /* 0x000000df03007211 */ /* 0x000fe400078fe0ff */
[----:B------:R-:W-:Y:S02]  /*13ed0*/  PRMT R45, R21, 0x7604, R20 ;  /* 0x00007604152d7816 */ /* 0x000fe40000000014 */
[----:B------:R-:W-:-:S02]  /*13ee0*/  SHF.R.S32.HI R21, RZ, 0x1f, R0 ;  /* 0x0000001fff157819 */ /* 0x000fc40000011400 */
[----:B-1----:R-:W-:Y:S02]  /*13ef0*/  SHF.R.U32.HI R37, RZ, 0x8, R25 ;  /* 0x00000008ff257819 */ /* 0x002fe40000011619 */
[----:B------:R-:W-:Y:S01]  /*13f00*/  LEA.HI R20, R21, R0, RZ, 0x2 ;  /* 0x0000000015147211 */ /* 0x000fe200078f10ff */
[----:B------:R-:W-:Y:S01]  /*13f10*/  IMAD.SHL.U32 R0, R0, 0x10, RZ ;  /* 0x0000001000007824 */ /* 0x000fe200078e00ff */
[----:B------:R-:W-:Y:S02]  /*13f20*/  SHF.R.U32.HI R39, RZ, 0x8, R26 ;  /* 0x00000008ff277819 */ /* 0x000fe4000001161a */
[----:B------:R-:W-:Y:S02]  /*13f30*/  SHF.L.U32 R20, R20, 0xb, RZ ;  /* 0x0000000b14147819 */ /* 0x000fe400000006ff */
[----:B------:R-:W-:Y:S02]  /*13f40*/  LOP3.LUT R21, R175, 0x30, R0, 0xf8, !PT ;  /* 0x00000030af157812 */ /* 0x000fe400078ef800 */
[----:B------:R-:W-:-:S02]  /*13f50*/  LOP3.LUT R20, R20, 0xffffe000, RZ, 0xc0, !PT ;  /* 0xffffe00014147812 */ /* 0x000fc400078ec0ff */
[----:B------:R-:W-:Y:S02]  /*13f60*/  LOP3.LUT R21, R21, R196, RZ, 0x3c, !PT ;  /* 0x000000c415157212 */ /* 0x000fe400078e3cff */
[----:B------:R-:W-:Y:S02]  /*13f70*/  LOP3.LUT R36, R25, 0xff, RZ, 0xc0, !PT ;  /* 0x000000ff19247812 */ /* 0x000fe400078ec0ff */
[----:B------:R-:W-:Y:S02]  /*13f80*/  LOP3.LUT R38, R26, 0xff, RZ, 0xc0, !PT ;  /* 0x000000ff1a267812 */ /* 0x000fe400078ec0ff */
[----:B------:R-:W-:Y:S02]  /*13f90*/  LOP3.LUT R37, R37, 0xff, RZ, 0xc0, !PT ;  /* 0x000000ff25257812 */ /* 0x000fe400078ec0ff */
[----:B------:R-:W-:Y:S02]  /*13fa0*/  LOP3.LUT R39, R39, 0xff, RZ, 0xc0, !PT ;  /* 0x000000ff27277812 */ /* 0x000fe400078ec0ff */
[----:B------:R-:W-:-:S02]  /*13fb0*/  IADD3 R21, R21, R197, R20 ;  /* 0x000000c515157210 */ /* 0x000fc40007ffe014 */
[----:B------:R-:W-:Y:S02]  /*13fc0*/  PRMT R46, R37, 0x7604, R36 ;  /* 0x00007604252e7816 */ /* 0x000fe40000000024 */
[----:B------:R-:W-:Y:S01]  /*13fd0*/  PRMT R47, R39, 0x7604, R38 ;  /* 0x00007604272f7816 */ /* 0x000fe20000000026 */
[----:B------:R-:W-:Y:S01]  /*13fe0*/  IMAD.IADD R0, R16, 0x1, R21 ;  /* 0x0000000110007824 */ /* 0x000fe200078e0215 */
[----:B------:R-:W-:Y:S02]  /*13ff0*/  SHF.R.U32.HI R37, RZ, 0x8, R27 ;  /* 0x00000008ff257819 */ /* 0x000fe4000001161b */
[----:B------:R-:W-:Y:S02]  /*14000*/  SHF.R.U32.HI R39, RZ, 0x8, R4 ;  /* 0x00000008ff277819 */ /* 0x000fe40000011604 */
[----:B------:R-:W-:Y:S02]  /*14010*/  SHF.R.U32.HI R40, RZ, 0x8, R5 ;  /* 0x00000008ff287819 */ /* 0x000fe40000011605 */
[----:B------:R-:W-:-:S02]  /*14020*/  LOP3.LUT R36, R27, 0xff, RZ, 0xc0, !PT ;  /* 0x000000ff1b247812 */ /* 0x000fc400078ec0ff */
[----:B------:R-:W-:Y:S02]  /*14030*/  LOP3.LUT R38, R4, 0xff, RZ, 0xc0, !PT ;  /* 0x000000ff04267812 */ /* 0x000fe400078ec0ff */
[----:B------:R-:W-:Y:S02]  /*14040*/  LOP3.LUT R37, R37, 0xff, RZ, 0xc0, !PT ;  /* 0x000000ff25257812 */ /* 0x000fe400078ec0ff */
[----:B------:R-:W-:Y:S02]  /*14050*/  LOP3.LUT R39, R39, 0xff, RZ, 0xc0, !PT ;  /* 0x000000ff27277812 */ /* 0x000fe400078ec0ff */
[----:B------:R-:W-:Y:S02]  /*14060*/  LOP3.LUT R21, R40, 0xff, RZ, 0xc0, !PT ;  /* 0x000000ff28157812 */ /* 0x000fe400078ec0ff */
[----:B------:R-:W0:Y:S01]  /*14070*/  LDS.128 R40, [R0+0x14400] ;  /* 0x0144000000287984 */ /* 0x000e220000000c00 */
[----:B------:R-:W-:Y:S02]  /*14080*/  PRMT R48, R37, 0x7604, R36 ;  /* 0x0000760425307816 */ /* 0x000fe40000000024 */
[----:B------:R-:W-:-:S02]  /*14090*/  PRMT R53, R39, 0x7604, R38 ;  /* 0x0000760427357816 */ /* 0x000fc40000000026 */
[----:B------:R-:W1:Y:S01]  /*140a0*/  LDS.128 R36, [R233+0x14400] ;  /* 0x01440000e9247984 */ /* 0x000e620000000c00 */
[----:B------:R-:W-:Y:S02]  /*140b0*/  SHF.R.U32.HI R50, RZ, 0x8, R6 ;  /* 0x00000008ff327819 */ /* 0x000fe40000011606 */
[----:B------:R-:W-:Y:S02]  /*140c0*/  LOP3.LUT R20, R5, 0xff, RZ, 0xc0, !PT ;  /* 0x000000ff05147812 */ /* 0x000fe400078ec0ff */
[----:B------:R-:W-:Y:S02]  /*140d0*/  LOP3.LUT R49, R6, 0xff, RZ, 0xc0, !PT ;  /* 0x000000ff06317812 */ /* 0x000fe400078ec0ff */
[----:B------:R-:W-:Y:S02]  /*140e0*/  LOP3.LUT R50, R50, 0xff, RZ, 0xc0, !PT ;  /* 0x000000ff32327812 */ /* 0x000fe400078ec0ff */
[----:B------:R-:W-:Y:S02]  /*140f0*/  PRMT R20, R21, 0x7604, R20 ;  /* 0x0000760415147816 */ /* 0x000fe40000000014 */
[----:B------:R-:W-:-:S02]  /*14100*/  SHF.R.U32.HI R21, RZ, 0x10, R25 ;  /* 0x00000010ff157819 */ /* 0x000fc40000011619 */
[----:B------:R-:W-:Y:S02]  /*14110*/  PRMT R57, R50, 0x7604, R49 ;  /* 0x0000760432397816 */ /* 0x000fe40000000031 */
[----:B------:R-:W-:Y:S01]  /*14120*/  SHF.R.U32.HI R55, RZ, 0x10, R5 ;  /* 0x00000010ff377819 */ /* 0x000fe20000011605 */
[----:B------:R-:W-:Y:S01]  /*14130*/  IMAD.U32 R21, R21, 0x10000, RZ ;  /* 0x0001000015157824 */ /* 0x000fe200078e00ff */
[----:B------:R-:W-:Y:S02]  /*14140*/  SHF.R.U32.HI R49, RZ, 0x10, R27 ;  /* 0x00000010ff317819 */ /* 0x000fe4000001161b */
[----:B------:R-:W-:Y:S02]  /*14150*/  SHF.R.U32.HI R52, RZ, 0x8, R7 ;  /* 0x00000008ff347819 */ /* 0x000fe40000011607 */
[----:B------:R-:W-:Y:S01]  /*14160*/  SHF.L.U32 R55, R55, 0x10, RZ ;  /* 0x0000001037377819 */ /* 0x000fe200000006ff */
[----:B------:R-:W-:Y:S01]  /*14170*/  IMAD.U32 R49, R49, 0x10000, RZ ;  /* 0x0001000031317824 */ /* 0x000fe200078e00ff */
[----:B------:R-:W-:-:S02]  /*14180*/  LOP3.LUT R51, R7, 0xff, RZ, 0xc0, !PT ;  /* 0x000000ff07337812 */ /* 0x000fc400078ec0ff */
[----:B------:R-:W-:Y:S02]  /*14190*/  LOP3.LUT R52, R52, 0xff, RZ, 0xc0, !PT ;  /* 0x000000ff34347812 */ /* 0x000fe400078ec0ff */
[----:B------:R-:W-:Y:S02]  /*141a0*/  LOP3.LUT R55, R20, 0xff0000, R55, 0xf8, !PT ;  /* 0x00ff000014377812 */ /* 0x000fe400078ef837 */
[----:B------:R-:W-:Y:S02]  /*141b0*/  LOP3.LUT R21, R46, 0xff0000, R21, 0xf8, !PT ;  /* 0x00ff00002e157812 */ /* 0x000fe400078ef815 */
[----:B------:R-:W-:Y:S02]  /*141c0*/  PRMT R52, R52, 0x7604, R51 ;  /* 0x0000760434347816 */ /* 0x000fe40000000033 */
[----:B------:R-:W-:Y:S02]  /*141d0*/  SHF.R.U32.HI R59, RZ, 0x10, R7 ;  /* 0x00000010ff3b7819 */ /* 0x000fe40000011607 */
[----:B------:R-:W-:-:S02]  /*141e0*/  LOP3.LUT R51, R48, 0xff0000, R49, 0xf8, !PT ;  /* 0x00ff000030337812 */ /* 0x000fc400078ef831 */
[----:B------:R-:W-:Y:S01]  /*141f0*/  LOP3.LUT R47, R47, 0xff0000, R26, 0xf8, !PT ;  /* 0x00ff00002f2f7812 */ /* 0x000fe200078ef81a */
[----:B------:R-:W-:Y:S01]  /*14200*/  IMAD.U32 R59, R59, 0x10000, RZ ;  /* 0x000100003b3b7824 */ /* 0x000fe200078e00ff */
[----:B------:R-:W-:Y:S02]  /*14210*/  LOP3.LUT R55, R55, 0xff000000, R5, 0xf8, !PT ;  /* 0xff00000037377812 */ /* 0x000fe400078ef805 */
[----:B------:R-:W-:Y:S02]  /*14220*/  LOP3.LUT R50, R21, 0xff000000, R25, 0xf8, !PT ;  /* 0xff00000015327812 */ /* 0x000fe400078ef819 */
[----:B------:R-:W-:Y:S02]  /*14230*/  LOP3.LUT R21, R53, 0xff0000, R4, 0xf8, !PT ;  /* 0x00ff000035157812 */ /* 0x000fe400078ef804 */
[----:B------:R-:W-:Y:S02]  /*14240*/  LOP3.LUT R45, R45, 0xff0000, R24, 0xf8, !PT ;  /* 0x00ff00002d2d7812 */ /* 0x000fe400078ef818 */
[----:B------:R-:W-:-:S02]  /*14250*/  LOP3.LUT R53, R51, 0xff000000, R27, 0xf8, !PT ;  /* 0xff00000033357812 */ /* 0x000fc400078ef81b */
[----:B------:R-:W-:Y:S02]  /*14260*/  LOP3.LUT R20, R47, 0xff000000, R26, 0xf8, !PT ;  /* 0xff0000002f147812 */ /* 0x000fe400078ef81a */
[----:B------:R-:W-:Y:S02]  /*14270*/  F2FP.F16.E4M3.UNPACK_B R56, R55 ;  /* 0x00000037ff38723e */ /* 0x000fe400020006ff */
[----:B0-----:R-:W-:Y:S02]  /*14280*/  F2FP.F16.E4M3.UNPACK_B R27, R41 ;  /* 0x00000029ff1b723e */ /* 0x001fe400020006ff */
[----:B------:R-:W-:Y:S01]  /*14290*/  F2FP.F16.E4M3.UNPACK_B R26, R50 ;  /* 0x00000032ff1a723e */ /* 0x000fe200020006ff */
[----:B------:R-:W-:Y:S01]  /*142a0*/  HADD2.F32 R58, -RZ, R56.H0_H0 ;  /* 0x20000038ff3a7230 */ /* 0x000fe20000004100 */
[----:B------:R-:W-:Y:S01]  /*142b0*/  LOP3.LUT R49, R45, 0xff000000, R24, 0xf8, !PT ;  /* 0xff0000002d317812 */ /* 0x000fe200078ef818 */
[----:B------:R-:W-:Y:S01]  /*142c0*/  HADD2.F32 R5, -RZ, R27.H0_H0 ;  /* 0x2000001bff057230 */ /* 0x000fe20000004100 */
[----:B-1----:R-:W-:-:S02]  /*142d0*/  F2FP.F16.E4M3.UNPACK_B R24, R37 ;  /* 0x00000025ff18723e */ /* 0x002fc400020006ff */
[----:B------:R-:W-:Y:S01]  /*142e0*/  LOP3.LUT R59, R52, 0xff0000, R59, 0xf8, !PT ;  /* 0x00ff0000343b7812 */ /* 0x000fe200078ef83b */
[----:B------:R-:W-:Y:S02]  /*142f0*/  HADD2.F32 R52, -RZ, R26.H0_H0 ;  /* 0x2000001aff347230 */ /* 0x000fe40000004100 */
[C---:B------:R-:W-:Y:S01]  /*14300*/  FMUL.FTZ R60, R5.reuse, R58 ;  /* 0x0000003a053c7220 */ /* 0x040fe20000410000 */
[----:B------:R-:W-:Y:S01]  /*14310*/  HADD2.F32 R25, -RZ, R24.H0_H0 ;  /* 0x20000018ff197230 */ /* 0x000fe20000004100 */
[----:B------:R-:W-:Y:S01]  /*14320*/  F2FP.F16.E4M3.UNPACK_B R46, R41.H1 ;  /* 0x00000029ff2e723e */ /* 0x000fe200030006ff */
[----:B------:R-:W-:Y:S01]  /*14330*/  FMUL.FTZ R51, R5, R52 ;  /* 0x0000003405337220 */ /* 0x000fe20000410000 */
[----:B------:R-:W-:Y:S02]  /*14340*/  F2FP.F16.E4M3.UNPACK_B R50, R50.H1 ;  /* 0x00000032ff32723e */ /* 0x000fe400030006ff */
[----:B------:R-:W-:Y:S01]  /*14350*/  FFMA.FTZ R5, R25, R52, -R60 ;  /* 0x0000003419057223 */ /* 0x000fe2000001083c */
[--C-:B------:R-:W-:Y:S01]  /*14360*/  LOP3.LUT R57, R57, 0xff0000, R6.reuse, 0xf8, !PT ;  /* 0x00ff000039397812 */ /* 0x100fe200078ef806 */
[----:B------:R-:W-:Y:S01]  /*14370*/  FFMA.FTZ R25, R25, R58, R51 ;  /* 0x0000003a19197223 */ /* 0x000fe20000010033 */
[----:B------:R-:W-:Y:S01]  /*14380*/  LOP3.LUT R59, R59, 0xff000000, R7, 0xf8, !PT ;  /* 0xff0000003b3b7812 */ /* 0x000fe200078ef807 */
[----:B------:R-:W-:Y:S01]  /*14390*/  HADD2.F32 R51, -RZ, R26.H1_H1 ;  /* 0x3000001aff337230 */ /* 0x000fe20000004100 */
[-C--:B------:R-:W-:Y:S01]  /*143a0*/  F2FP.F16.E4M3.UNPACK_B R47, R43.reuse ;  /* 0x0000002bff2f723e */ /* 0x080fe200020006ff */
[----:B------:R-:W-:Y:S01]  /*143b0*/  HADD2.F32 R26, -RZ, R24.H1_H1 ;  /* 0x30000018ff1a7230 */ /* 0x000fe20000004100 */
[----:B------:R-:W-:Y:S01]  /*143c0*/  F2FP.F16.E4M3.UNPACK_B R48, R43.H1 ;  /* 0x0000002bff30723e */ /* 0x000fe200030006ff */
[--C-:B------:R-:W-:Y:S01]  /*143d0*/  HADD2.F32 R52, -RZ, R50.reuse.H0_H0 ;  /* 0x20000032ff347230 */ /* 0x100fe20000004100 */
[----:B------:R-:W-:Y:S01]  /*143e0*/  F2FP.F16.E4M3.UNPACK_B R37, R37.H1 ;  /* 0x00000025ff25723e */ /* 0x000fe200030006ff */
[----:B------:R-:W-:Y:S01]  /*143f0*/  HADD2.F32 R24, -RZ, R27.H1_H1 ;  /* 0x3000001bff187230 */ /* 0x000fe20000004100 */
[-C--:B------:R-:W-:Y:S01]  /*14400*/  F2FP.F16.E4M3.UNPACK_B R7, R42.reuse ;  /* 0x0000002aff07723e */ /* 0x080fe200020006ff */
[----:B------:R-:W-:Y:S01]  /*14410*/  HADD2.F32 R50, -RZ, R50.H1_H1 ;  /* 0x30000032ff327230 */ /* 0x000fe20000004100 */
[----:B------:R-:W-:Y:S01]  /*14420*/  F2FP.F16.E4M3.UNPACK_B R43, R42.H1 ;  /* 0x0000002aff2b723e */ /* 0x000fe200030006ff */
[----:B------:R-:W-:Y:S01]  /*14430*/  HADD2.F32 R42, -RZ, R46.H0_H0 ;  /* 0x2000002eff2a7230 */ /* 0x000fe20000004100 */
[----:B------:R-:W-:Y:S01]  /*14440*/  F2FP.F16.E4M3.UNPACK_B R55, R55.H1 ;  /* 0x00000037ff37723e */ /* 0x000fe200030006ff */
[----:B------:R-:W-:Y:S01]  /*14450*/  HADD2.F32 R27, -RZ, R37.H0_H0 ;  /* 0x20000025ff1b7230 */ /* 0x000fe20000004100 */
[----:B------:R-:W-:Y:S01]  /*14460*/  LOP3.LUT R6, R57, 0xff000000, R6, 0xf8, !PT ;  /* 0xff00000039067812 */ /* 0x000fe200078ef806 */
[----:B------:R-:W-:-:S02]  /*14470*/  HADD2.F32 R57, -RZ, R56.H1_H1 ;  /* 0x30000038ff397230 */ /* 0x000fc40000004100 */
[----:B------:R-:W-:Y:S01]  /*14480*/  FMUL.FTZ R63, R42, R52 ;  /* 0x000000342a3f7220 */ /* 0x000fe20000410000 */
[--C-:B------:R-:W-:Y:S02]  /*14490*/  HADD2.F32 R56, -RZ, R55.reuse.H0_H0 ;  /* 0x20000037ff387230 */ /* 0x100fe40000004100 */
[C---:B------:R-:W-:Y:S01]  /*144a0*/  FMUL.FTZ R58, R24.reuse, R51 ;  /* 0x00000033183a7220 */ /* 0x040fe20000410000 */
[----:B------:R-:W-:Y:S01]  /*144b0*/  F2FP.F16.E4M3.UNPACK_B R45, R39 ;  /* 0x00000027ff2d723e */ /* 0x000fe200020006ff */
[----:B------:R-:W-:Y:S01]  /*144c0*/  FMUL.FTZ R61, R24, R57 ;  /* 0x00000039183d7220 */ /* 0x000fe20000410000 */
[----:B------:R-:W-:Y:S02]  /*144d0*/  HADD2.F32 R55, -RZ, R55.H1_H1 ;  /* 0x30000037ff377230 */ /* 0x000fe40000004100 */
[-C--:B------:R-:W-:Y:S01]  /*144e0*/  FMUL.FTZ R60, R42, R56.reuse ;  /* 0x000000382a3c7220 */ /* 0x080fe20000410000 */
[C---:B------:R-:W-:Y:S01]  /*144f0*/  FFMA.FTZ R63, R27.reuse, R56, R63 ;  /* 0x000000381b3f7223 */ /* 0x040fe2000001003f */
[C---:B------:R-:W-:Y:S01]  /*14500*/  FFMA.FTZ R24, R26.reuse, R51, -R61 ;  /* 0x000000331a187223 */ /* 0x040fe2000001083d */
[----:B------:R-:W-:Y:S01]  /*14510*/  F2FP.F16.E4M3.UNPACK_B R56, R59 ;  /* 0x0000003bff38723e */ /* 0x000fe200020006ff */
[----:B------:R-:W-:Y:S01]  /*14520*/  FFMA.FTZ R26, R26, R57, R58 ;  /* 0x000000391a1a7223 */ /* 0x000fe2000001003a */
[----:B------:R-:W-:Y:S01]  /*14530*/  F2FP.F16.E4M3.UNPACK_B R51, R53 ;  /* 0x00000035ff33723e */ /* 0x000fe200020006ff */
[----:B------:R-:W-:Y:S01]  /*14540*/  FFMA.FTZ R60, R27, R52, -R60 ;  /* 0x000000341b3c7223 */ /* 0x000fe2000001083c */
[----:B------:R-:W-:Y:S01]  /*14550*/  HADD2.F32 R42, -RZ, R47.H0_H0 ;  /* 0x2000002fff2a7230 */ /* 0x000fe20000004100 */
[----:B------:R-:W-:Y:S01]  /*14560*/  F2FP.F16.E4M3.UNPACK_B R59, R59.H1 ;  /* 0x0000003bff3b723e */ /* 0x000fe200030006ff */
[----:B------:R-:W-:Y:S01]  /*14570*/  HADD2.F32 R57, -RZ, R56.H0_H0 ;  /* 0x20000038ff397230 */ /* 0x000fe20000004100 */
[----:B------:R-:W-:Y:S01]  /*14580*/  F2FP.F16.E4M3.UNPACK_B R53, R53.H1 ;  /* 0x00000035ff35723e */ /* 0x000fe200030006ff */
[----:B------:R-:W-:Y:S01]  /*14590*/  HADD2.F32 R52, -RZ, R51.H0_H0 ;  /* 0x20000033ff347230 */ /* 0x000fe20000004100 */
[----:B------:R-:W-:Y:S01]  /*145a0*/  F2FP.F16.E4M3.UNPACK_B R39, R39.H1 ;  /* 0x00000027ff27723e */ /* 0x000fe200030006ff */
[----:B------:R-:W-:-:S02]  /*145b0*/  HADD2.F32 R46, -RZ, R46.H1_H1 ;  /* 0x3000002eff2e7230 */ /* 0x000fc40000004100 */
[C---:B------:R-:W-:Y:S01]  /*145c0*/  FMUL.FTZ R62, R42.reuse, R57 ;  /* 0x000000392a3e7220 */ /* 0x040fe20000410000 */
[----:B------:R-:W-:Y:S02]  /*145d0*/  HADD2.F32 R27, -RZ, R45.H0_H0 ;  /* 0x2000002dff1b7230 */ /* 0x000fe40000004100 */
[----:B------:R-:W-:Y:S01]  /*145e0*/  FMUL.FTZ R42, R42, R52 ;  /* 0x000000342a2a7220 */ /* 0x000fe20000410000 */
[----:B------:R-:W-:Y:S02]  /*145f0*/  HADD2.F32 R37, -RZ, R37.H1_H1 ;  /* 0x30000025ff257230 */ /* 0x000fe40000004100 */
[C---:B------:R-:W-:Y:S01]  /*14600*/  FMUL.FTZ R58, R46.reuse, R55 ;  /* 0x000000372e3a7220 */ /* 0x040fe20000410000 */
[-C--:B------:R-:W-:Y:S01]  /*14610*/  FMUL.FTZ R46, R46, R50.reuse ;  /* 0x000000322e2e7220 */ /* 0x080fe20000410000 */
[----:B------:R-:W-:Y:S01]  /*14620*/  FFMA.FTZ R57, R27, R57, R42 ;  /* 0x000000391b397223 */ /* 0x000fe2000001002a */
[----:B------:R-:W-:Y:S02]  /*14630*/  HADD2.F32 R56, -RZ, R56.H1_H1 ;  /* 0x30000038ff387230 */ /* 0x000fe40000004100 */
[----:B------:R-:W-:Y:S01]  /*14640*/  FFMA.FTZ R61, R37, R50, -R58 ;  /* 0x00000032253d7223 */ /* 0x000fe2000001083a */
[----:B------:R-:W-:-:S02]  /*14650*/  HADD2.F32 R47, -RZ, R47.H1_H1 ;  /* 0x3000002fff2f7230 */ /* 0x000fc40000004100 */
[----:B------:R-:W-:Y:S01]  /*14660*/  FFMA.FTZ R58, R37, R55, R46 ;  /* 0x00000037253a7223 */ /* 0x000fe2000001002e */
[----:B------:R-:W-:Y:S02]  /*14670*/  HADD2.F32 R42, -RZ, R51.H1_H1 ;  /* 0x30000033ff2a7230 */ /* 0x000fe40000004100 */
[----:B------:R-:W-:Y:S01]  /*14680*/  FFMA.FTZ R62, R27, R52, -R62 ;  /* 0x000000341b3e7223 */ /* 0x000fe2000001083e */
[----:B------:R-:W-:Y:S02]  /*14690*/  HADD2.F32 R45, -RZ, R45.H1_H1 ;  /* 0x3000002dff2d7230 */ /* 0x000fe40000004100 */
[C---:B------:R-:W-:Y:S01]  /*146a0*/  FMUL.FTZ R52, R47.reuse, R56 ;  /* 0x000000382f347220 */ /* 0x040fe20000410000 */
[----:B------:R-:W-:Y:S02]  /*146b0*/  HADD2.F32 R50, -RZ, R59.H0_H0 ;  /* 0x2000003bff327230 */ /* 0x000fe40000004100 */
[----:B------:R-:W-:Y:S01]  /*146c0*/  FMUL.FTZ R47, R47, R42 ;  /* 0x0000002a2f2f7220 */ /* 0x000fe20000410000 */
[----:B------:R-:W-:Y:S01]  /*146d0*/  HADD2.F32 R37, -RZ, R48.H0_H0 ;  /* 0x20000030ff257230 */ /* 0x000fe20000004100 */
[----:B------:R-:W-:Y:S01]  /*146e0*/  LOP3.LUT R54, R21, 0xff000000, R4, 0xf8, !PT ;  /* 0xff00000015367812 */ /* 0x000fe200078ef804 */
[----:B------:R-:W-:Y:S01]  /*146f0*/  HADD2.F32 R46, -RZ, R53.H0_H0 ;  /* 0x20000035ff2e7230 */ /* 0x000fe20000004100 */
[----:B------:R-:W-:Y:S01]  /*14700*/  F2FP.F16.E4M3.UNPACK_B R41, R40 ;  /* 0x00000028ff29723e */ /* 0x000fe200020006ff */
[----:B------:R-:W-:-:S02]  /*14710*/  HADD2.F32 R27, -RZ, R39.H0_H0 ;  /* 0x20000027ff1b7230 */ /* 0x000fc40000004100 */
[----:B------:R-:W-:Y:S01]  /*14720*/  FMUL.FTZ R64, R37, R50 ;  /* 0x0000003225407220 */ /* 0x000fe20000410000 */
[C---:B------:R-:W-:Y:S01]  /*14730*/  FFMA.FTZ R55, R45.reuse, R42, -R52 ;  /* 0x0000002a2d377223 */ /* 0x040fe20000010834 */
[----:B------:R-:W-:Y:S01]  /*14740*/  FFMA.FTZ R56, R45, R56, R47 ;  /* 0x000000382d387223 */ /* 0x000fe2000001002f */
[----:B------:R-:W-:Y:S01]  /*14750*/  F2FP.F16.E4M3.UNPACK_B R40, R40.H1 ;  /* 0x00000028ff28723e */ /* 0x000fe200030006ff */
[----:B------:R-:W-:Y:S01]  /*14760*/  FMUL.FTZ R37, R37, R46 ;  /* 0x0000002e25257220 */ /* 0x000fe20000410000 */
[----:B------:R-:W-:Y:S01]  /*14770*/  F2FP.F16.E4M3.UNPACK_B R45, R54.H1 ;  /* 0x00000036ff2d723e */ /* 0x000fe200030006ff */
[----:B------:R-:W-:Y:S01]  /*14780*/  HADD2.F32 R53, -RZ, R53.H1_H1 ;  /* 0x30000035ff357230 */ /* 0x000fe20000004100 */
[----:B------:R-:W-:Y:S01]  /*14790*/  F2FP.F16.E4M3.UNPACK_B R42, R49.H1 ;  /* 0x00000031ff2a723e */ /* 0x000fe200030006ff */
[----:B------:R-:W-:Y:S01]  /*147a0*/  FFMA.FTZ R65, R27, R50, R37 ;  /* 0x000000321b417223 */ /* 0x000fe20000010025 */
[-C--:B------:R-:W-:Y:S01]  /*147b0*/  F2FP.F16.E4M3.UNPACK_B R21, R36.reuse ;  /* 0x00000024ff15723e */ /* 0x080fe200020006ff */
[----:B------:R-:W-:Y:S01]  /*147c0*/  HADD2.F32 R59, -RZ, R59.H1_H1 ;  /* 0x3000003bff3b7230 */ /* 0x000fe20000004100 */
[----:B------:R-:W-:Y:S01]  /*147d0*/  F2FP.F16.E4M3.UNPACK_B R36, R36.H1 ;  /* 0x00000024ff24723e */ /* 0x000fe200030006ff */
[----:B------:R-:W-:-:S02]  /*147e0*/  HADD2.F32 R48, -RZ, R48.H1_H1 ;  /* 0x30000030ff307230 */ /* 0x000fc40000004100 */
[----:B------:R-:W-:Y:S01]  /*147f0*/  FFMA.FTZ R64, R27, R46, -R64 ;  /* 0x0000002e1b407223 */ /* 0x000fe20000010840 */
[----:B------:R-:W-:Y:S01]  /*14800*/  HADD2.F32 R50, -RZ, R45.H0_H0 ;  /* 0x2000002dff327230 */ /* 0x000fe20000004100 */
[----:B------:R-:W-:Y:S01]  /*14810*/  F2FP.F16.E4M3.UNPACK_B R54, R54 ;  /* 0x00000036ff36723e */ /* 0x000fe200020006ff */
[----:B------:R-:W-:Y:S02]  /*14820*/  HADD2.F32 R37, -RZ, R40.H0_H0 ;  /* 0x20000028ff257230 */ /* 0x000fe40000004100 */
[C---:B------:R-:W-:Y:S01]  /*14830*/  FMUL.FTZ R52, R48.reuse, R59 ;  /* 0x0000003b30347220 */ /* 0x040fe20000410000 */
[----:B------:R-:W-:Y:S02]  /*14840*/  HADD2.F32 R46, -RZ, R42.H0_H0 ;  /* 0x2000002aff2e7230 */ /* 0x000fe40000004100 */
[----:B------:R-:W-:Y:S01]  /*14850*/  FMUL.FTZ R66, R48, R53 ;  /* 0x0000003530427220 */ /* 0x000fe20000410000 */
[----:B------:R-:W-:Y:S02]  /*14860*/  HADD2.F32 R27, -RZ, R36.H0_H0 ;  /* 0x20000024ff1b7230 */ /* 0x000fe40000004100 */
[----:B------:R-:W-:Y:S01]  /*14870*/  FMUL.FTZ R48, R37, R50 ;  /* 0x0000003225307220 */ /* 0x000fe20000410000 */
[----:B------:R-:W-:-:S02]  /*14880*/  HADD2.F32 R39, -RZ, R39.H1_H1 ;  /* 0x30000027ff277230 */ /* 0x000fc40000004100 */
[-C--:B------:R-:W-:Y:S01]  /*14890*/  FMUL.FTZ R37, R37, R46.reuse ;  /* 0x0000002e25257220 */ /* 0x080fe20000410000 */
[----:B------:R-:W-:Y:S02]  /*148a0*/  HADD2.F32 R45, -RZ, R45.H1_H1 ;  /* 0x3000002dff2d7230 */ /* 0x000fe40000004100 */
[C---:B------:R-:W-:Y:S01]  /*148b0*/  FFMA.FTZ R47, R27.reuse, R46, -R48 ;  /* 0x0000002e1b2f7223 */ /* 0x040fe20000010830 */
[----:B------:R-:W-:Y:S02]  /*148c0*/  HADD2.F32 R40, -RZ, R40.H1_H1 ;  /* 0x30000028ff287230 */ /* 0x000fe40000004100 */
[----:B------:R-:W-:Y:S01]  /*148d0*/  FFMA.FTZ R50, R27, R50, R37 ;  /* 0x000000321b327223 */ /* 0x000fe20000010025 */
[----:B------:R-:W-:Y:S02]  /*148e0*/  HADD2.F32 R27, -RZ, R42.H1_H1 ;  /* 0x3000002aff1b7230 */ /* 0x000fe40000004100 */
[C---:B------:R-:W-:Y:S01]  /*148f0*/  FFMA.FTZ R67, R39.reuse, R53, -R52 ;  /* 0x0000003527437223 */ /* 0x040fe20000010834 */
[----:B------:R-:W-:Y:S01]  /*14900*/  FFMA.FTZ R66, R39, R59, R66 ;  /* 0x0000003b27427223 */ /* 0x000fe20000010042 */
[----:B------:R-:W-:Y:S01]  /*14910*/  HADD2.F32 R36, -RZ, R36.H1_H1 ;  /* 0x30000024ff247230 */ /* 0x000fe20000004100 */
[----:B------:R-:W-:Y:S01]  /*14920*/  F2FP.F16.E4M3.UNPACK_B R49, R49 ;  /* 0x00000031ff31723e */ /* 0x000fe200020006ff */
[C---:B------:R-:W-:Y:S01]  /*14930*/  FMUL.FTZ R39, R40.reuse, R45 ;  /* 0x0000002d28277220 */ /* 0x040fe20000410000 */
[----:B------:R-:W-:Y:S01]  /*14940*/  FMUL.FTZ R42, R40, R27 ;  /* 0x0000001b282a7220 */ /* 0x000fe20000410000 */
[----:B------:R-:W-:Y:S01]  /*14950*/  HADD2.F32 R40, -RZ, R54.H0_H0 ;  /* 0x20000036ff287230 */ /* 0x000fe20000004100 */
[----:B------:R-:W-:Y:S01]  /*14960*/  F2FP.F16.E4M3.UNPACK_B R4, R38 ;  /* 0x00000026ff04723e */ /* 0x000fe200020006ff */
[----:B------:R-:W-:-:S02]  /*14970*/  HADD2.F32 R37, -RZ, R41.H0_H0 ;  /* 0x20000029ff257230 */ /* 0x000fc40000004100 */
[C---:B------:R-:W-:Y:S01]  /*14980*/  FFMA.FTZ R52, R36.reuse, R27, -R39 ;  /* 0x0000001b24347223 */ /* 0x040fe20000010827 */
[----:B------:R-:W-:Y:S01]  /*14990*/  FFMA.FTZ R51, R36, R45, R42 ;  /* 0x0000002d24337223 */ /* 0x000fe2000001002a */
[----:B------:R-:W-:Y:S01]  /*149a0*/  HADD2.F32 R36, -RZ, R49.H0_H0 ;  /* 0x20000031ff247230 */ /* 0x000fe20000004100 */
[----:B------:R-:W-:Y:S01]  /*149b0*/  F2FP.F16.E4M3.UNPACK_B R39, R6.H1 ;  /* 0x00000006ff27723e */ /* 0x000fe200030006ff */
[----:B------:R-:W-:Y:S02]  /*149c0*/  HADD2.F32 R27, -RZ, R21.H0_H0 ;  /* 0x20000015ff1b7230 */ /* 0x000fe40000004100 */
[C---:B------:R-:W-:Y:S01]  /*149d0*/  FMUL.FTZ R42, R37.reuse, R40 ;  /* 0x00000028252a7220 */ /* 0x040fe20000410000 */
[----:B------:R-:W-:Y:S02]  /*149e0*/  HADD2.F32 R54, -RZ, R54.H1_H1 ;  /* 0x30000036ff367230 */ /* 0x000fe40000004100 */
[----:B------:R-:W-:Y:S01]  /*149f0*/  FMUL.FTZ R46, R37, R36 ;  /* 0x00000024252e7220 */ /* 0x000fe20000410000 */
[----:B------:R-:W-:-:S02]  /*14a00*/  HADD2.F32 R41, -RZ, R41.H1_H1 ;  /* 0x30000029ff297230 */ /* 0x000fc40000004100 */
[----:B------:R-:W-:Y:S01]  /*14a10*/  FFMA.FTZ R42, R27, R36, -R42 ;  /* 0x000000241b2a7223 */ /* 0x000fe2000001082a */
[----:B------:R-:W-:Y:S01]  /*14a20*/  HADD2.F32 R36, -RZ, R49.H1_H1 ;  /* 0x30000031ff247230 */ /* 0x000fe20000004100 */
[----:B------:R-:W-:Y:S01]  /*14a30*/  F2FP.F16.E4M3.UNPACK_B R37, R20.H1 ;  /* 0x00000014ff25723e */ /* 0x000fe200030006ff */
[----:B------:R-:W-:Y:S02]  /*14a40*/  HADD2.F32 R21, -RZ, R21.H1_H1 ;  /* 0x30000015ff157230 */ /* 0x000fe40000004100 */
[----:B------:R-:W-:Y:S01]  /*14a50*/  FMUL.FTZ R48, R41, R54 ;  /* 0x0000003629307220 */ /* 0x000fe20000410000 */
[----:B------:R-:W-:Y:S01]  /*14a60*/  F2FP.F16.E4M3.UNPACK_B R38, R38.H1 ;  /* 0x00000026ff26723e */ /* 0x000fe200030006ff */
[----:B------:R-:W-:Y:S01]  /*14a70*/  FFMA.FTZ R46, R27, R40, R46 ;  /* 0x000000281b2e7223 */ /* 0x000fe2000001002e */
[-C--:B------:R-:W-:Y:S01]  /*14a80*/  FMUL.FTZ R45, R41, R36.reuse ;  /* 0x00000024292d7220 */ /* 0x080fe20000410000 */
[----:B------:R-:W-:Y:S02]  /*14a90*/  HADD2.F32 R40, -RZ, R39.H0_H0 ;  /* 0x20000027ff287230 */ /* 0x000fe40000004100 */
[----:B------:R-:W-:Y:S01]  /*14aa0*/  FFMA.FTZ R41, R21, R36, -R48 ;  /* 0x0000002415297223 */ /* 0x000fe20000010830 */
[----:B------:R-:W-:-:S02]  /*14ab0*/  HADD2.F32 R27, -RZ, R43.H0_H0 ;  /* 0x2000002bff1b7230 */ /* 0x000fc40000004100 */
[----:B------:R-:W-:Y:S01]  /*14ac0*/  FFMA.FTZ R45, R21, R54, R45 ;  /* 0x00000036152d7223 */ /* 0x000fe2000001002d */
[----:B------:R-:W-:Y:S01]  /*14ad0*/  HADD2.F32 R36, -RZ, R37.H0_H0 ;  /* 0x20000025ff247230 */ /* 0x000fe20000004100 */
[----:B------:R-:W-:Y:S01]  /*14ae0*/  F2FP.F16.E4M3.UNPACK_B R20, R20 ;  /* 0x00000014ff14723e */ /* 0x000fe200020006ff */
[----:B------:R-:W-:Y:S02]  /*14af0*/  HADD2.F32 R39, -RZ, R39.H1_H1 ;  /* 0x30000027ff277230 */ /* 0x000fe40000004100 */
[C---:B------:R-:W-:Y:S01]  /*14b00*/  FMUL.FTZ R48, R27.reuse, R40 ;  /* 0x000000281b307220 */ /* 0x040fe20000410000 */
[----:B------:R-:W-:Y:S02]  /*14b10*/  HADD2.F32 R43, -RZ, R43.H1_H1 ;  /* 0x3000002bff2b7230 */ /* 0x000fe40000004100 */
[----:B------:R-:W-:Y:S01]  /*14b20*/  FMUL.FTZ R54, R27, R36 ;  /* 0x000000241b367220 */ /* 0x000fe20000410000 */
[----:B------:R-:W-:Y:S01]  /*14b30*/  HADD2.F32 R21, -RZ, R38.H0_H0 ;  /* 0x20000026ff157230 */ /* 0x000fe20000004100 */
[----:B------:R-:W-:Y:S01]  /*14b40*/  F2FP.F16.E4M3.UNPACK_B R6, R6 ;  /* 0x00000006ff06723e */ /* 0x000fe200020006ff */
[----:B------:R-:W-:-:S02]  /*14b50*/  HADD2.F32 R37, -RZ, R37.H1_H1 ;  /* 0x30000025ff257230 */ /* 0x000fc40000004100 */
[----:B------:R-:W-:Y:S01]  /*14b60*/  FMUL.FTZ R27, R43, R39 ;  /* 0x000000272b1b7220 */ /* 0x000fe20000410000 */
[----:B------:R-:W-:Y:S02]  /*14b70*/  HADD2.F32 R38, -RZ, R38.H1_H1 ;  /* 0x30000026ff267230 */ /* 0x000fe40000004100 */
[C---:B------:R-:W-:Y:S01]  /*14b80*/  FFMA.FTZ R48, R21.reuse, R36, -R48 ;  /* 0x0000002415307223 */ /* 0x040fe20000010830 */
[----:B------:R-:W-:Y:S01]  /*14b90*/  FFMA.FTZ R54, R21, R40, R54 ;  /* 0x0000002815367223 */ /* 0x000fe20000010036 */
[-C--:B------:R-:W-:Y:S01]  /*14ba0*/  FMUL.FTZ R36, R43, R37.reuse ;  /* 0x000000252b247220 */ /* 0x080fe20000410000 */
[--C-:B------:R-:W-:Y:S02]  /*14bb0*/  HADD2.F32 R21, -RZ, R20.reuse.H0_H0 ;  /* 0x20000014ff157230 */ /* 0x100fe40000004100 */
[C---:B------:R-:W-:Y:S01]  /*14bc0*/  FFMA.FTZ R49, R38.reuse, R37, -R27 ;  /* 0x0000002526317223 */ /* 0x040fe2000001081b */
[----:B------:R-:W-:Y:S02]  /*14bd0*/  HADD2.F32 R27, -RZ, R20.H1_H1 ;  /* 0x30000014ff1b7230 */ /* 0x000fe40000004100 */
[----:B------:R-:W-:Y:S01]  /*14be0*/  FFMA.FTZ R53, R38, R39, R36 ;  /* 0x0000002726357223 */ /* 0x000fe20000010024 */
[--C-:B------:R-:W-:Y:S01]  /*14bf0*/  HADD2.F32 R37, -RZ, R6.reuse.H0_H0 ;  /* 0x20000006ff257230 */ /* 0x100fe20000004100 */
[----:B------:R-:W-:Y:S01]  /*14c00*/  F2FP.SATFINITE.E4M3.F32.PACK_AB_MERGE_C R60, R61, R60, RZ ;  /* 0x0000003c3d3c723e */ /* 0x000fe200048070ff */
[--C-:B------:R-:W-:Y:S01]  /*14c10*/  HADD2.F32 R20, -RZ, R7.reuse.H0_H0 ;  /* 0x20000007ff147230 */ /* 0x100fe20000004100 */
[----:B------:R-:W-:Y:S01]  /*14c20*/  F2FP.SATFINITE.E4M3.F32.PACK_AB_MERGE_C R58, R58, R63, RZ ;  /* 0x0000003f3a3a723e */ /* 0x000fe200048070ff */
[----:B------:R-:W-:Y:S01]  /*14c30*/  HADD2.F32 R36, -RZ, R6.H1_H1 ;  /* 0x30000006ff247230 */ /* 0x000fe20000004100 */
[----:B------:R-:W-:Y:S01]  /*14c40*/  F2FP.SATFINITE.E4M3.F32.PACK_AB_MERGE_C R48, R49, R48, RZ ;  /* 0x000000303130723e */ /* 0x000fe200048070ff */
[----:B------:R-:W-:-:S02]  /*14c50*/  HADD2.F32 R7, -RZ, R7.H1_H1 ;  /* 0x30000007ff077230 */ /* 0x000fc40000004100 */
[C---:B------:R-:W-:Y:S01]  /*14c60*/  FMUL.FTZ R39, R20.reuse, R37 ;  /* 0x0000002514277220 */ /* 0x040fe20000410000 */
[--C-:B------:R-:W-:Y:S02]  /*14c70*/  HADD2.F32 R6, -RZ, R4.reuse.H0_H0 ;  /* 0x20000004ff067230 */ /* 0x100fe40000004100 */
[----:B------:R-:W-:Y:S01]  /*14c80*/  FMUL.FTZ R20, R20, R21 ;  /* 0x0000001514147220 */ /* 0x000fe20000410000 */
[----:B------:R-:W-:Y:S02]  /*14c90*/  HADD2.F32 R4, -RZ, R4.H1_H1 ;  /* 0x30000004ff047230 */ /* 0x000fe40000004100 */
[CC--:B------:R-:W-:Y:S01]  /*14ca0*/  FMUL.FTZ R43, R7.reuse, R36.reuse ;  /* 0x00000024072b7220 */ /* 0x0c0fe20000410000 */
[----:B------:R-:W-:Y:S01]  /*14cb0*/  FMUL.FTZ R7, R7, R27 ;  /* 0x0000001b07077220 */ /* 0x000fe20000410000 */
        /* <DEDUP_REMOVED lines=8> */
[----:B------:R-:W-:Y:S02]  /*14d40*/  F2FP.SATFINITE.E4M3.F32.PACK_AB_MERGE_C R53, R53, R54, RZ ;  /* 0x000000363535723e */ /* 0x000fe400048070ff */
[----:B------:R-:W-:Y:S02]  /*14d50*/  F2FP.SATFINITE.E4M3.F32.PACK_AB_MERGE_C R5, R24, R5, R60 ;  /* 0x000000051805723e */ /* 0x000fe4000480703c */
[----:B------:R-:W-:-:S02]  /*14d60*/  F2FP.SATFINITE.E4M3.F32.PACK_AB_MERGE_C R7, R55, R62, R7 ;  /* 0x0000003e3707723e */ /* 0x000fc40004807007 */
[----:B------:R-:W-:Y:S02]  /*14d70*/  F2FP.SATFINITE.E4M3.F32.PACK_AB_MERGE_C R25, R26, R25, R58 ;  /* 0x000000191a19723e */ /* 0x000fe4000480703a */
[----:B------:R-:W-:Y:S02]  /*14d80*/  F2FP.SATFINITE.E4M3.F32.PACK_AB_MERGE_C R4, R41, R42, R4 ;  /* 0x0000002a2904723e */ /* 0x000fe40004807004 */
[----:B------:R-:W-:Y:S02]  /*14d90*/  F2FP.SATFINITE.E4M3.F32.PACK_AB_MERGE_C R6, R6, R39, R48 ;  /* 0x000000270606723e */ /* 0x000fe40004807030 */
[----:B------:R-:W-:Y:S02]  /*14da0*/  F2FP.SATFINITE.E4M3.F32.PACK_AB_MERGE_C R27, R56, R57, R27 ;  /* 0x00000039381b723e */ /* 0x000fe4000480701b */
[----:B------:R-:W-:Y:S01]  /*14db0*/  F2FP.SATFINITE.E4M3.F32.PACK_AB_MERGE_C R24, R45, R46, R50 ;  /* 0x0000002e2d18723e */ /* 0x000fe20004807032 */
[----:B------:R0:W-:Y:S01]  /*14dc0*/  STS.128 [R233+0x14400], R4 ;  /* 0x01440004e9007388 */ /* 0x0001e20000000c00 */
[----:B------:R-:W-:-:S05]  /*14dd0*/  F2FP.SATFINITE.E4M3.F32.PACK_AB_MERGE_C R26, R21, R20, R53 ;  /* 0x00000014151a723e */ /* 0x000fca0004807035 */
[----:B------:R0:W-:Y:S02]  /*14de0*/  STS.128 [R0+0x14400], R24 ;  /* 0x0144001800007388 */ /* 0x0001e40000000c00 */
.L_x_613:
[----:B------:R-:W-:Y:S05]  /*14df0*/  BSYNC B1 ;  /* 0x0000000000017941 */ /* 0x000fea0003800000 */
.L_x_612:
[----:B------:R-:W-:Y:S04]  /*14e00*/  BSSY B1, `(.L_x_614) ;  /* 0x0000100000017945 */ /* 0x000fe80003800000 */
[----:B------:R-:W-:Y:S05]  /*14e10*/  @P1 BRA `(.L_x_615) ;  /* 0x0000000c00f81947 */ /* 0x000fea0003800000 */
[----:B0----5:R-:W-:Y:S02]  /*14e20*/  SHF.R.U32.HI R0, RZ, 0x8, R28 ;  /* 0x00000008ff007819 */ /* 0x021fe4000001161c */
[----:B------:R-:W-:Y:S02]  /*14e30*/  LOP3.LUT R5, R28, 0xff, RZ, 0xc0, !PT ;  /* 0x000000ff1c057812 */ /* 0x000fe400078ec0ff */
[----:B------:R-:W-:Y:S02]  /*14e40*/  LOP3.LUT R4, R0, 0xff, RZ, 0xc0, !PT ;  /* 0x000000ff00047812 */ /* 0x000fe400078ec0ff */
[----:B------:R-:W-:Y:S02]  /*14e50*/  LEA.HI R0, R3, R222, RZ, 0x1c ;  /* 0x000000de03007211 */ /* 0x000fe400078fe0ff */
[----:B-1----:R-:W-:Y:S02]  /*14e60*/  PRMT R37, R4, 0x7604, R5 ;  /* 0x0000760404257816 */ /* 0x002fe40000000005 */
[----:B------:R-:W-:-:S02]  /*14e70*/  SHF.R.S32.HI R5, RZ, 0x1f, R0 ;  /* 0x0000001fff057819 */ /* 0x000fc40000011400 */
[----:B------:R-:W-:Y:S02]  /*14e80*/  SHF.R.U32.HI R24, RZ, 0x8, R31 ;  /* 0x00000008ff187819 */ /* 0x000fe4000001161f */
[----:B------:R-:W-:Y:S01]  /*14e90*/  LEA.HI R4, R5, R0, RZ, 0x2 ;  /* 0x0000000005047211 */ /* 0x000fe200078f10ff */
[----:B------:R-:W-:Y:S01]  /*14ea0*/  IMAD.SHL.U32 R0, R0, 0x10, RZ ;  /* 0x0000001000007824 */ /* 0x000fe200078e00ff */
[----:B------:R-:W-:Y:S02]  /*14eb0*/  SHF.R.U32.HI R6, RZ, 0x8, R29 ;  /* 0x00000008ff067819 */ /* 0x000fe4000001161d */
[----:B--2---:R-:W-:Y:S01]  /*14ec0*/  LOP3.LUT R21, R31, 0xff, RZ, 0xc0, !PT ;  /* 0x000000ff1f157812 */ /* 0x004fe200078ec0ff */
[----:B------:R-:W-:Y:S01]  /*14ed0*/  IMAD.SHL.U32 R4, R4, 0x800, RZ ;  /* 0x0000080004047824 */ /* 0x000fe200078e00ff */
[----:B------:R-:W-:Y:S02]  /*14ee0*/  LOP3.LUT R5, R175, 0x30, R0, 0xf8, !PT ;  /* 0x00000030af057812 */ /* 0x000fe400078ef800 */
[----:B------:R-:W-:-:S02]  /*14ef0*/  SHF.R.U32.HI R20, RZ, 0x8, R8 ;  /* 0x00000008ff147819 */ /* 0x000fc40000011608 */
[----:B------:R-:W-:Y:S02]  /*14f00*/  LOP3.LUT R0, R24, 0xff, RZ, 0xc0, !PT ;  /* 0x000000ff18007812 */ /* 0x000fe400078ec0ff */
[----:B------:R-:W-:Y:S02]  /*14f10*/  LOP3.LUT R7, R29, 0xff, RZ, 0xc0, !PT ;  /* 0x000000ff1d077812 */ /* 0x000fe400078ec0ff */
[----:B------:R-:W-:Y:S02]  /*14f20*/  LOP3.LUT R6, R6, 0xff, RZ, 0xc0, !PT ;  /* 0x000000ff06067812 */ /* 0x000fe400078ec0ff */
[----:B------:R-:W-:Y:S02]  /*14f30*/  LOP3.LUT R25, R8, 0xff, RZ, 0xc0, !PT ;  /* 0x000000ff08197812 */ /* 0x000fe400078ec0ff */
[----:B------:R-:W-:Y:S02]  /*14f40*/  LOP3.LUT R20, R20, 0xff, RZ, 0xc0, !PT ;  /* 0x000000ff14147812 */ /* 0x000fe400078ec0ff */
[----:B------:R-:W-:-:S02]  /*14f50*/  PRMT R43, R0, 0x7604, R21 ;  /* 0x00007604002b7816 */ /* 0x000fc40000000015 */
[----:B------:R-:W-:Y:S02]  /*14f60*/  PRMT R36, R6, 0x7604, R7 ;  /* 0x0000760406247816 */ /* 0x000fe40000000007 */
[----:B------:R-:W-:Y:S02]  /*14f70*/  SHF.R.U32.HI R0, RZ, 0x8, R9 ;  /* 0x00000008ff007819 */ /* 0x000fe40000011609 */
[----:B------:R-:W-:Y:S02]  /*14f80*/  SHF.R.U32.HI R6, RZ, 0x8, R30 ;  /* 0x00000008ff067819 */ /* 0x000fe4000001161e */
[----:B------:R-:W-:Y:S02]  /*14f90*/  LOP3.LUT R5, R5, R196, RZ, 0x3c, !PT ;  /* 0x000000c405057212 */ /* 0x000fe400078e3cff */
[----:B------:R-:W-:Y:S02]  /*14fa0*/  LOP3.LUT R4, R4, 0xffffe000, RZ, 0xc0, !PT ;  /* 0xffffe00004047812 */ /* 0x000fe400078ec0ff */
[----:B------:R-:W-:-:S02]  /*14fb0*/  PRMT R45, R20, 0x7604, R25 ;  /* 0x00007604142d7816 */ /* 0x000fc40000000019 */
[----:B------:R-:W-:Y:S02]  /*14fc0*/  LOP3.LUT R25, R9, 0xff, RZ, 0xc0, !PT ;  /* 0x000000ff09197812 */ /* 0x000fe400078ec0ff */
[----:B------:R-:W-:Y:S02]  /*14fd0*/  SHF.R.U32.HI R24, RZ, 0x8, R11 ;  /* 0x00000008ff187819 */ /* 0x000fe4000001160b */
[----:B------:R-:W-:Y:S02]  /*14fe0*/  LOP3.LUT R0, R0, 0xff, RZ, 0xc0, !PT ;  /* 0x000000ff00007812 */ /* 0x000fe400078ec0ff */
[----:B------:R-:W-:Y:S02]  /*14ff0*/  LOP3.LUT R7, R30, 0xff, RZ, 0xc0, !PT ;  /* 0x000000ff1e077812 */ /* 0x000fe400078ec0ff */
[----:B------:R-:W-:Y:S02]  /*15000*/  LOP3.LUT R6, R6, 0xff, RZ, 0xc0, !PT ;  /* 0x000000ff06067812 */ /* 0x000fe400078ec0ff */
[----:B------:R-:W-:-:S02]  /*15010*/  IADD3 R21, R5, R197, R4 ;  /* 0x000000c505157210 */ /* 0x000fc40007ffe004 */
[----:B------:R-:W-:Y:S02]  /*15020*/  SHF.R.U32.HI R20, RZ, 0x8, R10 ;  /* 0x00000008ff147819 */ /* 0x000fe4000001160a */
[----:B------:R-:W-:Y:S02]  /*15030*/  LOP3.LUT R27, R10, 0xff, RZ, 0xc0, !PT ;  /* 0x000000ff0a1b7812 */ /* 0x000fe400078ec0ff */
[----:B------:R-:W-:Y:S02]  /*15040*/  LOP3.LUT R24, R24, 0xff, RZ, 0xc0, !PT ;  /* 0x000000ff18187812 */ /* 0x000fe400078ec0ff */
[----:B------:R-:W-:Y:S02]  /*15050*/  PRMT R47, R0, 0x7604, R25 ;  /* 0x00007604002f7816 */ /* 0x000fe40000000019 */
[----:B------:R-:W-:Y:S02]  /*15060*/  LOP3.LUT R20, R20, 0xff, RZ, 0xc0, !PT ;  /* 0x000000ff14147812 */ /* 0x000fe400078ec0ff */
[----:B------:R-:W-:-:S02]  /*15070*/  LOP3.LUT R41, R11, 0xff, RZ, 0xc0, !PT ;  /* 0x000000ff0b297812 */ /* 0x000fc400078ec0ff */
[----:B------:R-:W-:Y:S02]  /*15080*/  IADD3 R0, R16, R21, RZ ;  /* 0x0000001510007210 */ /* 0x000fe40007ffe0ff */
[----:B------:R-:W-:Y:S02]  /*15090*/  PRMT R39, R6, 0x7604, R7 ;  /* 0x0000760406277816 */ /* 0x000fe40000000007 */
[----:B------:R-:W0:Y:S01]  /*150a0*/  LDS.128 R4, [R232+0x14400] ;  /* 0x01440000e8047984 */ /* 0x000e220000000c00 */
[----:B------:R-:W-:Y:S02]  /*150b0*/  PRMT R49, R20, 0x7604, R27 ;  /* 0x0000760414317816 */ /* 0x000fe4000000001b */
[----:B------:R-:W-:Y:S02]  /*150c0*/  PRMT R42, R24, 0x7604, R41 ;  /* 0x00007604182a7816 */ /* 0x000fe40000000029 */
[----:B------:R-:W1:Y:S01]  /*150d0*/  LDS.128 R24, [R0+0x14400] ;  /* 0x0144000000187984 */ /* 0x000e620000000c00 */
[----:B------:R-:W-:-:S02]  /*150e0*/  SHF.R.U32.HI R21, RZ, 0x10, R29 ;  /* 0x00000010ff157819 */ /* 0x000fc4000001161d */
[----:B------:R-:W-:Y:S02]  /*150f0*/  SHF.R.U32.HI R20, RZ, 0x10, R28 ;  /* 0x00000010ff147819 */ /* 0x000fe4000001161c */
[----:B------:R-:W-:Y:S02]  /*15100*/  SHF.R.U32.HI R38, RZ, 0x10, R30 ;  /* 0x00000010ff267819 */ /* 0x000fe4000001161e */
[----:B------:R-:W-:Y:S02]  /*15110*/  LOP3.LUT R21, R21, 0xff, RZ, 0xc0, !PT ;  /* 0x000000ff15157812 */ /* 0x000fe400078ec0ff */
[----:B------:R-:W-:Y:S02]  /*15120*/  LOP3.LUT R20, R20, 0xff, RZ, 0xc0, !PT ;  /* 0x000000ff14147812 */ /* 0x000fe400078ec0ff */
[----:B------:R-:W-:Y:S02]  /*15130*/  LOP3.LUT R38, R38, 0xff, RZ, 0xc0, !PT ;  /* 0x000000ff26267812 */ /* 0x000fe400078ec0ff */
[----:B------:R-:W-:-:S02]  /*15140*/  PRMT R21, R21, 0x7054, R36 ;  /* 0x0000705415157816 */ /* 0x000fc40000000024 */
[----:B------:R-:W-:Y:S02]  /*15150*/  PRMT R37, R20, 0x7054, R37 ;  /* 0x0000705414257816 */ /* 0x000fe40000000025 */
[----:B------:R-:W-:Y:S02]  /*15160*/  SHF.R.U32.HI R36, RZ, 0x10, R9 ;  /* 0x00000010ff247819 */ /* 0x000fe40000011609 */
[----:B------:R-:W-:Y:S02]  /*15170*/  SHF.R.U32.HI R20, RZ, 0x10, R8 ;  /* 0x00000010ff147819 */ /* 0x000fe40000011608 */
[----:B------:R-:W-:Y:S02]  /*15180*/  PRMT R41, R38, 0x7054, R39 ;  /* 0x0000705426297816 */ /* 0x000fe40000000027 */
[----:B------:R-:W-:Y:S02]  /*15190*/  SHF.R.U32.HI R40, RZ, 0x10, R31 ;  /* 0x00000010ff287819 */ /* 0x000fe4000001161f */
[----:B------:R-:W-:-:S02]  /*151a0*/  SHF.R.U32.HI R39, RZ, 0x10, R11 ;  /* 0x00000010ff277819 */ /* 0x000fc4000001160b */
[----:B------:R-:W-:Y:S02]  /*151b0*/  LOP3.LUT R36, R36, 0xff, RZ, 0xc0, !PT ;  /* 0x000000ff24247812 */ /* 0x000fe400078ec0ff */
[----:B------:R-:W-:Y:S02]  /*151c0*/  LOP3.LUT R20, R20, 0xff, RZ, 0xc0, !PT ;  /* 0x000000ff14147812 */ /* 0x000fe400078ec0ff */
[----:B------:R-:W-:Y:S02]  /*151d0*/  LOP3.LUT R40, R40, 0xff, RZ, 0xc0, !PT ;  /* 0x000000ff28287812 */ /* 0x000fe400078ec0ff */
[----:B------:R-:W-:Y:S02]  /*151e0*/  SHF.R.U32.HI R38, RZ, 0x10, R10 ;  /* 0x00000010ff267819 */ /* 0x000fe4000001160a */
[----:B------:R-:W-:Y:S02]  /*151f0*/  LOP3.LUT R39, R39, 0xff, RZ, 0xc0, !PT ;  /* 0x000000ff27277812 */ /* 0x000fe400078ec0ff */
[----:B------:R-:W-:-:S02]  /*15200*/  PRMT R47, R36, 0x7054, R47 ;  /* 0x00007054242f7816 */ /* 0x000fc4000000002f */
[----:B------:R-:W-:Y:S02]  /*15210*/  PRMT R45, R20, 0x7054, R45 ;  /* 0x00007054142d7816 */ /* 0x000fe4000000002d */
[----:B------:R-:W-:Y:S02]  /*15220*/  PRMT R43, R40, 0x7054, R43 ;  /* 0x00007054282b7816 */ /* 0x000fe4000000002b */
[----:B------:R-:W-:Y:S02]  /*15230*/  LOP3.LUT R38, R38, 0xff, RZ, 0xc0, !PT ;  /* 0x000000ff26267812 */ /* 0x000fe400078ec0ff */
[----:B------:R-:W-:Y:S02]  /*15240*/  PRMT R51, R39, 0x7054, R42 ;  /* 0x0000705427337816 */ /* 0x000fe4000000002a */
[----:B------:R-:W-:Y:S02]  /*15250*/  LOP3.LUT R39, R37, 0xff000000, R28, 0xf8, !PT ;  /* 0xff00000025277812 */ /* 0x000fe400078ef81c */
[----:B------:R-:W-:-:S02]  /*15260*/  LOP3.LUT R40, R21, 0xff000000, R29, 0xf8, !PT ;  /* 0xff00000015287812 */ /* 0x000fc400078ef81d */
[----:B------:R-:W-:Y:S02]  /*15270*/  LOP3.LUT R47, R47, 0xff000000, R9, 0xf8, !PT ;  /* 0xff0000002f2f7812 */ /* 0x000fe400078ef809 */
[----:B------:R-:W-:Y:S02]  /*15280*/  LOP3.LUT R45, R45, 0xff000000, R8, 0xf8, !PT ;  /* 0xff0000002d2d7812 */ /* 0x000fe400078ef808 */
[-C--:B0-----:R-:W-:Y:S02]  /*15290*/  F2FP.F16.E4M3.UNPACK_B R28, R7.reuse ;  /* 0x00000007ff1c723e */ /* 0x081fe400020006ff */
[----:B------:R-:W-:Y:S02]  /*152a0*/  F2FP.F16.E4M3.UNPACK_B R29, R7.H1 ;  /* 0x00000007ff1d723e */ /* 0x000fe400030006ff */
[-C--:B------:R-:W-:Y:S02]  /*152b0*/  F2FP.F16.E4M3.UNPACK_B R7, R4.reuse ;  /* 0x00000004ff07723e */ /* 0x080fe400020006ff */
[----:B------:R-:W-:-:S02]  /*152c0*/  F2FP.F16.E4M3.UNPACK_B R8, R4.H1 ;  /* 0x00000004ff08723e */ /* 0x000fc400030006ff */
[----:B------:R-:W-:Y:S02]  /*152d0*/  PRMT R49, R38, 0x7054, R49 ;  /* 0x0000705426317816 */ /* 0x000fe40000000031 */
[-C--:B------:R-:W-:Y:S02]  /*152e0*/  F2FP.F16.E4M3.UNPACK_B R4, R6.reuse ;  /* 0x00000006ff04723e */ /* 0x080fe400020006ff */
[----:B------:R-:W-:Y:S02]  /*152f0*/  F2FP.F16.E4M3.UNPACK_B R21, R6.H1 ;  /* 0x00000006ff15723e */ /* 0x000fe400030006ff */
[----:B------:R-:W-:Y:S02]  /*15300*/  LOP3.LUT R20, R41, 0xff000000, R30, 0xf8, !PT ;  /* 0xff00000029147812 */ /* 0x000fe400078ef81e */
[----:B------:R-:W-:Y:S02]  /*15310*/  F2FP.F16.E4M3.UNPACK_B R46, R47 ;  /* 0x0000002fff2e723e */ /* 0x000fe400020006ff */
[----:B-1----:R-:W-:-:S02]  /*15320*/  F2FP.F16.E4M3.UNPACK_B R6, R25 ;  /* 0x00000019ff06723e */ /* 0x002fc400020006ff */
[----:B------:R-:W-:Y:S01]  /*15330*/  F2FP.F16.E4M3.UNPACK_B R41, R40 ;  /* 0x00000028ff29723e */ /* 0x000fe200020006ff */
[--C-:B------:R-:W-:Y:S01]  /*15340*/  HADD2.F32 R48, -RZ, R46.reuse.H0_H0 ;  /* 0x2000002eff307230 */ /* 0x100fe20000004100 */
[----:B------:R-:W-:Y:S01]  /*15350*/  LOP3.LUT R50, R49, 0xff000000, R10, 0xf8, !PT ;  /* 0xff00000031327812 */ /* 0x000fe200078ef80a */
[----:B------:R-:W-:Y:S01]  /*15360*/  HADD2.F32 R49, -RZ, R46.H1_H1 ;  /* 0x3000002eff317230 */ /* 0x000fe20000004100 */
[----:B------:R-:W-:Y:S01]  /*15370*/  LOP3.LUT R51, R51, 0xff000000, R11, 0xf8, !PT ;  /* 0xff00000033337812 */ /* 0x000fe200078ef80b */
[--C-:B------:R-:W-:Y:S01]  /*15380*/  HADD2.F32 R42, -RZ, R41.reuse.H0_H0 ;  /* 0x20000029ff2a7230 */ /* 0x100fe20000004100 */
[-C--:B------:R-:W-:Y:S01]  /*15390*/  F2FP.F16.E4M3.UNPACK_B R10, R5.reuse ;  /* 0x00000005ff0a723e */ /* 0x080fe200020006ff */
[----:B------:R-:W-:Y:S01]  /*153a0*/  HADD2.F32 R41, -RZ, R41.H1_H1 ;  /* 0x30000029ff297230 */ /* 0x000fe20000004100 */
[----:B------:R-:W-:Y:S01]  /*153b0*/  F2FP.F16.E4M3.UNPACK_B R11, R5.H1 ;  /* 0x00000005ff0b723e */ /* 0x000fe200030006ff */
[----:B------:R-:W-:Y:S01]  /*153c0*/  HADD2.F32 R5, -RZ, R6.H0_H0 ;  /* 0x20000006ff057230 */ /* 0x000fe20000004100 */
[----:B------:R-:W-:Y:S01]  /*153d0*/  LOP3.LUT R43, R43, 0xff000000, R31, 0xf8, !PT ;  /* 0xff0000002b2b7812 */ /* 0x000fe200078ef81f */
[--C-:B------:R-:W-:Y:S01]  /*153e0*/  HADD2.F32 R9, -RZ, R10.reuse.H0_H0 ;  /* 0x2000000aff097230 */ /* 0x100fe20000004100 */
[-C--:B------:R-:W-:Y:S01]  /*153f0*/  F2FP.F16.E4M3.UNPACK_B R37, R27.reuse ;  /* 0x0000001bff25723e */ /* 0x080fe200020006ff */
[----:B------:R-:W-:Y:S01]  /*15400*/  HADD2.F32 R10, -RZ, R10.H1_H1 ;  /* 0x3000000aff0a7230 */ /* 0x000fe20000004100 */
[----:B------:R-:W-:Y:S01]  /*15410*/  F2FP.F16.E4M3.UNPACK_B R38, R27.H1 ;  /* 0x0000001bff26723e */ /* 0x000fe200030006ff */
[C---:B------:R-:W-:Y:S01]  /*15420*/  FMUL.FTZ R52, R5.reuse, R48 ;  /* 0x0000003005347220 */ /* 0x040fe20000410000 */
[----:B------:R-:W-:Y:S01]  /*15430*/  F2FP.F16.E4M3.UNPACK_B R31, R26 ;  /* 0x0000001aff1f723e */ /* 0x000fe200020006ff */
[----:B------:R-:W-:Y:S01]  /*15440*/  FMUL.FTZ R27, R5, R42 ;  /* 0x0000002a051b7220 */ /* 0x000fe20000410000 */
[----:B------:R-:W-:Y:S01]  /*15450*/  F2FP.F16.E4M3.UNPACK_B R36, R26.H1 ;  /* 0x0000001aff24723e */ /* 0x000fe200030006ff */
[----:B------:R-:W-:Y:S01]  /*15460*/  HADD2.F32 R26, -RZ, R6.H1_H1 ;  /* 0x30000006ff1a7230 */ /* 0x000fe20000004100 */
[----:B------:R-:W-:Y:S01]  /*15470*/  F2FP.F16.E4M3.UNPACK_B R30, R25.H1 ;  /* 0x00000019ff1e723e */ /* 0x000fe200030006ff */
[C---:B------:R-:W-:Y:S01]  /*15480*/  FFMA.FTZ R5, R9.reuse, R42, -R52 ;  /* 0x0000002a09057223 */ /* 0x040fe20000010834 */
[----:B------:R-:W-:Y:S01]  /*15490*/  F2FP.F16.E4M3.UNPACK_B R47, R47.H1 ;  /* 0x0000002fff2f723e */ /* 0x000fe200030006ff */
[----:B------:R-:W-:Y:S01]  /*154a0*/  FFMA.FTZ R9, R9, R48, R27 ;  /* 0x0000003009097223 */ /* 0x000fe2000001001b */
[----:B------:R-:W-:Y:S01]  /*154b0*/  F2FP.F16.E4M3.UNPACK_B R40, R40.H1 ;  /* 0x00000028ff28723e */ /* 0x000fe200030006ff */
[----:B------:R-:W-:-:S02]  /*154c0*/  HADD2.F32 R27, -RZ, R30.H0_H0 ;  /* 0x2000001eff1b7230 */ /* 0x000fc40000004100 */
[C---:B------:R-:W-:Y:S01]  /*154d0*/  FMUL.FTZ R53, R26.reuse, R49 ;  /* 0x000000311a357220 */ /* 0x040fe20000410000 */
[----:B------:R-:W-:Y:S02]  /*154e0*/  HADD2.F32 R46, -RZ, R47.H0_H0 ;  /* 0x2000002fff2e7230 */ /* 0x000fe40000004100 */
[-C--:B------:R-:W-:Y:S01]  /*154f0*/  FMUL.FTZ R26, R26, R41.reuse ;  /* 0x000000291a1a7220 */ /* 0x080fe20000410000 */
[----:B------:R-:W-:Y:S02]  /*15500*/  HADD2.F32 R42, -RZ, R40.H0_H0 ;  /* 0x20000028ff2a7230 */ /* 0x000fe40000004100 */
[C---:B------:R-:W-:Y:S01]  /*15510*/  FFMA.FTZ R48, R10.reuse, R41, -R53 ;  /* 0x000000290a307223 */ /* 0x040fe20000010835 */
[----:B------:R-:W-:Y:S02]  /*15520*/  HADD2.F32 R6, -RZ, R11.H0_H0 ;  /* 0x2000000bff067230 */ /* 0x000fe40000004100 */
[C---:B------:R-:W-:Y:S01]  /*15530*/  FMUL.FTZ R55, R27.reuse, R46 ;  /* 0x0000002e1b377220 */ /* 0x040fe20000410000 */
[----:B------:R-:W-:Y:S01]  /*15540*/  FFMA.FTZ R52, R10, R49, R26 ;  /* 0x000000310a347223 */ /* 0x000fe2000001001a */
[----:B------:R-:W-:Y:S01]  /*15550*/  F2FP.F16.E4M3.UNPACK_B R41, R51 ;  /* 0x00000033ff29723e */ /* 0x000fe200020006ff */
[----:B------:R-:W-:Y:S01]  /*15560*/  FMUL.FTZ R27, R27, R42 ;  /* 0x0000002a1b1b7220 */ /* 0x000fe20000410000 */
[----:B------:R-:W-:Y:S01]  /*15570*/  F2FP.F16.E4M3.UNPACK_B R26, R43 ;  /* 0x0000002bff1a723e */ /* 0x000fe200020006ff */
[----:B------:R-:W-:-:S02]  /*15580*/  HADD2.F32 R10, -RZ, R37.H0_H0 ;  /* 0x20000025ff0a7230 */ /* 0x000fc40000004100 */
[C---:B------:R-:W-:Y:S01]  /*15590*/  FFMA.FTZ R55, R6.reuse, R42, -R55 ;  /* 0x0000002a06377223 */ /* 0x040fe20000010837 */
[----:B------:R-:W-:Y:S01]  /*155a0*/  FFMA.FTZ R46, R6, R46, R27 ;  /* 0x0000002e062e7223 */ /* 0x000fe2000001001b */
[----:B------:R-:W-:Y:S01]  /*155b0*/  HADD2.F32 R49, -RZ, R41.H0_H0 ;  /* 0x20000029ff317230 */ /* 0x000fe20000004100 */
[----:B------:R-:W-:Y:S01]  /*155c0*/  F2FP.F16.E4M3.UNPACK_B R51, R51.H1 ;  /* 0x00000033ff33723e */ /* 0x000fe200030006ff */
[----:B------:R-:W-:Y:S01]  /*155d0*/  HADD2.F32 R27, -RZ, R26.H0_H0 ;  /* 0x2000001aff1b7230 */ /* 0x000fe20000004100 */
[----:B------:R-:W-:Y:S01]  /*155e0*/  F2FP.F16.E4M3.UNPACK_B R43, R43.H1 ;  /* 0x0000002bff2b723e */ /* 0x000fe200030006ff */
[----:B------:R-:W-:Y:S02]  /*155f0*/  HADD2.F32 R47, -RZ, R47.H1_H1 ;  /* 0x3000002fff2f7230 */ /* 0x000fe40000004100 */
[C---:B------:R-:W-:Y:S01]  /*15600*/  FMUL.FTZ R53, R10.reuse, R49 ;  /* 0x000000310a357220 */ /* 0x040fe20000410000 */
[----:B------:R-:W-:Y:S02]  /*15610*/  HADD2.F32 R30, -RZ, R30.H1_H1 ;  /* 0x3000001eff1e7230 */ /* 0x000fe40000004100 */
[----:B------:R-:W-:Y:S01]  /*15620*/  FMUL.FTZ R10, R10, R27 ;  /* 0x0000001b0a0a7220 */ /* 0x000fe20000410000 */
[----:B------:R-:W-:Y:S01]  /*15630*/  HADD2.F32 R40, -RZ, R40.H1_H1 ;  /* 0x30000028ff287230 */ /* 0x000fe20000004100 */
[----:B------:R-:W-:Y:S01]  /*15640*/  F2FP.F16.E4M3.UNPACK_B R25, R24 ;  /* 0x00000018ff19723e */ /* 0x000fe200020006ff */
[----:B------:R-:W-:-:S02]  /*15650*/  HADD2.F32 R6, -RZ, R28.H0_H0 ;  /* 0x2000001cff067230 */ /* 0x000fc40000004100 */
[C---:B------:R-:W-:Y:S01]  /*15660*/  FMUL.FTZ R42, R30.reuse, R47 ;  /* 0x0000002f1e2a7220 */ /* 0x040fe20000410000 */
[----:B------:R-:W-:Y:S02]  /*15670*/  HADD2.F32 R11, -RZ, R11.H1_H1 ;  /* 0x3000000bff0b7230 */ /* 0x000fe40000004100 */
[-C--:B------:R-:W-:Y:S01]  /*15680*/  FMUL.FTZ R30, R30, R40.reuse ;  /* 0x000000281e1e7220 */ /* 0x080fe20000410000 */
[----:B------:R-:W-:Y:S02]  /*15690*/  HADD2.F32 R26, -RZ, R26.H1_H1 ;  /* 0x3000001aff1a7230 */ /* 0x000fe40000004100 */
[C---:B------:R-:W-:Y:S01]  /*156a0*/  FFMA.FTZ R53, R6.reuse, R27, -R53 ;  /* 0x0000001b06357223 */ /* 0x040fe20000010835 */
[----:B------:R-:W-:Y:S01]  /*156b0*/  FFMA.FTZ R49, R6, R49, R10 ;  /* 0x0000003106317223 */ /* 0x000fe2000001000a */
[----:B------:R-:W-:Y:S02]  /*156c0*/  HADD2.F32 R41, -RZ, R41.H1_H1 ;  /* 0x30000029ff297230 */ /* 0x000fe40000004100 */
[----:B------:R-:W-:Y:S01]  /*156d0*/  FFMA.FTZ R42, R11, R40, -R42 ;  /* 0x000000280b2a7223 */ /* 0x000fe2000001082a */
[----:B------:R-:W-:-:S02]  /*156e0*/  HADD2.F32 R37, -RZ, R37.H1_H1 ;  /* 0x30000025ff257230 */ /* 0x000fc40000004100 */
[----:B------:R-:W-:Y:S01]  /*156f0*/  FFMA.FTZ R47, R11, R47, R30 ;  /* 0x0000002f0b2f7223 */ /* 0x000fe2000001001e */
[----:B------:R-:W-:Y:S01]  /*15700*/  HADD2.F32 R27, -RZ, R51.H0_H0 ;  /* 0x20000033ff1b7230 */ /* 0x000fe20000004100 */
[----:B------:R-:W-:Y:S01]  /*15710*/  F2FP.F16.E4M3.UNPACK_B R24, R24.H1 ;  /* 0x00000018ff18723e */ /* 0x000fe200030006ff */
[----:B------:R-:W-:Y:S02]  /*15720*/  HADD2.F32 R10, -RZ, R38.H0_H0 ;  /* 0x20000026ff0a7230 */ /* 0x000fe40000004100 */
[C---:B------:R-:W-:Y:S01]  /*15730*/  FMUL.FTZ R57, R37.reuse, R41 ;  /* 0x0000002925397220 */ /* 0x040fe20000410000 */
[----:B------:R-:W-:Y:S02]  /*15740*/  HADD2.F32 R28, -RZ, R28.H1_H1 ;  /* 0x3000001cff1c7230 */ /* 0x000fe40000004100 */
[----:B------:R-:W-:Y:S01]  /*15750*/  FMUL.FTZ R30, R37, R26 ;  /* 0x0000001a251e7220 */ /* 0x000fe20000410000 */
[----:B------:R-:W-:Y:S02]  /*15760*/  HADD2.F32 R11, -RZ, R43.H0_H0 ;  /* 0x2000002bff0b7230 */ /* 0x000fe40000004100 */
[----:B------:R-:W-:Y:S01]  /*15770*/  FMUL.FTZ R37, R10, R27 ;  /* 0x0000001b0a257220 */ /* 0x000fe20000410000 */
[----:B------:R-:W-:-:S02]  /*15780*/  HADD2.F32 R6, -RZ, R29.H0_H0 ;  /* 0x2000001dff067230 */ /* 0x000fc40000004100 */
[----:B------:R-:W-:Y:S01]  /*15790*/  FFMA.FTZ R40, R28, R26, -R57 ;  /* 0x0000001a1c287223 */ /* 0x000fe20000010839 */
[----:B------:R-:W-:Y:S01]  /*157a0*/  F2FP.F16.E4M3.UNPACK_B R26, R45.H1 ;  /* 0x0000002dff1a723e */ /* 0x000fe200030006ff */
[-C--:B------:R-:W-:Y:S01]  /*157b0*/  FMUL.FTZ R10, R10, R11.reuse ;  /* 0x0000000b0a0a7220 */ /* 0x080fe20000410000 */
[----:B------:R-:W-:Y:S02]  /*157c0*/  HADD2.F32 R51, -RZ, R51.H1_H1 ;  /* 0x30000033ff337230 */ /* 0x000fe40000004100 */
[----:B------:R-:W-:Y:S01]  /*157d0*/  FFMA.FTZ R56, R6, R11, -R37 ;  /* 0x0000000b06387223 */ /* 0x000fe20000010825 */
[----:B------:R-:W-:Y:S01]  /*157e0*/  HADD2.F32 R38, -RZ, R38.H1_H1 ;  /* 0x30000026ff267230 */ /* 0x000fe20000004100 */
[----:B------:R-:W-:Y:S01]  /*157f0*/  F2FP.F16.E4M3.UNPACK_B R11, R39.H1 ;  /* 0x00000027ff0b723e */ /* 0x000fe200030006ff */
[----:B------:R-:W-:Y:S02]  /*15800*/  HADD2.F32 R43, -RZ, R43.H1_H1 ;  /* 0x3000002bff2b7230 */ /* 0x000fe40000004100 */
[----:B------:R-:W-:Y:S01]  /*15810*/  FFMA.FTZ R54, R28, R41, R30 ;  /* 0x000000291c367223 */ /* 0x000fe2000001001e */
[----:B------:R-:W-:Y:S01]  /*15820*/  FFMA.FTZ R57, R6, R27, R10 ;  /* 0x0000001b06397223 */ /* 0x000fe2000001000a */
[----:B------:R-:W-:-:S02]  /*15830*/  HADD2.F32 R29, -RZ, R29.H1_H1 ;  /* 0x3000001dff1d7230 */ /* 0x000fc40000004100 */
[C---:B------:R-:W-:Y:S01]  /*15840*/  FMUL.FTZ R28, R38.reuse, R51 ;  /* 0x00000033261c7220 */ /* 0x040fe20000410000 */
[----:B------:R-:W-:Y:S02]  /*15850*/  HADD2.F32 R37, -RZ, R26.H0_H0 ;  /* 0x2000001aff257230 */ /* 0x000fe40000004100 */
[-C--:B------:R-:W-:Y:S01]  /*15860*/  FMUL.FTZ R38, R38, R43.reuse ;  /* 0x0000002b26267220 */ /* 0x080fe20000410000 */
[----:B------:R-:W-:Y:S02]  /*15870*/  HADD2.F32 R10, -RZ, R24.H0_H0 ;  /* 0x20000018ff0a7230 */ /* 0x000fe40000004100 */
[C---:B------:R-:W-:Y:S01]  /*15880*/  FFMA.FTZ R59, R29.reuse, R43, -R28 ;  /* 0x0000002b1d3b7223 */ /* 0x040fe2000001081c */
[----:B------:R-:W-:Y:S02]  /*15890*/  HADD2.F32 R27, -RZ, R11.H0_H0 ;  /* 0x2000000bff1b7230 */ /* 0x000fe40000004100 */
[----:B------:R-:W-:Y:S01]  /*158a0*/  FFMA.FTZ R58, R29, R51, R38 ;  /* 0x000000331d3a7223 */ /* 0x000fe20000010026 */
[----:B------:R-:W-:-:S02]  /*158b0*/  HADD2.F32 R6, -RZ, R8.H0_H0 ;  /* 0x20000008ff067230 */ /* 0x000fc40000004100 */
[C---:B------:R-:W-:Y:S01]  /*158c0*/  FMUL.FTZ R41, R10.reuse, R37 ;  /* 0x000000250a297220 */ /* 0x040fe20000410000 */
[----:B------:R-:W-:Y:S02]  /*158d0*/  HADD2.F32 R29, -RZ, R26.H1_H1 ;  /* 0x3000001aff1d7230 */ /* 0x000fe40000004100 */
[----:B------:R-:W-:Y:S01]  /*158e0*/  FMUL.FTZ R10, R10, R27 ;  /* 0x0000001b0a0a7220 */ /* 0x000fe20000410000 */
[----:B------:R-:W-:Y:S01]  /*158f0*/  HADD2.F32 R24, -RZ, R24.H1_H1 ;  /* 0x30000018ff187230 */ /* 0x000fe20000004100 */
[----:B------:R-:W-:Y:S01]  /*15900*/  F2FP.F16.E4M3.UNPACK_B R45, R45 ;  /* 0x0000002dff2d723e */ /* 0x000fe200020006ff */
[----:B------:R-:W-:Y:S02]  /*15910*/  HADD2.F32 R11, -RZ, R11.H1_H1 ;  /* 0x3000000bff0b7230 */ /* 0x000fe40000004100 */
[----:B------:R-:W-:Y:S01]  /*15920*/  FFMA.FTZ R28, R6, R37, R10 ;  /* 0x00000025061c7223 */ /* 0x000fe2000001000a */
[----:B------:R-:W-:Y:S01]  /*15930*/  HADD2.F32 R8, -RZ, R8.H1_H1 ;  /* 0x30000008ff087230 */ /* 0x000fe20000004100 */
[----:B------:R-:W-:Y:S01]  /*15940*/  F2FP.F16.E4M3.UNPACK_B R39, R39 ;  /* 0x00000027ff27723e */ /* 0x000fe200020006ff */
[----:B------:R-:W-:Y:S01]  /*15950*/  FMUL.FTZ R37, R24, R29 ;  /* 0x0000001d18257220 */ /* 0x000fe20000410000 */
[----:B------:R-:W-:Y:S01]  /*15960*/  FFMA.FTZ R41, R6, R27, -R41 ;  /* 0x0000001b06297223 */ /* 0x000fe20000010829 */
[----:B------:R-:W-:Y:S01]  /*15970*/  FMUL.FTZ R24, R24, R11 ;  /* 0x0000000b18187220 */ /* 0x000fe20000410000 */
[----:B------:R-:W-:-:S02]  /*15980*/  HADD2.F32 R27, -RZ, R45.H0_H0 ;  /* 0x2000002dff1b7230 */ /* 0x000fc40000004100 */
[C---:B------:R-:W-:Y:S01]  /*15990*/  FFMA.FTZ R30, R8.reuse, R11, -R37 ;  /* 0x0000000b081e7223 */ /* 0x040fe20000010825 */
[----:B------:R-:W-:Y:S02]  /*159a0*/  HADD2.F32 R10, -RZ, R25.H0_H0 ;  /* 0x20000019ff0a7230 */ /* 0x000fe40000004100 */
[----:B------:R-:W-:Y:S01]  /*159b0*/  FFMA.FTZ R43, R8, R29, R24 ;  /* 0x0000001d082b7223 */ /* 0x000fe20000010018 */
[----:B------:R-:W-:Y:S01]  /*159c0*/  HADD2.F32 R11, -RZ, R39.H0_H0 ;  /* 0x20000027ff0b7230 */ /* 0x000fe20000004100 */
[----:B------:R-:W-:Y:S01]  /*159d0*/  F2FP.SATFINITE.E4M3.F32.PACK_AB_MERGE_C R42, R42, R55, RZ ;  /* 0x000000372a2a723e */ /* 0x000fe200048070ff */
        /* <DEDUP_REMOVED lines=8> */
[----:B------:R-:W-:Y:S01]  /*15a60*/  HADD2.F32 R7, -RZ, R7.H1_H1 ;  /* 0x30000007ff077230 */ /* 0x000fe20000004100 */
[----:B------:R-:W-:Y:S01]  /*15a70*/  F2FP.F16.E4M3.UNPACK_B R11, R50.H1 ;  /* 0x00000032ff0b723e */ /* 0x000fe200030006ff */
[C---:B------:R-:W-:Y:S01]  /*15a80*/  FMUL.FTZ R10, R25.reuse, R24 ;  /* 0x00000018190a7220 */ /* 0x040fe20000410000 */
[----:B------:R-:W-:Y:S01]  /*15a90*/  F2FP.F16.E4M3.UNPACK_B R6, R20.H1 ;  /* 0x00000014ff06723e */ /* 0x000fe200030006ff */
[----:B------:R-:W-:Y:S01]  /*15aa0*/  FMUL.FTZ R27, R25, R8 ;  /* 0x00000008191b7220 */ /* 0x000fe20000410000 */
[----:B------:R-:W-:Y:S01]  /*15ab0*/  F2FP.F16.E4M3.UNPACK_B R50, R50 ;  /* 0x00000032ff32723e */ /* 0x000fe200020006ff */
[----:B------:R-:W-:Y:S01]  /*15ac0*/  FFMA.FTZ R26, R7, R8, -R10 ;  /* 0x00000008071a7223 */ /* 0x000fe2000001080a */
[----:B------:R-:W-:-:S02]  /*15ad0*/  HADD2.F32 R25, -RZ, R11.H0_H0 ;  /* 0x2000000bff197230 */ /* 0x000fc40000004100 */
[----:B------:R-:W-:Y:S01]  /*15ae0*/  FFMA.FTZ R24, R7, R24, R27 ;  /* 0x0000001807187223 */ /* 0x000fe2000001001b */
[----:B------:R-:W-:Y:S01]  /*15af0*/  HADD2.F32 R8, -RZ, R36.H0_H0 ;  /* 0x20000024ff087230 */ /* 0x000fe20000004100 */
[----:B------:R-:W-:Y:S01]  /*15b00*/  F2FP.F16.E4M3.UNPACK_B R20, R20 ;  /* 0x00000014ff14723e */ /* 0x000fe200020006ff */
[----:B------:R-:W-:Y:S01]  /*15b10*/  HADD2.F32 R7, -RZ, R6.H0_H0 ;  /* 0x20000006ff077230 */ /* 0x000fe20000004100 */
[----:B------:R-:W-:Y:S01]  /*15b20*/  F2FP.SATFINITE.E4M3.F32.PACK_AB_MERGE_C R46, R47, R46, RZ ;  /* 0x0000002e2f2e723e */ /* 0x000fe200048070ff */
[----:B------:R-:W-:Y:S02]  /*15b30*/  HADD2.F32 R11, -RZ, R11.H1_H1 ;  /* 0x3000000bff0b7230 */ /* 0x000fe40000004100 */
[C---:B------:R-:W-:Y:S01]  /*15b40*/  FMUL.FTZ R27, R8.reuse, R25 ;  /* 0x00000019081b7220 */ /* 0x040fe20000410000 */
[----:B------:R-:W-:Y:S02]  /*15b50*/  HADD2.F32 R36, -RZ, R36.H1_H1 ;  /* 0x30000024ff247230 */ /* 0x000fe40000004100 */
[----:B------:R-:W-:Y:S01]  /*15b60*/  FMUL.FTZ R39, R8, R7 ;  /* 0x0000000708277220 */ /* 0x000fe20000410000 */
[----:B------:R-:W-:Y:S01]  /*15b70*/  HADD2.F32 R10, -RZ, R6.H1_H1 ;  /* 0x30000006ff0a7230 */ /* 0x000fe20000004100 */
[----:B------:R-:W-:Y:S01]  /*15b80*/  F2FP.SATFINITE.E4M3.F32.PACK_AB_MERGE_C R5, R48, R5, R42 ;  /* 0x000000053005723e */ /* 0x000fe2000480702a */
[----:B------:R-:W-:-:S02]  /*15b90*/  HADD2.F32 R6, -RZ, R21.H0_H0 ;  /* 0x20000015ff067230 */ /* 0x000fc40000004100 */
[C---:B------:R-:W-:Y:S01]  /*15ba0*/  FMUL.FTZ R8, R36.reuse, R11 ;  /* 0x0000000b24087220 */ /* 0x040fe20000410000 */
[----:B------:R-:W-:Y:S02]  /*15bb0*/  HADD2.F32 R21, -RZ, R21.H1_H1 ;  /* 0x30000015ff157230 */ /* 0x000fe40000004100 */
[-C--:B------:R-:W-:Y:S01]  /*15bc0*/  FMUL.FTZ R38, R36, R10.reuse ;  /* 0x0000000a24267220 */ /* 0x080fe20000410000 */
[----:B------:R-:W-:Y:S01]  /*15bd0*/  F2FP.SATFINITE.E4M3.F32.PACK_AB_MERGE_C R9, R52, R9, R46 ;  /* 0x000000093409723e */ /* 0x000fe2000480702e */
[C---:B------:R-:W-:Y:S01]  /*15be0*/  FFMA.FTZ R27, R6.reuse, R7, -R27 ;  /* 0x00000007061b7223 */ /* 0x040fe2000001081b */
[----:B------:R-:W-:Y:S02]  /*15bf0*/  HADD2.F32 R7, -RZ, R31.H0_H0 ;  /* 0x2000001fff077230 */ /* 0x000fe40000004100 */
[----:B------:R-:W-:Y:S01]  /*15c00*/  FFMA.FTZ R36, R21, R10, -R8 ;  /* 0x0000000a15247223 */ /* 0x000fe20000010808 */
[----:B------:R-:W-:Y:S02]  /*15c10*/  HADD2.F32 R10, -RZ, R50.H0_H0 ;  /* 0x20000032ff0a7230 */ /* 0x000fe40000004100 */
[----:B------:R-:W-:Y:S01]  /*15c20*/  FFMA.FTZ R39, R6, R25, R39 ;  /* 0x0000001906277223 */ /* 0x000fe20000010027 */
[----:B------:R-:W-:-:S02]  /*15c30*/  HADD2.F32 R8, -RZ, R20.H0_H0 ;  /* 0x20000014ff087230 */ /* 0x000fc40000004100 */
[----:B------:R-:W-:Y:S01]  /*15c40*/  FFMA.FTZ R38, R21, R11, R38 ;  /* 0x0000000b15267223 */ /* 0x000fe20000010026 */
[----:B------:R-:W-:Y:S02]  /*15c50*/  HADD2.F32 R50, -RZ, R50.H1_H1 ;  /* 0x30000032ff327230 */ /* 0x000fe40000004100 */
[C---:B------:R-:W-:Y:S01]  /*15c60*/  FMUL.FTZ R11, R7.reuse, R10 ;  /* 0x0000000a070b7220 */ /* 0x040fe20000410000 */
[----:B------:R-:W-:Y:S02]  /*15c70*/  HADD2.F32 R31, -RZ, R31.H1_H1 ;  /* 0x3000001fff1f7230 */ /* 0x000fe40000004100 */
[----:B------:R-:W-:Y:S01]  /*15c80*/  FMUL.FTZ R7, R7, R8 ;  /* 0x0000000807077220 */ /* 0x000fe20000410000 */
[----:B------:R-:W-:Y:S01]  /*15c90*/  HADD2.F32 R20, -RZ, R20.H1_H1 ;  /* 0x30000014ff147230 */ /* 0x000fe20000004100 */
[----:B------:R-:W-:Y:S01]  /*15ca0*/  F2FP.SATFINITE.E4M3.F32.PACK_AB_MERGE_C R27, R36, R27, RZ ;  /* 0x0000001b241b723e */ /* 0x000fe200048070ff */
[--C-:B------:R-:W-:Y:S02]  /*15cb0*/  HADD2.F32 R6, -RZ, R4.reuse.H0_H0 ;  /* 0x20000004ff067230 */ /* 0x100fe40000004100 */
[----:B------:R-:W-:Y:S01]  /*15cc0*/  FMUL.FTZ R25, R31, R50 ;  /* 0x000000321f197220 */ /* 0x000fe20000410000 */
[----:B------:R-:W-:-:S02]  /*15cd0*/  HADD2.F32 R4, -RZ, R4.H1_H1 ;  /* 0x30000004ff047230 */ /* 0x000fc40000004100 */
[----:B------:R-:W-:Y:S01]  /*15ce0*/  FMUL.FTZ R31, R31, R20 ;  /* 0x000000141f1f7220 */ /* 0x000fe20000410000 */
[----:B------:R-:W-:Y:S01]  /*15cf0*/  F2FP.SATFINITE.E4M3.F32.PACK_AB_MERGE_C R38, R38, R39, RZ ;  /* 0x000000272626723e */ /* 0x000fe200048070ff */
[C---:B------:R-:W-:Y:S01]  /*15d00*/  FFMA.FTZ R21, R6.reuse, R8, -R11 ;  /* 0x0000000806157223 */ /* 0x040fe2000001080b */
[----:B------:R-:W-:Y:S01]  /*15d10*/  FFMA.FTZ R10, R6, R10, R7 ;  /* 0x0000000a060a7223 */ /* 0x000fe20000010007 */
[C---:B------:R-:W-:Y:S01]  /*15d20*/  FFMA.FTZ R6, R4.reuse, R20, -R25 ;  /* 0x0000001404067223 */ /* 0x040fe20000010819 */
[----:B------:R-:W-:Y:S01]  /*15d30*/  FFMA.FTZ R31, R4, R50, R31 ;  /* 0x00000032041f7223 */ /* 0x000fe2000001001f */
[----:B------:R-:W-:Y:S02]  /*15d40*/  F2FP.SATFINITE.E4M3.F32.PACK_AB_MERGE_C R7, R59, R56, RZ ;  /* 0x000000383b07723e */ /* 0x000fe400048070ff */
[----:B------:R-:W-:Y:S02]  /*15d50*/  F2FP.SATFINITE.E4M3.F32.PACK_AB_MERGE_C R4, R30, R41, RZ ;  /* 0x000000291e04723e */ /* 0x000fe400048070ff */
[----:B------:R-:W-:-:S02]  /*15d60*/  F2FP.SATFINITE.E4M3.F32.PACK_AB_MERGE_C R11, R58, R57, RZ ;  /* 0x000000393a0b723e */ /* 0x000fc400048070ff */
[----:B------:R-:W-:Y:S02]  /*15d70*/  F2FP.SATFINITE.E4M3.F32.PACK_AB_MERGE_C R8, R43, R28, RZ ;  /* 0x0000001c2b08723e */ /* 0x000fe400048070ff */
        /* <DEDUP_REMOVED lines=8> */
.L_x_615:
[----:B------:R-:W-:Y:S05]  /*15e00*/  BSYNC B1 ;  /* 0x0000000000017941 */ /* 0x000fea0003800000 */
.L_x_614:
[----:B------:R-:W-:Y:S05]  /*15e10*/  @P2 BRA `(.L_x_596) ;  /* 0x0000000c00d82947 */ /* 0x000fea0003800000 */
[----:B0--3-5:R-:W-:Y:S02]  /*15e20*/  SHF.R.U32.HI R4, RZ, 0x8, R32 ;  /* 0x00000008ff047819 */ /* 0x029fe40000011620 */
[----:B------:R-:W-:Y:S02]  /*15e30*/  LOP3.LUT R0, R32, 0xff, RZ, 0xc0, !PT ;  /* 0x000000ff20007812 */ /* 0x000fe400078ec0ff */
[----:B------:R-:W-:Y:S02]  /*15e40*/  SHF.R.U32.HI R8, RZ, 0x8, R34 ;  /* 0x00000008ff087819 */ /* 0x000fe40000011622 */
[----:B------:R-:W-:Y:S02]  /*15e50*/  LOP3.LUT R5, R4, 0xff, RZ, 0xc0, !PT ;  /* 0x000000ff04057812 */ /* 0x000fe400078ec0ff */
[----:B------:R-:W-:Y:S02]  /*15e60*/  LEA.HI R3, R3, R224, RZ, 0x1c ;  /* 0x000000e003037211 */ /* 0x000fe400078fe0ff */
[----:B------:R-:W-:-:S02]  /*15e70*/  LOP3.LUT R4, R34, 0xff, RZ, 0xc0, !PT ;  /* 0x000000ff22047812 */ /* 0x000fc400078ec0ff */
[----:B------:R-:W-:Y:S02]  /*15e80*/  LOP3.LUT R9, R8, 0xff, RZ, 0xc0, !PT ;  /* 0x000000ff08097812 */ /* 0x000fe400078ec0ff */
[----:B--2---:R-:W-:Y:S02]  /*15e90*/  PRMT R21, R5, 0x7604, R0 ;  /* 0x0000760405157816 */ /* 0x004fe40000000000 */
[----:B------:R-:W-:Y:S02]  /*15ea0*/  SHF.R.S32.HI R0, RZ, 0x1f, R3 ;  /* 0x0000001fff007819 */ /* 0x000fe40000011403 */
[----:B------:R-:W-:Y:S02]  /*15eb0*/  PRMT R25, R9, 0x7604, R4 ;  /* 0x0000760409197816 */ /* 0x000fe40000000004 */
[----:B------:R-:W-:Y:S01]  /*15ec0*/  LEA.HI R4, R0, R3, RZ, 0x2 ;  /* 0x0000000300047211 */ /* 0x000fe200078f10ff */
[----:B------:R-:W-:Y:S01]  /*15ed0*/  IMAD.SHL.U32 R0, R3, 0x10, RZ ;  /* 0x0000001003007824 */ /* 0x000fe200078e00ff */
[----:B------:R-:W-:-:S02]  /*15ee0*/  SHF.R.U32.HI R7, RZ, 0x8, R33 ;  /* 0x00000008ff077819 */ /* 0x000fc40000011621 */
[----:B------:R-:W-:Y:S01]  /*15ef0*/  LOP3.LUT R6, R33, 0xff, RZ, 0xc0, !PT ;  /* 0x000000ff21067812 */ /* 0x000fe200078ec0ff */
[----:B------:R-:W-:Y:S01]  /*15f00*/  IMAD.SHL.U32 R4, R4, 0x800, RZ ;  /* 0x0000080004047824 */ /* 0x000fe200078e00ff */
[----:B------:R-:W-:Y:S02]  /*15f10*/  LOP3.LUT R3, R175, 0x30, R0, 0xf8, !PT ;  /* 0x00000030af037812 */ /* 0x000fe400078ef800 */
[----:B------:R-:W-:Y:S02]  /*15f20*/  LOP3.LUT R7, R7, 0xff, RZ, 0xc0, !PT ;  /* 0x000000ff07077812 */ /* 0x000fe400078ec0ff */
[----:B------:R-:W-:Y:S02]  /*15f30*/  SHF.R.U32.HI R8, RZ, 0x8, R12 ;  /* 0x00000008ff087819 */ /* 0x000fe4000001160c */
[----:B------:R-:W-:Y:S02]  /*15f40*/  LOP3.LUT R3, R3, R196, RZ, 0x3c, !PT ;  /* 0x000000c403037212 */ /* 0x000fe400078e3cff */
[----:B------:R-:W-:-:S02]  /*15f50*/  LOP3.LUT R0, R4, 0xffffe000, RZ, 0xc0, !PT ;  /* 0xffffe00004007812 */ /* 0x000fc400078ec0ff */
[----:B------:R-:W-:Y:S02]  /*15f60*/  PRMT R20, R7, 0x7604, R6 ;  /* 0x0000760407147816 */ /* 0x000fe40000000006 */
[----:B------:R-:W-:Y:S02]  /*15f70*/  LOP3.LUT R7, R12, 0xff, RZ, 0xc0, !PT ;  /* 0x000000ff0c077812 */ /* 0x000fe400078ec0ff */
[----:B------:R-:W-:Y:S02]  /*15f80*/  LOP3.LUT R8, R8, 0xff, RZ, 0xc0, !PT ;  /* 0x000000ff08087812 */ /* 0x000fe400078ec0ff */
[----:B------:R-:W-:Y:S02]  /*15f90*/  IADD3 R3, R3, R197, R0 ;  /* 0x000000c503037210 */ /* 0x000fe40007ffe000 */
[----:B------:R-:W-:Y:S02]  /*15fa0*/  PRMT R31, R8, 0x7604, R7 ;  /* 0x00007604081f7816 */ /* 0x000fe40000000007 */
[----:B------:R-:W-:Y:S01]  /*15fb0*/  SHF.R.U32.HI R6, RZ, 0x8, R35 ;  /* 0x00000008ff067819 */ /* 0x000fe20000011623 */
[----:B------:R-:W-:Y:S01]  /*15fc0*/  IMAD.IADD R0, R16, 0x1, R3 ;  /* 0x0000000110007824 */ /* 0x000fe200078e0203 */
[----:B------:R-:W-:-:S02]  /*15fd0*/  SHF.R.U32.HI R8, RZ, 0x8, R13 ;  /* 0x00000008ff087819 */ /* 0x000fc4000001160d */
[----:B------:R-:W-:Y:S02]  /*15fe0*/  LOP3.LUT R5, R35, 0xff, RZ, 0xc0, !PT ;  /* 0x000000ff23057812 */ /* 0x000fe400078ec0ff */
[----:B------:R-:W-:Y:S02]  /*15ff0*/  LOP3.LUT R6, R6, 0xff, RZ, 0xc0, !PT ;  /* 0x000000ff06067812 */ /* 0x000fe400078ec0ff */
[----:B------:R-:W-:Y:S02]  /*16000*/  LOP3.LUT R3, R8, 0xff, RZ, 0xc0, !PT ;  /* 0x000000ff08037812 */ /* 0x000fe400078ec0ff */
[----:B------:R-:W0:Y:S01]  /*16010*/  LDS.128 R8, [R0+0x14400] ;  /* 0x0144000000087984 */ /* 0x000e220000000c00 */
[----:B------:R-:W-:Y:S02]  /*16020*/  PRMT R24, R6, 0x7604, R5 ;  /* 0x0000760406187816 */ /* 0x000fe40000000005 */
[----:B------:R-:W-:Y:S01]  /*16030*/  SHF.R.U32.HI R30, RZ, 0x8, R15 ;  /* 0x00000008ff1e7819 */ /* 0x000fe2000001160f */
[----:B------:R-:W2:Y:S01]  /*16040*/  LDS.128 R4, [R231+0x14400] ;  /* 0x01440000e7047984 */ /* 0x000ea20000000c00 */
[----:B------:R-:W-:-:S02]  /*16050*/  LOP3.LUT R29, R15, 0xff, RZ, 0xc0, !PT ;  /* 0x000000ff0f1d7812 */ /* 0x000fc400078ec0ff */
[----:B------:R-:W-:Y:S02]  /*16060*/  LOP3.LUT R30, R30, 0xff, RZ, 0xc0, !PT ;  /* 0x000000ff1e1e7812 */ /* 0x000fe400078ec0ff */
[----:B------:R-:W-:Y:S02]  /*16070*/  SHF.R.U32.HI R28, RZ, 0x8, R14 ;  /* 0x00000008ff1c7819 */ /* 0x000fe4000001160e */
[----:B------:R-:W-:Y:S02]  /*16080*/  LOP3.LUT R26, R13, 0xff, RZ, 0xc0, !PT ;  /* 0x000000ff0d1a7812 */ /* 0x000fe400078ec0ff */
[----:B------:R-:W-:Y:S02]  /*16090*/  PRMT R30, R30, 0x7604, R29 ;  /* 0x000076041e1e7816 */ /* 0x000fe4000000001d */
[----:B------:R-:W-:Y:S02]  /*160a0*/  SHF.R.U32.HI R29, RZ, 0x10, R13 ;  /* 0x00000010ff1d7819 */ /* 0x000fe4000001160d */
[----:B------:R-:W-:-:S02]  /*160b0*/  LOP3.LUT R27, R14, 0xff, RZ, 0xc0, !PT ;  /* 0x000000ff0e1b7812 */ /* 0x000fc400078ec0ff */
[----:B------:R-:W-:Y:S01]  /*160c0*/  LOP3.LUT R28, R28, 0xff, RZ, 0xc0, !PT ;  /* 0x000000ff1c1c7812 */ /* 0x000fe200078ec0ff */
[----:B------:R-:W-:Y:S01]  /*160d0*/  IMAD.U32 R29, R29, 0x10000, RZ ;  /* 0x000100001d1d7824 */ /* 0x000fe200078e00ff */
[----:B------:R-:W-:Y:S02]  /*160e0*/  PRMT R26, R3, 0x7604, R26 ;  /* 0x00007604031a7816 */ /* 0x000fe4000000001a */
[----:B------:R-:W-:Y:S02]  /*160f0*/  SHF.R.U32.HI R3, RZ, 0x10, R33 ;  /* 0x00000010ff037819 */ /* 0x000fe40000011621 */
[----:B-1----:R-:W-:Y:S02]  /*16100*/  PRMT R39, R28, 0x7604, R27 ;  /* 0x000076041c277816 */ /* 0x002fe4000000001b */
[----:B------:R-:W-:Y:S02]  /*16110*/  SHF.R.U32.HI R27, RZ, 0x10, R35 ;  /* 0x00000010ff1b7819 */ /* 0x000fe40000011623 */
[----:B------:R-:W-:-:S02]  /*16120*/  SHF.L.U32 R3, R3, 0x10, RZ ;  /* 0x0000001003037819 */ /* 0x000fc400000006ff */
[----:B------:R-:W-:Y:S01]  /*16130*/  SHF.R.U32.HI R41, RZ, 0x10, R15 ;  /* 0x00000010ff297819 */ /* 0x000fe2000001160f */
[----:B------:R-:W-:Y:S01]  /*16140*/  IMAD.U32 R27, R27, 0x10000, RZ ;  /* 0x000100001b1b7824 */ /* 0x000fe200078e00ff */
[--C-:B------:R-:W-:Y:S02]  /*16150*/  LOP3.LUT R21, R21, 0xff0000, R32.reuse, 0xf8, !PT ;  /* 0x00ff000015157812 */ /* 0x100fe400078ef820 */
[----:B------:R-:W-:Y:S01]  /*16160*/  LOP3.LUT R37, R26, 0xff0000, R29, 0xf8, !PT ;  /* 0x00ff00001a257812 */ /* 0x000fe200078ef81d */
[----:B------:R-:W-:Y:S01]  /*16170*/  IMAD.U32 R41, R41, 0x10000, RZ ;  /* 0x0001000029297824 */ /* 0x000fe200078e00ff */
[----:B------:R-:W-:Y:S02]  /*16180*/  LOP3.LUT R3, R20, 0xff0000, R3, 0xf8, !PT ;  /* 0x00ff000014037812 */ /* 0x000fe400078ef803 */
[----:B------:R-:W-:Y:S02]  /*16190*/  LOP3.LUT R29, R21, 0xff000000, R32, 0xf8, !PT ;  /* 0xff000000151d7812 */ /* 0x000fe400078ef820 */
[----:B------:R-:W-:-:S02]  /*161a0*/  LOP3.LUT R37, R37, 0xff000000, R13, 0xf8, !PT ;  /* 0xff00000025257812 */ /* 0x000fc400078ef80d */
[----:B------:R-:W-:Y:S02]  /*161b0*/  LOP3.LUT R25, R25, 0xff0000, R34, 0xf8, !PT ;  /* 0x00ff000019197812 */ /* 0x000fe400078ef822 */
[----:B------:R-:W-:Y:S02]  /*161c0*/  LOP3.LUT R32, R3, 0xff000000, R33, 0xf8, !PT ;  /* 0xff00000003207812 */ /* 0x000fe400078ef821 */
[----:B------:R-:W-:Y:S02]  /*161d0*/  LOP3.LUT R27, R24, 0xff0000, R27, 0xf8, !PT ;  /* 0x00ff0000181b7812 */ /* 0x000fe400078ef81b */
[----:B------:R-:W-:Y:S02]  /*161e0*/  LOP3.LUT R31, R31, 0xff0000, R12, 0xf8, !PT ;  /* 0x00ff00001f1f7812 */ /* 0x000fe400078ef80c */
[----:B------:R-:W-:Y:S02]  /*161f0*/  LOP3.LUT R41, R30, 0xff0000, R41, 0xf8, !PT ;  /* 0x00ff00001e297812 */ /* 0x000fe400078ef829 */
[----:B------:R-:W-:-:S02]  /*16200*/  F2FP.F16.E4M3.UNPACK_B R36, R37 ;  /* 0x00000025ff24723e */ /* 0x000fc400020006ff */
[----:B0-----:R-:W-:Y:S02]  /*16210*/  F2FP.F16.E4M3.UNPACK_B R21, R9 ;  /* 0x00000009ff15723e */ /* 0x001fe400020006ff */
[----:B------:R-:W-:Y:S01]  /*16220*/  LOP3.LUT R33, R25, 0xff000000, R34, 0xf8, !PT ;  /* 0xff00000019217812 */ /* 0x000fe200078ef822 */
[--C-:B------:R-:W-:Y:S01]  /*16230*/  HADD2.F32 R38, -RZ, R36.reuse.H0_H0 ;  /* 0x20000024ff267230 */ /* 0x100fe20000004100 */
[----:B------:R-:W-:Y:S01]  /*16240*/  F2FP.F16.E4M3.UNPACK_B R30, R32 ;  /* 0x00000020ff1e723e */ /* 0x000fe200020006ff */
[----:B------:R-:W-:Y:S01]  /*16250*/  HADD2.F32 R36, -RZ, R36.H1_H1 ;  /* 0x30000024ff247230 */ /* 0x000fe20000004100 */
[----:B------:R-:W-:Y:S02]  /*16260*/  LOP3.LUT R34, R27, 0xff000000, R35, 0xf8, !PT ;  /* 0xff0000001b227812 */ /* 0x000fe400078ef823 */
[----:B------:R-:W-:Y:S02]  /*16270*/  LOP3.LUT R39, R39, 0xff0000, R14, 0xf8, !PT ;  /* 0x00ff000027277812 */ /* 0x000fe400078ef80e */
[----:B------:R-:W-:Y:S01]  /*16280*/  LOP3.LUT R35, R31, 0xff000000, R12, 0xf8, !PT ;  /* 0xff0000001f237812 */ /* 0x000fe200078ef80c */
[--C-:B------:R-:W-:Y:S01]  /*16290*/  HADD2.F32 R31, -RZ, R30.reuse.H0_H0 ;  /* 0x2000001eff1f7230 */ /* 0x100fe20000004100 */
[-C--:B--2---:R-:W-:Y:S01]  /*162a0*/  F2FP.F16.E4M3.UNPACK_B R12, R5.reuse ;  /* 0x00000005ff0c723e */ /* 0x084fe200020006ff */
[----:B------:R-:W-:Y:S01]  /*162b0*/  HADD2.F32 R30, -RZ, R30.H1_H1 ;  /* 0x3000001eff1e7230 */ /* 0x000fe20000004100 */
[----:B------:R-:W-:Y:S01]  /*162c0*/  F2FP.F16.E4M3.UNPACK_B R13, R5.H1 ;  /* 0x00000005ff0d723e */ /* 0x000fe200030006ff */
[--C-:B------:R-:W-:Y:S01]  /*162d0*/  HADD2.F32 R5, -RZ, R21.reuse.H0_H0 ;  /* 0x20000015ff057230 */ /* 0x100fe20000004100 */
[----:B------:R-:W-:Y:S01]  /*162e0*/  LOP3.LUT R41, R41, 0xff000000, R15, 0xf8, !PT ;  /* 0xff00000029297812 */ /* 0x000fe200078ef80f */
[----:B------:R-:W-:Y:S01]  /*162f0*/  HADD2.F32 R21, -RZ, R21.H1_H1 ;  /* 0x30000015ff157230 */ /* 0x000fe20000004100 */
[----:B------:R-:W-:-:S02]  /*16300*/  LOP3.LUT R40, R39, 0xff000000, R14, 0xf8, !PT ;  /* 0xff00000027287812 */ /* 0x000fc400078ef80e */
[----:B------:R-:W-:Y:S01]  /*16310*/  F2FP.F16.E4M3.UNPACK_B R15, R7 ;  /* 0x00000007ff0f723e */ /* 0x000fe200020006ff */
[----:B------:R-:W-:Y:S01]  /*16320*/  FMUL.FTZ R39, R5, R31 ;  /* 0x0000001f05277220 */ /* 0x000fe20000410000 */
[----:B------:R-:W-:Y:S01]  /*16330*/  F2FP.F16.E4M3.UNPACK_B R20, R7.H1 ;  /* 0x00000007ff14723e */ /* 0x000fe200030006ff */
[C---:B------:R-:W-:Y:S01]  /*16340*/  FMUL.FTZ R43, R21.reuse, R36 ;  /* 0x00000024152b7220 */ /* 0x040fe20000410000 */
[----:B------:R-:W-:Y:S01]  /*16350*/  F2FP.F16.E4M3.UNPACK_B R7, R6 ;  /* 0x00000006ff07723e */ /* 0x000fe200020006ff */
[----:B------:R-:W-:Y:S01]  /*16360*/  FMUL.FTZ R21, R21, R30 ;  /* 0x0000001e15157220 */ /* 0x000fe20000410000 */
[----:B------:R-:W-:Y:S01]  /*16370*/  F2FP.F16.E4M3.UNPACK_B R14, R6.H1 ;  /* 0x00000006ff0e723e */ /* 0x000fe200030006ff */
[--C-:B------:R-:W-:Y:S01]  /*16380*/  HADD2.F32 R6, -RZ, R12.reuse.H0_H0 ;  /* 0x2000000cff067230 */ /* 0x100fe20000004100 */
[----:B------:R-:W-:Y:S01]  /*16390*/  F2FP.F16.E4M3.UNPACK_B R24, R9.H1 ;  /* 0x00000009ff18723e */ /* 0x000fe200030006ff */
[----:B------:R-:W-:Y:S01]  /*163a0*/  FMUL.FTZ R9, R5, R38 ;  /* 0x0000002605097220 */ /* 0x000fe20000410000 */
[----:B------:R-:W-:Y:S01]  /*163b0*/  F2FP.F16.E4M3.UNPACK_B R37, R37.H1 ;  /* 0x00000025ff25723e */ /* 0x000fe200030006ff */
[----:B------:R-:W-:Y:S01]  /*163c0*/  HADD2.F32 R12, -RZ, R12.H1_H1 ;  /* 0x3000000cff0c7230 */ /* 0x000fe20000004100 */
[----:B------:R-:W-:Y:S01]  /*163d0*/  F2FP.F16.E4M3.UNPACK_B R32, R32.H1 ;  /* 0x00000020ff20723e */ /* 0x000fe200030006ff */
[C---:B------:R-:W-:Y:S01]  /*163e0*/  FFMA.FTZ R5, R6.reuse, R31, -R9 ;  /* 0x0000001f06057223 */ /* 0x040fe20000010809 */
[----:B------:R-:W-:Y:S01]  /*163f0*/  F2FP.F16.E4M3.UNPACK_B R25, R10 ;  /* 0x0000000aff19723e */ /* 0x000fe200020006ff */
[----:B------:R-:W-:Y:S01]  /*16400*/  FFMA.FTZ R9, R6, R38, R39 ;  /* 0x0000002606097223 */ /* 0x000fe20000010027 */
[----:B------:R-:W-:Y:S01]  /*16410*/  F2FP.F16.E4M3.UNPACK_B R26, R10.H1 ;  /* 0x0000000aff1a723e */ /* 0x000fe200030006ff */
[----:B------:R-:W-:-:S02]  /*16420*/  HADD2.F32 R39, -RZ, R37.H0_H0 ;  /* 0x20000025ff277230 */ /* 0x000fc40000004100 */
[C---:B------:R-:W-:Y:S01]  /*16430*/  FFMA.FTZ R38, R12.reuse, R30, -R43 ;  /* 0x0000001e0c267223 */ /* 0x040fe2000001082b */
[----:B------:R-:W-:Y:S01]  /*16440*/  HADD2.F32 R10, -RZ, R24.H0_H0 ;  /* 0x20000018ff0a7230 */ /* 0x000fe20000004100 */
[----:B------:R-:W-:Y:S01]  /*16450*/  F2FP.F16.E4M3.UNPACK_B R27, R11 ;  /* 0x0000000bff1b723e */ /* 0x000fe200020006ff */
[----:B------:R-:W-:Y:S02]  /*16460*/  HADD2.F32 R31, -RZ, R32.H0_H0 ;  /* 0x20000020ff1f7230 */ /* 0x000fe40000004100 */
[----:B------:R-:W-:Y:S01]  /*16470*/  FFMA.FTZ R36, R12, R36, R21 ;  /* 0x000000240c247223 */ /* 0x000fe20000010015 */
[----:B------:R-:W-:Y:S02]  /*16480*/  HADD2.F32 R6, -RZ, R13.H0_H0 ;  /* 0x2000000dff067230 */ /* 0x000fe40000004100 */
[C---:B------:R-:W-:Y:S01]  /*16490*/  FMUL.FTZ R45, R10.reuse, R39 ;  /* 0x000000270a2d7220 */ /* 0x040fe20000410000 */
[----:B------:R-:W-:Y:S01]  /*164a0*/  F2FP.F16.E4M3.UNPACK_B R30, R41 ;  /* 0x00000029ff1e723e */ /* 0x000fe200020006ff */
[-C--:B------:R-:W-:Y:S01]  /*164b0*/  FMUL.FTZ R10, R10, R31.reuse ;  /* 0x0000001f0a0a7220 */ /* 0x080fe20000410000 */
[----:B------:R-:W-:Y:S01]  /*164c0*/  F2FP.F16.E4M3.UNPACK_B R12, R34 ;  /* 0x00000022ff0c723e */ /* 0x000fe200020006ff */
[----:B------:R-:W-:Y:S01]  /*164d0*/  FFMA.FTZ R45, R6, R31, -R45 ;  /* 0x0000001f062d7223 */ /* 0x000fe2000001082d */
[----:B------:R-:W-:-:S02]  /*164e0*/  HADD2.F32 R37, -RZ, R37.H1_H1 ;  /* 0x30000025ff257230 */ /* 0x000fc40000004100 */
[----:B------:R-:W-:Y:S01]  /*164f0*/  FFMA.FTZ R39, R6, R39, R10 ;  /* 0x0000002706277223 */ /* 0x000fe2000001000a */
[----:B------:R-:W-:Y:S01]  /*16500*/  HADD2.F32 R31, -RZ, R30.H0_H0 ;  /* 0x2000001eff1f7230 */ /* 0x000fe20000004100 */
[----:B------:R-:W-:Y:S01]  /*16510*/  F2FP.F16.E4M3.UNPACK_B R28, R11.H1 ;  /* 0x0000000bff1c723e */ /* 0x000fe200030006ff */
[----:B------:R-:W-:Y:S01]  /*16520*/  HADD2.F32 R10, -RZ, R27.H0_H0 ;  /* 0x2000001bff0a7230 */ /* 0x000fe20000004100 */
[----:B------:R-:W-:Y:S01]  /*16530*/  F2FP.F16.E4M3.UNPACK_B R41, R41.H1 ;  /* 0x00000029ff29723e */ /* 0x000fe200030006ff */
[----:B------:R-:W-:Y:S01]  /*16540*/  HADD2.F32 R24, -RZ, R24.H1_H1 ;  /* 0x30000018ff187230 */ /* 0x000fe20000004100 */
[----:B------:R-:W-:Y:S01]  /*16550*/  F2FP.F16.E4M3.UNPACK_B R34, R34.H1 ;  /* 0x00000022ff22723e */ /* 0x000fe200030006ff */
[----:B------:R-:W-:Y:S02]  /*16560*/  HADD2.F32 R21, -RZ, R12.H0_H0 ;  /* 0x2000000cff157230 */ /* 0x000fe40000004100 */
[----:B------:R-:W-:Y:S01]  /*16570*/  FMUL.FTZ R43, R10, R31 ;  /* 0x0000001f0a2b7220 */ /* 0x000fe20000410000 */
[----:B------:R-:W-:-:S02]  /*16580*/  HADD2.F32 R32, -RZ, R32.H1_H1 ;  /* 0x30000020ff207230 */ /* 0x000fc40000004100 */
[----:B------:R-:W-:Y:S01]  /*16590*/  FMUL.FTZ R42, R24, R37 ;  /* 0x00000025182a7220 */ /* 0x000fe20000410000 */
[----:B------:R-:W-:Y:S02]  /*165a0*/  HADD2.F32 R13, -RZ, R13.H1_H1 ;  /* 0x3000000dff0d7230 */ /* 0x000fe40000004100 */
[----:B------:R-:W-:Y:S01]  /*165b0*/  FMUL.FTZ R10, R10, R21 ;  /* 0x000000150a0a7220 */ /* 0x000fe20000410000 */
[----:B------:R-:W-:Y:S02]  /*165c0*/  HADD2.F32 R6, -RZ, R15.H0_H0 ;  /* 0x2000000fff067230 */ /* 0x000fe40000004100 */
[-C--:B------:R-:W-:Y:S01]  /*165d0*/  FMUL.FTZ R24, R24, R32.reuse ;  /* 0x0000002018187220 */ /* 0x080fe20000410000 */
[----:B------:R-:W-:Y:S02]  /*165e0*/  HADD2.F32 R30, -RZ, R30.H1_H1 ;  /* 0x3000001eff1e7230 */ /* 0x000fe40000004100 */
[----:B------:R-:W-:Y:S01]  /*165f0*/  FFMA.FTZ R42, R13, R32, -R42 ;  /* 0x000000200d2a7223 */ /* 0x000fe2000001082a */
[----:B------:R-:W-:-:S02]  /*16600*/  HADD2.F32 R27, -RZ, R27.H1_H1 ;  /* 0x3000001bff1b7230 */ /* 0x000fc40000004100 */
[C---:B------:R-:W-:Y:S01]  /*16610*/  FFMA.FTZ R43, R6.reuse, R21, -R43 ;  /* 0x00000015062b7223 */ /* 0x040fe2000001082b */
[----:B------:R-:W-:Y:S01]  /*16620*/  FFMA.FTZ R46, R6, R31, R10 ;  /* 0x0000001f062e7223 */ /* 0x000fe2000001000a */
[----:B------:R-:W-:Y:S01]  /*16630*/  FFMA.FTZ R32, R13, R37, R24 ;  /* 0x000000250d207223 */ /* 0x000fe20000010018 */
[----:B------:R-:W-:Y:S02]  /*16640*/  HADD2.F32 R21, -RZ, R41.H0_H0 ;  /* 0x20000029ff157230 */ /* 0x000fe40000004100 */
[----:B------:R-:W-:Y:S01]  /*16650*/  FMUL.FTZ R24, R27, R30 ;  /* 0x0000001e1b187220 */ /* 0x000fe20000410000 */
[----:B------:R-:W-:Y:S01]  /*16660*/  HADD2.F32 R10, -RZ, R28.H0_H0 ;  /* 0x2000001cff0a7230 */ /* 0x000fe20000004100 */
[-C--:B------:R-:W-:Y:S01]  /*16670*/  F2FP.F16.E4M3.UNPACK_B R11, R8.reuse ;  /* 0x00000008ff0b723e */ /* 0x080fe200020006ff */
[----:B------:R-:W-:Y:S01]  /*16680*/  HADD2.F32 R13, -RZ, R34.H0_H0 ;  /* 0x20000022ff0d7230 */ /* 0x000fe20000004100 */
[----:B------:R-:W-:Y:S01]  /*16690*/  F2FP.F16.E4M3.UNPACK_B R8, R8.H1 ;  /* 0x00000008ff08723e */ /* 0x000fe200030006ff */
[----:B------:R-:W-:-:S02]  /*166a0*/  HADD2.F32 R6, -RZ, R20.H0_H0 ;  /* 0x20000014ff067230 */ /* 0x000fc40000004100 */
[C---:B------:R-:W-:Y:S01]  /*166b0*/  FMUL.FTZ R31, R10.reuse, R21 ;  /* 0x000000150a1f7220 */ /* 0x040fe20000410000 */
[----:B------:R-:W-:Y:S02]  /*166c0*/  HADD2.F32 R12, -RZ, R12.H1_H1 ;  /* 0x3000000cff0c7230 */ /* 0x000fe40000004100 */
[----:B------:R-:W-:Y:S01]  /*166d0*/  FMUL.FTZ R10, R10, R13 ;  /* 0x0000000d0a0a7220 */ /* 0x000fe20000410000 */
[----:B------:R-:W-:Y:S01]  /*166e0*/  HADD2.F32 R15, -RZ, R15.H1_H1 ;  /* 0x3000000fff0f7230 */ /* 0x000fe20000004100 */
[----:B------:R-:W-:Y:S01]  /*166f0*/  F2FP.F16.E4M3.UNPACK_B R3, R4 ;  /* 0x00000004ff03723e */ /* 0x000fe200020006ff */
[----:B------:R-:W-:Y:S02]  /*16700*/  HADD2.F32 R41, -RZ, R41.H1_H1 ;  /* 0x30000029ff297230 */ /* 0x000fe40000004100 */
[C---:B------:R-:W-:Y:S01]  /*16710*/  FFMA.FTZ R50, R6.reuse, R21, R10 ;  /* 0x0000001506327223 */ /* 0x040fe2000001000a */
[-C--:B------:R-:W-:Y:S01]  /*16720*/  FMUL.FTZ R27, R27, R12.reuse ;  /* 0x0000000c1b1b7220 */ /* 0x080fe20000410000 */
[C---:B------:R-:W-:Y:S01]  /*16730*/  FFMA.FTZ R48, R15.reuse, R12, -R24 ;  /* 0x0000000c0f307223 */ /* 0x040fe20000010818 */
[----:B------:R-:W-:Y:S01]  /*16740*/  F2FP.F16.E4M3.UNPACK_B R21, R35.H1 ;  /* 0x00000023ff15723e */ /* 0x000fe200030006ff */
[----:B------:R-:W-:Y:S01]  /*16750*/  HADD2.F32 R28, -RZ, R28.H1_H1 ;  /* 0x3000001cff1c7230 */ /* 0x000fe20000004100 */
[----:B------:R-:W-:Y:S01]  /*16760*/  F2FP.F16.E4M3.UNPACK_B R12, R29.H1 ;  /* 0x0000001dff0c723e */ /* 0x000fe200030006ff */
[----:B------:R-:W-:Y:S01]  /*16770*/  FFMA.FTZ R47, R15, R30, R27 ;  /* 0x0000001e0f2f7223 */ /* 0x000fe2000001001b */
[----:B------:R-:W-:Y:S01]  /*16780*/  F2FP.F16.E4M3.UNPACK_B R4, R4.H1 ;  /* 0x00000004ff04723e */ /* 0x000fe200030006ff */
[----:B------:R-:W-:Y:S01]  /*16790*/  FFMA.FTZ R49, R6, R13, -R31 ;  /* 0x0000000d06317223 */ /* 0x000fe2000001081f */
[----:B------:R-:W-:-:S02]  /*167a0*/  HADD2.F32 R15, -RZ, R34.H1_H1 ;  /* 0x30000022ff0f7230 */ /* 0x000fc40000004100 */
[C---:B------:R-:W-:Y:S01]  /*167b0*/  FMUL.FTZ R37, R28.reuse, R41 ;  /* 0x000000291c257220 */ /* 0x040fe20000410000 */
[----:B------:R-:W-:Y:S01]  /*167c0*/  HADD2.F32 R27, -RZ, R21.H0_H0 ;  /* 0x20000015ff1b7230 */ /* 0x000fe20000004100 */
[----:B------:R-:W-:Y:S01]  /*167d0*/  F2FP.F16.E4M3.UNPACK_B R35, R35 ;  /* 0x00000023ff23723e */ /* 0x000fe200020006ff */
[----:B------:R-:W-:Y:S02]  /*167e0*/  HADD2.F32 R10, -RZ, R8.H0_H0 ;  /* 0x20000008ff0a7230 */ /* 0x000fe40000004100 */
[----:B------:R-:W-:Y:S01]  /*167f0*/  FMUL.FTZ R28, R28, R15 ;  /* 0x0000000f1c1c7220 */ /* 0x000fe20000410000 */
[----:B------:R-:W-:Y:S01]  /*16800*/  HADD2.F32 R13, -RZ, R12.H0_H0 ;  /* 0x2000000cff0d7230 */ /* 0x000fe20000004100 */
[----:B------:R-:W-:Y:S01]  /*16810*/  F2FP.F16.E4M3.UNPACK_B R29, R29 ;  /* 0x0000001dff1d723e */ /* 0x000fe200020006ff */
[----:B------:R-:W-:Y:S02]  /*16820*/  HADD2.F32 R20, -RZ, R20.H1_H1 ;  /* 0x30000014ff147230 */ /* 0x000fe40000004100 */
[----:B------:R-:W-:Y:S01]  /*16830*/  FMUL.FTZ R31, R10, R27 ;  /* 0x0000001b0a1f7220 */ /* 0x000fe20000410000 */
[----:B------:R-:W-:-:S02]  /*16840*/  HADD2.F32 R6, -RZ, R4.H0_H0 ;  /* 0x20000004ff067230 */ /* 0x000fc40000004100 */
[----:B------:R-:W-:Y:S01]  /*16850*/  FMUL.FTZ R10, R10, R13 ;  /* 0x0000000d0a0a7220 */ /* 0x000fe20000410000 */
[----:B------:R-:W-:Y:S02]  /*16860*/  HADD2.F32 R21, -RZ, R21.H1_H1 ;  /* 0x30000015ff157230 */ /* 0x000fe40000004100 */
[----:B------:R-:W-:Y:S01]  /*16870*/  FFMA.FTZ R41, R20, R41, R28 ;  /* 0x0000002914297223 */ /* 0x000fe2000001001c */
[----:B------:R-:W-:Y:S02]  /*16880*/  HADD2.F32 R8, -RZ, R8.H1_H1 ;  /* 0x30000008ff087230 */ /* 0x000fe40000004100 */
[C---:B------:R-:W-:Y:S01]  /*16890*/  FFMA.FTZ R31, R6.reuse, R13, -R31 ;  /* 0x0000000d061f7223 */ /* 0x040fe2000001081f */
[----:B------:R-:W-:Y:S01]  /*168a0*/  FFMA.FTZ R28, R6, R27, R10 ;  /* 0x0000001b061c7223 */ /* 0x000fe2000001000a */
[----:B------:R-:W-:Y:S02]  /*168b0*/  HADD2.F32 R13, -RZ, R12.H1_H1 ;  /* 0x3000000cff0d7230 */ /* 0x000fe40000004100 */
[----:B------:R-:W-:Y:S01]  /*168c0*/  FFMA.FTZ R34, R20, R15, -R37 ;  /* 0x0000000f14227223 */ /* 0x000fe20000010825 */
        /* <DEDUP_REMOVED lines=8> */
[----:B------:R-:W-:-:S02]  /*16950*/  HADD2.F32 R10, -RZ, R35.H1_H1 ;  /* 0x30000023ff0a7230 */ /* 0x000fc40000004100 */
[C---:B------:R-:W-:Y:S01]  /*16960*/  FMUL.FTZ R21, R6.reuse, R15 ;  /* 0x0000000f06157220 */ /* 0x040fe20000410000 */
[----:B------:R-:W-:Y:S02]  /*16970*/  HADD2.F32 R11, -RZ, R11.H1_H1 ;  /* 0x3000000bff0b7230 */ /* 0x000fe40000004100 */
[-C--:B------:R-:W-:Y:S01]  /*16980*/  FMUL.FTZ R27, R6, R13.reuse ;  /* 0x0000000d061b7220 */ /* 0x080fe20000410000 */
[----:B------:R-:W-:Y:S01]  /*16990*/  HADD2.F32 R4, -RZ, R3.H0_H0 ;  /* 0x20000003ff047230 */ /* 0x000fe20000004100 */
[----:B------:R-:W-:Y:S01]  /*169a0*/  F2FP.F16.E4M3.UNPACK_B R12, R40.H1 ;  /* 0x00000028ff0c723e */ /* 0x000fe200030006ff */
[----:B------:R-:W-:Y:S02]  /*169b0*/  HADD2.F32 R6, -RZ, R29.H1_H1 ;  /* 0x3000001dff067230 */ /* 0x000fe40000004100 */
[C---:B------:R-:W-:Y:S01]  /*169c0*/  FMUL.FTZ R20, R11.reuse, R10 ;  /* 0x0000000a0b147220 */ /* 0x040fe20000410000 */
[----:B------:R-:W-:Y:S02]  /*169d0*/  HADD2.F32 R3, -RZ, R3.H1_H1 ;  /* 0x30000003ff037230 */ /* 0x000fe40000004100 */
[C---:B------:R-:W-:Y:S01]  /*169e0*/  FFMA.FTZ R21, R4.reuse, R13, -R21 ;  /* 0x0000000d04157223 */ /* 0x040fe20000010815 */
[----:B------:R-:W-:Y:S01]  /*169f0*/  FFMA.FTZ R27, R4, R15, R27 ;  /* 0x0000000f041b7223 */ /* 0x000fe2000001001b */
[----:B------:R-:W-:Y:S01]  /*16a00*/  F2FP.F16.E4M3.UNPACK_B R8, R33.H1 ;  /* 0x00000021ff08723e */ /* 0x000fe200030006ff */
[----:B------:R-:W-:Y:S01]  /*16a10*/  FMUL.FTZ R11, R11, R6 ;  /* 0x000000060b0b7220 */ /* 0x000fe20000410000 */
[----:B------:R-:W-:-:S02]  /*16a20*/  HADD2.F32 R13, -RZ, R12.H0_H0 ;  /* 0x2000000cff0d7230 */ /* 0x000fc40000004100 */
[C---:B------:R-:W-:Y:S01]  /*16a30*/  FFMA.FTZ R20, R3.reuse, R6, -R20 ;  /* 0x0000000603147223 */ /* 0x040fe20000010814 */
[----:B------:R-:W-:Y:S02]  /*16a40*/  HADD2.F32 R4, -RZ, R26.H0_H0 ;  /* 0x2000001aff047230 */ /* 0x000fe40000004100 */
[----:B------:R-:W-:Y:S01]  /*16a50*/  FFMA.FTZ R24, R3, R10, R11 ;  /* 0x0000000a03187223 */ /* 0x000fe2000001000b */
[--C-:B------:R-:W-:Y:S01]  /*16a60*/  HADD2.F32 R6, -RZ, R8.reuse.H0_H0 ;  /* 0x20000008ff067230 */ /* 0x100fe20000004100 */
[----:B------:R-:W-:Y:S01]  /*16a70*/  F2FP.F16.E4M3.UNPACK_B R33, R33 ;  /* 0x00000021ff21723e */ /* 0x000fe200020006ff */
[----:B------:R-:W-:Y:S02]  /*16a80*/  HADD2.F32 R11, -RZ, R8.H1_H1 ;  /* 0x30000008ff0b7230 */ /* 0x000fe40000004100 */
[C---:B------:R-:W-:Y:S01]  /*16a90*/  FMUL.FTZ R8, R4.reuse, R13 ;  /* 0x0000000d04087220 */ /* 0x040fe20000410000 */
[----:B------:R-:W-:Y:S02]  /*16aa0*/  HADD2.F32 R3, -RZ, R14.H0_H0 ;  /* 0x2000000eff037230 */ /* 0x000fe40000004100 */
[----:B------:R-:W-:Y:S01]  /*16ab0*/  FMUL.FTZ R4, R4, R6 ;  /* 0x0000000604047220 */ /* 0x000fe20000410000 */
[----:B------:R-:W-:Y:S01]  /*16ac0*/  HADD2.F32 R15, -RZ, R12.H1_H1 ;  /* 0x3000000cff0f7230 */ /* 0x000fe20000004100 */
[----:B------:R-:W-:Y:S01]  /*16ad0*/  F2FP.F16.E4M3.UNPACK_B R40, R40 ;  /* 0x00000028ff28723e */ /* 0x000fe200020006ff */
[----:B------:R-:W-:-:S02]  /*16ae0*/  HADD2.F32 R26, -RZ, R26.H1_H1 ;  /* 0x3000001aff1a7230 */ /* 0x000fc40000004100 */
[C---:B------:R-:W-:Y:S01]  /*16af0*/  FFMA.FTZ R29, R3.reuse, R6, -R8 ;  /* 0x00000006031d7223 */ /* 0x040fe20000010808 */
[----:B------:R-:W-:Y:S02]  /*16b00*/  HADD2.F32 R14, -RZ, R14.H1_H1 ;  /* 0x3000000eff0e7230 */ /* 0x000fe40000004100 */
[----:B------:R-:W-:Y:S01]  /*16b10*/  FFMA.FTZ R13, R3, R13, R4 ;  /* 0x0000000d030d7223 */ /* 0x000fe20000010004 */
[----:B------:R-:W-:Y:S02]  /*16b20*/  HADD2.F32 R10, -RZ, R40.H0_H0 ;  /* 0x20000028ff0a7230 */ /* 0x000fe40000004100 */
[C---:B------:R-:W-:Y:S01]  /*16b30*/  FMUL.FTZ R35, R26.reuse, R15 ;  /* 0x0000000f1a237220 */ /* 0x040fe20000410000 */
[----:B------:R-:W-:Y:S01]  /*16b40*/  FMUL.FTZ R6, R26, R11 ;  /* 0x0000000b1a067220 */ /* 0x000fe20000410000 */
[----:B------:R-:W-:Y:S01]  /*16b50*/  HADD2.F32 R4, -RZ, R25.H0_H0 ;  /* 0x20000019ff047230 */ /* 0x000fe20000004100 */
[----:B------:R-:W-:Y:S01]  /*16b60*/  F2FP.SATFINITE.E4M3.F32.PACK_AB_MERGE_C R42, R42, R45, RZ ;  /* 0x0000002d2a2a723e */ /* 0x000fe200048070ff */
[C---:B------:R-:W-:Y:S01]  /*16b70*/  FFMA.FTZ R26, R14.reuse, R11, -R35 ;  /* 0x0000000b0e1a7223 */ /* 0x040fe20000010823 */
[----:B------:R-:W-:Y:S01]  /*16b80*/  FFMA.FTZ R14, R14, R15, R6 ;  /* 0x0000000f0e0e7223 */ /* 0x000fe20000010006 */
[----:B------:R-:W-:-:S02]  /*16b90*/  HADD2.F32 R6, -RZ, R33.H0_H0 ;  /* 0x20000021ff067230 */ /* 0x000fc40000004100 */
[----:B------:R-:W-:Y:S01]  /*16ba0*/  FMUL.FTZ R12, R4, R10 ;  /* 0x0000000a040c7220 */ /* 0x000fe20000410000 */
[----:B------:R-:W-:Y:S01]  /*16bb0*/  HADD2.F32 R40, -RZ, R40.H1_H1 ;  /* 0x30000028ff287230 */ /* 0x000fe20000004100 */
[----:B------:R-:W-:Y:S01]  /*16bc0*/  F2FP.SATFINITE.E4M3.F32.PACK_AB_MERGE_C R26, R26, R29, RZ ;  /* 0x0000001d1a1a723e */ /* 0x000fe200048070ff */
        /* <DEDUP_REMOVED lines=21> */
[----:B------:R-:W-:-:S02]  /*16d20*/  F2FP.SATFINITE.E4M3.F32.PACK_AB_MERGE_C R9, R36, R9, R32 ;  /* 0x000000092409723e */ /* 0x000fc40004807020 */
[----:B------:R-:W-:Y:S01]  /*16d30*/  F2FP.SATFINITE.E4M3.F32.PACK_AB_MERGE_C R11, R47, R46, R11 ;  /* 0x0000002e2f0b723e */ /* 0x000fe2000480700b */
[----:B------:R4:W-:Y:S01]  /*16d40*/  STS.128 [R231+0x14400], R4 ;  /* 0x01440004e7007388 */ /* 0x0009e20000000c00 */
[----:B------:R-:W-:Y:S02]  /*16d50*/  F2FP.SATFINITE.E4M3.F32.PACK_AB_MERGE_C R8, R24, R27, R8 ;  /* 0x0000001b1808723e */ /* 0x000fe40004807008 */
[----:B------:R-:W-:-:S05]  /*16d60*/  F2FP.SATFINITE.E4M3.F32.PACK_AB_MERGE_C R10, R25, R10, R13 ;  /* 0x0000000a190a723e */ /* 0x000fca000480700d */
[----:B------:R4:W-:Y:S02]  /*16d70*/  STS.128 [R0+0x14400], R8 ;  /* 0x0144000800007388 */ /* 0x0009e40000000c00 */
.L_x_596:
[----:B------:R-:W-:Y:S05]  /*16d80*/  BSYNC B0 ;  /* 0x0000000000007941 */ /* 0x000fea0003800000 */
.L_x_589:
[----:B------:R-:W-:Y:S01]  /*16d90*/  @!PT LDS RZ, [RZ] ;  /* 0x00000000fffff984 */ /* 0x000fe20000000800 */
[----:B------:R-:W-:Y:S01]  /*16da0*/  @!PT LDS RZ, [RZ] ;  /* 0x00000000fffff984 */ /* 0x000fe20000000800 */
[----:B------:R-:W-:Y:S01]  /*16db0*/  @!PT LDS RZ, [RZ] ;  /* 0x00000000fffff984 */ /* 0x000fe20000000800 */
[----:B------:R-:W-:Y:S01]  /*16dc0*/  @!PT LDS RZ, [RZ] ;  /* 0x00000000fffff984 */ /* 0x000fe20000000800 */
[----:B------:R1:W-:Y:S06]  /*16dd0*/  MEMBAR.ALL.CTA ;  /* 0x0000000000007992 */ /* 0x0003ec0000008000 */
[----:B-1----:R-:W1:Y:S01]  /*16de0*/  FENCE.VIEW.ASYNC.S ;  /* 0x00000000000073c6 */ /* 0x002e620000000000 */
[----:B------:R-:W-:Y:S05]  /*16df0*/  WARPSYNC.ALL ;  /* 0x0000000000007948 */ /* 0x000fea0003800000 */
[----:B-1----:R-:W-:Y:S06]  /*16e00*/  BAR.SYNC.DEFER_BLOCKING 0xd, 0x100 ;  /* 0x0344000000007b1d */ /* 0x002fec0000010000 */
.L_x_587:
[----:B0-234-:R-:W-:-:S04]  /*16e10*/  MOV R0, UR53 ;  /* 0x0000003500007c02 */ /* 0x01dfc80008000f00 */
[----:B------:R-:W-:-:S13]  /*16e20*/  ISETP.NE.AND P0, PT, R0, 0x3, PT ;  /* 0x000000030000780c */ /* 0x000fda0003f05270 */
[----:B------:R-:W-:Y:S05]  /*16e30*/  @!P0 BRA `(.L_x_616) ;  /* 0x0000000000048947 */ /* 0x000fea0003800000 */
[----:B------:R-:W-:Y:S01]  /*16e40*/  BPT.TRAP 0x1 ;  /* 0x000000040000795c */ /* 0x000fe20000300000 */
.L_x_616:
[----:B-1----:R-:W-:Y:S01]  /*16e50*/  IMAD R3, R156, 0x8, R16 ;  /* 0x000000089c037824 */ /* 0x002fe200078e0210 */
[----:B------:R-:W-:-:S04]  /*16e60*/  SHF.L.U32 R0, R198, 0x1f, RZ ;  /* 0x0000001fc6007819 */ /* 0x000fc800000006ff */
[----:B------:R0:W1:Y:S01]  /*16e70*/  SYNCS.PHASECHK.TRANS64.TRYWAIT P2, [R3+URZ+0x29830], R0 ;  /* 0x02983000030075a7 */ /* 0x000062000804017f */
[----:B------:R-:W-:Y:S05]  /*16e80*/  @!P0 BRA `(.L_x_617) ;  /* 0x0000000000048947 */ /* 0x000fea0003800000 */
[----:B------:R-:W-:Y:S01]  /*16e90*/  BPT.TRAP 0x1 ;  /* 0x000000040000795c */ /* 0x000fe20000300000 */
.L_x_617:
[----:B-----5:R-:W2:Y:S01]  /*16ea0*/  S2R R4, SR_TID.X ;  /* 0x0000000000047919 */ /* 0x020ea20000002100 */
[----:B------:R-:W-:Y:S01]  /*16eb0*/  IMAD.MOV.U32 R87, RZ, RZ, RZ ;  /* 0x000000ffff577224 */ /* 0x000fe200078e00ff */
[----:B--2---:R-:W-:-:S04]  /*16ec0*/  LOP3.LUT R4, R4, 0x7f, RZ, 0xc0, !PT ;  /* 0x0000007f04047812 */ /* 0x004fc800078ec0ff */
[----:B------:R-:W-:Y:S01]  /*16ed0*/  ISETP.NE.AND P1, PT, R4, RZ, PT ;  /* 0x000000ff0400720c */ /* 0x000fe20003f25270 */
[----:B-1----:R-:W-:-:S12]  /*16ee0*/  @P2 BRA `(.L_x_618) ;  /* 0x0000000000082947 */ /* 0x002fd80003800000 */
[----:B------:R-:W1:Y:S02]  /*16ef0*/  SYNCS.PHASECHK.TRANS64.TRYWAIT P2, [R3+URZ+0x29830], R0 ;  /* 0x02983000030075a7 */ /* 0x000e64000804017f */
[----:B-1----:R-:W-:Y:S05]  /*16f00*/  @!P2 BRA `(.L_x_619) ;  /* 0x000001080058a947 */ /* 0x002fea0003800000 */
.L_x_618:
[----:B------:R-:W-:Y:S05]  /*16f10*/  WARPSYNC.ALL ;  /* 0x0000000000007948 */ /* 0x000fea0003800000 */
[----:B01----:R-:W-:Y:S01]  /*16f20*/  VIADD R0, R16, 0x1a400 ;  /* 0x0001a40010007836 */ /* 0x003fe20000000000 */
[----:B------:R-:W-:Y:S01]  /*16f30*/  R2UR UR28, R44 ;  /* 0x000000002c1c72ca */ /* 0x000fe200000e0000 */
[----:B------:R-:W-:Y:S01]  /*16f40*/  WARPGROUP.ARRIVE ;  /* 0x00000000000079c5 */ /* 0x000fe20000000000 */
[----:B------:R-:W-:Y:S01]  /*16f50*/  MOV R5, 0x80000020 ;  /* 0x8000002000057802 */ /* 0x000fe20000000f00 */
[----:B------:R-:W-:Y:S01]  /*16f60*/  UMOV UR29, 0x80000020 ;  /* 0x80000020001d7882 */ /* 0x000fe20000000000 */
[----:B------:R-:W-:Y:S01]  /*16f70*/  SHF.R.U32.HI R0, RZ, 0x4, R0 ;  /* 0x00000004ff007819 */ /* 0x000fe20000011600 */
[----:B------:R-:W-:Y:S01]  /*16f80*/  IMAD.MOV.U32 R7, RZ, RZ, -0x7fffffe0 ;  /* 0x80000020ff077424 */ /* 0x000fe200078e00ff */
[----:B------:R-:W-:Y:S01]  /*16f90*/  R2UR UR31, R5 ;  /* 0x00000000051f72ca */ /* 0x000fe200000e0000 */
[----:B------:R-:W-:Y:S01]  /*16fa0*/  UMOV UR9, UR29 ;  /* 0x0000001d00097c82 */ /* 0x000fe20008000000 */
[----:B------:R-:W-:Y:S01]  /*16fb0*/  LOP3.LUT R0, R0, 0x3fff, RZ, 0xc0, !PT ;  /* 0x00003fff00007812 */ /* 0x000fe200078ec0ff */
[----:B------:R-:W-:Y:S01]  /*16fc0*/  UMOV UR5, UR29 ;  /* 0x0000001d00057c82 */ /* 0x000fe20008000000 */
[----:B------:R-:W-:Y:S01]  /*16fd0*/  R2UR UR11, R7 ;  /* 0x00000000070b72ca */ /* 0x000fe200000e0000 */
[----:B------:R-:W-:Y:S01]  /*16fe0*/  IMAD.MOV.U32 R7, RZ, RZ, -0x7fffffe0 ;  /* 0x80000020ff077424 */ /* 0x000fe200078e00ff */
[----:B------:R-:W-:Y:S01]  /*16ff0*/  LOP3.LUT R0, R0, 0x10000, RZ, 0xfc, !PT ;  /* 0x0001000000007812 */ /* 0x000fe200078efcff */
[----:B------:R-:W-:Y:S01]  /*17000*/  ULOP3.LUT UR28, UR28, 0x10000, URZ, 0xfc, !UPT ;  /* 0x000100001c1c7892 */ /* 0x000fe2000f8efc3f */
[----:B------:R-:W-:Y:S01]  /*17010*/  MOV R11, 0x80000020 ;  /* 0x80000020000b7802 */ /* 0x000fe20000000f00 */
[----:B------:R-:W-:Y:S01]  /*17020*/  UMOV UR13, UR29 ;  /* 0x0000001d000d7c82 */ /* 0x000fe20008000000 */
[----:B------:R-:W-:Y:S01]  /*17030*/  R2UR UR7, R7 ;  /* 0x00000000070772ca */ /* 0x000fe200000e0000 */
[----:B------:R-:W-:Y:S01]  /*17040*/  IMAD R4, R156, 0x780, R0 ;  /* 0x000007809c047824 */ /* 0x000fe200078e0200 */
[----:B------:R-:W-:Y:S01]  /*17050*/  UIADD3 UR48, UR28, 0x2, URZ ;  /* 0x000000021c307890 */ /* 0x000fe2000fffe03f */
[----:B------:R-:W-:Y:S01]  /*17060*/  IMAD.MOV.U32 R7, RZ, RZ, -0x7fffffe0 ;  /* 0x80000020ff077424 */ /* 0x000fe200078e00ff */
[----:B------:R-:W-:Y:S01]  /*17070*/  UMOV UR8, UR28 ;  /* 0x0000001c00087c82 */ /* 0x000fe20008000000 */
[C---:B------:R-:W-:Y:S01]  /*17080*/  VIADD R6, R4.reuse, 0x80 ;  /* 0x0000008004067836 */ /* 0x040fe20000000000 */
[C---:B------:R-:W-:Y:S01]  /*17090*/  R2UR UR30, R4.reuse ;  /* 0x00000000041e72ca */ /* 0x040fe200000e0000 */
[----:B------:R-:W-:Y:S01]  /*170a0*/  UMOV UR4, UR28 ;  /* 0x0000001c00047c82 */ /* 0x000fe20008000000 */
[----:B------:R-:W-:Y:S01]  /*170b0*/  IADD3 R10, R4, 0x180, RZ ;  /* 0x00000180040a7810 */ /* 0x000fe20007ffe0ff */
[----:B------:R-:W-:Y:S01]  /*170c0*/  UMOV UR12, UR28 ;  /* 0x0000001c000c7c82 */ /* 0x000fe20008000000 */
[----:B------:R-:W-:Y:S01]  /*170d0*/  R2UR UR10, R6 ;  /* 0x00000000060a72ca */ /* 0x000fe200000e0000 */
[C---:B------:R-:W-:Y:S01]  /*170e0*/  VIADD R6, R4.reuse, 0x100 ;  /* 0x0000010004067836 */ /* 0x040fe20000000000 */
[----:B------:R-:W-:Y:S01]  /*170f0*/  R2UR UR15, R7 ;  /* 0x00000000070f72ca */ /* 0x000fe200000e0000 */
[----:B------:R-:W-:Y:S01]  /*17100*/  VIADD R14, R4, 0x2 ;  /* 0x00000002040e7836 */ /* 0x000fe20000000000 */
[----:B------:R-:W-:Y:S01]  /*17110*/  UMOV UR49, 0x80000020 ;  /* 0x8000002000317882 */ /* 0x000fe20000000000 */
[----:B------:R-:W-:Y:S01]  /*17120*/  IMAD.MOV.U32 R15, RZ, RZ, -0x7fffffe0 ;  /* 0x80000020ff0f7424 */ /* 0x000fe200078e00ff */
[----:B------:R-:W-:Y:S01]  /*17130*/  R2UR UR6, R6 ;  /* 0x00000000060672ca */ /* 0x000fe200000e0000 */
[----:B------:R-:W-:Y:S01]  /*17140*/  VIADD R6, R4, 0x200 ;  /* 0x0000020004067836 */ /* 0x000fe20000000000 */
[----:B------:R-:W-:Y:S01]  /*17150*/  R2UR UR50, R14 ;  /* 0x000000000e3272ca */ /* 0x000fe200000e0000 */
[----:B------:R-:W-:Y:S01]  /*17160*/  QGMMA.64x32x32.F32.E4M3.E4M3 R104, gdesc[UR28], RZ, !UPT, gsb0 ;  /* 0x006000001c6879f3 */ /* 0x000fe2000c0008ff */
[----:B------:R-:W-:Y:S01]  /*17170*/  R2UR UR51, R15 ;  /* 0x000000000f3372ca */ /* 0x000fe200000e0000 */
[----:B------:R-:W-:Y:S01]  /*17180*/  VIADD R14, R4, 0x280 ;  /* 0x00000280040e7836 */ /* 0x000fe20000000000 */
[----:B------:R-:W-:Y:S01]  /*17190*/  R2UR UR14, R6 ;  /* 0x00000000060e72ca */ /* 0x000fe200000e0000 */
[----:B------:R-:W-:Y:S01]  /*171a0*/  VIADD R6, R4, 0x82 ;  /* 0x0000008204067836 */ /* 0x000fe20000000000 */
[----:B------:R-:W-:Y:S01]  /*171b0*/  MOV R7, 0x80000020 ;  /* 0x8000002000077802 */ /* 0x000fe20000000f00 */
[----:B------:R-:W-:Y:S01]  /*171c0*/  IMAD.IADD R5, R237, 0x1, R158 ;  /* 0x00000001ed057824 */ /* 0x000fe200078e029e */
[----:B------:R-:W-:-:S02]  /*171d0*/  MOV R15, 0x80000020 ;  /* 0x80000020000f7802 */ /* 0x000fc40000000f00 */
[----:B------:R-:W-:Y:S02]  /*171e0*/  P2R R12, PR, RZ, 0x2 ;  /* 0x00000002ff0c7803 */ /* 0x000fe40000000000 */
[----:B------:R-:W-:Y:S01]  /*171f0*/  P2R R8, PR, RZ, 0x1 ;  /* 0x00000001ff087803 */ /* 0x000fe20000000000 */
[----:B------:R-:W-:Y:S02]  /*17200*/  WARPGROUP.DEPBAR.LE gsb0, 0x0 ;  /* 0x00008000000079c5 */ /* 0x000fe40000010000 */
[----:B------:R-:W-:-:S06]  /*17210*/  WARPGROUP.ARRIVE ;  /* 0x00000000000079c5 */ /* 0x000fcc0000000000 */
[----:B------:R-:W-:Y:S01]  /*17220*/  QGMMA.64x32x32.F32.E4M3.E4M3 R88, gdesc[UR8], RZ, !UPT, gsb0 ;  /* 0x00600000085879f3 */ /* 0x000fe2000c0008ff */
[----:B------:R-:W-:Y:S01]  /*17230*/  R2UR UR10, R10 ;  /* 0x000000000a0a72ca */ /* 0x000fe200000e0000 */
[----:B------:R-:W-:Y:S01]  /*17240*/  UMOV UR8, UR28 ;  /* 0x0000001c00087c82 */ /* 0x000fe20008000000 */
[----:B------:R-:W-:Y:S01]  /*17250*/  R2UR UR11, R11 ;  /* 0x000000000b0b72ca */ /* 0x000fe200000e0000 */
[----:B------:R-:W-:Y:S01]  /*17260*/  UMOV UR9, UR29 ;  /* 0x0000001d00097c82 */ /* 0x000fe20008000000 */
[----:B------:R-:W-:Y:S02]  /*17270*/  VIADD R10, R4, 0x182 ;  /* 0x00000182040a7836 */ /* 0x000fe40000000000 */
[----:B------:R-:W-:Y:S01]  /*17280*/  IMAD.MOV.U32 R11, RZ, RZ, -0x7fffffe0 ;  /* 0x80000020ff0b7424 */ /* 0x000fe200078e00ff */
        /* <DEDUP_REMOVED lines=16> */
[----:B------:R-:W-:Y:S02]  /*17390*/  IADD3 R10, R4, 0x400, RZ ;  /* 0x00000400040a7810 */ /* 0x000fe40007ffe0ff */
[----:B------:R-:W-:Y:S01]  /*173a0*/  MOV R11, 0x80000020 ;  /* 0x80000020000b7802 */ /* 0x000fe20000000f00 */
[----:B------:R-:W-:Y:S02]  /*173b0*/  WARPGROUP.DEPBAR.LE gsb0, 0x0 ;  /* 0x00008000000079c5 */ /* 0x000fe40000010000 */
[----:B------:R-:W-:-:S06]  /*173c0*/  WARPGROUP.ARRIVE ;  /* 0x00000000000079c5 */ /* 0x000fcc0000000000 */
[----:B------:R-:W-:Y:S01]  /*173d0*/  QGMMA.64x32x32.F32.E4M3.E4M3 R24, gdesc[UR12], RZ, !UPT, gsb0 ;  /* 0x006000000c1879f3 */ /* 0x000fe2000c0008ff */
[----:B------:R-:W-:Y:S01]  /*173e0*/  UMOV UR12, UR48 ;  /* 0x00000030000c7c82 */ /* 0x000fe20008000000 */
[----:B------:R-:W-:Y:S01]  /*173f0*/  UMOV UR13, UR49 ;  /* 0x00000031000d7c82 */ /* 0x000fe20008000000 */
[----:B------:R-:W-:Y:S02]  /*17400*/  WARPGROUP.DEPBAR.LE gsb0, 0x0 ;  /* 0x00008000000079c5 */ /* 0x000fe40000010000 */
[----:B------:R-:W-:-:S06]  /*17410*/  WARPGROUP.ARRIVE ;  /* 0x00000000000079c5 */ /* 0x000fcc0000000000 */
[----:B------:R-:W-:Y:S01]  /*17420*/  QGMMA.64x32x32.F32.E4M3.E4M3 R104, gdesc[UR48], R104, gsb0 ;  /* 0x00600000306879f3 */ /* 0x000fe20008000868 */
[----:B------:R-:W-:Y:S02]  /*17430*/  R2UR UR50, R6 ;  /* 0x00000000063272ca */ /* 0x000fe400000e0000 */
[----:B------:R-:W-:Y:S01]  /*17440*/  R2UR UR51, R7 ;  /* 0x00000000073372ca */ /* 0x000fe200000e0000 */
[----:B------:R-:W-:Y:S01]  /*17450*/  IMAD.MOV.U32 R7, RZ, RZ, -0x7fffffe0 ;  /* 0x80000020ff077424 */ /* 0x000fe200078e00ff */
[----:B------:R-:W-:-:S04]  /*17460*/  IADD3 R6, R4, 0x202, RZ ;  /* 0x0000020204067810 */ /* 0x000fc80007ffe0ff */
[----:B------:R-:W-:Y:S01]  /*17470*/  R2UR UR14, R6 ;  /* 0x00000000060e72ca */ /* 0x000fe200000e0000 */
[----:B------:R-:W-:Y:S01]  /*17480*/  VIADD R6, R4, 0x300 ;  /* 0x0000030004067836 */ /* 0x000fe20000000000 */
[----:B------:R-:W-:Y:S01]  /*17490*/  R2UR UR15, R7 ;  /* 0x00000000070f72ca */ /* 0x000fe200000e0000 */
[----:B------:R-:W-:Y:S01]  /*174a0*/  IMAD.MOV.U32 R7, RZ, RZ, -0x7fffffe0 ;  /* 0x80000020ff077424 */ /* 0x000fe200078e00ff */
[----:B------:R-:W-:Y:S02]  /*174b0*/  WARPGROUP.DEPBAR.LE gsb0, 0x0 ;  /* 0x00008000000079c5 */ /* 0x000fe40000010000 */
[----:B------:R-:W-:-:S06]  /*174c0*/  WARPGROUP.ARRIVE ;  /* 0x00000000000079c5 */ /* 0x000fcc0000000000 */
[----:B------:R-:W-:Y:S01]  /*174d0*/  QGMMA.64x32x32.F32.E4M3.E4M3 R88, gdesc[UR4], R88, gsb0 ;  /* 0x00600000045879f3 */ /* 0x000fe20008000858 */
[----:B------:R-:W-:Y:S01]  /*174e0*/  R2UR UR6, R14 ;  /* 0x000000000e0672ca */ /* 0x000fe200000e0000 */
[----:B------:R-:W-:Y:S01]  /*174f0*/  UIADD3 UR4, UR28, 0x200, URZ ;  /* 0x000002001c047890 */ /* 0x000fe2000fffe03f */
[----:B------:R-:W-:Y:S01]  /*17500*/  R2UR UR7, R15 ;  /* 0x000000000f0772ca */ /* 0x000fe200000e0000 */
[----:B------:R-:W-:Y:S01]  /*17510*/  UMOV UR5, 0x80000020 ;  /* 0x8000002000057882 */ /* 0x000fe20000000000 */
[----:B------:R-:W-:Y:S01]  /*17520*/  VIADD R14, R4, 0x282 ;  /* 0x00000282040e7836 */ /* 0x000fe20000000000 */
[----:B------:R-:W-:Y:S01]  /*17530*/  UMOV UR17, UR5 ;  /* 0x0000000500117c82 */ /* 0x000fe20008000000 */
[----:B------:R-:W-:Y:S02]  /*17540*/  IMAD.MOV.U32 R15, RZ, RZ, -0x7fffffe0 ;  /* 0x80000020ff0f7424 */ /* 0x000fe400078e00ff */
[----:B------:R-:W-:Y:S01]  /*17550*/  UMOV UR16, UR4 ;  /* 0x0000000400107c82 */ /* 0x000fe20008000000 */
[----:B------:R-:W-:-:S02]  /*17560*/  WARPGROUP.DEPBAR.LE gsb0, 0x0 ;  /* 0x00008000000079c5 */ /* 0x000fc40000010000 */
[----:B------:R-:W-:-:S06]  /*17570*/  WARPGROUP.ARRIVE ;  /* 0x00000000000079c5 */ /* 0x000fcc0000000000 */
[----:B------:R-:W-:Y:S03]  /*17580*/  QGMMA.64x32x32.F32.E4M3.E4M3 R56, gdesc[UR48], R56, gsb0 ;  /* 0x00600000303879f3 */ /* 0x000fe60008000838 */
[----:B------:R-:W-:Y:S02]  /*17590*/  WARPGROUP.DEPBAR.LE gsb0, 0x0 ;  /* 0x00008000000079c5 */ /* 0x000fe40000010000 */
[----:B------:R-:W-:-:S06]  /*175a0*/  WARPGROUP.ARRIVE ;  /* 0x00000000000079c5 */ /* 0x000fcc0000000000 */
[----:B------:R-:W-:Y:S01]  /*175b0*/  QGMMA.64x32x32.F32.E4M3.E4M3 R40, gdesc[UR8], R40, gsb0 ;  /* 0x00600000082879f3 */ /* 0x000fe20008000828 */
        /* <DEDUP_REMOVED lines=19> */
[----:B------:R-:W-:Y:S01]  /*176f0*/  VIADD R6, R4, 0x480 ;  /* 0x0000048004067836 */ /* 0x000fe20000000000 */
[----:B------:R-:W-:Y:S01]  /*17700*/  R2UR UR7, R7 ;  /* 0x00000000070772ca */ /* 0x000fe200000e0000 */
[----:B------:R-:W-:-:S03]  /*17710*/  IMAD.MOV.U32 R7, RZ, RZ, -0x7fffffe0 ;  /* 0x80000020ff077424 */ /* 0x000fc600078e00ff */
[----:B------:R-:W-:Y:S01]  /*17720*/  R2UR UR18, R6 ;  /* 0x00000000061272ca */ /* 0x000fe200000e0000 */
[----:B------:R-:W-:Y:S01]  /*17730*/  VIADD R6, R4, 0x302 ;  /* 0x0000030204067836 */ /* 0x000fe20000000000 */
[----:B------:R-:W-:Y:S02]  /*17740*/  R2UR UR19, R7 ;  /* 0x00000000071372ca */ /* 0x000fe400000e0000 */
[----:B------:R-:W-:Y:S01]  /*17750*/  MOV R7, 0x80000020 ;  /* 0x8000002000077802 */ /* 0x000fe20000000f00 */
        /* <DEDUP_REMOVED lines=9> */
[----:B------:R-:W-:Y:S02]  /*177f0*/  MOV R15, 0x80000020 ;  /* 0x80000020000f7802 */ /* 0x000fe40000000f00 */
        /* <DEDUP_REMOVED lines=90> */
[----:B------:R-:W-:Y:S01]  /*17da0*/  UMOV UR21, UR17 ;  /* 0x0000001100157c82 */ /* 0x000fe20008000000 */
[----:B------:R-:W-:Y:S02]  /*17db0*/  WARPGROUP.DEPBAR.LE gsb0, 0x0 ;  /* 0x00008000000079c5 */ /* 0x000fe40000010000 */
[----:B------:R-:W-:-:S06]  /*17dc0*/  WARPGROUP.ARRIVE ;  /* 0x00000000000079c5 */ /* 0x000fcc0000000000 */
[----:B------:R-:W-:Y:S03]  /*17dd0*/  QGMMA.64x32x32.F32.E4M3.E4M3 R24, gdesc[UR24], R24, gsb0 ;  /* 0x00600000181879f3 */ /* 0x000fe60008000818 */
[----:B------:R-:W-:Y:S02]  /*17de0*/  WARPGROUP.DEPBAR.LE gsb0, 0x0 ;  /* 0x00008000000079c5 */ /* 0x000fe40000010000 */
[----:B------:R-:W-:-:S06]  /*17df0*/  WARPGROUP.ARRIVE ;  /* 0x00000000000079c5 */ /* 0x000fcc0000000000 */
[----:B------:R-:W-:Y:S01]  /*17e00*/  QGMMA.64x32x32.F32.E4M3.E4M3 R104, gdesc[UR16], R104, gsb0 ;  /* 0x00600000106879f3 */ /* 0x000fe20008000868 */
[----:B------:R-:W-:Y:S01]  /*17e10*/  R2UR UR18, R6 ;  /* 0x00000000061272ca */ /* 0x000fe200000e0000 */
[----:B------:R-:W-:Y:S01]  /*17e20*/  IMAD R6, R164, -0xa0, R5 ;  /* 0xffffff60a4067824 */ /* 0x000fe200078e0205 */
[----:B------:R-:W-:Y:S01]  /*17e30*/  R2UR UR19, R7 ;  /* 0x00000000071372ca */ /* 0x000fe200000e0000 */
[----:B------:R-:W-:-:S03]  /*17e40*/  IMAD.MOV.U32 R5, RZ, RZ, -0x7fffffe0 ;  /* 0x80000020ff057424 */ /* 0x000fc600078e00ff */
[C---:B------:R-:W-:Y:S02]  /*17e50*/  ISETP.GT.AND P4, PT, R6.reuse, RZ, PT ;  /* 0x000000ff0600720c */ /* 0x040fe40003f84270 */
[C---:B------:R-:W-:Y:S02]  /*17e60*/  ISETP.GT.AND P5, PT, R6.reuse, 0x1, PT ;  /* 0x000000010600780c */ /* 0x040fe40003fa4270 */
[C---:B------:R-:W-:Y:S02]  /*17e70*/  ISETP.GT.AND P2, PT, R6.reuse, 0x8, PT ;  /* 0x000000080600780c */ /* 0x040fe40003f44270 */
[C---:B------:R-:W-:Y:S02]  /*17e80*/  ISETP.GT.AND P3, PT, R6.reuse, 0x9, PT ;  /* 0x000000090600780c */ /* 0x040fe40003f64270 */
[----:B------:R-:W-:Y:S02]  /*17e90*/  R2UR UR23, R5 ;  /* 0x00000000051772ca */ /* 0x000fe400000e0000 */
[----:B------:R-:W-:-:S02]  /*17ea0*/  ISETP.GT.AND P6, PT, R6, 0x80, PT ;  /* 0x000000800600780c */ /* 0x000fc40003fc4270 */
[C---:B------:R-:W-:Y:S02]  /*17eb0*/  ISETP.GT.AND P1, PT, R6.reuse, 0x81, PT ;  /* 0x000000810600780c */ /* 0x040fe40003f24270 */
[----:B------:R-:W-:Y:S02]  /*17ec0*/  ISETP.GT.AND P0, PT, R6, 0x88, PT ;  /* 0x000000880600780c */ /* 0x000fe40003f04270 */
[----:B------:R-:W-:Y:S01]  /*17ed0*/  P2R R20, PR, RZ, 0x2 ;  /* 0x00000002ff147803 */ /* 0x000fe20000000000 */
[----:B------:R-:W-:Y:S02]  /*17ee0*/  WARPGROUP.DEPBAR.LE gsb0, 0x0 ;  /* 0x00008000000079c5 */ /* 0x000fe40000010000 */
[----:B------:R-:W-:Y:S01]  /*17ef0*/  WARPGROUP.ARRIVE ;  /* 0x00000000000079c5 */ /* 0x000fe20000000000 */
[----:B------:R-:W-:Y:S02]  /*17f00*/  FSEL R77, R104, -INF , P4 ;  /* 0xff800000684d7808 */ /* 0x000fe40002000000 */
[----:B------:R-:W-:-:S02]  /*17f10*/  FSEL R105, R105, -INF , P5 ;  /* 0xff80000069697808 */ /* 0x000fc40002800000 */
[----:B------:R-:W-:Y:S01]  /*17f20*/  FSEL R79, R108, -INF , P2 ;  /* 0xff8000006c4f7808 */ /* 0x000fe20001000000 */
[----:B------:R-:W-:Y:S01]  /*17f30*/  QGMMA.64x32x32.F32.E4M3.E4M3 R88, gdesc[UR16], R88, gsb0 ;  /* 0x00600000105879f3 */ /* 0x000fe20008000858 */
[----:B------:R-:W-:Y:S02]  /*17f40*/  R2UR UR18, R10 ;  /* 0x000000000a1272ca */ /* 0x000fe400000e0000 */
[----:B------:R-:W-:Y:S01]  /*17f50*/  R2UR UR19, R11 ;  /* 0x000000000b1372ca */ /* 0x000fe200000e0000 */
[----:B------:R-:W-:Y:S01]  /*17f60*/  IMAD.MOV.U32 R11, RZ, RZ, -0x7fffffe0 ;  /* 0x80000020ff0b7424 */ /* 0x000fe200078e00ff */
[C---:B------:R-:W-:Y:S01]  /*17f70*/  IADD3 R10, R4.reuse, 0x682, RZ ;  /* 0x00000682040a7810 */ /* 0x040fe20007ffe0ff */
[----:B------:R-:W-:Y:S01]  /*17f80*/  VIADD R4, R4, 0x702 ;  /* 0x0000070204047836 */ /* 0x000fe20000000000 */
[----:B------:R-:W-:Y:S02]  /*17f90*/  FMNMX.FTZ R14, R77, R105, !PT ;  /* 0x000000694d0e7209 */ /* 0x000fe40007810000 */
[----:B------:R-:W-:-:S02]  /*17fa0*/  FSEL R7, R106, -INF , P4 ;  /* 0xff8000006a077808 */ /* 0x000fc40002000000 */
[C---:B------:R-:W-:Y:S02]  /*17fb0*/  ISETP.GT.AND P4, PT, R6.reuse, 0x10, PT ;  /* 0x000000100600780c */ /* 0x040fe40003f84270 */
        /* <DEDUP_REMOVED lines=15> */
[----:B------:R-:W-:Y:S02]  /*180b0*/  FSEL R117, R117, -INF , P3 ;  /* 0xff80000075757808 */ /* 0x000fe40001800000 */
[----:B------:R-:W-:-:S02]  /*180c0*/  ISETP.GT.AND P5, PT, R6, 0x20, PT ;  /* 0x000000200600780c */ /* 0x000fc40003fa4270 */
[----:B------:R-:W-:Y:S02]  /*180d0*/  FMNMX.FTZ R14, R83, R14, !PT ;  /* 0x0000000e530e7209 */ /* 0x000fe40007810000 */
[----:B------:R-:W-:Y:S02]  /*180e0*/  FSEL R13, R114, -INF , P4 ;  /* 0xff800000720d7808 */ /* 0x000fe40002000000 */
[C---:B------:R-:W-:Y:S02]  /*180f0*/  ISETP.GT.AND P4, PT, R6.reuse, 0x21, PT ;  /* 0x000000210600780c */ /* 0x040fe40003f84270 */
[----:B------:R-:W-:Y:S02]  /*18100*/  FMNMX.FTZ R14, R117, R14, !PT ;  /* 0x0000000e750e7209 */ /* 0x000fe40007810000 */
[----:B------:R-:W-:Y:S02]  /*18110*/  FSEL R119, R119, -INF , P3 ;  /* 0xff80000077777808 */ /* 0x000fe40001800000 */
[----:B------:R-:W-:-:S02]  /*18120*/  ISETP.GT.AND P3, PT, R6, 0x28, PT ;  /* 0x000000280600780c */ /* 0x000fc40003f64270 */
[----:B------:R-:W-:Y:S01]  /*18130*/  FSEL R15, R118, -INF , P2 ;  /* 0xff800000760f7808 */ /* 0x000fe20001000000 */
[----:B------:R-:W-:Y:S02]  /*18140*/  WARPGROUP.DEPBAR.LE gsb0, 0x0 ;  /* 0x00008000000079c5 */ /* 0x000fe40000010000 */
[----:B------:R-:W-:Y:S01]  /*18150*/  WARPGROUP.ARRIVE ;  /* 0x00000000000079c5 */ /* 0x000fe20000000000 */
[----:B------:R-:W-:Y:S02]  /*18160*/  FSEL R129, R88, -INF , P5 ;  /* 0xff80000058817808 */ /* 0x000fe40002800000 */
[----:B------:R-:W-:Y:S02]  /*18170*/  FSEL R123, R89, -INF , P4 ;  /* 0xff800000597b7808 */ /* 0x000fe40002000000 */
[----:B------:R-:W-:Y:S01]  /*18180*/  FMNMX.FTZ R14, R129, R14, !PT ;  /* 0x0000000e810e7209 */ /* 0x000fe20007810000 */
[----:B------:R-:W-:Y:S01]  /*18190*/  QGMMA.64x32x32.F32.E4M3.E4M3 R56, gdesc[UR16], R56, gsb0 ;  /* 0x00600000103879f3 */ /* 0x000fe20008000838 */
[----:B------:R-:W-:-:S02]  /*181a0*/  R2UR UR18, R10 ;  /* 0x000000000a1272ca */ /* 0x000fc400000e0000 */
[----:B------:R-:W-:Y:S02]  /*181b0*/  R2UR UR19, R11 ;  /* 0x000000000b1372ca */ /* 0x000fe400000e0000 */
        /* <DEDUP_REMOVED lines=15> */
[----:B------:R-:W-:Y:S02]  /*182b0*/  R2UR UR22, R4 ;  /* 0x00000000041672ca */ /* 0x000fe400000e0000 */
        /* <DEDUP_REMOVED lines=10> */
[----:B------:R-:W-:Y:S02]  /*18360*/  FMNMX.FTZ R14, R101, R14, !PT ;  /* 0x0000000e650e7209 */ /* 0x000fe40007810000 */
[----:B------:R-:W-:Y:S01]  /*18370*/  FSEL R75, R102, -INF , P3 ;  /* 0xff800000664b7808 */ /* 0x000fe20001800000 */
[----:B------:R-:W-:Y:S02]  /*18380*/  WARPGROUP.DEPBAR.LE gsb0, 0x0 ;  /* 0x00008000000079c5 */ /* 0x000fe40000010000 */
[----:B------:R-:W-:Y:S01]  /*18390*/  WARPGROUP.ARRIVE ;  /* 0x00000000000079c5 */ /* 0x000fe20000000000 */
[----:B------:R-:W-:-:S02]  /*183a0*/  FSEL R93, R56, -INF , P5 ;  /* 0xff800000385d7808 */ /* 0x000fc40002800000 */
[C---:B------:R-:W-:Y:S02]  /*183b0*/  ISETP.GT.AND P3, PT, R6.reuse, 0x48, PT ;  /* 0x000000480600780c */ /* 0x040fe40003f64270 */
[----:B------:R-:W-:Y:S01]  /*183c0*/  FSEL R127, R57, -INF , P4 ;  /* 0xff800000397f7808 */ /* 0x000fe20002000000 */
[----:B------:R-:W-:Y:S01]  /*183d0*/  QGMMA.64x32x32.F32.E4M3.E4M3 R40, gdesc[UR16], R40, gsb0 ;  /* 0x00600000102879f3 */ /* 0x000fe20008000828 */
        /* <DEDUP_REMOVED lines=22> */
[C---:B------:R-:W-:Y:S02]  /*18540*/  ISETP.GT.AND P5, PT, R6.reuse, 0x60, PT ;  /* 0x000000600600780c */ /* 0x040fe40003fa4270 */
[----:B------:R-:W-:Y:S02]  /*18550*/  FSEL R141, R69, -INF , P2 ;  /* 0xff800000458d7808 */ /* 0x000fe40001000000 */
[----:B------:R-:W-:Y:S02]  /*18560*/  FMNMX.FTZ R14, R139, R14, !PT ;  /* 0x0000000e8b0e7209 */ /* 0x000fe40007810000 */
[----:B------:R-:W-:Y:S02]  /*18570*/  FSEL R67, R67, -INF , P4 ;  /* 0xff80000043437808 */ /* 0x000fe40002000000 */
[----:B------:R-:W-:Y:S02]  /*18580*/  ISETP.GT.AND P4, PT, R6, 0x61, PT ;  /* 0x000000610600780c */ /* 0x000fe40003f84270 */
[----:B------:R-:W-:-:S02]  /*18590*/  FMNMX.FTZ R14, R141, R14, !PT ;  /* 0x0000000e8d0e7209 */ /* 0x000fc40007810000 */
        /* <DEDUP_REMOVED lines=29> */
[----:B------:R-:W-:Y:S02]  /*18770*/  FMNMX.FTZ R14, R155, R14, !PT ;  /* 0x0000000e9b0e7209 */ /* 0x000fe40007810000 */
[----:B------:R-:W-:Y:S02]  /*18780*/  FSEL R55, R55, -INF , P2 ;  /* 0xff80000037377808 */ /* 0x000fe40001000000 */
[----:B------:R-:W-:Y:S02]  /*18790*/  FMNMX.FTZ R14, R157, R14, !PT ;  /* 0x0000000e9d0e7209 */ /* 0x000fe40007810000 */
[----:B------:R-:W-:-:S02]  /*187a0*/  ISETP.GT.AND P2, PT, R6, 0x89, PT ;  /* 0x000000890600780c */ /* 0x000fc40003f44270 */
[----:B------:R-:W-:Y:S02]  /*187b0*/  FSEL R53, R54, -INF , P3 ;  /* 0xff80000036357808 */ /* 0x000fe40001800000 */
[C---:B------:R-:W-:Y:S02]  /*187c0*/  ISETP.GT.AND P3, PT, R6.reuse, 0x90, PT ;  /* 0x000000900600780c */ /* 0x040fe40003f64270 */
[----:B------:R-:W-:Y:S02]  /*187d0*/  FSEL R51, R51, -INF , P4 ;  /* 0xff80000033337808 */ /* 0x000fe40002000000 */
[----:B------:R-:W-:Y:S02]  /*187e0*/  ISETP.GT.AND P4, PT, R6, 0x91, PT ;  /* 0x000000910600780c */ /* 0x000fe40003f84270 */
[----:B------:R-:W-:Y:S01]  /*187f0*/  FSEL R49, R50, -INF , P5 ;  /* 0xff80000032317808 */ /* 0x000fe20002800000 */
[----:B------:R-:W-:Y:S02]  /*18800*/  WARPGROUP.DEPBAR.LE gsb0, 0x0 ;  /* 0x00008000000079c5 */ /* 0x000fe40000010000 */
[----:B------:R-:W-:-:S02]  /*18810*/  FSEL R159, R24, -INF , P6 ;  /* 0xff800000189f7808 */ /* 0x000fc40003000000 */
[----:B------:R-:W-:Y:S02]  /*18820*/  FSEL R161, R25, -INF , P1 ;  /* 0xff80000019a17808 */ /* 0x000fe40000800000 */
[----:B------:R-:W-:Y:S02]  /*18830*/  FMNMX.FTZ R14, R159, R14, !PT ;  /* 0x0000000e9f0e7209 */ /* 0x000fe40007810000 */
[----:B------:R-:W-:Y:S02]  /*18840*/  FSEL R163, R28, -INF , P0 ;  /* 0xff8000001ca37808 */ /* 0x000fe40000000000 */
[----:B------:R-:W-:Y:S02]  /*18850*/  FMNMX.FTZ R14, R161, R14, !PT ;  /* 0x0000000ea10e7209 */ /* 0x000fe40007810000 */
        /* <DEDUP_REMOVED lines=10> */
[----:B------:R-:W-:Y:S02]  /*18900*/  FMNMX.FTZ R14, R179, R14, !PT ;  /* 0x0000000eb30e7209 */ /* 0x000fe40007810000 */
[----:B------:R-:W-:Y:S02]  /*18910*/  FSEL R181, R37, -INF , P6 ;  /* 0xff80000025b57808 */ /* 0x000fe40003000000 */
[----:B------:R-:W-:Y:S02]  /*18920*/  ISETP.GT.AND P1, PT, R6, 0x80, PT ;  /* 0x000000800600780c */ /* 0x000fe40003f24270 */
[----:B------:R-:W-:-:S02]  /*18930*/  FMNMX.FTZ R14, R181, R14, !PT ;  /* 0x0000000eb50e7209 */ /* 0x000fc40007810000 */
[----:B------:R-:W-:Y:S02]  /*18940*/  FSEL R25, R26, -INF , P1 ;  /* 0xff8000001a197808 */ /* 0x000fe40000800000 */
[----:B------:R-:W-:Y:S01]  /*18950*/  ISETP.NE.AND P1, PT, R20, RZ, PT ;  /* 0x000000ff1400720c */ /* 0x000fe20003f25270 */
[----:B------:R-:W0:Y:S01]  /*18960*/  SHFL.BFLY PT, R11, R14, 0x2, 0x1f ;  /* 0x0c401f000e0b7f89 */ /* 0x000e2200000e0000 */
[----:B------:R-:W-:Y:S02]  /*18970*/  P2R R4, PR, RZ, 0x1 ;  /* 0x00000001ff047803 */ /* 0x000fe40000000000 */
[----:B------:R-:W-:Y:S02]  /*18980*/  FSEL R27, R27, -INF , P1 ;  /* 0xff8000001b1b7808 */ /* 0x000fe40000800000 */
[----:B------:R-:W-:Y:S02]  /*18990*/  ISETP.NE.AND P1, PT, R12, RZ, PT ;  /* 0x000000ff0c00720c */ /* 0x000fe40003f25270 */
[----:B------:R-:W-:-:S02]  /*189a0*/  FMNMX.FTZ R12, R7, R107, !PT ;  /* 0x0000006b070c7209 */ /* 0x000fc40007810000 */
[----:B------:R-:W-:Y:S02]  /*189b0*/  FSEL R31, R31, -INF , P2 ;  /* 0xff8000001f1f7808 */ /* 0x000fe40001000000 */
[----:B------:R-:W-:Y:S02]  /*189c0*/  FMNMX.FTZ R12, R9, R12, !PT ;  /* 0x0000000c090c7209 */ /* 0x000fe40007810000 */
[----:B------:R-:W-:Y:S02]  /*189d0*/  FSEL R35, R35, -INF , P4 ;  /* 0xff80000023237808 */ /* 0x000fe40002000000 */
        /* <DEDUP_REMOVED lines=11> */
[----:B------:R-:W-:Y:S01]  /*18a90*/  FSETP.NEU.FTZ.AND P0, PT, R11, -INF , PT ;  /* 0xff8000000b00780b */ /* 0x000fe20003f1d000 */
[----:B------:R-:W-:-:S01]  /*18aa0*/  FFMA.FTZ R28, R2, R11, -8 ;  /* 0xc1000000021c7423 */ /* 0x000fc2000001000b */
[----:B------:R-:W-:-:S04]  /*18ab0*/  FMNMX.FTZ R14, R95, R14, !PT ;  /* 0x0000000e5f0e7209 */ /* 0x000fc80007810000 */
[----:B------:R-:W-:Y:S02]  /*18ac0*/  FMNMX.FTZ R14, R73, R14, !PT ;  /* 0x0000000e490e7209 */ /* 0x000fe40007810000 */
[----:B------:R-:W-:Y:S02]  /*18ad0*/  FSEL R28, R28, RZ, P0 ;  /* 0x000000ff1c1c7208 */ /* 0x000fe40000000000 */
[----:B------:R-:W-:Y:S02]  /*18ae0*/  FMNMX.FTZ R14, R99, R14, !PT ;  /* 0x0000000e630e7209 */ /* 0x000fe40007810000 */
[----:B------:R-:W-:Y:S01]  /*18af0*/  ISETP.NE.AND P0, PT, R4, RZ, PT ;  /* 0x000000ff0400720c */ /* 0x000fe20003f05270 */
[C-C-:B------:R-:W-:Y:S01]  /*18b00*/  FFMA.FTZ R37, R2.reuse, R109, -R28.reuse ;  /* 0x0000006d02257223 */ /* 0x140fe2000001081c */
[----:B------:R-:W-:Y:S01]  /*18b10*/  FMNMX.FTZ R14, R75, R14, !PT ;  /* 0x0000000e4b0e7209 */ /* 0x000fe20007810000 */
[--C-:B------:R-:W-:Y:S01]  /*18b20*/  FFMA.FTZ R4, R2, R77, -R28.reuse ;  /* 0x0000004d02047223 */ /* 0x100fe2000001081c */
[----:B------:R-:W-:Y:S01]  /*18b30*/  FSEL R29, R30, -INF , P0 ;  /* 0xff8000001e1d7808 */ /* 0x000fe20000000000 */
        /* <DEDUP_REMOVED lines=10> */
[C-C-:B------:R-:W-:Y:S01]  /*18be0*/  FFMA.FTZ R32, R2.reuse, R131, -R28.reuse ;  /* 0x0000008302207223 */ /* 0x140fe2000001081c */
[----:B------:R-:W-:Y:S01]  /*18bf0*/  FSEL R117, R39, -INF , P6 ;  /* 0xff80000027757808 */ /* 0x000fe20003000000 */
[C-C-:B------:R-:W-:Y:S01]  /*18c00*/  FFMA.FTZ R129, R2.reuse, R129, -R28.reuse ;  /* 0x0000008102817223 */ /* 0x140fe2000001081c */
[----:B------:R-:W-:Y:S01]  /*18c10*/  FMNMX.FTZ R14, R61, R14, !PT ;  /* 0x0000000e3d0e7209 */ /* 0x000fe20007810000 */
[--C-:B------:R-:W-:Y:S01]  /*18c20*/  FFMA.FTZ R20, R2, R85, -R28.reuse ;  /* 0x0000005502147223 */ /* 0x100fe2000001081c */
[----:B------:R-:W-:Y:S01]  /*18c30*/  ISETP.NE.AND P0, PT, R8, RZ, PT ;  /* 0x000000ff0800720c */ /* 0x000fe20003f05270 */
[C-C-:B------:R-:W-:Y:S01]  /*18c40*/  FFMA.FTZ R8, R2.reuse, R81, -R28.reuse ;  /* 0x0000005102087223 */ /* 0x140fe2000001081c */
[----:B------:R-:W-:Y:S01]  /*18c50*/  FMNMX.FTZ R14, R63, R14, !PT ;  /* 0x0000000e3f0e7209 */ /* 0x000fe20007810000 */
[C-C-:B------:R-:W-:Y:S01]  /*18c60*/  FFMA.FTZ R10, R2.reuse, R83, -R28.reuse ;  /* 0x00000053020a7223 */ /* 0x140fe2000001081c */
[----:B------:R-:W-:-:S01]  /*18c70*/  FFMA.FTZ R85, R2, R97, -R28 ;  /* 0x0000006102557223 */ /* 0x000fc2000001081c */
[C-C-:B------:R-:W-:Y:S01]  /*18c80*/  FFMA.FTZ R26, R2.reuse, R89, -R28.reuse ;  /* 0x00000059021a7223 */ /* 0x140fe2000001081c */
[----:B------:R-:W-:Y:S01]  /*18c90*/  FMNMX.FTZ R14, R65, R14, !PT ;  /* 0x0000000e410e7209 */ /* 0x000fe20007810000 */
[C-C-:B------:R-:W-:Y:S01]  /*18ca0*/  FFMA.FTZ R33, R2.reuse, R105, -R28.reuse ;  /* 0x0000006902217223 */ /* 0x140fe2000001081c */
[----:B------:R0:W-:Y:S01]  /*18cb0*/  MUFU.EX2 R12, R129 ;  /* 0x00000081000c7308 */ /* 0x0001e20000000800 */
[----:B------:R-:W-:-:S01]  /*18cc0*/  FFMA.FTZ R81, R2, R123, -R28 ;  /* 0x0000007b02517223 */ /* 0x000fc2000001081c */
[----:B------:R-:W-:Y:S01]  /*18cd0*/  FMNMX.FTZ R14, R67, R14, !PT ;  /* 0x0000000e430e7209 */ /* 0x000fe20007810000 */
[----:B------:R-:W-:-:S01]  /*18ce0*/  FFMA.FTZ R83, R2, R125, -R28 ;  /* 0x0000007d02537223 */ /* 0x000fc2000001081c */
[C-C-:B------:R-:W-:Y:S01]  /*18cf0*/  FFMA.FTZ R24, R2.reuse, R121, -R28.reuse ;  /* 0x0000007902187223 */ /* 0x140fe2000001081c */
        /* <DEDUP_REMOVED lines=22> */
[----:B0-----:R-:W-:-:S01]  /*18e60*/  FFMA.FTZ R129, R2, R165, -R28 ;  /* 0x000000a502817223 */ /* 0x001fc2000001081c */
[C-C-:B------:R-:W-:Y:S01]  /*18e70*/  FFMA.FTZ R50, R2.reuse, R167, -R28.reuse ;  /* 0x000000a702327223 */ /* 0x140fe2000001081c */
[----:B------:R-:W-:-:S01]  /*18e80*/  FFMA.FTZ R177, R2, R177, -R28 ;  /* 0x000000b102b17223 */ /* 0x000fc2000001081c */
[----:B------:R-:W-:Y:S01]  /*18e90*/  FMNMX.FTZ R14, R49, R14, !PT ;  /* 0x0000000e310e7209 */ /* 0x000fe20007810000 */
[----:B------:R-:W-:-:S01]  /*18ea0*/  FFMA.FTZ R133, R2, R181, -R28 ;  /* 0x000000b502857223 */ /* 0x000fc2000001081c */
[----:B------:R-:W-:Y:S02]  /*18eb0*/  MUFU.EX2 R4, R4 ;  /* 0x0000000400047308 */ /* 0x000fe40000000800 */
[----:B------:R-:W-:-:S04]  /*18ec0*/  FMNMX.FTZ R14, R51, R14, !PT ;  /* 0x0000000e330e7209 */ /* 0x000fc80007810000 */
[----:B------:R-:W-:Y:S02]  /*18ed0*/  FMNMX.FTZ R14, R53, R14, !PT ;  /* 0x0000000e350e7209 */ /* 0x000fe40007810000 */
[----:B------:R-:W-:Y:S02]  /*18ee0*/  MUFU.EX2 R33, R33 ;  /* 0x0000002100217308 */ /* 0x000fe40000000800 */
[----:B------:R-:W-:-:S04]  /*18ef0*/  FMNMX.FTZ R14, R55, R14, !PT ;  /* 0x0000000e370e7209 */ /* 0x000fc80007810000 */
[----:B------:R-:W-:Y:S02]  /*18f00*/  FMNMX.FTZ R14, R25, R14, !PT ;  /* 0x0000000e190e7209 */ /* 0x000fe40007810000 */
[----:B------:R-:W-:Y:S02]  /*18f10*/  MUFU.EX2 R6, R6 ;  /* 0x0000000600067308 */ /* 0x000fe40000000800 */
[----:B------:R-:W-:-:S04]  /*18f20*/  FMNMX.FTZ R14, R27, R14, !PT ;  /* 0x0000000e1b0e7209 */ /* 0x000fc80007810000 */
[----:B------:R-:W-:Y:S02]  /*18f30*/  FMNMX.FTZ R14, R29, R14, !PT ;  /* 0x0000000e1d0e7209 */ /* 0x000fe40007810000 */
[----:B------:R-:W0:Y:S02]  /*18f40*/  MUFU.EX2 R37, R37 ;  /* 0x0000002500257308 */ /* 0x000e240000000800 */
[----:B------:R-:W-:-:S04]  /*18f50*/  FMNMX.FTZ R14, R31, R14, !PT ;  /* 0x0000000e1f0e7209 */ /* 0x000fc80007810000 */
[----:B------:R-:W-:Y:S02]  /*18f60*/  FMNMX.FTZ R14, R109, R14, !PT ;  /* 0x0000000e6d0e7209 */ /* 0x000fe40007810000 */
[----:B------:R-:W-:Y:S02]  /*18f70*/  MUFU.EX2 R8, R8 ;  /* 0x0000000800087308 */ /* 0x000fe40000000800 */
[----:B------:R-:W-:-:S04]  /*18f80*/  FMNMX.FTZ R14, R35, R14, !PT ;  /* 0x0000000e230e7209 */ /* 0x000fc80007810000 */
[----:B------:R-:W-:Y:S02]  /*18f90*/  FMNMX.FTZ R14, R113, R14, !PT ;  /* 0x0000000e710e7209 */ /* 0x000fe40007810000 */
[----:B------:R-:W-:Y:S01]  /*18fa0*/  MUFU.EX2 R77, R77 ;  /* 0x0000004d004d7308 */ /* 0x000fe20000000800 */
[----:B0-----:R-:W-:Y:S02]  /*18fb0*/  F2FP.SATFINITE.E4M3.F32.PACK_AB_MERGE_C R176, R37, R6, RZ ;  /* 0x0000000625b0723e */ /* 0x001fe400048070ff */
[----:B------:R-:W-:Y:S02]  /*18fc0*/  FMNMX.FTZ R14, R117, R14, !PT ;  /* 0x0000000e750e7209 */ /* 0x000fe40007810000 */
[----:B------:R-:W-:-:S03]  /*18fd0*/  F2FP.SATFINITE.E4M3.F32.PACK_AB_MERGE_C R176, R33, R4, R176 ;  /* 0x0000000421b0723e */ /* 0x000fc600048070b0 */
[----:B------:R-:W0:Y:S01]  /*18fe0*/  SHFL.BFLY PT, R127, R14, 0x2, 0x1f ;  /* 0x0c401f000e7f7f89 */ /* 0x000e2200000e0000 */
[----:B------:R-:W-:Y:S08]  /*18ff0*/  MUFU.EX2 R10, R10 ;  /* 0x0000000a000a7308 */ /* 0x000ff00000000800 */
[----:B------:R-:W1:Y:S08]  /*19000*/  MUFU.EX2 R79, R79 ;  /* 0x0000004f004f7308 */ /* 0x000e700000000800 */
[----:B------:R-:W-:Y:S01]  /*19010*/  MUFU.EX2 R81, R81 ;  /* 0x0000005100517308 */ /* 0x000fe20000000800 */
[----:B0-----:R-:W-:Y:S01]  /*19020*/  FMNMX.FTZ R52, R14, R127, !PT ;  /* 0x0000007f0e347209 */ /* 0x001fe20007810000 */
[----:B------:R-:W-:-:S06]  /*19030*/  FFMA.FTZ R127, R2, R161, -R28 ;  /* 0x000000a1027f7223 */ /* 0x000fcc000001081c */
[----:B------:R-:W-:Y:S01]  /*19040*/  MUFU.EX2 R20, R20 ;  /* 0x0000001400147308 */ /* 0x000fe20000000800 */
[----:B-1----:R-:W-:Y:S01]  /*19050*/  F2FP.SATFINITE.E4M3.F32.PACK_AB_MERGE_C R178, R79, R10, RZ ;  /* 0x0000000a4fb2723e */ /* 0x002fe200048070ff */
[----:B------:R-:W0:Y:S03]  /*19060*/  SHFL.BFLY PT, R131, R52, 0x1, 0x1f ;  /* 0x0c201f0034837f89 */ /* 0x000e2600000e0000 */
[----:B------:R-:W-:-:S03]  /*19070*/  F2FP.SATFINITE.E4M3.F32.PACK_AB_MERGE_C R178, R77, R8, R178 ;  /* 0x000000084db2723e */ /* 0x000fc600048070b2 */
[----:B------:R-:W1:Y:S08]  /*19080*/  MUFU.EX2 R83, R83 ;  /* 0x0000005300537308 */ /* 0x000e700000000800 */
[----:B------:R-:W-:Y:S08]  /*19090*/  MUFU.EX2 R24, R24 ;  /* 0x0000001800187308 */ /* 0x000ff00000000800 */
[----:B------:R-:W-:Y:S01]  /*190a0*/  MUFU.EX2 R85, R85 ;  /* 0x0000005500557308 */ /* 0x000fe20000000800 */
[----:B-1----:R-:W-:-:S02]  /*190b0*/  F2FP.SATFINITE.E4M3.F32.PACK_AB_MERGE_C R180, R83, R20, RZ ;  /* 0x0000001453b4723e */ /* 0x002fc400048070ff */
[----:B0-----:R-:W-:Y:S01]  /*190c0*/  FMNMX.FTZ R14, R52, R131, !PT ;  /* 0x00000083340e7209 */ /* 0x001fe20007810000 */
[----:B------:R-:W-:-:S01]  /*190d0*/  FFMA.FTZ R52, R2, R179, -R28 ;  /* 0x000000b302347223 */ /* 0x000fc2000001081c */
[----:B------:R-:W-:Y:S02]  /*190e0*/  F2FP.SATFINITE.E4M3.F32.PACK_AB_MERGE_C R180, R81, R12, R180 ;  /* 0x0000000c51b4723e */ /* 0x000fe400048070b4 */
[----:B------:R-:W-:Y:S01]  /*190f0*/  FSETP.NEU.FTZ.AND P2, PT, R14, -INF , PT ;  /* 0xff8000000e00780b */ /* 0x000fe20003f5d000 */
[----:B------:R-:W-:Y:S01]  /*19100*/  FFMA.FTZ R56, R2, R14, -8 ;  /* 0xc100000002387423 */ /* 0x000fe2000001000e */
[----:B------:R-:W-:Y:S04]  /*19110*/  MUFU.EX2 R26, R26 ;  /* 0x0000001a001a7308 */ /* 0x000fe80000000800 */
[----:B------:R-:W-:-:S02]  /*19120*/  FSEL R56, R56, RZ, P2 ;  /* 0x000000ff38387208 */ /* 0x000fc40001000000 */
[----:B------:R-:W-:Y:S02]  /*19130*/  ISETP.GE.AND P2, PT, R158, 0xa1, PT ;  /* 0x000000a19e00780c */ /* 0x000fe40003f46270 */
[----:B------:R-:W-:Y:S01]  /*19140*/  MUFU.EX2 R89, R89 ;  /* 0x0000005900597308 */ /* 0x000fe20000000800 */
[----:B------:R-:W-:-:S01]  /*19150*/  FFMA.FTZ R7, R2, R7, -R56 ;  /* 0x0000000702077223 */ /* 0x000fc20000010838 */
[C-C-:B------:R-:W-:Y:S01]  /*19160*/  FFMA.FTZ R28, R2.reuse, R107, -R56.reuse ;  /* 0x0000006b021c7223 */ /* 0x140fe20000010838 */
[----:B------:R-:W-:-:S01]  /*19170*/  FFMA.FTZ R58, R2, R9, -R56 ;  /* 0x00000009023a7223 */ /* 0x000fc20000010838 */
[C-C-:B------:R-:W-:Y:S01]  /*19180*/  FFMA.FTZ R107, R2.reuse, R111, -R56.reuse ;  /* 0x0000006f026b7223 */ /* 0x140fe20000010838 */
[----:B------:R-:W-:-:S01]  /*19190*/  FFMA.FTZ R9, R2, R13, -R56 ;  /* 0x0000000d02097223 */ /* 0x000fc20000010838 */
[C-C-:B------:R-:W-:Y:S01]  /*191a0*/  FFMA.FTZ R54, R2.reuse, R115, -R56.reuse ;  /* 0x0000007302367223 */ /* 0x140fe20000010838 */
[----:B------:R-:W-:-:S01]  /*191b0*/  FFMA.FTZ R66, R2, R21, -R56 ;  /* 0x0000001502427223 */ /* 0x000fc20000010838 */
[----:B------:R-:W-:Y:S01]  /*191c0*/  MUFU.EX2 R7, R7 ;  /* 0x0000000700077308 */ /* 0x000fe20000000800 */
[----:B------:R-:W-:-:S01]  /*191d0*/  FFMA.FTZ R15, R2, R15, -R56 ;  /* 0x0000000f020f7223 */ /* 0x000fc20000010838 */
[C-C-:B------:R-:W-:Y:S01]  /*191e0*/  FFMA.FTZ R21, R2.reuse, R57, -R56.reuse ;  /* 0x0000003902157223 */ /* 0x140fe20000010838 */
[----:B------:R-:W-:-:S01]  /*191f0*/  FFMA.FTZ R57, R2, R65, -R56 ;  /* 0x0000004102397223 */ /* 0x000fc20000010838 */
[----:B------:R-:W-:Y:S01]  /*19200*/  FFMA.FTZ R70, R2, R67, -R56 ;  /* 0x0000004302467223 */ /* 0x000fe20000010838 */
[----:B------:R-:W-:-:S01]  /*19210*/  FADD.FTZ R65, R4, R33 ;  /* 0x0000002104417221 */ /* 0x000fc20000010000 */
[C-C-:B------:R-:W-:Y:S01]  /*19220*/  FFMA.FTZ R64, R2.reuse, R119, -R56.reuse ;  /* 0x0000007702407223 */ /* 0x140fe20000010838 */
[----:B------:R-:W-:-:S01]  /*19230*/  FFMA.FTZ R5, R2, R5, -R56 ;  /* 0x0000000502057223 */ /* 0x000fc20000010838 */
[----:B------:R-:W0:Y:S01]  /*19240*/  MUFU.EX2 R28, R28 ;  /* 0x0000001c001c7308 */ /* 0x000e220000000800 */
[----:B------:R-:W-:-:S01]  /*19250*/  FADD.FTZ R72, R6, R65 ;  /* 0x0000004106487221 */ /* 0x000fc20000010000 */
[C-C-:B------:R-:W-:Y:S01]  /*19260*/  FFMA.FTZ R63, R2.reuse, R63, -R56.reuse ;  /* 0x0000003f023f7223 */ /* 0x140fe20000010838 */
[----:B------:R-:W-:-:S01]  /*19270*/  FFMA.FTZ R60, R2, R91, -R56 ;  /* 0x0000005b023c7223 */ /* 0x000fc20000010838 */
[----:B------:R-:W-:Y:S01]  /*19280*/  FFMA.FTZ R91, R2, R95, -R56 ;  /* 0x0000005f025b7223 */ /* 0x000fe20000010838 */
[----:B------:R-:W-:-:S01]  /*19290*/  FADD.FTZ R65, R37, R72 ;  /* 0x0000004825417221 */ /* 0x000fc20000010000 */
[C-C-:B------:R-:W-:Y:S01]  /*192a0*/  FFMA.FTZ R72, R2.reuse, R43, -R56.reuse ;  /* 0x0000002b02487223 */ /* 0x140fe20000010838 */
[----:B------:R-:W-:-:S01]  /*192b0*/  FFMA.FTZ R13, R2, R73, -R56 ;  /* 0x00000049020d7223 */ /* 0x000fc20000010838 */
[----:B------:R-:W1:Y:S01]  /*192c0*/  MUFU.EX2 R58, R58 ;  /* 0x0000003a003a7308 */ /* 0x000e620000000800 */
[----:B------:R-:W-:-:S01]  /*192d0*/  FADD.FTZ R82, R8, R65 ;  /* 0x0000004108527221 */ /* 0x000fc20000010000 */
[C-C-:B------:R-:W-:Y:S01]  /*192e0*/  FFMA.FTZ R62, R2.reuse, R99, -R56.reuse ;  /* 0x00000063023e7223 */ /* 0x140fe20000010838 */
[----:B------:R-:W-:-:S01]  /*192f0*/  FFMA.FTZ R73, R2, R75, -R56 ;  /* 0x0000004b02497223 */ /* 0x000fc20000010838 */
[----:B------:R-:W-:Y:S01]  /*19300*/  FFMA.FTZ R74, R2, R103, -R56 ;  /* 0x00000067024a7223 */ /* 0x000fe20000010838 */
[----:B------:R-:W-:-:S01]  /*19310*/  FADD.FTZ R43, R77, R82 ;  /* 0x000000524d2b7221 */ /* 0x000fc20000010000 */
[C-C-:B------:R-:W-:Y:S01]  /*19320*/  FFMA.FTZ R68, R2.reuse, R59, -R56.reuse ;  /* 0x0000003b02447223 */ /* 0x140fe20000010838 */
[----:B------:R-:W-:-:S01]  /*19330*/  FFMA.FTZ R47, R2, R47, -R56 ;  /* 0x0000002f022f7223 */ /* 0x000fc20000010838 */
[----:B------:R-:W2:Y:S01]  /*19340*/  MUFU.EX2 R107, R107 ;  /* 0x0000006b006b7308 */ /* 0x000ea20000000800 */
[----:B0-----:R-:W-:-:S01]  /*19350*/  FADD.FTZ R67, R7, R28 ;  /* 0x0000001c07437221 */ /* 0x001fc20000010000 */
[----:B------:R-:W-:Y:S01]  /*19360*/  FADD.FTZ R82, R10, R43 ;  /* 0x0000002b0a527221 */ /* 0x000fe20000010000 */
[----:B------:R-:W-:-:S01]  /*19370*/  FFMA.FTZ R59, R2, R61, -R56 ;  /* 0x0000003d023b7223 */ /* 0x000fc20000010838 */
[C-C-:B------:R-:W-:Y:S01]  /*19380*/  FFMA.FTZ R61, R2.reuse, R69, -R56.reuse ;  /* 0x00000045023d7223 */ /* 0x140fe20000010838 */
[----:B------:R-:W-:-:S01]  /*19390*/  FFMA.FTZ R76, R2, R71, -R56 ;  /* 0x00000047024c7223 */ /* 0x000fc20000010838 */
[----:B------:R-:W-:Y:S01]  /*193a0*/  FADD.FTZ R43, R79, R82 ;  /* 0x000000524f2b7221 */ /* 0x000fe20000010000 */
[----:B------:R-:W-:-:S01]  /*193b0*/  FFMA.FTZ R45, R2, R45, -R56 ;  /* 0x0000002d022d7223 */ /* 0x000fc20000010838 */
[----:B------:R-:W0:Y:S01]  /*193c0*/  MUFU.EX2 R9, R9 ;  /* 0x0000000900097308 */ /* 0x000e220000000800 */
[----:B-1----:R-:W-:-:S01]  /*193d0*/  FADD.FTZ R78, R58, R67 ;  /* 0x000000433a4e7221 */ /* 0x002fc20000010000 */
[----:B------:R-:W-:Y:S01]  /*193e0*/  FADD.FTZ R84, R12, R43 ;  /* 0x0000002b0c547221 */ /* 0x000fe20000010000 */
[----:B------:R-:W-:Y:S01]  /*193f0*/  F2FP.SATFINITE.E4M3.F32.PACK_AB_MERGE_C R182, R89, R26, RZ ;  /* 0x0000001a59b6723e */ /* 0x000fe200048070ff */
[C-C-:B------:R-:W-:Y:S01]  /*19400*/  FFMA.FTZ R49, R2.reuse, R49, -R56.reuse ;  /* 0x0000003102317223 */ /* 0x140fe20000010838 */
[----:B------:R-:W-:-:S01]  /*19410*/  FFMA.FTZ R27, R2, R27, -R56 ;  /* 0x0000001b021b7223 */ /* 0x000fc20000010838 */
[----:B------:R-:W-:Y:S01]  /*19420*/  FADD.FTZ R43, R81, R84 ;  /* 0x00000054512b7221 */ /* 0x000fe20000010000 */
[----:B------:R-:W-:-:S01]  /*19430*/  FFMA.FTZ R53, R2, R53, -R56 ;  /* 0x0000003502357223 */ /* 0x000fc20000010838 */
[----:B------:R-:W1:Y:S01]  /*19440*/  MUFU.EX2 R54, R54 ;  /* 0x0000003600367308 */ /* 0x000e620000000800 */
[----:B--2---:R-:W-:-:S01]  /*19450*/  FADD.FTZ R78, R107, R78 ;  /* 0x0000004e6b4e7221 */ /* 0x004fc20000010000 */
[----:B------:R-:W-:Y:S01]  /*19460*/  FADD.FTZ R84, R20, R43 ;  /* 0x0000002b14547221 */ /* 0x000fe20000010000 */
[----:B------:R-:W-:-:S01]  /*19470*/  FFMA.FTZ R55, R2, R55, -R56 ;  /* 0x0000003702377223 */ /* 0x000fc20000010838 */
[C-C-:B------:R-:W-:Y:S01]  /*19480*/  FFMA.FTZ R29, R2.reuse, R29, -R56.reuse ;  /* 0x0000001d021d7223 */ /* 0x140fe20000010838 */
[----:B------:R-:W-:-:S01]  /*19490*/  FFMA.FTZ R31, R2, R31, -R56 ;  /* 0x0000001f021f7223 */ /* 0x000fc20000010838 */
[----:B------:R-:W-:Y:S01]  /*194a0*/  FADD.FTZ R43, R83, R84 ;  /* 0x00000054532b7221 */ /* 0x000fe20000010000 */
[----:B------:R-:W-:-:S01]  /*194b0*/  FFMA.FTZ R109, R2, R109, -R56 ;  /* 0x0000006d026d7223 */ /* 0x000fc20000010838 */
[----:B------:R-:W2:Y:S01]  /*194c0*/  MUFU.EX2 R15, R15 ;  /* 0x0000000f000f7308 */ /* 0x000ea20000000800 */
[----:B0-----:R-:W-:-:S01]  /*194d0*/  FADD.FTZ R65, R9, R78 ;  /* 0x0000004e09417221 */ /* 0x001fc20000010000 */
[----:B------:R-:W-:Y:S01]  /*194e0*/  FADD.FTZ R84, R24, R43 ;  /* 0x0000002b18547221 */ /* 0x000fe20000010000 */
[----:B------:R-:W-:Y:S01]  /*194f0*/  F2FP.SATFINITE.E4M3.F32.PACK_AB_MERGE_C R58, R107, R58, RZ ;  /* 0x0000003a6b3a723e */ /* 0x000fe200048070ff */
[C-C-:B------:R-:W-:Y:S01]  /*19500*/  FFMA.FTZ R35, R2.reuse, R35, -R56.reuse ;  /* 0x0000002302237223 */ /* 0x140fe20000010838 */
[----:B------:R-:W-:-:S01]  /*19510*/  FFMA.FTZ R113, R2, R113, -R56 ;  /* 0x0000007102717223 */ /* 0x000fc20000010838 */
[----:B------:R-:W-:Y:S01]  /*19520*/  F2FP.SATFINITE.E4M3.F32.PACK_AB_MERGE_C R182, R85, R24, R182 ;  /* 0x0000001855b6723e */ /* 0x000fe200048070b6 */
[----:B------:R-:W-:Y:S01]  /*19530*/  IMAD.MOV.U32 R81, RZ, RZ, R87 ;  /* 0x000000ffff517224 */ /* 0x000fe200078e0057 */
[----:B------:R-:W0:Y:S01]  /*19540*/  MUFU.EX2 R64, R64 ;  /* 0x0000004000407308 */ /* 0x000e220000000800 */
[----:B-1----:R-:W-:-:S01]  /*19550*/  FADD.FTZ R78, R54, R65 ;  /* 0x00000041364e7221 */ /* 0x002fc20000010000 */
[-C--:B------:R-:W-:Y:S01]  /*19560*/  MOV R83, R87.reuse ;  /* 0x0000005700537202 */ /* 0x080fe20000000f00 */
[--C-:B------:R-:W-:Y:S01]  /*19570*/  IMAD.MOV.U32 R77, RZ, RZ, R87.reuse ;  /* 0x000000ffff4d7224 */ /* 0x100fe200078e0057 */
[-C--:B------:R-:W-:Y:S01]  /*19580*/  MOV R79, R87.reuse ;  /* 0x00000057004f7202 */ /* 0x080fe20000000f00 */
[--C-:B------:R-:W-:Y:S01]  /*19590*/  IMAD.MOV.U32 R69, RZ, RZ, R87.reuse ;  /* 0x000000ffff457224 */ /* 0x100fe200078e0057 */
[-C--:B------:R-:W-:Y:S01]  /*195a0*/  MOV R75, R87.reuse ;  /* 0x00000057004b7202 */ /* 0x080fe20000000f00 */
[--C-:B------:R-:W-:Y:S01]  /*195b0*/  IMAD.MOV.U32 R65, RZ, RZ, R87.reuse ;  /* 0x000000ffff417224 */ /* 0x100fe200078e0057 */
[----:B------:R1:W-:Y:S01]  /*195c0*/  MUFU.EX2 R80, R63 ;  /* 0x0000003f00507308 */ /* 0x0003e20000000800 */
[-C--:B------:R-:W-:Y:S01]  /*195d0*/  MOV R71, R87.reuse ;  /* 0x0000005700477202 */ /* 0x080fe20000000f00 */
[--C-:B------:R-:W-:Y:S01]  /*195e0*/  IMAD.MOV.U32 R33, RZ, RZ, R87.reuse ;  /* 0x000000ffff217224 */ /* 0x100fe200078e0057 */
[----:B------:R-:W-:Y:S01]  /*195f0*/  MOV R67, R87 ;  /* 0x0000005700437202 */ /* 0x000fe20000000f00 */
[----:B------:R-:W-:-:S04]  /*19600*/  IMAD.MOV.U32 R24, RZ, RZ, R87 ;  /* 0x000000ffff187224 */ /* 0x000fc800078e0057 */
[----:B------:R-:W3:Y:S01]  /*19610*/  MUFU.EX2 R5, R5 ;  /* 0x0000000500057308 */ /* 0x000ee20000000800 */
[----:B-1----:R-:W-:-:S01]  /*19620*/  FFMA.FTZ R63, R2, R41, -R56 ;  /* 0x00000029023f7223 */ /* 0x002fc20000010838 */
[----:B------:R-:W-:-:S04]  /*19630*/  @!P1 IADD3 R41, R3, 0x29840, RZ ;  /* 0x0002984003299810 */ /* 0x000fc80007ffe0ff */
[----:B------:R-:W-:Y:S02]  /*19640*/  @!P1 PRMT R41, RZ, 0x654, R41 ;  /* 0x00000654ff299816 */ /* 0x000fe40000000029 */
[----:B------:R-:W1:Y:S02]  /*19650*/  MUFU.EX2 R60, R60 ;  /* 0x0000003c003c7308 */ /* 0x000e640000000800 */
[----:B------:R2:W-:Y:S06]  /*19660*/  @!P1 SYNCS.ARRIVE.TRANS64.RED.A1T0 RZ, [R41+URZ], RZ ;  /* 0x000000ff29ff99a7 */ /* 0x0005ec000810043f */
[----:B------:R-:W4:Y:S01]  /*19670*/  MUFU.EX2 R66, R66 ;  /* 0x0000004200427308 */ /* 0x000f220000000800 */
[----:B--2---:R-:W-:-:S01]  /*19680*/  FADD.FTZ R41, R15, R78 ;  /* 0x0000004e0f297221 */ /* 0x004fc20000010000 */
[----:B------:R-:W-:-:S03]  /*19690*/  FFMA.FTZ R78, R2, R51, -R56 ;  /* 0x00000033024e7223 */ /* 0x000fc60000010838 */
[C---:B0-----:R-:W-:Y:S01]  /*196a0*/  FADD.FTZ R82, R64.reuse, R41 ;  /* 0x0000002940527221 */ /* 0x041fe20000010000 */
[----:B------:R-:W-:Y:S02]  /*196b0*/  F2FP.SATFINITE.E4M3.F32.PACK_AB_MERGE_C R64, R64, R15, RZ ;  /* 0x0000000f4040723e */ /* 0x000fe400048070ff */
[----:B------:R-:W0:Y:S01]  /*196c0*/  MUFU.EX2 R91, R91 ;  /* 0x0000005b005b7308 */ /* 0x000e220000000800 */
[----:B---3--:R-:W-:-:S01]  /*196d0*/  FADD.FTZ R41, R5, R82 ;  /* 0x0000005205297221 */ /* 0x008fc20000010000 */
[----:B------:R-:W-:Y:S01]  /*196e0*/  F2FP.SATFINITE.E4M3.F32.PACK_AB_MERGE_C R179, R54, R9, R64 ;  /* 0x0000000936b3723e */ /* 0x000fe20004807040 */
[----:B------:R-:W-:Y:S02]  /*196f0*/  IMAD.MOV.U32 R64, RZ, RZ, R87 ;  /* 0x000000ffff407224 */ /* 0x000fe400078e0057 */
[----:B-1----:R-:W-:Y:S01]  /*19700*/  FADD.FTZ R51, R60, R41 ;  /* 0x000000293c337221 */ /* 0x002fe20000010000 */
[----:B------:R-:W-:-:S02]  /*19710*/  FFMA.FTZ R41, R2, R25, -R56 ;  /* 0x0000001902297223 */ /* 0x000fc40000010838 */
[----:B------:R-:W1:Y:S01]  /*19720*/  MUFU.EX2 R13, R13 ;  /* 0x0000000d000d7308 */ /* 0x000e620000000800 */
[----:B------:R-:W-:-:S01]  /*19730*/  FFMA.FTZ R56, R2, R117, -R56 ;  /* 0x0000007502387223 */ /* 0x000fc20000010838 */
[----:B----4-:R-:W-:Y:S01]  /*19740*/  FADD.FTZ R86, R66, R51 ;  /* 0x0000003342567221 */ /* 0x010fe20000010000 */
[----:B------:R-:W-:Y:S01]  /*19750*/  IMAD.MOV.U32 R54, RZ, RZ, R87 ;  /* 0x000000ffff367224 */ /* 0x000fe200078e0057 */
[----:B------:R-:W-:-:S04]  /*19760*/  MOV R51, R87 ;  /* 0x0000005700337202 */ /* 0x000fc80000000f00 */
[----:B------:R-:W2:Y:S01]  /*19770*/  MUFU.EX2 R62, R62 ;  /* 0x0000003e003e7308 */ /* 0x000ea20000000800 */
[----:B0-----:R-:W-:-:S01]  /*19780*/  FADD.FTZ R86, R91, R86 ;  /* 0x000000565b567221 */ /* 0x001fc20000010000 */
[----:B------:R-:W-:-:S04]  /*19790*/  F2FP.SATFINITE.E4M3.F32.PACK_AB_MERGE_C R66, R91, R66, RZ ;  /* 0x000000425b42723e */ /* 0x000fc800048070ff */
[----:B------:R-:W-:Y:S01]  /*197a0*/  F2FP.SATFINITE.E4M3.F32.PACK_AB_MERGE_C R181, R60, R5, R66 ;  /* 0x000000053cb5723e */ /* 0x000fe20004807042 */
[----:B------:R-:W-:Y:S01]  /*197b0*/  IMAD.MOV.U32 R66, RZ, RZ, R87 ;  /* 0x000000ffff427224 */ /* 0x000fe200078e0057 */
[----:B------:R-:W0:Y:S01]  /*197c0*/  MUFU.EX2 R73, R73 ;  /* 0x0000004900497308 */ /* 0x000e220000000800 */
[----:B-1----:R-:W-:-:S01]  /*197d0*/  FADD.FTZ R43, R13, R86 ;  /* 0x000000560d2b7221 */ /* 0x002fc20000010000 */
[----:B------:R-:W-:-:S06]  /*197e0*/  IMAD.MOV.U32 R60, RZ, RZ, R87 ;  /* 0x000000ffff3c7224 */ /* 0x000fcc00078e0057 */
[----:B------:R-:W1:Y:S08]  /*197f0*/  MUFU.EX2 R74, R74 ;  /* 0x0000004a004a7308 */ /* 0x000e700000000800 */
[----:B------:R-:W3:Y:S08]  /*19800*/  MUFU.EX2 R30, R30 ;  /* 0x0000001e001e7308 */ /* 0x000ef00000000800 */
[----:B------:R-:W4:Y:S08]  /*19810*/  MUFU.EX2 R21, R21 ;  /* 0x0000001500157308 */ /* 0x000f300000000800 */
[----:B------:R-:W5:Y:S08]  /*19820*/  MUFU.EX2 R93, R93 ;  /* 0x0000005d005d7308 */ /* 0x000f700000000800 */
[----:B------:R2:W-:Y:S08]  /*19830*/  MUFU.EX2 R82, R47 ;  /* 0x0000002f00527308 */ /* 0x0005f00000000800 */
[----:B------:R-:W5:Y:S01]  /*19840*/  MUFU.EX2 R68, R68 ;  /* 0x0000004400447308 */ /* 0x000f620000000800 */
[----:B--2---:R-:W-:-:S01]  /*19850*/  FADD.FTZ R47, R85, R84 ;  /* 0x00000054552f7221 */ /* 0x004fc20000010000 */
[----:B------:R-:W-:Y:S01]  /*19860*/  FADD.FTZ R84, R62, R43 ;  /* 0x0000002b3e547221 */ /* 0x000fe20000010000 */
[----:B------:R-:W-:-:S02]  /*19870*/  IMAD.MOV.U32 R85, RZ, RZ, R87 ;  /* 0x000000ffff557224 */ /* 0x000fc400078e0057 */
[----:B------:R-:W-:Y:S01]  /*19880*/  FADD.FTZ R86, R26, R47 ;  /* 0x0000002f1a567221 */ /* 0x000fe20000010000 */
[----:B0-----:R-:W-:-:S01]  /*19890*/  FADD.FTZ R43, R73, R84 ;  /* 0x00000054492b7221 */ /* 0x001fc20000010000 */
[----:B-1----:R-:W-:Y:S01]  /*198a0*/  F2FP.SATFINITE.E4M3.F32.PACK_AB_MERGE_C R73, R74, R73, RZ ;  /* 0x000000494a49723e */ /* 0x002fe200048070ff */
[----:B------:R-:W0:Y:S01]  /*198b0*/  MUFU.EX2 R32, R32 ;  /* 0x0000002000207308 */ /* 0x000e220000000800 */
[----:B------:R-:W-:-:S01]  /*198c0*/  FADD.FTZ R47, R89, R86 ;  /* 0x00000056592f7221 */ /* 0x000fc20000010000 */
[----:B------:R-:W-:Y:S01]  /*198d0*/  FADD.FTZ R6, R74, R43 ;  /* 0x0000002b4a067221 */ /* 0x000fe20000010000 */
[----:B------:R-:W-:Y:S01]  /*198e0*/  F2FP.SATFINITE.E4M3.F32.PACK_AB_MERGE_C R183, R62, R13, R73 ;  /* 0x0000000d3eb7723e */ /* 0x000fe20004807049 */
[----:B------:R-:W-:Y:S02]  /*198f0*/  IMAD.MOV.U32 R86, RZ, RZ, R87 ;  /* 0x000000ffff567224 */ /* 0x000fe400078e0057 */
[----:B---3--:R-:W-:-:S01]  /*19900*/  FADD.FTZ R84, R30, R47 ;  /* 0x0000002f1e547221 */ /* 0x008fc20000010000 */
[----:B----4-:R-:W-:Y:S01]  /*19910*/  FADD.FTZ R37, R21, R6 ;  /* 0x0000000615257221 */ /* 0x010fe20000010000 */
[----:B------:R-:W-:Y:S01]  /*19920*/  IMAD.MOV.U32 R74, RZ, RZ, R87 ;  /* 0x000000ffff4a7224 */ /* 0x000fe200078e0057 */
[----:B------:R-:W1:Y:S01]  /*19930*/  MUFU.EX2 R59, R59 ;  /* 0x0000003b003b7308 */ /* 0x000e620000000800 */
[----:B-----5:R-:W-:-:S01]  /*19940*/  FADD.FTZ R43, R93, R84 ;  /* 0x000000545d2b7221 */ /* 0x020fc20000010000 */
[----:B------:R-:W-:Y:S01]  /*19950*/  FADD.FTZ R10, R68, R37 ;  /* 0x00000025440a7221 */ /* 0x000fe20000010000 */
[--C-:B------:R-:W-:Y:S01]  /*19960*/  IMAD.MOV.U32 R84, RZ, RZ, R87.reuse ;  /* 0x000000ffff547224 */ /* 0x100fe200078e0057 */
[----:B------:R-:W-:Y:S01]  /*19970*/  MOV R47, R87 ;  /* 0x00000057002f7202 */ /* 0x000fe20000000f00 */
[----:B------:R-:W-:-:S02]  /*19980*/  IMAD.MOV.U32 R73, RZ, RZ, R87 ;  /* 0x000000ffff497224 */ /* 0x000fc400078e0057 */
[----:B------:R-:W-:Y:S01]  /*19990*/  IMAD.MOV.U32 R62, RZ, RZ, R87 ;  /* 0x000000ffff3e7224 */ /* 0x000fe200078e0057 */
[----:B------:R-:W2:Y:S01]  /*199a0*/  MUFU.EX2 R97, R97 ;  /* 0x0000006100617308 */ /* 0x000ea20000000800 */
[----:B0-----:R-:W-:-:S01]  /*199b0*/  FADD.FTZ R20, R32, R43 ;  /* 0x0000002b20147221 */ /* 0x001fc20000010000 */
[----:B------:R-:W-:-:S06]  /*199c0*/  MOV R43, R87 ;  /* 0x00000057002b7202 */ /* 0x000fcc0000000f00 */
[----:B------:R-:W0:Y:S01]  /*199d0*/  MUFU.EX2 R36, R36 ;  /* 0x0000002400247308 */ /* 0x000e220000000800 */
[----:B-1----:R-:W-:-:S01]  /*199e0*/  FADD.FTZ R37, R59, R10 ;  /* 0x0000000a3b257221 */ /* 0x002fc20000010000 */
[----:B------:R-:W-:-:S03]  /*199f0*/  F2FP.SATFINITE.E4M3.F32.PACK_AB_MERGE_C R59, R80, R59, RZ ;  /* 0x0000003b503b723e */ /* 0x000fc600048070ff */
[----:B------:R-:W-:Y:S01]  /*19a00*/  FADD.FTZ R10, R80, R37 ;  /* 0x00000025500a7221 */ /* 0x000fe20000010000 */
[----:B------:R-:W-:Y:S01]  /*19a10*/  F2FP.SATFINITE.E4M3.F32.PACK_AB_MERGE_C R185, R68, R21, R59 ;  /* 0x0000001544b9723e */ /* 0x000fe2000480703b */
[--C-:B------:R-:W-:Y:S01]  /*19a20*/  IMAD.MOV.U32 R80, RZ, RZ, R87.reuse ;  /* 0x000000ffff507224 */ /* 0x100fe200078e0057 */
[----:B------:R-:W1:Y:S01]  /*19a30*/  MUFU.EX2 R57, R57 ;  /* 0x0000003900397308 */ /* 0x000e620000000800 */
[C---:B--2---:R-:W-:Y:S01]  /*19a40*/  F2FP.SATFINITE.E4M3.F32.PACK_AB_MERGE_C R184, R97.reuse, R32, RZ ;  /* 0x0000002061b8723e */ /* 0x044fe200048070ff */
[----:B------:R-:W-:Y:S01]  /*19a50*/  FADD.FTZ R97, R97, R20 ;  /* 0x0000001461617221 */ /* 0x000fe20000010000 */
[--C-:B------:R-:W-:Y:S01]  /*19a60*/  IMAD.MOV.U32 R68, RZ, RZ, R87.reuse ;  /* 0x000000ffff447224 */ /* 0x100fe200078e0057 */
[----:B------:R-:W-:Y:S01]  /*19a70*/  MOV R59, R87 ;  /* 0x00000057003b7202 */ /* 0x000fe20000000f00 */
[--C-:B------:R-:W-:Y:S01]  /*19a80*/  IMAD.MOV.U32 R32, RZ, RZ, R87.reuse ;  /* 0x000000ffff207224 */ /* 0x100fe200078e0057 */
[----:B------:R-:W-:Y:S01]  /*19a90*/  F2FP.SATFINITE.E4M3.F32.PACK_AB_MERGE_C R184, R93, R30, R184 ;  /* 0x0000001e5db8723e */ /* 0x000fe200048070b8 */
[----:B------:R-:W-:Y:S01]  /*19aa0*/  IMAD.MOV.U32 R30, RZ, RZ, R87 ;  /* 0x000000ffff1e7224 */ /* 0x000fe200078e0057 */
        /* <DEDUP_REMOVED lines=10> */
[----:B------:R-:W-:-:S06]  /*19b50*/  IMAD.MOV.U32 R37, RZ, RZ, R87 ;  /* 0x000000ffff257224 */ /* 0x000fcc00078e0057 */
[----:B------:R-:W1:Y:S01]  /*19b60*/  MUFU.EX2 R76, R76 ;  /* 0x0000004c004c7308 */ /* 0x000e620000000800 */
[----:B--2---:R-:W-:-:S07]  /*19b70*/  FADD.FTZ R15, R61, R20 ;  /* 0x000000143d0f7221 */ /* 0x004fce0000010000 */
[----:B------:R-:W2:Y:S01]  /*19b80*/  MUFU.EX2 R34, R34 ;  /* 0x0000002200227308 */ /* 0x000ea20000000800 */
[C---:B0-----:R-:W-:Y:S01]  /*19b90*/  F2FP.SATFINITE.E4M3.F32.PACK_AB_MERGE_C R186, R105.reuse, R40, RZ ;  /* 0x0000002869ba723e */ /* 0x041fe200048070ff */
[----:B------:R-:W-:Y:S01]  /*19ba0*/  FADD.FTZ R105, R105, R26 ;  /* 0x0000001a69697221 */ /* 0x000fe20000010000 */
[--C-:B------:R-:W-:Y:S02]  /*19bb0*/  IMAD.MOV.U32 R40, RZ, RZ, R87.reuse ;  /* 0x000000ffff287224 */ /* 0x100fe400078e0057 */
[----:B------:R-:W-:Y:S01]  /*19bc0*/  F2FP.SATFINITE.E4M3.F32.PACK_AB_MERGE_C R186, R101, R36, R186 ;  /* 0x0000002465ba723e */ /* 0x000fe200048070ba */
[----:B------:R-:W-:Y:S02]  /*19bd0*/  IMAD.MOV.U32 R36, RZ, RZ, R87 ;  /* 0x000000ffff247224 */ /* 0x000fe400078e0057 */
[----:B------:R0:W3:Y:S01]  /*19be0*/  MUFU.EX2 R3, R63 ;  /* 0x0000003f00037308 */ /* 0x0000e20000000800 */
[C---:B-1----:R-:W-:Y:S01]  /*19bf0*/  F2FP.SATFINITE.E4M3.F32.PACK_AB_MERGE_C R61, R76.reuse, R61, RZ ;  /* 0x0000003d4c3d723e */ /* 0x042fe200048070ff */
[----:B------:R-:W-:Y:S01]  /*19c00*/  FADD.FTZ R76, R76, R15 ;  /* 0x0000000f4c4c7221 */ /* 0x000fe20000010000 */
[----:B------:R-:W-:-:S02]  /*19c10*/  IMAD.MOV.U32 R26, RZ, RZ, R87 ;  /* 0x000000ffff1a7224 */ /* 0x000fc400078e0057 */
[----:B------:R-:W-:Y:S01]  /*19c20*/  F2FP.SATFINITE.E4M3.F32.PACK_AB_MERGE_C R187, R70, R57, R61 ;  /* 0x0000003946bb723e */ /* 0x000fe2000480703d */
[----:B------:R-:W-:Y:S02]  /*19c30*/  IMAD.MOV.U32 R70, RZ, RZ, R87 ;  /* 0x000000ffff467224 */ /* 0x000fe400078e0057 */
[----:B------:R-:W-:Y:S01]  /*19c40*/  MUFU.EX2 R39, R145 ;  /* 0x0000009100277308 */ /* 0x000fe20000000800 */
[----:B--2---:R-:W-:-:S01]  /*19c50*/  FADD.FTZ R4, R34, R105 ;  /* 0x0000006922047221 */ /* 0x004fc20000010000 */
[----:B0-----:R-:W-:Y:S01]  /*19c60*/  MOV R63, R87 ;  /* 0x00000057003f7202 */ /* 0x001fe20000000f00 */
[--C-:B------:R-:W-:Y:S02]  /*19c70*/  IMAD.MOV.U32 R61, RZ, RZ, R87.reuse ;  /* 0x000000ffff3d7224 */ /* 0x100fe400078e0057 */
[----:B------:R-:W-:-:S03]  /*19c80*/  IMAD.MOV.U32 R57, RZ, RZ, R87 ;  /* 0x000000ffff397224 */ /* 0x000fc600078e0057 */
[----:B------:R-:W0:Y:S01]  /*19c90*/  MUFU.EX2 R72, R72 ;  /* 0x0000004800487308 */ /* 0x000e220000000800 */
[----:B---3--:R-:W-:-:S01]  /*19ca0*/  FADD.FTZ R15, R3, R76 ;  /* 0x0000004c030f7221 */ /* 0x008fc20000010000 */
[----:B------:R-:W-:-:S06]  /*19cb0*/  IMAD.MOV.U32 R76, RZ, RZ, R87 ;  /* 0x000000ffff4c7224 */ /* 0x000fcc00078e0057 */
[----:B------:R-:W-:Y:S08]  /*19cc0*/  MUFU.EX2 R38, R38 ;  /* 0x0000002600267308 */ /* 0x000ff00000000800 */
[----:B------:R-:W1:Y:S01]  /*19cd0*/  MUFU.EX2 R45, R45 ;  /* 0x0000002d002d7308 */ /* 0x000e620000000800 */
[----:B0-----:R-:W-:-:S07]  /*19ce0*/  FADD.FTZ R8, R72, R15 ;  /* 0x0000000f48087221 */ /* 0x001fce0000010000 */
[----:B------:R-:W-:Y:S08]  /*19cf0*/  MUFU.EX2 R121, R121 ;  /* 0x0000007900797308 */ /* 0x000ff00000000800 */
[----:B------:R-:W-:Y:S01]  /*19d00*/  MUFU.EX2 R42, R42 ;  /* 0x0000002a002a7308 */ /* 0x000fe20000000800 */
[----:B-1----:R-:W-:-:S01]  /*19d10*/  FADD.FTZ R15, R45, R8 ;  /* 0x000000082d0f7221 */ /* 0x002fc20000010000 */
[----:B------:R-:W-:-:S03]  /*19d20*/  F2FP.SATFINITE.E4M3.F32.PACK_AB_MERGE_C R45, R82, R45, RZ ;  /* 0x0000002d522d723e */ /* 0x000fc600048070ff */
[----:B------:R-:W-:Y:S01]  /*19d30*/  FADD.FTZ R82, R82, R15 ;  /* 0x0000000f52527221 */ /* 0x000fe20000010000 */
[----:B------:R-:W-:Y:S01]  /*19d40*/  F2FP.SATFINITE.E4M3.F32.PACK_AB_MERGE_C R189, R72, R3, R45 ;  /* 0x0000000348bd723e */ /* 0x000fe2000480702d */
[--C-:B------:R-:W-:Y:S01]  /*19d50*/  IMAD.MOV.U32 R72, RZ, RZ, R87.reuse ;  /* 0x000000ffff487224 */ /* 0x100fe200078e0057 */
[----:B------:R0:W1:Y:S01]  /*19d60*/  MUFU.EX2 R25, R49 ;  /* 0x0000003100197308 */ /* 0x0000620000000800 */
[----:B------:R-:W-:-:S07]  /*19d70*/  IMAD.MOV.U32 R45, RZ, RZ, R87 ;  /* 0x000000ffff2d7224 */ /* 0x000fce00078e0057 */
[----:B------:R-:W-:Y:S01]  /*19d80*/  MUFU.EX2 R123, R123 ;  /* 0x0000007b007b7308 */ /* 0x000fe20000000800 */
[----:B0-----:R-:W-:-:S07]  /*19d90*/  IMAD.MOV.U32 R49, RZ, RZ, R87 ;  /* 0x000000ffff317224 */ /* 0x001fce00078e0057 */
[----:B------:R-:W0:Y:S01]  /*19da0*/  MUFU.EX2 R78, R78 ;  /* 0x0000004e004e7308 */ /* 0x000e220000000800 */
[----:B-1----:R-:W-:-:S01]  /*19db0*/  FADD.FTZ R15, R25, R82 ;  /* 0x00000052190f7221 */ /* 0x002fc20000010000 */
[----:B------:R-:W-:-:S06]  /*19dc0*/  IMAD.MOV.U32 R82, RZ, RZ, R87 ;  /* 0x000000ffff527224 */ /* 0x000fcc00078e0057 */
[----:B------:R1:W-:Y:S08]  /*19dd0*/  MUFU.EX2 R10, R27 ;  /* 0x0000001b000a7308 */ /* 0x0003f00000000800 */
[----:B------:R-:W-:Y:S01]  /*19de0*/  MUFU.EX2 R44, R44 ;  /* 0x0000002c002c7308 */ /* 0x000fe20000000800 */
[----:B-1----:R-:W-:-:S04]  /*19df0*/  FADD.FTZ R27, R39, R4 ;  /* 0x00000004271b7221 */ /* 0x002fc80000010000 */
[----:B------:R-:W-:Y:S01]  /*19e00*/  FADD.FTZ R12, R38, R27 ;  /* 0x0000001b260c7221 */ /* 0x000fe20000010000 */
[C---:B------:R-:W-:Y:S02]  /*19e10*/  F2FP.SATFINITE.E4M3.F32.PACK_AB_MERGE_C R38, R121.reuse, R38, RZ ;  /* 0x000000267926723e */ /* 0x040fe400048070ff */
[----:B------:R-:W1:Y:S01]  /*19e20*/  MUFU.EX2 R125, R125 ;  /* 0x0000007d007d7308 */ /* 0x000e620000000800 */
[----:B------:R-:W-:-:S01]  /*19e30*/  FADD.FTZ R121, R121, R12 ;  /* 0x0000000c79797221 */ /* 0x000fc20000010000 */
[----:B0-----:R-:W-:Y:S01]  /*19e40*/  FADD.FTZ R12, R78, R15 ;  /* 0x0000000f4e0c7221 */ /* 0x001fe20000010000 */
[----:B------:R-:W-:Y:S01]  /*19e50*/  F2FP.SATFINITE.E4M3.F32.PACK_AB_MERGE_C R188, R39, R34, R38 ;  /* 0x0000002227bc723e */ /* 0x000fe20004807026 */
[----:B------:R-:W-:Y:S02]  /*19e60*/  IMAD.MOV.U32 R38, RZ, RZ, R87 ;  /* 0x000000ffff267224 */ /* 0x000fe400078e0057 */
[----:B------:R-:W-:-:S01]  /*19e70*/  FADD.FTZ R8, R42, R121 ;  /* 0x000000792a087221 */ /* 0x000fc20000010000 */
[----:B------:R-:W-:Y:S01]  /*19e80*/  MOV R39, R87 ;  /* 0x0000005700277202 */ /* 0x000fe20000000f00 */
[----:B------:R-:W-:Y:S01]  /*19e90*/  IMAD.MOV.U32 R34, RZ, RZ, R87 ;  /* 0x000000ffff227224 */ /* 0x000fe200078e0057 */
[----:B------:R-:W0:Y:S01]  /*19ea0*/  MUFU.EX2 R53, R53 ;  /* 0x0000003500357308 */ /* 0x000e220000000800 */
[----:B------:R-:W-:-:S07]  /*19eb0*/  FADD.FTZ R27, R123, R8 ;  /* 0x000000087b1b7221 */ /* 0x000fce0000010000 */
[----:B------:R2:W3:Y:S01]  /*19ec0*/  MUFU.EX2 R6, R55 ;  /* 0x0000003700067308 */ /* 0x0004e20000000800 */
[----:B-1----:R-:W-:Y:S01]  /*19ed0*/  F2FP.SATFINITE.E4M3.F32.PACK_AB_MERGE_C R20, R125, R44, RZ ;  /* 0x0000002c7d14723e */ /* 0x002fe200048070ff */
[----:B------:R-:W-:Y:S01]  /*19ee0*/  FADD.FTZ R44, R44, R27 ;  /* 0x0000001b2c2c7221 */ /* 0x000fe20000010000 */
[----:B------:R-:W-:Y:S02]  /*19ef0*/  MOV R27, R87 ;  /* 0x00000057001b7202 */ /* 0x000fe40000000f00 */
[----:B------:R-:W-:Y:S01]  /*19f00*/  F2FP.SATFINITE.E4M3.F32.PACK_AB_MERGE_C R190, R123, R42, R20 ;  /* 0x0000002a7bbe723e */ /* 0x000fe20004807014 */
[----:B------:R-:W-:-:S01]  /*19f10*/  FADD.FTZ R125, R125, R44 ;  /* 0x0000002c7d7d7221 */ /* 0x000fc20000010000 */
[----:B------:R-:W-:Y:S01]  /*19f20*/  IMAD.MOV.U32 R44, RZ, RZ, R87 ;  /* 0x000000ffff2c7224 */ /* 0x000fe200078e0057 */
[----:B------:R-:W-:Y:S01]  /*19f30*/  MUFU.EX2 R48, R48 ;  /* 0x0000003000307308 */ /* 0x000fe20000000800 */
[----:B0-----:R-:W-:-:S01]  /*19f40*/  FADD.FTZ R15, R53, R12 ;  /* 0x0000000c350f7221 */ /* 0x001fc20000010000 */
[----:B--2---:R-:W-:Y:S01]  /*19f50*/  MOV R55, R87 ;  /* 0x0000005700377202 */ /* 0x004fe20000000f00 */
[----:B------:R-:W-:-:S05]  /*19f60*/  IMAD.MOV.U32 R42, RZ, RZ, R87 ;  /* 0x000000ffff2a7224 */ /* 0x000fca00078e0057 */
[----:B------:R-:W0:Y:S01]  /*19f70*/  MUFU.EX2 R129, R129 ;  /* 0x0000008100817308 */ /* 0x000e220000000800 */
[C---:B---3--:R-:W-:Y:S01]  /*19f80*/  F2FP.SATFINITE.E4M3.F32.PACK_AB_MERGE_C R53, R6.reuse, R53, RZ ;  /* 0x000000350635723e */ /* 0x048fe200048070ff */
[----:B------:R-:W-:-:S03]  /*19f90*/  FADD.FTZ R6, R6, R15 ;  /* 0x0000000f06067221 */ /* 0x000fc60000010000 */
[----:B------:R-:W-:Y:S01]  /*19fa0*/  F2FP.SATFINITE.E4M3.F32.PACK_AB_MERGE_C R191, R78, R25, R53 ;  /* 0x000000194ebf723e */ /* 0x000fe20004807035 */
[--C-:B------:R-:W-:Y:S02]  /*19fb0*/  IMAD.MOV.U32 R78, RZ, RZ, R87.reuse ;  /* 0x000000ffff4e7224 */ /* 0x100fe400078e0057 */
[----:B------:R-:W1:Y:S01]  /*19fc0*/  MUFU.EX2 R46, R46 ;  /* 0x0000002e002e7308 */ /* 0x000e620000000800 */
[--C-:B------:R-:W-:Y:S02]  /*19fd0*/  IMAD.MOV.U32 R53, RZ, RZ, R87.reuse ;  /* 0x000000ffff357224 */ /* 0x100fe400078e0057 */
[----:B------:R-:W-:-:S05]  /*19fe0*/  IMAD.MOV.U32 R25, RZ, RZ, R87 ;  /* 0x000000ffff197224 */ /* 0x000fca00078e0057 */
[----:B------:R-:W-:Y:S01]  /*19ff0*/  MUFU.EX2 R41, R41 ;  /* 0x0000002900297308 */ /* 0x000fe20000000800 */
[----:B0-----:R-:W-:-:S07]  /*1a000*/  F2FP.SATFINITE.E4M3.F32.PACK_AB_MERGE_C R15, R129, R48, RZ ;  /* 0x00000030810f723e */ /* 0x001fce00048070ff */
[----:B------:R-:W0:Y:S01]  /*1a010*/  MUFU.EX2 R127, R127 ;  /* 0x0000007f007f7308 */ /* 0x000e220000000800 */
[----:B-1----:R-:W-:-:S07]  /*1a020*/  FADD.FTZ R12, R46, R125 ;  /* 0x0000007d2e0c7221 */ /* 0x002fce0000010000 */
[----:B------:R-:W1:Y:S08]  /*1a030*/  MUFU.EX2 R29, R29 ;  /* 0x0000001d001d7308 */ /* 0x000e700000000800 */
[----:B------:R2:W3:Y:S01]  /*1a040*/  MUFU.EX2 R4, R31 ;  /* 0x0000001f00047308 */ /* 0x0004e20000000800 */
[C---:B0-----:R-:W-:Y:S01]  /*1a050*/  F2FP.SATFINITE.E4M3.F32.PACK_AB_MERGE_C R192, R127.reuse, R46, R15 ;  /* 0x0000002e7fc0723e */ /* 0x041fe2000480700f */
[----:B------:R-:W-:Y:S01]  /*1a060*/  FADD.FTZ R127, R127, R12 ;  /* 0x0000000c7f7f7221 */ /* 0x000fe20000010000 */
[----:B------:R-:W-:-:S03]  /*1a070*/  IMAD.MOV.U32 R46, RZ, RZ, R87 ;  /* 0x000000ffff2e7224 */ /* 0x000fc600078e0057 */
[----:B------:R-:W-:Y:S02]  /*1a080*/  FADD.FTZ R48, R48, R127 ;  /* 0x0000007f30307221 */ /* 0x000fe40000010000 */
[----:B------:R0:W-:Y:S01]  /*1a090*/  MUFU.EX2 R131, R177 ;  /* 0x000000b100837308 */ /* 0x0001e20000000800 */
[----:B--2---:R-:W-:Y:S01]  /*1a0a0*/  MOV R31, R87 ;  /* 0x00000057001f7202 */ /* 0x004fe20000000f00 */
[----:B------:R-:W-:Y:S01]  /*1a0b0*/  FADD.FTZ R129, R129, R48 ;  /* 0x0000003081817221 */ /* 0x000fe20000010000 */
[----:B------:R-:W-:-:S05]  /*1a0c0*/  IMAD.MOV.U32 R48, RZ, RZ, R87 ;  /* 0x000000ffff307224 */ /* 0x000fca00078e0057 */
[----:B------:R-:W-:Y:S01]  /*1a0d0*/  MUFU.EX2 R52, R52 ;  /* 0x0000003400347308 */ /* 0x000fe20000000800 */
[----:B0-----:R-:W-:Y:S01]  /*1a0e0*/  F2FP.SATFINITE.E4M3.F32.PACK_AB_MERGE_C R177, R28, R7, R58 ;  /* 0x000000071cb1723e */ /* 0x001fe2000480703a */
[----:B------:R-:W-:Y:S01]  /*1a0f0*/  FADD.FTZ R7, R41, R6 ;  /* 0x0000000629077221 */ /* 0x000fe20000010000 */
[--C-:B------:R-:W-:Y:S02]  /*1a100*/  IMAD.MOV.U32 R58, RZ, RZ, R87.reuse ;  /* 0x000000ffff3a7224 */ /* 0x100fe400078e0057 */
[----:B------:R-:W-:Y:S02]  /*1a110*/  IMAD.MOV.U32 R28, RZ, RZ, R87 ;  /* 0x000000ffff1c7224 */ /* 0x000fe400078e0057 */
[----:B------:R-:W-:-:S01]  /*1a120*/  FADD.FTZ R6, R10, R7 ;  /* 0x000000070a067221 */ /* 0x000fc20000010000 */
[----:B------:R-:W0:Y:S03]  /*1a130*/  MUFU.EX2 R133, R133 ;  /* 0x0000008500857308 */ /* 0x000e260000000800 */
[----:B-1----:R-:W-:-:S01]  /*1a140*/  FADD.FTZ R5, R29, R6 ;  /* 0x000000061d057221 */ /* 0x002fc20000010000 */
[----:B---3--:R-:W-:-:S03]  /*1a150*/  F2FP.SATFINITE.E4M3.F32.PACK_AB_MERGE_C R29, R4, R29, RZ ;  /* 0x0000001d041d723e */ /* 0x008fc600048070ff */
[----:B------:R-:W-:Y:S01]  /*1a160*/  FADD.FTZ R4, R4, R5 ;  /* 0x0000000504047221 */ /* 0x000fe20000010000 */
[----:B------:R-:W-:Y:S01]  /*1a170*/  F2FP.SATFINITE.E4M3.F32.PACK_AB_MERGE_C R193, R10, R41, R29 ;  /* 0x000000290ac1723e */ /* 0x000fe2000480701d */
[----:B------:R-:W1:Y:S01]  /*1a180*/  MUFU.EX2 R50, R50 ;  /* 0x0000003200327308 */ /* 0x000e620000000800 */
[--C-:B------:R-:W-:Y:S02]  /*1a190*/  IMAD.MOV.U32 R41, RZ, RZ, R87.reuse ;  /* 0x000000ffff297224 */ /* 0x100fe400078e0057 */
[----:B------:R-:W-:-:S05]  /*1a1a0*/  IMAD.MOV.U32 R29, RZ, RZ, R87 ;  /* 0x000000ffff1d7224 */ /* 0x000fca00078e0057 */
[----:B------:R-:W2:Y:S01]  /*1a1b0*/  MUFU.EX2 R109, R109 ;  /* 0x0000006d006d7308 */ /* 0x000ea20000000800 */
[----:B0-----:R-:W-:-:S07]  /*1a1c0*/  F2FP.SATFINITE.E4M3.F32.PACK_AB_MERGE_C R7, R133, R52, RZ ;  /* 0x000000348507723e */ /* 0x001fce00048070ff */
[----:B------:R0:W3:Y:S01]  /*1a1d0*/  MUFU.EX2 R8, R35 ;  /* 0x0000002300087308 */ /* 0x0000e20000000800 */
[----:B-1----:R-:W-:-:S01]  /*1a1e0*/  FADD.FTZ R6, R50, R129 ;  /* 0x0000008132067221 */ /* 0x002fc20000010000 */
[C---:B------:R-:W-:Y:S01]  /*1a1f0*/  F2FP.SATFINITE.E4M3.F32.PACK_AB_MERGE_C R194, R131.reuse, R50, R7 ;  /* 0x0000003283c2723e */ /* 0x040fe20004807007 */
[----:B------:R-:W-:Y:S02]  /*1a200*/  IMAD.MOV.U32 R50, RZ, RZ, R87 ;  /* 0x000000ffff327224 */ /* 0x000fe400078e0057 */
[----:B------:R-:W-:-:S03]  /*1a210*/  FADD.FTZ R131, R131, R6 ;  /* 0x0000000683837221 */ /* 0x000fc60000010000 */
[----:B------:R-:W-:Y:S01]  /*1a220*/  MUFU.EX2 R113, R113 ;  /* 0x0000007100717308 */ /* 0x000fe20000000800 */
[----:B--2---:R-:W-:-:S01]  /*1a230*/  FADD.FTZ R5, R109, R4 ;  /* 0x000000046d057221 */ /* 0x004fc20000010000 */
[----:B------:R-:W-:Y:S01]  /*1a240*/  FADD.FTZ R52, R52, R131 ;  /* 0x0000008334347221 */ /* 0x000fe20000010000 */
[----:B0-----:R-:W-:-:S05]  /*1a250*/  MOV R35, R87 ;  /* 0x0000005700237202 */ /* 0x001fca0000000f00 */
[----:B------:R-:W0:Y:S01]  /*1a260*/  MUFU.EX2 R56, R56 ;  /* 0x0000003800387308 */ /* 0x000e220000000800 */
[----:B---3--:R-:W-:-:S01]  /*1a270*/  FADD.FTZ R4, R8, R5 ;  /* 0x0000000508047221 */ /* 0x008fc20000010000 */
[----:B0-----:R-:W-:-:S03]  /*1a280*/  F2FP.SATFINITE.E4M3.F32.PACK_AB_MERGE_C R3, R56, R113, RZ ;  /* 0x000000713803723e */ /* 0x001fc600048070ff */
[----:B------:R-:W-:Y:S01]  /*1a290*/  FADD.FTZ R113, R113, R4 ;  /* 0x0000000471717221 */ /* 0x000fe20000010000 */
[----:B------:R-:W-:Y:S01]  /*1a2a0*/  F2FP.SATFINITE.E4M3.F32.PACK_AB_MERGE_C R195, R8, R109, R3 ;  /* 0x0000006d08c3723e */ /* 0x000fe20004807003 */
[----:B------:R-:W-:Y:S02]  /*1a2b0*/  FADD.FTZ R3, R133, R52 ;  /* 0x0000003485037221 */ /* 0x000fe40000010000 */
[----:B------:R-:W-:-:S01]  /*1a2c0*/  FADD.FTZ R4, R56, R113 ;  /* 0x0000007138047221 */ /* 0x000fc20000010000 */
[--C-:B------:R-:W-:Y:S02]  /*1a2d0*/  IMAD.MOV.U32 R56, RZ, RZ, R87.reuse ;  /* 0x000000ffff387224 */ /* 0x100fe400078e0057 */
[----:B------:R-:W-:Y:S01]  /*1a2e0*/  IMAD.MOV.U32 R52, RZ, RZ, R87 ;  /* 0x000000ffff347224 */ /* 0x000fe200078e0057 */
[----:B------:R-:W-:Y:S06]  /*1a2f0*/  @!P2 BRA `(.L_x_620) ;  /* 0x00000034001ca947 */ /* 0x000fec0003800000 */
[----:B------:R-:W-:Y:S01]  /*1a300*/  IADD3 R5, R164, -0x2, RZ ;  /* 0xfffffffea4057810 */ /* 0x000fe20007ffe0ff */
[----:B------:R-:W-:Y:S01]  /*1a310*/  IMAD.MOV.U32 R6, RZ, RZ, R14 ;  /* 0x000000ffff067224 */ /* 0x000fe200078e000e */
[----:B------:R-:W-:Y:S01]  /*1a320*/  MOV R9, R156 ;  /* 0x0000009c00097202 */ /* 0x000fe20000000f00 */
[----:B------:R-:W-:Y:S01]  /*1a330*/  IMAD.MOV.U32 R7, RZ, RZ, R11 ;  /* 0x000000ffff077224 */ /* 0x000fe200078e000b */
[----:B------:R-:W-:Y:S01]  /*1a340*/  CS2R R86, SRZ ;  /* 0x0000000000567805 */ /* 0x000fe2000001ff00 */
[----:B------:R-:W-:Y:S01]  /*1a350*/  IMAD.MOV.U32 R8, RZ, RZ, R198 ;  /* 0x000000ffff087224 */ /* 0x000fe200078e00c6 */
        /* <DEDUP_REMOVED lines=30> */
[----:B------:R-:W-:-:S07]  /*1a540*/  CS2R R24, SRZ ;  /* 0x0000000000187805 */ /* 0x000fce000001ff00 */
.L_x_631:
[----:B------:R-:W-:Y:S01]  /*1a550*/  ISETP.NE.AND P1, PT, R9, 0x1, PT ;  /* 0x000000010900780c */ /* 0x000fe20003f25270 */
[----:B------:R-:W-:Y:S05]  /*1a560*/  YIELD ;  /* 0x0000000000007946 */ /* 0x000fea0003800000 */
[----:B------:R-:W-:Y:S02]  /*1a570*/  SEL R11, RZ, 0x1, P1 ;  /* 0x00000001ff0b7807 */ /* 0x000fe40000800000 */
[----:B------:R-:W-:Y:S02]  /*1a580*/  ISETP.NE.AND P1, PT, R201, RZ, PT ;  /* 0x000000ffc900720c */ /* 0x000fe40003f25270 */
[----:B------:R-:W-:-:S11]  /*1a590*/  LOP3.LUT R198, R8, R11, RZ, 0x3c, !PT ;  /* 0x0000000b08c67212 */ /* 0x000fd600078e3cff */
[----:B------:R-:W-:Y:S05]  /*1a5a0*/  @P1 BRA `(.L_x_621) ;  /* 0x00000000003c1947 */ /* 0x000fea0003800000 */
[----:B------:R-:W-:Y:S05]  /*1a5b0*/  @!P0 BRA `(.L_x_622) ;  /* 0x0000000000048947 */ /* 0x000fea0003800000 */
[----:B------:R-:W-:Y:S01]  /*1a5c0*/  BPT.TRAP 0x1 ;  /* 0x000000040000795c */ /* 0x000fe20000300000 */
.L_x_622:
[----:B------:R-:W-:-:S05]  /*1a5d0*/  VIADD R10, R9, 0x1 ;  /* 0x00000001090a7836 */ /* 0x000fca0000000000 */
[----:B------:R-:W-:-:S04]  /*1a5e0*/  ISETP.NE.AND P2, PT, R10, 0x2, PT ;  /* 0x000000020a00780c */ /* 0x000fc80003f45270 */
[----:B------:R-:W-:Y:S02]  /*1a5f0*/  SEL R11, R10, RZ, P2 ;  /* 0x000000ff0a0b7207 */ /* 0x000fe40001000000 */
[----:B------:R-:W-:-:S03]  /*1a600*/  SHF.L.U32 R10, R198, 0x1f, RZ ;  /* 0x0000001fc60a7819 */ /* 0x000fc600000006ff */
[----:B------:R-:W-:-:S04]  /*1a610*/  IMAD R11, R11, 0x8, R16 ;  /* 0x000000080b0b7824 */ /* 0x000fc800078e0210 */
[----:B------:R0:W1:Y:S01]  /*1a620*/  SYNCS.PHASECHK.TRANS64.TRYWAIT P2, [R11+URZ+0x29830], R10 ;  /* 0x0298300a0b0075a7 */ /* 0x000062000804017f */
[----:B------:R-:W-:Y:S05]  /*1a630*/  @!P0 BRA `(.L_x_623) ;  /* 0x0000000000048947 */ /* 0x000fea0003800000 */
[----:B------:R-:W-:Y:S01]  /*1a640*/  BPT.TRAP 0x1 ;  /* 0x000000040000795c */ /* 0x000fe20000300000 */
.L_x_623:
[----:B------:R-:W-:Y:S04]  /*1a650*/  BSSY B0, `(.L_x_621) ;  /* 0x0000004000007945 */ /* 0x000fe80003800000 */
[----:B-1----:R-:W-:Y:S05]  /*1a660*/  @P2 BRA `(.L_x_624) ;  /* 0x0000000000082947 */ /* 0x002fea0003800000 */
[----:B------:R-:W1:Y:S02]  /*1a670*/  SYNCS.PHASECHK.TRANS64.TRYWAIT P2, [R11+URZ+0x29830], R10 ;  /* 0x0298300a0b0075a7 */ /* 0x000e64000804017f */
[----:B-1----:R-:W-:Y:S05]  /*1a680*/  @!P2 BRA `(.L_x_625) ;  /* 0x000000d0008ca947 */ /* 0x002fea0003800000 */
.L_x_624:
[----:B------:R-:W-:Y:S05]  /*1a690*/  BSYNC B0 ;  /* 0x0000000000007941 */ /* 0x000fea0003800000 */
.L_x_621:
[----:B01----:R-:W0:Y:S01]  /*1a6a0*/  S2R R10, SR_TID.X ;  /* 0x00000000000a7919 */ /* 0x003e220000002100 */
[----:B------:R-:W-:Y:S05]  /*1a6b0*/  WARPSYNC.ALL ;  /* 0x0000000000007948 */ /* 0x000fea0003800000 */
[----:B------:R-:W-:Y:S01]  /*1a6c0*/  IMAD.MOV.U32 R13, RZ, RZ, -0x7fffffe0 ;  /* 0x80000020ff0d7424 */ /* 0x000fe200078e00ff */
[----:B------:R-:W-:Y:S01]  /*1a6d0*/  UMOV UR20, UR28 ;  /* 0x0000001c00147c82 */ /* 0x000fe20008000000 */
[----:B------:R-:W-:Y:S01]  /*1a6e0*/  UMOV UR21, UR29 ;  /* 0x0000001d00157c82 */ /* 0x000fe20008000000 */
[----:B------:R-:W-:Y:S01]  /*1a6f0*/  MOV R15, 0x80000020 ;  /* 0x80000020000f7802 */ /* 0x000fe20000000f00 */
[----:B------:R-:W-:Y:S01]  /*1a700*/  UMOV UR24, UR28 ;  /* 0x0000001c00187c82 */ /* 0x000fe20008000000 */
[----:B------:R-:W-:Y:S01]  /*1a710*/  R2UR UR23, R13 ;  /* 0x000000000d1772ca */ /* 0x000fe200000e0000 */
[----:B------:R-:W-:Y:S01]  /*1a720*/  UMOV UR25, UR29 ;  /* 0x0000001d00197c82 */ /* 0x000fe20008000000 */
[C---:B------:R-:W-:Y:S01]  /*1a730*/  R2UR UR27, R15.reuse ;  /* 0x000000000f1b72ca */ /* 0x040fe200000e0000 */
[----:B------:R-:W-:Y:S01]  /*1a740*/  IMAD.MOV.U32 R21, RZ, RZ, -0x7fffffe0 ;  /* 0x80000020ff157424 */ /* 0x000fe200078e00ff */
[----:B------:R-:W-:Y:S01]  /*1a750*/  R2UR UR35, R15 ;  /* 0x000000000f2372ca */ /* 0x000fe200000e0000 */
[----:B------:R-:W-:Y:S01]  /*1a760*/  UMOV UR32, UR28 ;  /* 0x0000001c00207c82 */ /* 0x000fe20008000000 */
[----:B------:R-:W-:Y:S01]  /*1a770*/  UMOV UR33, UR29 ;  /* 0x0000001d00217c82 */ /* 0x000fe20008000000 */
[----:B------:R-:W-:Y:S01]  /*1a780*/  IMAD.MOV.U32 R89, RZ, RZ, -0x7fffffe0 ;  /* 0x80000020ff597424 */ /* 0x000fe200078e00ff */
[C---:B------:R-:W-:Y:S01]  /*1a790*/  R2UR UR31, R21.reuse ;  /* 0x00000000151f72ca */ /* 0x040fe200000e0000 */
[----:B------:R-:W-:Y:S01]  /*1a7a0*/  UMOV UR44, UR28 ;  /* 0x0000001c002c7c82 */ /* 0x000fe20008000000 */
[----:B------:R-:W-:Y:S01]  /*1a7b0*/  UMOV UR45, UR29 ;  /* 0x0000001d002d7c82 */ /* 0x000fe20008000000 */
[----:B------:R-:W-:Y:S01]  /*1a7c0*/  R2UR UR51, R21 ;  /* 0x00000000153372ca */ /* 0x000fe200000e0000 */
[----:B------:R-:W-:Y:S01]  /*1a7d0*/  IMAD.MOV.U32 R15, RZ, RZ, -0x7fffffe0 ;  /* 0x80000020ff0f7424 */ /* 0x000fe200078e00ff */
[----:B------:R-:W-:Y:S01]  /*1a7e0*/  R2UR UR47, R89 ;  /* 0x00000000592f72ca */ /* 0x000fe200000e0000 */
[----:B------:R-:W-:Y:S01]  /*1a7f0*/  IMAD.MOV.U32 R13, RZ, RZ, -0x7fffffe0 ;  /* 0x80000020ff0d7424 */ /* 0x000fe200078e00ff */
[----:B------:R-:W-:-:S02]  /*1a800*/  MOV R21, 0x80000020 ;  /* 0x8000002000157802 */ /* 0x000fc40000000f00 */
[----:B0-----:R-:W-:Y:S01]  /*1a810*/  SHF.R.U32.HI R11, RZ, 0x7, R10 ;  /* 0x00000007ff0b7819 */ /* 0x001fe2000001160a */
[----:B------:R-:W-:-:S03]  /*1a820*/  VIADD R10, R9, 0x1 ;  /* 0x00000001090a7836 */ /* 0x000fc60000000000 */
[----:B------:R-:W-:-:S05]  /*1a830*/  IADD3 R11, R11, 0x8, RZ ;  /* 0x000000080b0b7810 */ /* 0x000fca0007ffe0ff */
[----:B------:R0:W-:Y:S01]  /*1a840*/  BAR.SYNC.DEFER_BLOCKING R11, 0x100 ;  /* 0x0004000b0000751d */ /* 0x0001e20000010000 */
[----:B------:R-:W-:-:S04]  /*1a850*/  ISETP.NE.AND P2, PT, R10, 0x2, PT ;  /* 0x000000020a00780c */ /* 0x000fc80003f45270 */
[----:B------:R-:W-:-:S05]  /*1a860*/  SEL R10, R10, RZ, P2 ;  /* 0x000000ff0a0a7207 */ /* 0x000fca0001000000 */
[----:B------:R-:W-:-:S04]  /*1a870*/  IMAD R12, R10, 0x780, R0 ;  /* 0x000007800a0c7824 */ /* 0x000fc800078e0200 */
[C---:B------:R-:W-:Y:S01]  /*1a880*/  VIADD R14, R12.reuse, 0x80 ;  /* 0x000000800c0e7836 */ /* 0x040fe20000000000 */
[C---:B------:R-:W-:Y:S01]  /*1a890*/  R2UR UR22, R12.reuse ;  /* 0x000000000c1672ca */ /* 0x040fe200000e0000 */
[C---:B------:R-:W-:Y:S02]  /*1a8a0*/  VIADD R20, R12.reuse, 0x100 ;  /* 0x000001000c147836 */ /* 0x040fe40000000000 */
[----:B------:R-:W-:Y:S01]  /*1a8b0*/  VIADD R88, R12, 0x200 ;  /* 0x000002000c587836 */ /* 0x000fe20000000000 */
[----:B------:R-:W-:Y:S01]  /*1a8c0*/  R2UR UR26, R14 ;  /* 0x000000000e1a72ca */ /* 0x000fe200000e0000 */
[----:B------:R-:W-:Y:S01]  /*1a8d0*/  VIADD R14, R12, 0x180 ;  /* 0x000001800c0e7836 */ /* 0x000fe20000000000 */
[----:B------:R-:W-:Y:S02]  /*1a8e0*/  R2UR UR30, R20 ;  /* 0x00000000141e72ca */ /* 0x000fe400000e0000 */
[----:B------:R-:W-:Y:S01]  /*1a8f0*/  R2UR UR46, R88 ;  /* 0x00000000582e72ca */ /* 0x000fe200000e0000 */
[----:B------:R-:W-:Y:S01]  /*1a900*/  WARPGROUP.ARRIVE ;  /* 0x00000000000079c5 */ /* 0x000fe20000000000 */
[----:B------:R-:W-:Y:S01]  /*1a910*/  R2UR UR34, R14 ;  /* 0x000000000e2272ca */ /* 0x000fe200000e0000 */
[C---:B------:R-:W-:Y:S01]  /*1a920*/  VIADD R14, R12.reuse, 0x102 ;  /* 0x000001020c0e7836 */ /* 0x040fe20000000000 */
[----:B------:R-:W-:-:S03]  /*1a930*/  IADD3 R20, R12, 0x2, RZ ;  /* 0x000000020c147810 */ /* 0x000fc60007ffe0ff */
[----:B------:R-:W-:Y:S01]  /*1a940*/  QGMMA.64x32x32.F32.E4M3.E4M3 R152, gdesc[UR20], RZ, !UPT, gsb0 ;  /* 0x00600000149879f3 */ /* 0x000fe2000c0008ff */
[----:B------:R-:W-:Y:S01]  /*1a950*/  R2UR UR50, R20 ;  /* 0x00000000143272ca */ /* 0x000fe200000e0000 */
[----:B------:R-:W-:Y:S01]  /*1a960*/  VIADD R20, R12, 0x82 ;  /* 0x000000820c147836 */ /* 0x000fe20000000000 */
[----:B------:R-:W-:Y:S01]  /*1a970*/  R2UR UR23, R21 ;  /* 0x00000000151772ca */ /* 0x000fe200000e0000 */
[----:B------:R-:W-:Y:S01]  /*1a980*/  UMOV UR20, UR48 ;  /* 0x0000003000147c82 */ /* 0x000fe20008000000 */
[----:B------:R-:W-:Y:S02]  /*1a990*/  UMOV UR21, UR49 ;  /* 0x0000003100157c82 */ /* 0x000fe40008000000 */
[----:B------:R-:W-:Y:S01]  /*1a9a0*/  R2UR UR22, R20 ;  /* 0x00000000141672ca */ /* 0x000fe200000e0000 */
        /* <DEDUP_REMOVED lines=11> */
[----:B------:R-:W-:Y:S03]  /*1aa60*/  QGMMA.64x32x32.F32.E4M3.E4M3 R120, gdesc[UR28], RZ, !UPT, gsb0 ;  /* 0x006000001c7879f3 */ /* 0x000fe6000c0008ff */
[----:B------:R-:W-:Y:S02]  /*1aa70*/  WARPGROUP.DEPBAR.LE gsb0, 0x0 ;  /* 0x00008000000079c5 */ /* 0x000fe40000010000 */
[----:B------:R-:W-:-:S06]  /*1aa80*/  WARPGROUP.ARRIVE ;  /* 0x00000000000079c5 */ /* 0x000fcc0000000000 */
[----:B------:R-:W-:Y:S01]  /*1aa90*/  QGMMA.64x32x32.F32.E4M3.E4M3 R104, gdesc[UR32], RZ, !UPT, gsb0 ;  /* 0x00600000206879f3 */ /* 0x000fe2000c0008ff */
[----:B------:R-:W-:Y:S01]  /*1aaa0*/  R2UR UR34, R14 ;  /* 0x000000000e2272ca */ /* 0x000fe200000e0000 */
[----:B------:R-:W-:Y:S01]  /*1aab0*/  UMOV UR32, UR48 ;  /* 0x0000003000207c82 */ /* 0x000fe20008000000 */
[----:B------:R-:W-:Y:S01]  /*1aac0*/  R2UR UR35, R15 ;  /* 0x000000000f2372ca */ /* 0x000fe200000e0000 */
[----:B------:R-:W-:Y:S01]  /*1aad0*/  UMOV UR33, UR49 ;  /* 0x0000003100217c82 */ /* 0x000fe20008000000 */
[----:B------:R-:W-:Y:S01]  /*1aae0*/  IMAD.MOV.U32 R15, RZ, RZ, -0x7fffffe0 ;  /* 0x80000020ff0f7424 */ /* 0x000fe200078e00ff */
[----:B------:R-:W-:Y:S01]  /*1aaf0*/  IADD3 R14, R12, 0x202, RZ ;  /* 0x000002020c0e7810 */ /* 0x000fe20007ffe0ff */
        /* <DEDUP_REMOVED lines=8> */
[----:B------:R-:W-:-:S03]  /*1ab80*/  IMAD.MOV.U32 R15, RZ, RZ, -0x7fffffe0 ;  /* 0x80000020ff0f7424 */ /* 0x000fc600078e00ff */
[----:B------:R-:W-:Y:S02]  /*1ab90*/  R2UR UR6, R14 ;  /* 0x000000000e0672ca */ /* 0x000fe400000e0000 */
[----:B------:R-:W-:Y:S01]  /*1aba0*/  R2UR UR7, R15 ;  /* 0x000000000f0772ca */ /* 0x000fe200000e0000 */
[----:B------:R-:W-:Y:S01]  /*1abb0*/  IMAD.MOV.U32 R15, RZ, RZ, -0x7fffffe0 ;  /* 0x80000020ff0f7424 */ /* 0x000fe200078e00ff */
[----:B------:R-:W-:Y:S01]  /*1abc0*/  IADD3 R14, R12, 0x300, RZ ;  /* 0x000003000c0e7810 */ /* 0x000fe20007ffe0ff */
[----:B------:R-:W-:Y:S02]  /*1abd0*/  WARPGROUP.DEPBAR.LE gsb0, 0x0 ;  /* 0x00008000000079c5 */ /* 0x000fe40000010000 */
        /* <DEDUP_REMOVED lines=147> */
[C---:B------:R-:W-:Y:S01]  /*1b510*/  VIADD R14, R12.reuse, 0x682 ;  /* 0x000006820c0e7836 */ /* 0x040fe20000000000 */
[----:B------:R-:W-:Y:S01]  /*1b520*/  IADD3 R12, R12, 0x702, RZ ;  /* 0x000007020c0c7810 */ /* 0x000fe20007ffe0ff */
        /* <DEDUP_REMOVED lines=31> */
[----:B0-----:R-:W-:Y:S05]  /*1b720*/  @P1 BRA `(.L_x_626) ;  /* 0x0000000000281947 */ /* 0x001fea0003800000 */
[----:B------:R-:W-:Y:S05]  /*1b730*/  @!P0 BRA `(.L_x_627) ;  /* 0x0000000000048947 */ /* 0x000fea0003800000 */
[----:B------:R-:W-:Y:S01]  /*1b740*/  BPT.TRAP 0x1 ;  /* 0x000000040000795c */ /* 0x000fe20000300000 */
.L_x_627:
[----:B------:R-:W-:Y:S01]  /*1b750*/  SHF.L.U32 R8, R8, 0x1f, RZ ;  /* 0x0000001f08087819 */ /* 0x000fe200000006ff */
[----:B------:R-:W-:-:S04]  /*1b760*/  IMAD R11, R9, 0x8, R16 ;  /* 0x00000008090b7824 */ /* 0x000fc800078e0210 */
[----:B------:R0:W1:Y:S01]  /*1b770*/  SYNCS.PHASECHK.TRANS64.TRYWAIT P1, [R11+URZ+0x29850], R8 ;  /* 0x029850080b0075a7 */ /* 0x000062000802017f */
[----:B------:R-:W-:Y:S05]  /*1b780*/  @!P0 BRA `(.L_x_628) ;  /* 0x0000000000048947 */ /* 0x000fea0003800000 */
[----:B------:R-:W-:Y:S01]  /*1b790*/  BPT.TRAP 0x1 ;  /* 0x000000040000795c */ /* 0x000fe20000300000 */
.L_x_628:
[----:B-1----:R-:W-:Y:S05]  /*1b7a0*/  @P1 BRA `(.L_x_626) ;  /* 0x0000000000081947 */ /* 0x002fea0003800000 */
[----:B------:R-:W1:Y:S02]  /*1b7b0*/  SYNCS.PHASECHK.TRANS64.TRYWAIT P1, [R11+URZ+0x29850], R8 ;  /* 0x029850080b0075a7 */ /* 0x000e64000802017f */
[----:B-1----:R-:W-:Y:S05]  /*1b7c0*/  @!P1 BRA `(.L_x_629) ;  /* 0x000000c000509947 */ /* 0x002fea0003800000 */
.L_x_626:
[----:B01----:R-:W-:Y:S01]  /*1b7d0*/  VIADD R8, R16, 0x400 ;  /* 0x0000040010087836 */ /* 0x003fe20000000000 */
[----:B------:R-:W-:Y:S01]  /*1b7e0*/  MOV R13, 0xc0000010 ;  /* 0xc0000010000d7802 */ /* 0x000fe20000000f00 */
[----:B------:R-:W-:Y:S05]  /*1b7f0*/  WARPSYNC.ALL ;  /* 0x0000000000007948 */ /* 0x000fea0003800000 */
[----:B------:R-:W-:Y:S01]  /*1b800*/  SHF.R.U32.HI R8, RZ, 0x4, R8 ;  /* 0x00000004ff087819 */ /* 0x000fe20000011608 */
[----:B------:R-:W-:Y:S01]  /*1b810*/  WARPGROUP.ARRIVE ;  /* 0x00000000000079c5 */ /* 0x000fe20000000000 */
[----:B------:R-:W-:Y:S01]  /*1b820*/  R2UR UR7, R13 ;  /* 0x000000000d0772ca */ /* 0x000fe200000e0000 */
[----:B------:R-:W-:Y:S01]  /*1b830*/  IMAD.MOV.U32 R15, RZ, RZ, -0x3ffffff0 ;  /* 0xc0000010ff0f7424 */ /* 0x000fe200078e00ff */
[----:B------:R-:W-:-:S03]  /*1b840*/  LOP3.LUT R8, R8, 0x3fff, RZ, 0xc0, !PT ;  /* 0x00003fff08087812 */ /* 0x000fc600078ec0ff */
[----:B------:R-:W0:Y:S01]  /*1b850*/  S2R R204, SR_TID.X ;  /* 0x0000000000cc7919 */ /* 0x000e220000002100 */
[----:B------:R-:W-:-:S05]  /*1b860*/  LOP3.LUT R8, R8, 0x10000, RZ, 0xfc, !PT ;  /* 0x0001000008087812 */ /* 0x000fca00078efcff */
[----:B------:R-:W-:Y:S01]  /*1b870*/  IMAD R12, R9, 0x500, R8 ;  /* 0x00000500090c7824 */ /* 0x000fe200078e0208 */
[----:B------:R-:W-:-:S03]  /*1b880*/  FMNMX.FTZ R8, R152, R7, !PT ;  /* 0x0000000798087209 */ /* 0x000fc60007810000 */
[C---:B------:R-:W-:Y:S01]  /*1b890*/  VIADD R14, R12.reuse, 0x100 ;  /* 0x000001000c0e7836 */ /* 0x040fe20000000000 */
[----:B------:R-:W-:Y:S02]  /*1b8a0*/  R2UR UR6, R12 ;  /* 0x000000000c0672ca */ /* 0x000fe400000e0000 */
[----:B------:R-:W-:Y:S02]  /*1b8b0*/  FMNMX.FTZ R11, R153, R8, !PT ;  /* 0x00000008990b7209 */ /* 0x000fe40007810000 */
[----:B------:R-:W-:-:S09]  /*1b8c0*/  FMNMX.FTZ R8, R154, R6, !PT ;  /* 0x000000069a087209 */ /* 0x000fd20007810000 */
[----:B------:R-:W-:Y:S01]  /*1b8d0*/  QGMMA.64x128x32.F32.E4M3.E4M3 R24, R176, gdesc[UR4], R24, gsb0 ;  /* 0x01e00004b0187df3 */ /* 0x000fe20008000818 */
[----:B------:R-:W-:Y:S01]  /*1b8e0*/  R2UR UR6, R14 ;  /* 0x000000000e0672ca */ /* 0x000fe200000e0000 */
[----:B------:R-:W-:Y:S01]  /*1b8f0*/  VIADD R14, R12, 0x200 ;  /* 0x000002000c0e7836 */ /* 0x000fe20000000000 */
[----:B------:R-:W-:Y:S02]  /*1b900*/  R2UR UR7, R15 ;  /* 0x000000000f0772ca */ /* 0x000fe400000e0000 */
[----:B------:R-:W-:Y:S02]  /*1b910*/  MOV R15, 0xc0000010 ;  /* 0xc0000010000f7802 */ /* 0x000fe40000000f00 */
[----:B0-----:R-:W-:Y:S02]  /*1b920*/  LOP3.LUT R205, R204, 0x7f, RZ, 0xc0, !PT ;  /* 0x0000007fcccd7812 */ /* 0x001fe400078ec0ff */
[----:B------:R-:W0:Y:S02]  /*1b930*/  S2R R204, SR_TID.X ;  /* 0x0000000000cc7919 */ /* 0x000e240000002100 */
[----:B------:R-:W-:-:S02]  /*1b940*/  ISETP.NE.AND P1, PT, R205, RZ, PT ;  /* 0x000000ffcd00720c */ /* 0x000fc40003f25270 */
[----:B0-----:R-:W-:Y:S01]  /*1b950*/  SHF.R.U32.HI R204, RZ, 0x7, R204 ;  /* 0x00000007ffcc7819 */ /* 0x001fe200000116cc */
[----:B------:R-:W-:Y:S02]  /*1b960*/  WARPGROUP.DEPBAR.LE gsb0, 0x0 ;  /* 0x00008000000079c5 */ /* 0x000fe40000010000 */
[----:B------:R-:W-:-:S06]  /*1b970*/  WARPGROUP.ARRIVE ;  /* 0x00000000000079c5 */ /* 0x000fcc0000000000 */
[----:B------:R-:W-:Y:S01]  /*1b980*/  QGMMA.64x128x32.F32.E4M3.E4M3 R24, R180, gdesc[UR4], R24, gsb0 ;  /* 0x01e00004b4187df3 */ /* 0x000fe20008000818 */
[----:B------:R-:W-:Y:S02]  /*1b990*/  R2UR UR6, R14 ;  /* 0x000000000e0672ca */ /* 0x000fe400000e0000 */
        /* <DEDUP_REMOVED lines=31> */
[----:B------:R-:W-:Y:S01]  /*1bb90*/  R2UR UR7, R15 ;  /* 0x000000000f0772ca */ /* 0x000fe200000e0000 */
[----:B------:R-:W-:Y:S01]  /*1bba0*/  IMAD.MOV.U32 R15, RZ, RZ, -0x3ffffff0 ;  /* 0xc0000010ff0f7424 */ /* 0x000fe200078e00ff */
        /* <DEDUP_REMOVED lines=37> */
[----:B------:R-:W-:Y:S01]  /*1be00*/  FMNMX.FTZ R8, R94, R11, !PT ;  /* 0x0000000b5e087209 */ /* 0x000fe20007810000 */
[----:B------:R-:W-:Y:S02]  /*1be10*/  WARPGROUP.DEPBAR.LE gsb0, 0x0 ;  /* 0x00008000000079c5 */ /* 0x000fe40000010000 */
[----:B------:R-:W-:Y:S01]  /*1be20*/  WARPGROUP.ARRIVE ;  /* 0x00000000000079c5 */ /* 0x000fe20000000000 */
[----:B------:R-:W-:-:S02]  /*1be30*/  FMNMX.FTZ R13, R97, R14, !PT ;  /* 0x0000000e610d7209 */ /* 0x000fc40007810000 */
[----:B------:R-:W-:Y:S02]  /*1be40*/  FMNMX.FTZ R11, R95, R8, !PT ;  /* 0x000000085f0b7209 */ /* 0x000fe40007810000 */
[----:B------:R-:W-:Y:S01]  /*1be50*/  FMNMX.FTZ R14, R100, R13, !PT ;  /* 0x0000000d640e7209 */ /* 0x000fe20007810000 */
[----:B------:R-:W-:Y:S01]  /*1be60*/  QGMMA.64x128x32.F32.E4M3.E4M3 R24, R184, gdesc[UR4], R24, gsb0 ;  /* 0x01e00004b8187df3 */ /* 0x000fe20008000818 */
[----:B------:R-:W-:Y:S02]  /*1be70*/  FMNMX.FTZ R8, R98, R11, !PT ;  /* 0x0000000b62087209 */ /* 0x000fe40007810000 */
[----:B------:R-:W-:Y:S02]  /*1be80*/  FMNMX.FTZ R13, R101, R14, !PT ;  /* 0x0000000e650d7209 */ /* 0x000fe40007810000 */
[----:B------:R-:W-:Y:S02]  /*1be90*/  FMNMX.FTZ R11, R99, R8, !PT ;  /* 0x00000008630b7209 */ /* 0x000fe40007810000 */
[----:B------:R-:W-:Y:S01]  /*1bea0*/  R2UR UR7, R15 ;  /* 0x000000000f0772ca */ /* 0x000fe200000e0000 */
[----:B------:R-:W0:Y:S01]  /*1beb0*/  SHFL.BFLY PT, R14, R13, 0x2, 0x1f ;  /* 0x0c401f000d0e7f89 */ /* 0x000e2200000e0000 */
[----:B------:R-:W-:-:S04]  /*1bec0*/  FMNMX.FTZ R8, R102, R11, !PT ;  /* 0x0000000b66087209 */ /* 0x000fc80007810000 */
[----:B------:R-:W-:-:S05]  /*1bed0*/  FMNMX.FTZ R8, R103, R8, !PT ;  /* 0x0000000867087209 */ /* 0x000fca0007810000 */
[----:B------:R-:W1:Y:S01]  /*1bee0*/  SHFL.BFLY PT, R11, R8, 0x2, 0x1f ;  /* 0x0c401f00080b7f89 */ /* 0x000e6200000e0000 */
[----:B0-----:R-:W-:Y:S01]  /*1bef0*/  FMNMX.FTZ R20, R13, R14, !PT ;  /* 0x0000000e0d147209 */ /* 0x001fe20007810000 */
[C---:B------:R-:W-:Y:S01]  /*1bf00*/  VIADD R14, R12.reuse, 0x300 ;  /* 0x000003000c0e7836 */ /* 0x040fe20000000000 */
[----:B------:R-:W-:Y:S01]  /*1bf10*/  MOV R13, 0xc0000010 ;  /* 0xc0000010000d7802 */ /* 0x000fe20000000f00 */
[----:B------:R-:W-:-:S03]  /*1bf20*/  VIADD R12, R12, 0x400 ;  /* 0x000004000c0c7836 */ /* 0x000fc60000000000 */
[----:B------:R-:W-:Y:S02]  /*1bf30*/  R2UR UR6, R14 ;  /* 0x000000000e0672ca */ /* 0x000fe400000e0000 */
[----:B-1----:R-:W-:Y:S02]  /*1bf40*/  FMNMX.FTZ R15, R8, R11, !PT ;  /* 0x0000000b080f7209 */ /* 0x002fe40007810000 */
[----:B------:R-:W0:Y:S04]  /*1bf50*/  SHFL.BFLY PT, R11, R20, 0x1, 0x1f ;  /* 0x0c201f00140b7f89 */ /* 0x000e2800000e0000 */
[----:B------:R-:W1:Y:S01]  /*1bf60*/  SHFL.BFLY PT, R14, R15, 0x1, 0x1f ;  /* 0x0c201f000f0e7f89 */ /* 0x000e6200000e0000 */
[----:B0-----:R-:W-:Y:S02]  /*1bf70*/  FMNMX.FTZ R11, R20, R11, !PT ;  /* 0x0000000b140b7209 */ /* 0x001fe40007810000 */
[----:B-1----:R-:W-:-:S03]  /*1bf80*/  FMNMX.FTZ R14, R15, R14, !PT ;  /* 0x0000000e0f0e7209 */ /* 0x002fc60007810000 */
[----:B------:R-:W-:-:S04]  /*1bf90*/  FADD.FTZ R7, -R11, R7 ;  /* 0x000000070b077221 */ /* 0x000fc80000010100 */
[----:B------:R-:W-:Y:S01]  /*1bfa0*/  FMUL.FTZ R21, R2, R7 ;  /* 0x0000000702157220 */ /* 0x000fe20000410000 */
[----:B------:R-:W-:-:S03]  /*1bfb0*/  FADD.FTZ R7, -R14, R6 ;  /* 0x000000060e077221 */ /* 0x000fc60000010100 */
[----:B------:R0:W-:Y:S01]  /*1bfc0*/  MUFU.EX2 R6, R21 ;  /* 0x0000001500067308 */ /* 0x0001e20000000800 */
[----:B------:R-:W-:-:S07]  /*1bfd0*/  FMUL.FTZ R7, R2, R7 ;  /* 0x0000000702077220 */ /* 0x000fce0000410000 */
[----:B------:R-:W-:Y:S01]  /*1bfe0*/  MUFU.EX2 R7, R7 ;  /* 0x0000000700077308 */ /* 0x000fe20000000800 */
[----:B------:R-:W-:Y:S02]  /*1bff0*/  WARPGROUP.DEPBAR.LE gsb0, 0x0 ;  /* 0x00008000000079c5 */ /* 0x000fe40000010000 */
[----:B------:R-:W-:-:S06]  /*1c000*/  WARPGROUP.ARRIVE ;  /* 0x00000000000079c5 */ /* 0x000fcc0000000000 */
[----:B------:R-:W-:Y:S01]  /*1c010*/  QGMMA.64x128x32.F32.E4M3.E4M3 R24, R188, gdesc[UR4], R24, gsb0 ;  /* 0x01e00004bc187df3 */ /* 0x000fe20008000818 */
[----:B------:R-:W-:Y:S01]  /*1c020*/  R2UR UR7, R13 ;  /* 0x000000000d0772ca */ /* 0x000fe200000e0000 */
[----:B------:R-:W-:Y:S01]  /*1c030*/  FFMA.FTZ R13, R2, R11, -8 ;  /* 0xc1000000020d7423 */ /* 0x000fe2000001000b */
[----:B------:R-:W-:-:S03]  /*1c040*/  R2UR UR6, R12 ;  /* 0x000000000c0672ca */ /* 0x000fc600000e0000 */
[C-C-:B------:R-:W-:Y:S01]  /*1c050*/  FFMA.FTZ R15, R2.reuse, R152, -R13.reuse ;  /* 0x00000098020f7223 */ /* 0x140fe2000001080d */
[----:B------:R-:W-:-:S01]  /*1c060*/  FFMA.FTZ R8, R2, R153, -R13 ;  /* 0x0000009902087223 */ /* 0x000fc2000001080d */
[C-C-:B0-----:R-:W-:Y:S01]  /*1c070*/  FFMA.FTZ R21, R2.reuse, R157, -R13.reuse ;  /* 0x0000009d02157223 */ /* 0x141fe2000001080d */
[----:B------:R-:W-:-:S01]  /*1c080*/  FFMA.FTZ R12, R2, R156, -R13 ;  /* 0x0000009c020c7223 */ /* 0x000fc2000001080d */
[C-C-:B------:R-:W-:Y:S01]  /*1c090*/  FFMA.FTZ R20, R2.reuse, R160, -R13.reuse ;  /* 0x000000a002147223 */ /* 0x140fe2000001080d */
        /* <DEDUP_REMOVED lines=35> */
[C---:B------:R-:W-:Y:S01]  /*1c2d0*/  FFMA.FTZ R101, R2.reuse, R14, -8 ;  /* 0xc100000002657423 */ /* 0x040fe2000001000e */
[----:B------:R-:W0:Y:S03]  /*1c2e0*/  MUFU.EX2 R15, R15 ;  /* 0x0000000f000f7308 */ /* 0x000e260000000800 */
[----:B------:R-:W-:-:S01]  /*1c2f0*/  FFMA.FTZ R154, R2, R154, -R101 ;  /* 0x0000009a029a7223 */ /* 0x000fc20000010865 */
[C-C-:B------:R-:W-:Y:S01]  /*1c300*/  FFMA.FTZ R155, R2.reuse, R155, -R101.reuse ;  /* 0x0000009b029b7223 */ /* 0x140fe20000010865 */
[----:B------:R-:W-:-:S01]  /*1c310*/  FFMA.FTZ R156, R2, R158, -R101 ;  /* 0x0000009e029c7223 */ /* 0x000fc20000010865 */
[C-C-:B------:R-:W-:Y:S01]  /*1c320*/  FFMA.FTZ R159, R2.reuse, R159, -R101.reuse ;  /* 0x0000009f029f7223 */ /* 0x140fe20000010865 */
[----:B------:R-:W-:-:S01]  /*1c330*/  FFMA.FTZ R158, R2, R162, -R101 ;  /* 0x000000a2029e7223 */ /* 0x000fc20000010865 */
[----:B------:R-:W1:Y:S01]  /*1c340*/  MUFU.EX2 R8, R8 ;  /* 0x0000000800087308 */ /* 0x000e620000000800 */
[----:B------:R-:W-:-:S01]  /*1c350*/  FFMA.FTZ R161, R2, R163, -R101 ;  /* 0x000000a302a17223 */ /* 0x000fc20000010865 */
[C-C-:B------:R-:W-:Y:S01]  /*1c360*/  FFMA.FTZ R160, R2.reuse, R166, -R101.reuse ;  /* 0x000000a602a07223 */ /* 0x140fe20000010865 */
[----:B------:R-:W-:-:S01]  /*1c370*/  FFMA.FTZ R163, R2, R167, -R101 ;  /* 0x000000a702a37223 */ /* 0x000fc20000010865 */
[C-C-:B------:R-:W-:Y:S01]  /*1c380*/  FFMA.FTZ R138, R2.reuse, R138, -R101.reuse ;  /* 0x0000008a028a7223 */ /* 0x140fe20000010865 */
[----:B------:R-:W-:-:S01]  /*1c390*/  FFMA.FTZ R139, R2, R139, -R101 ;  /* 0x0000008b028b7223 */ /* 0x000fc20000010865 */
[C-C-:B------:R-:W-:Y:S01]  /*1c3a0*/  FFMA.FTZ R142, R2.reuse, R142, -R101.reuse ;  /* 0x0000008e028e7223 */ /* 0x140fe20000010865 */
[----:B------:R-:W-:-:S01]  /*1c3b0*/  FFMA.FTZ R143, R2, R143, -R101 ;  /* 0x0000008f028f7223 */ /* 0x000fc20000010865 */
[----:B------:R-:W2:Y:S01]  /*1c3c0*/  MUFU.EX2 R154, R154 ;  /* 0x0000009a009a7308 */ /* 0x000ea20000000800 */
[----:B0-----:R-:W-:-:S01]  /*1c3d0*/  FFMA.FTZ R3, R6, R3, R15 ;  /* 0x0000000306037223 */ /* 0x001fc2000001000f */
[C-C-:B------:R-:W-:Y:S01]  /*1c3e0*/  FFMA.FTZ R146, R2.reuse, R146, -R101.reuse ;  /* 0x0000009202927223 */ /* 0x140fe20000010865 */
[----:B------:R-:W-:-:S01]  /*1c3f0*/  FFMA.FTZ R147, R2, R147, -R101 ;  /* 0x0000009302937223 */ /* 0x000fc20000010865 */
[C-C-:B------:R-:W-:Y:S01]  /*1c400*/  FFMA.FTZ R150, R2.reuse, R150, -R101.reuse ;  /* 0x0000009602967223 */ /* 0x140fe20000010865 */
[----:B------:R-:W-:-:S01]  /*1c410*/  FFMA.FTZ R151, R2, R151, -R101 ;  /* 0x0000009702977223 */ /* 0x000fc20000010865 */
[C-C-:B------:R-:W-:Y:S01]  /*1c420*/  FFMA.FTZ R122, R2.reuse, R122, -R101.reuse ;  /* 0x0000007a027a7223 */ /* 0x140fe20000010865 */
[----:B------:R-:W-:-:S01]  /*1c430*/  FFMA.FTZ R123, R2, R123, -R101 ;  /* 0x0000007b027b7223 */ /* 0x000fc20000010865 */
[----:B------:R-:W0:Y:S01]  /*1c440*/  MUFU.EX2 R155, R155 ;  /* 0x0000009b009b7308 */ /* 0x000e220000000800 */
[----:B-1----:R-:W-:-:S01]  /*1c450*/  FADD.FTZ R3, R8, R3 ;  /* 0x0000000308037221 */ /* 0x002fc20000010000 */
[C-C-:B------:R-:W-:Y:S01]  /*1c460*/  FFMA.FTZ R126, R2.reuse, R126, -R101.reuse ;  /* 0x0000007e027e7223 */ /* 0x140fe20000010865 */
[----:B------:R-:W-:-:S01]  /*1c470*/  FFMA.FTZ R127, R2, R127, -R101 ;  /* 0x0000007f027f7223 */ /* 0x000fc20000010865 */
[C-C-:B------:R-:W-:Y:S01]  /*1c480*/  FFMA.FTZ R130, R2.reuse, R130, -R101.reuse ;  /* 0x0000008202827223 */ /* 0x140fe20000010865 */
[----:B------:R-:W-:-:S01]  /*1c490*/  FFMA.FTZ R131, R2, R131, -R101 ;  /* 0x0000008302837223 */ /* 0x000fc20000010865 */
[C-C-:B------:R-:W-:Y:S01]  /*1c4a0*/  FFMA.FTZ R134, R2.reuse, R134, -R101.reuse ;  /* 0x0000008602867223 */ /* 0x140fe20000010865 */
[----:B------:R-:W-:-:S01]  /*1c4b0*/  FFMA.FTZ R135, R2, R135, -R101 ;  /* 0x0000008702877223 */ /* 0x000fc20000010865 */
[----:B------:R-:W1:Y:S01]  /*1c4c0*/  MUFU.EX2 R12, R12 ;  /* 0x0000000c000c7308 */ /* 0x000e620000000800 */
[----:B--2---:R-:W-:-:S01]  /*1c4d0*/  FFMA.FTZ R4, R7, R4, R154 ;  /* 0x0000000407047223 */ /* 0x004fc2000001009a */
[C-C-:B------:R-:W-:Y:S01]  /*1c4e0*/  FFMA.FTZ R106, R2.reuse, R106, -R101.reuse ;  /* 0x0000006a026a7223 */ /* 0x140fe20000010865 */
[----:B------:R-:W-:-:S01]  /*1c4f0*/  FFMA.FTZ R107, R2, R107, -R101 ;  /* 0x0000006b026b7223 */ /* 0x000fc20000010865 */
[C-C-:B------:R-:W-:Y:S01]  /*1c500*/  FFMA.FTZ R110, R2.reuse, R110, -R101.reuse ;  /* 0x0000006e026e7223 */ /* 0x140fe20000010865 */
[----:B------:R-:W-:-:S01]  /*1c510*/  FFMA.FTZ R111, R2, R111, -R101 ;  /* 0x0000006f026f7223 */ /* 0x000fc20000010865 */
[C-C-:B------:R-:W-:Y:S01]  /*1c520*/  FFMA.FTZ R114, R2.reuse, R114, -R101.reuse ;  /* 0x0000007202727223 */ /* 0x140fe20000010865 */
[----:B------:R-:W-:-:S01]  /*1c530*/  FFMA.FTZ R115, R2, R115, -R101 ;  /* 0x0000007302737223 */ /* 0x000fc20000010865 */
[----:B------:R-:W2:Y:S01]  /*1c540*/  MUFU.EX2 R156, R156 ;  /* 0x0000009c009c7308 */ /* 0x000ea20000000800 */
[----:B0-----:R-:W-:-:S01]  /*1c550*/  FADD.FTZ R165, R155, R4 ;  /* 0x000000049ba57221 */ /* 0x001fc20000010000 */
        /* <DEDUP_REMOVED lines=11> */
[----:B------:R-:W-:-:S03]  /*1c610*/  FFMA.FTZ R101, R2, R103, -R101 ;  /* 0x0000006702657223 */ /* 0x000fc60000010865 */
        /* <DEDUP_REMOVED lines=10> */
[----:B------:R-:W-:-:S06]  /*1c6c0*/  WARPGROUP.DEPBAR.LE gsb0, 0x0 ;  /* 0x00008000000079c5 */ /* 0x000fcc0000010000 */
[----:B------:R-:W0:Y:S01]  /*1c6d0*/  MUFU.EX2 R152, R152 ;  /* 0x0000009800987308 */ /* 0x000e220000000800 */
[----:B-1----:R-:W-:-:S01]  /*1c6e0*/  FADD.FTZ R3, R153, R4 ;  /* 0x0000000499037221 */ /* 0x002fc20000010000 */
[----:B------:R-:W-:-:S06]  /*1c6f0*/  WARPGROUP.ARRIVE ;  /* 0x00000000000079c5 */ /* 0x000fcc0000000000 */
[----:B------:R-:W1:Y:S01]  /*1c700*/  MUFU.EX2 R160, R160 ;  /* 0x000000a000a07308 */ /* 0x000e620000000800 */
[----:B--2---:R-:W-:-:S01]  /*1c710*/  FADD.FTZ R165, R161, R162 ;  /* 0x000000a2a1a57221 */ /* 0x004fc20000010000 */
[----:B------:R-:W-:Y:S06]  /*1c720*/  QGMMA.64x128x32.F32.E4M3.E4M3 R24, R192, gdesc[UR4], R24, gsb0 ;  /* 0x01e00004c0187df3 */ /* 0x000fec0008000818 */
        /* <DEDUP_REMOVED lines=36> */
[----:B------:R-:W-:-:S06]  /*1c970*/  WARPGROUP.DEPBAR.LE gsb0, 0x0 ;  /* 0x00008000000079c5 */ /* 0x000fcc0000010000 */
        /* <DEDUP_REMOVED lines=54> */
[----:B------:R-:W-:-:S06]  /*1cce0*/  IADD3 R3, -R204, 0xb, RZ ;  /* 0x0000000bcc037810 */ /* 0x000fcc0007ffe1ff */
        /* <DEDUP_REMOVED lines=12> */
[----:B------:R-:W-:-:S04]  /*1cdb0*/  @!P1 IMAD R4, R10, 0x8, R16 ;  /* 0x000000080a049824 */ /* 0x000fc800078e0210 */
[----:B------:R-:W-:Y:S02]  /*1cdc0*/  @!P1 VIADD R4, R4, 0x29840 ;  /* 0x0002984004049836 */ /* 0x000fe40000000000 */
[----:B------:R-:W2:Y:S01]  /*1cdd0*/  MUFU.EX2 R90, R90 ;  /* 0x0000005a005a7308 */ /* 0x000ea20000000800 */
[----:B0-----:R-:W-:-:S02]  /*1cde0*/  FADD.FTZ R167, R119, R162 ;  /* 0x000000a277a77221 */ /* 0x001fc40000010000 */
[----:B------:R-:W-:Y:S01]  /*1cdf0*/  @!P1 PRMT R4, RZ, 0x654, R4 ;  /* 0x00000654ff049816 */ /* 0x000fe20000000004 */
[----:B------:R0:W-:Y:S06]  /*1ce00*/  BAR.ARV R3, 0x100 ;  /* 0x000400030000751d */ /* 0x0001ec0000002000 */
[----:B------:R-:W3:Y:S01]  /*1ce10*/  MUFU.EX2 R89, R89 ;  /* 0x0000005900597308 */ /* 0x000ee20000000800 */
[----:B-1----:R-:W-:-:S01]  /*1ce20*/  FADD.FTZ R162, R88, R165 ;  /* 0x000000a558a27221 */ /* 0x002fc20000010000 */
[----:B------:R1:W-:Y:S01]  /*1ce30*/  @!P1 SYNCS.ARRIVE.TRANS64.RED.A1T0 RZ, [R4+URZ], RZ ;  /* 0x000000ff04ff99a7 */ /* 0x0003e2000810043f */
[----:B--2---:R-:W-:-:S05]  /*1ce40*/  FADD.FTZ R164, R90, R167 ;  /* 0x000000a75aa47221 */ /* 0x004fca0000010000 */
[----:B------:R-:W0:Y:S08]  /*1ce50*/  MUFU.EX2 R91, R91 ;  /* 0x0000005b005b7308 */ /* 0x000e300000000800 */
[----:B------:R-:W2:Y:S01]  /*1ce60*/  MUFU.EX2 R92, R92 ;  /* 0x0000005c005c7308 */ /* 0x000ea20000000800 */
[----:B---3--:R-:W-:-:S07]  /*1ce70*/  FADD.FTZ R165, R89, R162 ;  /* 0x000000a259a57221 */ /* 0x008fce0000010000 */
[----:B------:R-:W3:Y:S01]  /*1ce80*/  MUFU.EX2 R94, R94 ;  /* 0x0000005e005e7308 */ /* 0x000ee20000000800 */
[----:B0-----:R-:W-:-:S07]  /*1ce90*/  FADD.FTZ R3, R91, R164 ;  /* 0x000000a45b037221 */ /* 0x001fce0000010000 */
[----:B------:R-:W0:Y:S01]  /*1cea0*/  MUFU.EX2 R93, R93 ;  /* 0x0000005d005d7308 */ /* 0x000e220000000800 */
[----:B--2---:R-:W-:-:S07]  /*1ceb0*/  FADD.FTZ R162, R92, R165 ;  /* 0x000000a55ca27221 */ /* 0x004fce0000010000 */
[----:B------:R-:W2:Y:S01]  /*1cec0*/  MUFU.EX2 R95, R95 ;  /* 0x0000005f005f7308 */ /* 0x000ea20000000800 */
[----:B---3--:R-:W-:-:S07]  /*1ced0*/  FADD.FTZ R164, R94, R3 ;  /* 0x000000035ea47221 */ /* 0x008fce0000010000 */
[----:B------:R-:W1:Y:S01]  /*1cee0*/  MUFU.EX2 R96, R96 ;  /* 0x0000006000607308 */ /* 0x000e620000000800 */
[----:B0-----:R-:W-:-:S07]  /*1cef0*/  FADD.FTZ R3, R93, R162 ;  /* 0x000000a25d037221 */ /* 0x001fce0000010000 */
[----:B------:R-:W0:Y:S01]  /*1cf00*/  MUFU.EX2 R98, R98 ;  /* 0x0000006200627308 */ /* 0x000e220000000800 */
[----:B--2---:R-:W-:-:S07]  /*1cf10*/  FADD.FTZ R103, R95, R164 ;  /* 0x000000a45f677221 */ /* 0x004fce0000010000 */
[----:B------:R-:W2:Y:S01]  /*1cf20*/  MUFU.EX2 R97, R97 ;  /* 0x0000006100617308 */ /* 0x000ea20000000800 */
[----:B-1----:R-:W-:-:S07]  /*1cf30*/  FADD.FTZ R4, R96, R3 ;  /* 0x0000000360047221 */ /* 0x002fce0000010000 */
        /* <DEDUP_REMOVED lines=9> */
[----:B--2---:R-:W-:-:S01]  /*1cfd0*/  FADD.FTZ R162, R102, R103 ;  /* 0x0000006766a27221 */ /* 0x004fc20000010000 */
[----:B-1----:R-:W-:-:S03]  /*1cfe0*/  FADD.FTZ R3, R13, R4 ;  /* 0x000000040d037221 */ /* 0x002fc60000010000 */
[----:B0-----:R-:W-:Y:S01]  /*1cff0*/  FADD.FTZ R4, R101, R162 ;  /* 0x000000a265047221 */ /* 0x001fe20000010000 */
[----:B------:R-:W-:Y:S06]  /*1d000*/  @!P0 BRA `(.L_x_630) ;  /* 0x0000000000048947 */ /* 0x000fec0003800000 */
[----:B------:R-:W-:Y:S01]  /*1d010*/  BPT.TRAP 0x1 ;  /* 0x000000040000795c */ /* 0x000fe20000300000 */
.L_x_630:
[----:B------:R-:W-:Y:S01]  /*1d020*/  F2FP.SATFINITE.E4M3.F32.PACK_AB_MERGE_C R12, R21, R12, RZ ;  /* 0x0000000c150c723e */ /* 0x000fe200048070ff */
[-C--:B------:R-:W-:Y:S01]  /*1d030*/  FMUL.FTZ R24, R24, R6.reuse ;  /* 0x0000000618187220 */ /* 0x080fe20000410000 */
[----:B------:R-:W-:Y:S01]  /*1d040*/  ISETP.GT.AND P1, PT, R5, RZ, PT ;  /* 0x000000ff0500720c */ /* 0x000fe20003f24270 */
[-C--:B------:R-:W-:Y:S01]  /*1d050*/  FMUL.FTZ R25, R25, R6.reuse ;  /* 0x0000000619197220 */ /* 0x080fe20000410000 */
[----:B------:R-:W-:Y:S01]  /*1d060*/  F2FP.SATFINITE.E4M3.F32.PACK_AB_MERGE_C R176, R8, R15, R12 ;  /* 0x0000000f08b0723e */ /* 0x000fe2000480700c */
[----:B------:R-:W-:Y:S01]  /*1d070*/  IMAD R8, R9, 0x8, R16 ;  /* 0x0000000809087824 */ /* 0x000fe200078e0210 */
[----:B------:R-:W-:Y:S01]  /*1d080*/  MOV R9, UR37 ;  /* 0x0000002500097c02 */ /* 0x000fe20008000f00 */
[----:B------:R-:W-:Y:S01]  /*1d090*/  FMUL.FTZ R28, R28, R6 ;  /* 0x000000061c1c7220 */ /* 0x000fe20000410000 */
        /* <DEDUP_REMOVED lines=84> */
[----:B------:R-:W-:Y:S01]  /*1d5e0*/  VIADD R5, R5, 0xffffffff ;  /* 0xffffffff05057836 */ /* 0x000fe20000000000 */
[----:B------:R-:W-:Y:S01]  /*1d5f0*/  F2FP.SATFINITE.E4M3.F32.PACK_AB_MERGE_C R178, R153, R20, R152 ;  /* 0x0000001499b2723e */ /* 0x000fe20004807098 */
[----:B------:R-:W-:Y:S01]  /*1d600*/  IMAD.MOV.U32 R6, RZ, RZ, R14 ;  /* 0x000000ffff067224 */ /* 0x000fe200078e000e */
[----:B------:R-:W-:Y:S01]  /*1d610*/  F2FP.SATFINITE.E4M3.F32.PACK_AB_MERGE_C R179, R161, R158, R160 ;  /* 0x0000009ea1b3723e */ /* 0x000fe200048070a0 */
[----:B0-----:R-:W-:Y:S01]  /*1d620*/  IMAD.MOV.U32 R8, RZ, RZ, R198 ;  /* 0x000000ffff087224 */ /* 0x001fe200078e00c6 */
        /* <DEDUP_REMOVED lines=17> */
[----:B------:R-:W-:Y:S01]  /*1d740*/  MOV R7, R11 ;  /* 0x0000000b00077202 */ /* 0x000fe20000000f00 */
[----:B------:R-:W-:Y:S06]  /*1d750*/  @P1 BRA `(.L_x_631) ;  /* 0xffffffcc007c1947 */ /* 0x000fec000383ffff */
[----:B------:R-:W-:-:S07]  /*1d760*/  IMAD.MOV.U32 R156, RZ, RZ, R10 ;  /* 0x000000ffff9c7224 */ /* 0x000fce00078e000a */
.L_x_620:
[----:B------:R-:W-:Y:S05]  /*1d770*/  WARPSYNC.ALL ;  /* 0x0000000000007948 */ /* 0x000fea0003800000 */
[----:B------:R-:W-:Y:S06]  /*1d780*/  BAR.ARV 0x8, 0x180 ;  /* 0x0206000000007b1d */ /* 0x000fec0000002000 */
[----:B------:R-:W-:Y:S05]  /*1d790*/  @!P0 BRA `(.L_x_632) ;  /* 0x0000000000048947 */ /* 0x000fea0003800000 */
[----:B------:R-:W-:Y:S01]  /*1d7a0*/  BPT.TRAP 0x1 ;  /* 0x000000040000795c */ /* 0x000fe20000300000 */
.L_x_632:
[----:B------:R-:W-:Y:S02]  /*1d7b0*/  LEA R15, R156, R16, 0x3 ;  /* 0x000000109c0f7211 */ /* 0x000fe400078e18ff */
[----:B------:R-:W-:-:S04]  /*1d7c0*/  SHF.L.U32 R0, R198, 0x1f, RZ ;  /* 0x0000001fc6007819 */ /* 0x000fc800000006ff */
[----:B------:R0:W1:Y:S01]  /*1d7d0*/  SYNCS.PHASECHK.TRANS64.TRYWAIT P1, [R15+URZ+0x29850], R0 ;  /* 0x029850000f0075a7 */ /* 0x000062000802017f */
[----:B------:R-:W-:Y:S05]  /*1d7e0*/  @!P0 BRA `(.L_x_633) ;  /* 0x0000000000048947 */ /* 0x000fea0003800000 */
[----:B------:R-:W-:Y:S01]  /*1d7f0*/  BPT.TRAP 0x1 ;  /* 0x000000040000795c */ /* 0x000fe20000300000 */
.L_x_633:
[----:B------:R-:W-:-:S05]  /*1d800*/  VIADD R16, R16, 0x400 ;  /* 0x0000040010107836 */ /* 0x000fca0000000000 */
[----:B------:R-:W-:-:S04]  /*1d810*/  SHF.R.U32.HI R16, RZ, 0x4, R16 ;  /* 0x00000004ff107819 */ /* 0x000fc80000011610 */
[----:B------:R-:W-:-:S04]  /*1d820*/  LOP3.LUT R16, R16, 0x3fff, RZ, 0xc0, !PT ;  /* 0x00003fff10107812 */ /* 0x000fc800078ec0ff */
[----:B------:R-:W-:Y:S01]  /*1d830*/  LOP3.LUT R7, R16, 0x10000, RZ, 0xfc, !PT ;  /* 0x0001000010077812 */ /* 0x000fe200078efcff */
[----:B-1----:R-:W-:Y:S06]  /*1d840*/  @P1 BRA `(.L_x_634) ;  /* 0x0000000000081947 */ /* 0x002fec0003800000 */
[----:B------:R-:W1:Y:S02]  /*1d850*/  SYNCS.PHASECHK.TRANS64.TRYWAIT P1, [R15+URZ+0x29850], R0 ;  /* 0x029850000f0075a7 */ /* 0x000e64000802017f */
[----:B-1----:R-:W-:Y:S05]  /*1d860*/  @!P1 BRA `(.L_x_635) ;  /* 0x000000a0003c9947 */ /* 0x002fea0003800000 */
.L_x_634:
[----:B------:R-:W-:Y:S01]  /*1d870*/  IMAD R6, R156, 0x500, R7 ;  /* 0x000005009c067824 */ /* 0x000fe200078e0207 */
[----:B------:R-:W-:Y:S05]  /*1d880*/  WARPSYNC.ALL ;  /* 0x0000000000007948 */ /* 0x000fea0003800000 */
[----:B------:R-:W-:Y:S01]  /*1d890*/  IMAD.MOV.U32 R7, RZ, RZ, -0x3ffffff0 ;  /* 0xc0000010ff077424 */ /* 0x000fe200078e00ff */
[C---:B------:R-:W-:Y:S01]  /*1d8a0*/  R2UR UR6, R6.reuse ;  /* 0x00000000060672ca */ /* 0x040fe200000e0000 */
[----:B------:R-:W-:Y:S01]  /*1d8b0*/  WARPGROUP.ARRIVE ;  /* 0x00000000000079c5 */ /* 0x000fe20000000000 */
[C---:B------:R-:W-:Y:S01]  /*1d8c0*/  VIADD R8, R6.reuse, 0x100 ;  /* 0x0000010006087836 */ /* 0x040fe20000000000 */
[----:B------:R-:W-:Y:S01]  /*1d8d0*/  MOV R9, 0xc0000010 ;  /* 0xc000001000097802 */ /* 0x000fe20000000f00 */
[----:B------:R-:W-:Y:S01]  /*1d8e0*/  ULDC.64 UR4, c[0x0][0x9a0] ;  /* 0x0002680000047ab9 */ /* 0x000fe20000000a00 */
[----:B------:R-:W-:Y:S01]  /*1d8f0*/  R2UR UR7, R7 ;  /* 0x00000000070772ca */ /* 0x000fe200000e0000 */
[----:B------:R-:W-:Y:S01]  /*1d900*/  VIADD R20, R6, 0x200 ;  /* 0x0000020006147836 */ /* 0x000fe20000000000 */
[----:B------:R-:W-:Y:S01]  /*1d910*/  ISETP.NE.U32.AND P1, PT, RZ, UR4, PT ;  /* 0x00000004ff007c0c */ /* 0x000fe2000bf25070 */
[----:B------:R-:W-:-:S03]  /*1d920*/  IMAD.MOV.U32 R21, RZ, RZ, -0x3ffffff0 ;  /* 0xc0000010ff157424 */ /* 0x000fc600078e00ff */
[----:B------:R-:W-:-:S07]  /*1d930*/  ISETP.NE.AND.EX P1, PT, RZ, UR5, PT, P1 ;  /* 0x00000005ff007c0c */ /* 0x000fce000bf25310 */
[----:B------:R-:W-:Y:S01]  /*1d940*/  QGMMA.64x128x32.F32.E4M3.E4M3 R24, R176, gdesc[UR4], R24, gsb0 ;  /* 0x01e00004b0187df3 */ /* 0x000fe20008000818 */
[----:B------:R-:W-:Y:S02]  /*1d950*/  R2UR UR6, R8 ;  /* 0x00000000080672ca */ /* 0x000fe400000e0000 */
[----:B------:R-:W-:-:S03]  /*1d960*/  R2UR UR7, R9 ;  /* 0x00000000090772ca */ /* 0x000fc600000e0000 */
[----:B------:R-:W0:Y:S01]  /*1d970*/  @P1 LDC.64 R8, c[0x0][0x9c8] ;  /* 0x00027200ff081b82 */ /* 0x000e220000000a00 */
[----:B------:R-:W-:-:S07]  /*1d980*/  @P1 SHF.R.S32.HI R7, RZ, 0x1f, R206 ;  /* 0x0000001fff071819 */ /* 0x000fce00000114ce */
[----:B------:R-:W2:Y:S01]  /*1d990*/  @P1 LDC.64 R12, c[0x0][0x9d0] ;  /* 0x00027400ff0c1b82 */ /* 0x000ea20000000a00 */
[----:B01----:R-:W-:-:S04]  /*1d9a0*/  @P1 IMAD R0, R216, R8, RZ ;  /* 0x00000008d8001224 */ /* 0x003fc800078e02ff */
[C---:B------:R-:W-:Y:S02]  /*1d9b0*/  @P1 IMAD R5, R210.reuse, R9, R0 ;  /* 0x00000009d2051224 */ /* 0x040fe400078e0200 */
[----:B------:R-:W-:-:S04]  /*1d9c0*/  @P1 IMAD.WIDE.U32 R8, R210, R8, RZ ;  /* 0x00000008d2081225 */ /* 0x000fc800078e00ff */
[-C--:B--2---:R-:W-:Y:S02]  /*1d9d0*/  @P1 IMAD R0, R7, R12.reuse, RZ ;  /* 0x0000000c07001224 */ /* 0x084fe400078e02ff */
[----:B------:R-:W-:Y:S02]  /*1d9e0*/  @P1 IMAD.IADD R9, R9, 0x1, R5 ;  /* 0x0000000109091824 */ /* 0x000fe400078e0205 */
[C---:B------:R-:W-:Y:S01]  /*1d9f0*/  @P1 IMAD R5, R206.reuse, R13, R0 ;  /* 0x0000000dce051224 */ /* 0x040fe200078e0200 */
[----:B------:R-:W-:Y:S01]  /*1da00*/  MOV R0, 0x3f800000 ;  /* 0x3f80000000007802 */ /* 0x000fe20000000f00 */
[----:B------:R-:W-:-:S04]  /*1da10*/  @P1 IMAD.WIDE.U32 R8, R206, R12, R8 ;  /* 0x0000000cce081225 */ /* 0x000fc800078e0008 */
[----:B------:R-:W-:Y:S01]  /*1da20*/  @P1 IMAD.IADD R5, R9, 0x1, R5 ;  /* 0x0000000109051824 */ /* 0x000fe200078e0205 */
[----:B------:R-:W-:-:S04]  /*1da30*/  @P1 LEA R12, P2, R8, UR4, 0x2 ;  /* 0x00000004080c1c11 */ /* 0x000fc8000f8410ff */
[----:B------:R-:W-:-:S05]  /*1da40*/  @P1 LEA.HI.X R13, R8, UR5, R5, 0x2, P2 ;  /* 0x00000005080d1c11 */ /* 0x000fca00090f1405 */
[----:B------:R0:W2:Y:S01]  /*1da50*/  @P1 LDG.E R0, desc[UR54][R12.64] ;  /* 0x000000360c001981 */ /* 0x0000a2000c1e1900 */
[----:B------:R-:W-:Y:S02]  /*1da60*/  WARPGROUP.DEPBAR.LE gsb0, 0x0 ;  /* 0x00008000000079c5 */ /* 0x000fe40000010000 */
[----:B------:R-:W-:-:S06]  /*1da70*/  WARPGROUP.ARRIVE ;  /* 0x00000000000079c5 */ /* 0x000fcc0000000000 */
[----:B------:R-:W-:Y:S01]  /*1da80*/  QGMMA.64x128x32.F32.E4M3.E4M3 R24, R180, gdesc[UR4], R24, gsb0 ;  /* 0x01e00004b4187df3 */ /* 0x000fe20008000818 */
[----:B------:R-:W-:Y:S02]  /*1da90*/  R2UR UR6, R20 ;  /* 0x00000000140672ca */ /* 0x000fe400000e0000 */
[----:B------:R-:W-:Y:S01]  /*1daa0*/  R2UR UR7, R21 ;  /* 0x00000000150772ca */ /* 0x000fe200000e0000 */
[----:B------:R-:W-:Y:S02]  /*1dab0*/  VIADD R8, R6, 0x300 ;  /* 0x0000030006087836 */ /* 0x000fe40000000000 */
[----:B------:R-:W-:Y:S01]  /*1dac0*/  IMAD.MOV.U32 R9, RZ, RZ, -0x3ffffff0 ;  /* 0xc0000010ff097424 */ /* 0x000fe200078e00ff */
[----:B------:R-:W-:Y:S02]  /*1dad0*/  WARPGROUP.DEPBAR.LE gsb0, 0x0 ;  /* 0x00008000000079c5 */ /* 0x000fe40000010000 */
[----:B------:R-:W-:-:S07]  /*1dae0*/  WARPGROUP.ARRIVE ;  /* 0x00000000000079c5 */ /* 0x000fce0000000000 */
[----:B------:R-:W-:Y:S01]  /*1daf0*/  QGMMA.64x128x32.F32.E4M3.E4M3 R24, R184, gdesc[UR4], R24, gsb0 ;  /* 0x01e00004b8187df3 */ /* 0x000fe20008000818 */
[----:B------:R-:W-:Y:S02]  /*1db00*/  R2UR UR6, R8 ;  /* 0x00000000080672ca */ /* 0x000fe400000e0000 */
[----:B------:R-:W-:Y:S01]  /*1db10*/  R2UR UR7, R9 ;  /* 0x00000000090772ca */ /* 0x000fe200000e0000 */
[----:B------:R-:W-:Y:S01]  /*1db20*/  IMAD.MOV.U32 R7, RZ, RZ, -0x3ffffff0 ;  /* 0xc0000010ff077424 */ /* 0x000fe200078e00ff */
[----:B------:R-:W-:Y:S01]  /*1db30*/  IADD3 R6, R6, 0x400, RZ ;  /* 0x0000040006067810 */ /* 0x000fe20007ffe0ff */
[----:B------:R-:W1:Y:S01]  /*1db40*/  SHFL.BFLY PT, R8, R3, 0x2, 0x1f ;  /* 0x0c401f0003087f89 */ /* 0x000e6200000e0000 */
[----:B------:R-:W-:Y:S02]  /*1db50*/  WARPGROUP.DEPBAR.LE gsb0, 0x0 ;  /* 0x00008000000079c5 */ /* 0x000fe40000010000 */
[----:B------:R-:W-:-:S07]  /*1db60*/  WARPGROUP.ARRIVE ;  /* 0x00000000000079c5 */ /* 0x000fce0000000000 */
[----:B------:R-:W-:Y:S01]  /*1db70*/  QGMMA.64x128x32.F32.E4M3.E4M3 R24, R188, gdesc[UR4], R24, gsb0 ;  /* 0x01e00004bc187df3 */ /* 0x000fe20008000818 */
[----:B------:R-:W-:Y:S02]  /*1db80*/  R2UR UR6, R6 ;  /* 0x00000000060672ca */ /* 0x000fe400000e0000 */
[----:B------:R-:W-:Y:S02]  /*1db90*/  R2UR UR7, R7 ;  /* 0x00000000070772ca */ /* 0x000fe400000e0000 */
[----:B------:R-:W3:Y:S01]  /*1dba0*/  SHFL.BFLY PT, R7, R4, 0x2, 0x1f ;  /* 0x0c401f0004077f89 */ /* 0x000ee200000e0000 */
[----:B-1----:R-:W-:-:S05]  /*1dbb0*/  FADD.FTZ R8, R8, R3 ;  /* 0x0000000308087221 */ /* 0x002fca0000010000 */
[----:B------:R-:W1:Y:S01]  /*1dbc0*/  SHFL.BFLY PT, R5, R8, 0x1, 0x1f ;  /* 0x0c201f0008057f89 */ /* 0x000e6200000e0000 */
[----:B---3--:R-:W-:-:S05]  /*1dbd0*/  FADD.FTZ R7, R7, R4 ;  /* 0x0000000407077221 */ /* 0x008fca0000010000 */
[----:B------:R-:W3:Y:S01]  /*1dbe0*/  SHFL.BFLY PT, R6, R7, 0x1, 0x1f ;  /* 0x0c201f0007067f89 */ /* 0x000ee200000e0000 */
[----:B-1----:R-:W-:-:S05]  /*1dbf0*/  FADD.FTZ R9, R8, R5 ;  /* 0x0000000508097221 */ /* 0x002fca0000010000 */
[C---:B------:R-:W-:Y:S01]  /*1dc00*/  FSETP.NE.FTZ.AND P1, PT, R9.reuse, RZ, PT ;  /* 0x000000ff0900720b */ /* 0x040fe20003f35000 */
[----:B0-----:R-:W-:Y:S01]  /*1dc10*/  FMUL.FTZ R12, R9, 0.00390625 ;  /* 0x3b800000090c7820 */ /* 0x001fe20000410000 */
[----:B------:R-:W-:-:S04]  /*1dc20*/  IMAD.MOV.U32 R3, RZ, RZ, RZ ;  /* 0x000000ffff037224 */ /* 0x000fc800078e00ff */
[----:B------:R-:W-:Y:S01]  /*1dc30*/  FSETP.NE.FTZ.AND P2, PT, R12, RZ, PT ;  /* 0x000000ff0c00720b */ /* 0x000fe20003f55000 */
[----:B---3--:R-:W-:-:S04]  /*1dc40*/  FADD.FTZ R10, R7, R6 ;  /* 0x00000006070a7221 */ /* 0x008fc80000010000 */
[----:B------:R-:W-:Y:S02]  /*1dc50*/  FMUL.FTZ R6, R10, 0.00390625 ;  /* 0x3b8000000a067820 */ /* 0x000fe40000410000 */
[----:B------:R-:W-:Y:S03]  /*1dc60*/  @P1 MUFU.RCP R3, R9 ;  /* 0x0000000900031308 */ /* 0x000fe60000001000 */
[----:B------:R-:W-:Y:S01]  /*1dc70*/  FSETP.NE.FTZ.AND P3, PT, R6, RZ, PT ;  /* 0x000000ff0600720b */ /* 0x000fe20003f75000 */
[----:B------:R-:W-:Y:S02]  /*1dc80*/  WARPGROUP.DEPBAR.LE gsb0, 0x0 ;  /* 0x00008000000079c5 */ /* 0x000fe40000010000 */
[----:B------:R-:W-:-:S06]  /*1dc90*/  WARPGROUP.ARRIVE ;  /* 0x00000000000079c5 */ /* 0x000fcc0000000000 */
[----:B------:R-:W-:Y:S01]  /*1dca0*/  QGMMA.64x128x32.F32.E4M3.E4M3 R24, R192, gdesc[UR4], R24, gsb0 ;  /* 0x01e00004c0187df3 */ /* 0x000fe20008000818 */
[----:B------:R-:W-:Y:S01]  /*1dcb0*/  FSETP.NE.FTZ.AND P1, PT, R10, RZ, PT ;  /* 0x000000ff0a00720b */ /* 0x000fe20003f35000 */
[----:B------:R-:W-:Y:S02]  /*1dcc0*/  IMAD.MOV.U32 R7, RZ, RZ, RZ ;  /* 0x000000ffff077224 */ /* 0x000fe400078e00ff */
[----:B------:R-:W0:Y:S08]  /*1dcd0*/  @P3 MUFU.LG2 R6, R6 ;  /* 0x0000000600063308 */ /* 0x000e300000000c00 */
[----:B------:R-:W1:Y:S08]  /*1dce0*/  @P2 MUFU.LG2 R5, R12 ;  /* 0x0000000c00052308 */ /* 0x000e700000000c00 */
[----:B------:R-:W3:Y:S01]  /*1dcf0*/  @P1 MUFU.RCP R7, R10 ;  /* 0x0000000a00071308 */ /* 0x000ee20000001000 */
[C---:B------:R-:W-:Y:S01]  /*1dd00*/  @P2 FMUL.FTZ R4, R2.reuse, 0.69314718246459960938 ;  /* 0x3f31721802042820 */ /* 0x040fe20000410000 */
[----:B------:R-:W-:Y:S01]  /*1dd10*/  @P3 FMUL.FTZ R2, R2, 0.69314718246459960938 ;  /* 0x3f31721802023820 */ /* 0x000fe20000410000 */
[----:B0-----:R-:W-:Y:S01]  /*1dd20*/  @P3 FMUL.FTZ R9, R6, 0.69314718246459960938 ;  /* 0x3f31721806093820 */ /* 0x001fe20000410000 */
[----:B------:R-:W-:Y:S01]  /*1dd30*/  IMAD.MOV.U32 R89, RZ, RZ, -0x800000 ;  /* 0xff800000ff597424 */ /* 0x000fe200078e00ff */
[----:B------:R-:W-:Y:S01]  /*1dd40*/  MOV R88, 0xff800000 ;  /* 0xff80000000587802 */ /* 0x000fe20000000f00 */
[----:B-1----:R-:W-:Y:S01]  /*1dd50*/  @P2 FMUL.FTZ R5, R5, 0.69314718246459960938 ;  /* 0x3f31721805052820 */ /* 0x002fe20000410000 */
[----:B------:R-:W-:-:S01]  /*1dd60*/  @P3 FFMA.FTZ R89, R2, R14, R9 ;  /* 0x0000000e02593223 */ /* 0x000fc20000010009 */
[----:B--2---:R-:W-:-:S02]  /*1dd70*/  FMUL.FTZ R3, R3, R0 ;  /* 0x0000000003037220 */ /* 0x004fc40000410000 */
[----:B------:R-:W-:-:S01]  /*1dd80*/  @P2 FFMA.FTZ R88, R4, R11, R5 ;  /* 0x0000000b04582223 */ /* 0x000fc20000010005 */
[----:B---3--:R-:W-:Y:S01]  /*1dd90*/  FMUL.FTZ R2, R7, R0 ;  /* 0x0000000007027220 */ /* 0x008fe20000410000 */
[----:B------:R-:W-:Y:S02]  /*1dda0*/  WARPGROUP.DEPBAR.LE gsb0, 0x0 ;  /* 0x00008000000079c5 */ /* 0x000fe40000010000 */
[----:B------:R-:W-:Y:S05]  /*1ddb0*/  @!P0 BRA `(.L_x_636) ;  /* 0x0000000000048947 */ /* 0x000fea0003800000 */
[----:B------:R-:W-:Y:S01]  /*1ddc0*/  BPT.TRAP 0x1 ;  /* 0x000000040000795c */ /* 0x000fe20000300000 */
.L_x_636:
[----:B------:R-:W-:Y:S01]  /*1ddd0*/  VIADD R0, R15, 0x29860 ;  /* 0x000298600f007836 */ /* 0x000fe20000000000 */
[----:B------:R-:W-:Y:S01]  /*1dde0*/  IADD3 R156, R156, 0x1, RZ ;  /* 0x000000019c9c7810 */ /* 0x000fe20007ffe0ff */
[----:B------:R-:W-:Y:S02]  /*1ddf0*/  IMAD.U32 R5, RZ, RZ, UR37 ;  /* 0x00000025ff057e24 */ /* 0x000fe4000f8e00ff */
[-C--:B------:R-:W-:Y:S01]  /*1de00*/  FMUL.FTZ R103, R24, R3.reuse ;  /* 0x0000000318677220 */ /* 0x080fe20000410000 */
[-C--:B------:R-:W-:Y:S01]  /*1de10*/  FMUL.FTZ R100, R28, R3.reuse ;  /* 0x000000031c647220 */ /* 0x080fe20000410000 */
[----:B------:R-:W-:Y:S01]  /*1de20*/  ISETP.NE.AND P1, PT, R156, 0x2, PT ;  /* 0x000000029c00780c */ /* 0x000fe20003f25270 */
[-C--:B------:R-:W-:Y:S01]  /*1de30*/  FMUL.FTZ R98, R29, R3.reuse ;  /* 0x000000031d627220 */ /* 0x080fe20000410000 */
[----:B------:R-:W-:Y:S01]  /*1de40*/  PRMT R0, R5, 0x654, R0 ;  /* 0x0000065405007816 */ /* 0x000fe20000000000 */
[-C--:B------:R-:W-:Y:S01]  /*1de50*/  FMUL.FTZ R99, R32, R3.reuse ;  /* 0x0000000320637220 */ /* 0x080fe20000410000 */
        /* <DEDUP_REMOVED lines=29> */
[----:B------:R-:W-:Y:S01]  /*1e030*/  SEL R3, RZ, 0x1, P1 ;  /* 0x00000001ff037807 */ /* 0x000fe20000800000 */
        /* <DEDUP_REMOVED lines=32> */
[----:B------:R-:W-:Y:S01]  /*1e240*/  FMUL.FTZ R87, R87, R2 ;  /* 0x0000000257577220 */ /* 0x000fe20000410000 */
[----:B------:R-:W-:Y:S01]  /*1e250*/  LOP3.LUT R198, R198, R3, RZ, 0x3c, !PT ;  /* 0x00000003c6c67212 */ /* 0x000fe200078e3cff */
[----:B------:R-:W-:Y:S01]  /*1e260*/  UIADD3 UR43, UR43, 0x1, URZ ;  /* 0x000000012b2b7890 */ /* 0x000fe2000fffe03f */
[----:B0-----:R-:W-:-:S11]  /*1e270*/  SEL R156, R156, RZ, P1 ;  /* 0x000000ff9c9c7207 */ /* 0x001fd60000800000 */
.L_x_580:
[----:B------:R-:W-:Y:S05]  /*1e280*/  WARPSYNC.ALL ;  /* 0x0000000000007948 */ /* 0x000fea0003800000 */
[----:B------:R-:W0:Y:S08]  /*1e290*/  S2UR UR37, SR_CgaCtaId ;  /* 0x00000000002579c3 */ /* 0x000e300000008800 */
[----:B------:R-:W-:Y:S06]  /*1e2a0*/  BAR.SYNC.DEFER_BLOCKING 0x5, 0x180 ;  /* 0x0146000000007b1d */ /* 0x000fec0000010000 */
[----:B------:R-:W-:Y:S01]  /*1e2b0*/  UMOV UR4, 0x400 ;  /* 0x0000040000047882 */ /* 0x000fe20000000000 */
[----:B------:R-:W-:Y:S01]  /*1e2c0*/  BSSY B0, `(.L_x_637) ;  /* 0x0000275000007945 */ /* 0x000fe20003800000 */
[----:B0-----:R-:W-:-:S06]  /*1e2d0*/  ULEA UR4, UR37, UR4, 0x18 ;  /* 0x0000000425047291 */ /* 0x001fcc000f8ec03f */
[----:B------:R-:W-:-:S05]  /*1e2e0*/  IMAD.U32 R16, RZ, RZ, UR4 ;  /* 0x00000004ff107e24 */ /* 0x000fca000f8e00ff */
[----:B------:R0:W1:Y:S01]  /*1e2f0*/  LDS.128 R204, [R16+0x298d0] ;  /* 0x0298d00010cc7984 */ /* 0x0000620000000c00 */
[----:B------:R-:W-:Y:S06]  /*1e300*/  BAR.ARV 0x4, 0x180 ;  /* 0x0106000000007b1d */ /* 0x000fec0000002000 */
[----:B------:R-:W-:Y:S05]  /*1e310*/  @P0 BRA `(.L_x_638) ;  /* 0x0000001800c40947 */ /* 0x000fea0003800000 */
[----:B------:R-:W2:Y:S01]  /*1e320*/  S2R R54, SR_TID.X ;  /* 0x0000000000367919 */ /* 0x000ea20000002100 */
[----:B------:R-:W-:Y:S01]  /*1e330*/  ULDC.64 UR4, c[0x4][0x40] ;  /* 0x0100100000047ab9 */ /* 0x000fe20000000a00 */
[----:B------:R-:W3:Y:S01]  /*1e340*/  LDL R50, [R1+0x8] ;  /* 0x0000080001327983 */ /* 0x000ee20000100800 */
[----:B--2---:R-:W-:-:S05]  /*1e350*/  IMAD.SHL.U32 R0, R54, 0x4, RZ ;  /* 0x0000000436007824 */ /* 0x004fca00078e00ff */
[----:B------:R-:W-:-:S04]  /*1e360*/  LOP3.LUT R0, R0, 0xc, RZ, 0xc0, !PT ;  /* 0x0000000c00007812 */ /* 0x000fc800078ec0ff */
[----:B------:R-:W-:-:S05]  /*1e370*/  IADD3 R2, P0, R0, UR4, RZ ;  /* 0x0000000400027c10 */ /* 0x000fca000ff1e0ff */
[----:B------:R-:W-:-:S05]  /*1e380*/  IMAD.X R3, RZ, RZ, UR5, P0 ;  /* 0x00000005ff037e24 */ /* 0x000fca00080e06ff */
[----:B------:R2:W4:Y:S01]  /*1e390*/  LDG.E.CONSTANT R0, desc[UR54][R2.64] ;  /* 0x0000003602007981 */ /* 0x000522000c1e9900 */
[----:B------:R-:W-:Y:S01]  /*1e3a0*/  F2FP.BF16.F32.PACK_AB R68, R61, R68 ;  /* 0x000000443d44723e */ /* 0x000fe200000010ff */
[----:B------:R-:W-:Y:S01]  /*1e3b0*/  UMOV UR4, 0xffffffff ;  /* 0xffffffff00047882 */ /* 0x000fe20000000000 */
[----:B------:R-:W-:Y:S01]  /*1e3c0*/  F2FP.BF16.F32.PACK_AB R59, R47, R52 ;  /* 0x000000342f3b723e */ /* 0x000fe200000010ff */
[----:B------:R-:W0:Y:S01]  /*1e3d0*/  S2R R51, SR_SWINHI ;  /* 0x0000000000337919 */ /* 0x000e220000002f00 */
[----:B------:R-:W-:Y:S02]  /*1e3e0*/  F2FP.BF16.F32.PACK_AB R61, R43, R46 ;  /* 0x0000002e2b3d723e */ /* 0x000fe400000010ff */
[----:B------:R-:W-:Y:S02]  /*1e3f0*/  F2FP.BF16.F32.PACK_AB R43, R4, R5 ;  /* 0x00000005042b723e */ /* 0x000fe400000010ff */
[----:B------:R-:W-:Y:S02]  /*1e400*/  F2FP.BF16.F32.PACK_AB R67, R31, R34 ;  /* 0x000000221f43723e */ /* 0x000fe400000010ff */
[----:B------:R-:W-:-:S02]  /*1e410*/  F2FP.BF16.F32.PACK_AB R73, R15, R20 ;  /* 0x000000140f49723e */ /* 0x000fc400000010ff */
[----:B------:R-:W-:Y:S02]  /*1e420*/  F2FP.BF16.F32.PACK_AB R34, R11, R12 ;  /* 0x0000000c0b22723e */ /* 0x000fe400000010ff */
[----:B------:R-:W-:Y:S02]  /*1e430*/  F2FP.BF16.F32.PACK_AB R38, R35, R38 ;  /* 0x000000262326723e */ /* 0x000fe400000010ff */
        /* <DEDUP_REMOVED lines=10> */
[----:B------:R-:W-:Y:S02]  /*1e4e0*/  MOV R46, R16 ;  /* 0x00000010002e7202 */ /* 0x000fe40000000f00 */
[----:B0-----:R-:W-:Y:S02]  /*1e4f0*/  MOV R47, R51 ;  /* 0x00000033002f7202 */ /* 0x001fe40000000f00 */
[----:B------:R-:W-:Y:S02]  /*1e500*/  F2FP.BF16.F32.PACK_AB R39, R21, R24 ;  /* 0x000000181527723e */ /* 0x000fe400000010ff */
[----:B--2---:R-:W-:Y:S02]  /*1e510*/  LOP3.LUT P0, R2, R54, 0x3, RZ, 0xc0, !PT ;  /* 0x0000000336027812 */ /* 0x004fe4000780c0ff */
[----:B------:R-:W-:Y:S02]  /*1e520*/  F2FP.BF16.F32.PACK_AB R100, R100, R103 ;  /* 0x000000676464723e */ /* 0x000fe400000010ff */
[----:B------:R-:W-:-:S02]  /*1e530*/  F2FP.BF16.F32.PACK_AB R101, R98, R101 ;  /* 0x000000656265723e */ /* 0x000fc400000010ff */
[----:B------:R-:W-:Y:S02]  /*1e540*/  ISETP.EQ.OR P0, PT, R2, 0x3, !P0 ;  /* 0x000000030200780c */ /* 0x000fe40004702670 */
        /* <DEDUP_REMOVED lines=11> */
[----:B------:R-:W-:Y:S02]  /*1e600*/  SEL R13, R100, R101, P0 ;  /* 0x00000065640d7207 */ /* 0x000fe40000000000 */
[----:B------:R-:W-:Y:S01]  /*1e610*/  SEL R3, R101, R100, P0 ;  /* 0x0000006465037207 */ /* 0x000fe20000000000 */
[----:B---3--:R-:W-:-:S03]  /*1e620*/  IMAD.WIDE R4, R50, 0x2, R46 ;  /* 0x0000000232047825 */ /* 0x008fc600078e022e */
[C---:B------:R-:W-:Y:S02]  /*1e630*/  IADD3 R15, P5, R4.reuse, 0x4060, RZ ;  /* 0x00004060040f7810 */ /* 0x040fe40007fbe0ff */
[C---:B------:R-:W-:Y:S02]  /*1e640*/  IADD3 R11, P1, R4.reuse, 0x4040, RZ ;  /* 0x00004040040b7810 */ /* 0x040fe40007f3e0ff */
[----:B------:R-:W-:Y:S02]  /*1e650*/  LOP3.LUT R14, R15, 0x380, RZ, 0xc0, !PT ;  /* 0x000003800f0e7812 */ /* 0x000fe400078ec0ff */
[----:B------:R-:W-:Y:S02]  /*1e660*/  LOP3.LUT R10, R11, 0x380, RZ, 0xc0, !PT ;  /* 0x000003800b0a7812 */ /* 0x000fe400078ec0ff */
[----:B------:R-:W-:Y:S02]  /*1e670*/  IADD3 R7, P3, R4, 0x4000, RZ ;  /* 0x0000400004077810 */ /* 0x000fe40007f7e0ff */
[----:B------:R-:W-:-:S02]  /*1e680*/  SHF.R.U64 R14, R14, 0x3, RZ ;  /* 0x000000030e0e7819 */ /* 0x000fc400000012ff */
[----:B------:R-:W-:Y:S02]  /*1e690*/  SHF.R.U64 R10, R10, 0x3, RZ ;  /* 0x000000030a0a7819 */ /* 0x000fe400000012ff */
[----:B------:R-:W-:Y:S02]  /*1e6a0*/  LOP3.LUT R6, R7, 0x380, RZ, 0xc0, !PT ;  /* 0x0000038007067812 */ /* 0x000fe400078ec0ff */
[----:B------:R-:W-:Y:S02]  /*1e6b0*/  LOP3.LUT R14, R14, R15, RZ, 0x3c, !PT ;  /* 0x0000000f0e0e7212 */ /* 0x000fe400078e3cff */
[----:B------:R-:W-:Y:S01]  /*1e6c0*/  LOP3.LUT R10, R10, R11, RZ, 0x3c, !PT ;  /* 0x0000000b0a0a7212 */ /* 0x000fe200078e3cff */
[----:B------:R-:W-:Y:S01]  /*1e6d0*/  IMAD.X R11, RZ, RZ, R5, P1 ;  /* 0x000000ffff0b7224 */ /* 0x000fe200008e0605 */
[----:B------:R-:W-:Y:S02]  /*1e6e0*/  IADD3.X R15, RZ, R5, RZ, P5, !PT ;  /* 0x00000005ff0f7210 */ /* 0x000fe40002ffe4ff */
[----:B------:R-:W-:-:S02]  /*1e6f0*/  SHF.R.U64 R6, R6, 0x3, RZ ;  /* 0x0000000306067819 */ /* 0x000fc400000012ff */
[C---:B------:R-:W-:Y:S02]  /*1e700*/  IADD3 R9, P2, R4.reuse, 0x4020, RZ ;  /* 0x0000402004097810 */ /* 0x040fe40007f5e0ff */
[C---:B------:R-:W-:Y:S02]  /*1e710*/  IADD3 R25, P5, R4.reuse, 0x40, RZ ;  /* 0x0000004004197810 */ /* 0x040fe40007fbe0ff */
[C---:B------:R-:W-:Y:S02]  /*1e720*/  IADD3 R27, P1, R4.reuse, 0x20, RZ ;  /* 0x00000020041b7810 */ /* 0x040fe40007f3e0ff */
[----:B------:R-:W-:Y:S02]  /*1e730*/  IADD3 R21, P4, R4, 0x60, RZ ;  /* 0x0000006004157810 */ /* 0x000fe40007f9e0ff */
[----:B------:R-:W-:Y:S02]  /*1e740*/  LOP3.LUT R6, R6, R7, RZ, 0x3c, !PT ;  /* 0x0000000706067212 */ /* 0x000fe400078e3cff */
[----:B------:R-:W-:-:S02]  /*1e750*/  LOP3.LUT R8, R9, 0x380, RZ, 0xc0, !PT ;  /* 0x0000038009087812 */ /* 0x000fc400078ec0ff */
[----:B------:R-:W-:Y:S02]  /*1e760*/  LOP3.LUT R24, R25, 0x380, RZ, 0xc0, !PT ;  /* 0x0000038019187812 */ /* 0x000fe400078ec0ff */
[----:B------:R-:W-:Y:S02]  /*1e770*/  LOP3.LUT R26, R27, 0x380, RZ, 0xc0, !PT ;  /* 0x000003801b1a7812 */ /* 0x000fe400078ec0ff */
[----:B------:R-:W-:Y:S02]  /*1e780*/  LOP3.LUT R7, R4, 0x380, RZ, 0xc0, !PT ;  /* 0x0000038004077812 */ /* 0x000fe400078ec0ff */
[----:B------:R-:W-:Y:S02]  /*1e790*/  LOP3.LUT R20, R21, 0x380, RZ, 0xc0, !PT ;  /* 0x0000038015147812 */ /* 0x000fe400078ec0ff */
[----:B------:R-:W-:Y:S02]  /*1e7a0*/  SHF.R.U64 R8, R8, 0x3, RZ ;  /* 0x0000000308087819 */ /* 0x000fe400000012ff */
[----:B------:R-:W-:-:S02]  /*1e7b0*/  SHF.R.U64 R24, R24, 0x3, RZ ;  /* 0x0000000318187819 */ /* 0x000fc400000012ff */
[----:B------:R-:W-:Y:S02]  /*1e7c0*/  SHF.R.U64 R26, R26, 0x3, RZ ;  /* 0x000000031a1a7819 */ /* 0x000fe400000012ff */
[----:B------:R-:W-:Y:S02]  /*1e7d0*/  SHF.R.U64 R7, R7, 0x3, RZ ;  /* 0x0000000307077819 */ /* 0x000fe400000012ff */
[----:B------:R-:W-:Y:S02]  /*1e7e0*/  SHF.R.U64 R20, R20, 0x3, RZ ;  /* 0x0000000314147819 */ /* 0x000fe400000012ff */
[----:B------:R-:W-:Y:S01]  /*1e7f0*/  LOP3.LUT R8, R8, R9, RZ, 0x3c, !PT ;  /* 0x0000000908087212 */ /* 0x000fe200078e3cff */
[--C-:B------:R-:W-:Y:S01]  /*1e800*/  IMAD.X R9, RZ, RZ, R5.reuse, P2 ;  /* 0x000000ffff097224 */ /* 0x100fe200010e0605 */
[----:B------:R-:W-:Y:S01]  /*1e810*/  LOP3.LUT R24, R24, R25, RZ, 0x3c, !PT ;  /* 0x0000001918187212 */ /* 0x000fe200078e3cff */
[--C-:B------:R-:W-:Y:S01]  /*1e820*/  IMAD.X R25, RZ, RZ, R5.reuse, P5 ;  /* 0x000000ffff197224 */ /* 0x100fe200028e0605 */
[----:B------:R-:W-:Y:S01]  /*1e830*/  LOP3.LUT R26, R26, R27, RZ, 0x3c, !PT ;  /* 0x0000001b1a1a7212 */ /* 0x000fe200078e3cff */
[--C-:B------:R-:W-:Y:S01]  /*1e840*/  IMAD.X R27, RZ, RZ, R5.reuse, P1 ;  /* 0x000000ffff1b7224 */ /* 0x100fe200008e0605 */
[----:B------:R-:W-:Y:S01]  /*1e850*/  LOP3.LUT R4, R7, R4, RZ, 0x3c, !PT ;  /* 0x0000000407047212 */ /* 0x000fe200078e3cff */
[----:B------:R-:W-:Y:S01]  /*1e860*/  IMAD.X R7, RZ, RZ, R5, P3 ;  /* 0x000000ffff077224 */ /* 0x000fe200018e0605 */
[----:B------:R-:W-:-:S02]  /*1e870*/  LOP3.LUT R20, R20, R21, RZ, 0x3c, !PT ;  /* 0x0000001514147212 */ /* 0x000fc400078e3cff */
[-C--:B------:R-:W-:Y:S02]  /*1e880*/  IADD3.X R21, RZ, R5.reuse, RZ, P4, !PT ;  /* 0x00000005ff157210 */ /* 0x080fe400027fe4ff */
[----:B------:R-:W-:Y:S02]  /*1e890*/  MOV R78, R4 ;  /* 0x00000004004e7202 */ /* 0x000fe40000000f00 */
[----:B------:R-:W-:Y:S02]  /*1e8a0*/  MOV R62, R14 ;  /* 0x0000000e003e7202 */ /* 0x000fe40000000f00 */
[----:B------:R-:W-:Y:S02]  /*1e8b0*/  MOV R64, R10 ;  /* 0x0000000a00407202 */ /* 0x000fe40000000f00 */
[----:B------:R-:W-:Y:S02]  /*1e8c0*/  MOV R66, R8 ;  /* 0x0000000800427202 */ /* 0x000fe40000000f00 */
[----:B------:R-:W-:-:S02]  /*1e8d0*/  MOV R70, R6 ;  /* 0x0000000600467202 */ /* 0x000fc40000000f00 */
[----:B------:R-:W-:Y:S02]  /*1e8e0*/  MOV R72, R20 ;  /* 0x0000001400487202 */ /* 0x000fe40000000f00 */
[----:B------:R-:W-:Y:S02]  /*1e8f0*/  MOV R74, R24 ;  /* 0x00000018004a7202 */ /* 0x000fe40000000f00 */
[----:B------:R-:W-:Y:S02]  /*1e900*/  MOV R76, R26 ;  /* 0x0000001a004c7202 */ /* 0x000fe40000000f00 */
[----:B----4-:R-:W-:Y:S01]  /*1e910*/  LOP3.LUT R2, R0, 0x2, RZ, 0x3c, !PT ;  /* 0x0000000200027812 */ /* 0x010fe200078e3cff */
[----:B------:R-:W-:Y:S06]  /*1e920*/  BRA.DIV UR4, `(.L_x_639) ;  /* 0x0000009204207947 */ /* 0x000fec000b800000 */
[----:B------:R-:W-:Y:S01]  /*1e930*/  SEL R29, R40, R37, P0 ;  /* 0x00000025281d7207 */ /* 0x000fe20000000000 */
[----:B------:R-:W-:Y:S01]  /*1e940*/  SHFL.IDX PT, R6, R13, R0, 0x1c1f ;  /* 0x001c1f000d067589 */ /* 0x000fe200000e0000 */
[----:B------:R-:W-:Y:S02]  /*1e950*/  SEL R31, R37, R40, P0 ;  /* 0x00000028251f7207 */ /* 0x000fe40000000000 */
[----:B------:R-:W-:Y:S01]  /*1e960*/  SEL R25, R48, R45, P0 ;  /* 0x0000002d30197207 */ /* 0x000fe20000000000 */
[----:B------:R-:W-:Y:S01]  /*1e970*/  SHFL.IDX PT, R3, R3, R2, 0x1c1f ;  /* 0x001c1f0203037589 */ /* 0x000fe200000e0000 */
[----:B------:R-:W-:Y:S02]  /*1e980*/  SEL R27, R45, R48, P0 ;  /* 0x000000302d1b7207 */ /* 0x000fe40000000000 */
[----:B------:R-:W-:Y:S01]  /*1e990*/  SEL R33, R32, R35, P0 ;  /* 0x0000002320217207 */ /* 0x000fe20000000000 */
[----:B------:R-:W-:Y:S01]  /*1e9a0*/  SHFL.IDX PT, R26, R25, R0, 0x1c1f ;  /* 0x001c1f00191a7589 */ /* 0x000fe200000e0000 */
[----:B------:R-:W-:-:S02]  /*1e9b0*/  SEL R37, R39, R28, P0 ;  /* 0x0000001c27257207 */ /* 0x000fc40000000000 */
        /* <DEDUP_REMOVED lines=16> */
[----:B------:R-:W0:Y:S01]  /*1eac0*/  SHFL.IDX PT, R10, R5, R0, 0x1c1f ;  /* 0x001c1f00050a7589 */ /* 0x000e2200000e0000 */
        /* <DEDUP_REMOVED lines=8> */
[----:B------:R-:W2:Y:S01]  /*1eb50*/  SHFL.IDX PT, R38, R37, R0, 0x1c1f ;  /* 0x001c1f0025267589 */ /* 0x000ea200000e0000 */
[----:B------:R-:W-:-:S02]  /*1eb60*/  SEL R67, R30, R69, P0 ;  /* 0x000000451e437207 */ /* 0x000fc40000000000 */
[----:B------:R-:W-:Y:S01]  /*1eb70*/  SEL R71, R73, R34, P0 ;  /* 0x0000002249477207 */ /* 0x000fe20000000000 */
[----:B------:R-:W3:Y:S01]  /*1eb80*/  SHFL.IDX PT, R20, R21, R2, 0x1c1f ;  /* 0x001c1f0215147589 */ /* 0x000ee200000e0000 */
[----:B------:R-:W-:Y:S02]  /*1eb90*/  SEL R61, R42, R61, P0 ;  /* 0x0000003d2a3d7207 */ /* 0x000fe40000000000 */
[----:B------:R-:W-:Y:S01]  /*1eba0*/  SEL R69, R69, R30, P0 ;  /* 0x0000001e45457207 */ /* 0x000fe20000000000 */
[----:B------:R-:W4:Y:S01]  /*1ebb0*/  SHFL.IDX PT, R42, R41, R0, 0x1c1f ;  /* 0x001c1f00292a7589 */ /* 0x000f2200000e0000 */
[----:B------:R-:W-:Y:S02]  /*1ebc0*/  SEL R73, R34, R73, P0 ;  /* 0x0000004922497207 */ /* 0x000fe40000000000 */
[----:B------:R-:W-:Y:S01]  /*1ebd0*/  SEL R75, R77, R44, P0 ;  /* 0x0000002c4d4b7207 */ /* 0x000fe20000000000 */
[----:B------:R-:W1:Y:S01]  /*1ebe0*/  SHFL.IDX PT, R30, R29, R0, 0x1c1f ;  /* 0x001c1f001d1e7589 */ /* 0x000e6200000e0000 */
[----:B------:R-:W-:-:S02]  /*1ebf0*/  SEL R77, R44, R77, P0 ;  /* 0x0000004d2c4d7207 */ /* 0x000fc40000000000 */
[----:B0-----:R-:W-:Y:S01]  /*1ec00*/  SEL R8, R10, R7, P0 ;  /* 0x000000070a087207 */ /* 0x001fe20000000000 */
[----:B------:R-:W0:Y:S01]  /*1ec10*/  SHFL.IDX PT, R34, R33, R0, 0x1c1f ;  /* 0x001c1f0021227589 */ /* 0x000e2200000e0000 */
[----:B------:R-:W-:Y:S02]  /*1ec20*/  SEL R24, R26, R27, P0 ;  /* 0x0000001b1a187207 */ /* 0x000fe40000000000 */
[----:B------:R-:W-:Y:S01]  /*1ec30*/  SEL R4, R6, R3, P0 ;  /* 0x0000000306047207 */ /* 0x000fe20000000000 */
[----:B------:R-:W-:Y:S01]  /*1ec40*/  SHFL.IDX PT, R45, R45, R0, 0x1c1f ;  /* 0x001c1f002d2d7589 */ /* 0x000fe200000e0000 */
[----:B------:R-:W-:Y:S02]  /*1ec50*/  SEL R10, R7, R10, P0 ;  /* 0x0000000a070a7207 */ /* 0x000fe40000000000 */
[----:B------:R-:W-:Y:S01]  /*1ec60*/  SEL R26, R27, R26, P0 ;  /* 0x0000001a1b1a7207 */ /* 0x000fe20000000000 */
[----:B------:R-:W-:Y:S01]  /*1ec70*/  SHFL.IDX PT, R51, R51, R0, 0x1c1f ;  /* 0x001c1f0033337589 */ /* 0x000fe200000e0000 */
[----:B--2---:R-:W-:-:S02]  /*1ec80*/  SEL R36, R38, R39, P0 ;  /* 0x0000002726247207 */ /* 0x004fc40000000000 */
[----:B------:R-:W-:Y:S01]  /*1ec90*/  SEL R38, R39, R38, P0 ;  /* 0x0000002627267207 */ /* 0x000fe20000000000 */
[----:B------:R-:W-:Y:S01]  /*1eca0*/  SHFL.IDX PT, R55, R55, R0, 0x1c1f ;  /* 0x001c1f0037377589 */ /* 0x000fe200000e0000 */
[----:B---3--:R-:W-:Y:S02]  /*1ecb0*/  SEL R12, R9, R20, P0 ;  /* 0x00000014090c7207 */ /* 0x008fe40000000000 */
[----:B------:R-:W-:Y:S01]  /*1ecc0*/  SEL R14, R20, R9, P0 ;  /* 0x00000009140e7207 */ /* 0x000fe20000000000 */
[----:B------:R-:W-:Y:S01]  /*1ecd0*/  SHFL.IDX PT, R59, R59, R0, 0x1c1f ;  /* 0x001c1f003b3b7589 */ /* 0x000fe200000e0000 */
[----:B----4-:R-:W-:Y:S02]  /*1ece0*/  SEL R40, R42, R43, P0 ;  /* 0x0000002b2a287207 */ /* 0x010fe40000000000 */
[----:B------:R-:W-:Y:S01]  /*1ecf0*/  SEL R6, R3, R6, P0 ;  /* 0x0000000603067207 */ /* 0x000fe20000000000 */
[----:B------:R-:W-:Y:S01]  /*1ed00*/  SHFL.IDX PT, R63, R63, R0, 0x1c1f ;  /* 0x001c1f003f3f7589 */ /* 0x000fe200000e0000 */
[----:B-1----:R-:W-:-:S02]  /*1ed10*/  SEL R28, R30, R31, P0 ;  /* 0x0000001f1e1c7207 */ /* 0x002fc40000000000 */
[----:B------:R-:W-:Y:S01]  /*1ed20*/  SEL R30, R31, R30, P0 ;  /* 0x0000001e1f1e7207 */ /* 0x000fe20000000000 */
[----:B------:R-:W-:Y:S01]  /*1ed30*/  SHFL.IDX PT, R67, R67, R0, 0x1c1f ;  /* 0x001c1f0043437589 */ /* 0x000fe200000e0000 */
[----:B0-----:R-:W-:Y:S02]  /*1ed40*/  SEL R32, R34, R35, P0 ;  /* 0x0000002322207207 */ /* 0x001fe40000000000 */
[----:B------:R-:W-:Y:S01]  /*1ed50*/  SEL R34, R35, R34, P0 ;  /* 0x0000002223227207 */ /* 0x000fe20000000000 */
[----:B------:R-:W-:Y:S01]  /*1ed60*/  SHFL.IDX PT, R71, R71, R0, 0x1c1f ;  /* 0x001c1f0047477589 */ /* 0x000fe200000e0000 */
[----:B------:R-:W-:-:S03]  /*1ed70*/  SEL R42, R43, R42, P0 ;  /* 0x0000002a2b2a7207 */ /* 0x000fc60000000000 */
[----:B------:R0:W1:Y:S04]  /*1ed80*/  SHFL.IDX PT, R44, R49, R2, 0x1c1f ;  /* 0x001c1f02312c7589 */ /* 0x00006800000e0000 */
[----:B------:R-:W2:Y:S04]  /*1ed90*/  SHFL.IDX PT, R48, R53, R2, 0x1c1f ;  /* 0x001c1f0235307589 */ /* 0x000ea800000e0000 */
[----:B------:R-:W3:Y:S01]  /*1eda0*/  SHFL.IDX PT, R50, R57, R2, 0x1c1f ;  /* 0x001c1f0239327589 */ /* 0x000ee200000e0000 */
[----:B0-----:R-:W-:-:S03]  /*1edb0*/  IMAD.MOV.U32 R49, RZ, RZ, RZ ;  /* 0x000000ffff317224 */ /* 0x001fc600078e00ff */
[----:B------:R-:W0:Y:S04]  /*1edc0*/  SHFL.IDX PT, R52, R61, R2, 0x1c1f ;  /* 0x001c1f023d347589 */ /* 0x000e2800000e0000 */
[----:B------:R-:W4:Y:S04]  /*1edd0*/  SHFL.IDX PT, R54, R65, R2, 0x1c1f ;  /* 0x001c1f0241367589 */ /* 0x000f2800000e0000 */
[----:B------:R-:W4:Y:S04]  /*1ede0*/  SHFL.IDX PT, R56, R69, R2, 0x1c1f ;  /* 0x001c1f0245387589 */ /* 0x000f2800000e0000 */
[----:B------:R-:W4:Y:S01]  /*1edf0*/  SHFL.IDX PT, R58, R73, R2, 0x1c1f ;  /* 0x001c1f02493a7589 */ /* 0x000f2200000e0000 */
[----:B-1----:R-:W-:-:S02]  /*1ee00*/  SEL R5, R45, R44, P0 ;  /* 0x0000002c2d057207 */ /* 0x002fc40000000000 */
[----:B------:R-:W-:Y:S01]  /*1ee10*/  SEL R7, R44, R45, P0 ;  /* 0x0000002d2c077207 */ /* 0x000fe20000000000 */
[----:B------:R1:W1:Y:S01]  /*1ee20*/  SHFL.IDX PT, R75, R75, R0, 0x1c1f ;  /* 0x001c1f004b4b7589 */ /* 0x00026200000e0000 */
[----:B--2---:R-:W-:Y:S02]  /*1ee30*/  SEL R9, R51, R48, P0 ;  /* 0x0000003033097207 */ /* 0x004fe40000000000 */
[----:B------:R-:W-:Y:S01]  /*1ee40*/  SEL R11, R48, R51, P0 ;  /* 0x00000033300b7207 */ /* 0x000fe20000000000 */
[----:B------:R2:W1:Y:S01]  /*1ee50*/  SHFL.IDX PT, R60, R77, R2, 0x1c1f ;  /* 0x001c1f024d3c7589 */ /* 0x00046200000e0000 */
[----:B---3--:R-:W-:Y:S02]  /*1ee60*/  SEL R13, R55, R50, P0 ;  /* 0x00000032370d7207 */ /* 0x008fe40000000000 */
[----:B------:R-:W-:Y:S02]  /*1ee70*/  SEL R15, R50, R55, P0 ;  /* 0x00000037320f7207 */ /* 0x000fe40000000000 */
[----:B0-----:R-:W-:-:S02]  /*1ee80*/  SEL R25, R59, R52, P0 ;  /* 0x000000343b197207 */ /* 0x001fc40000000000 */
[----:B------:R-:W-:Y:S02]  /*1ee90*/  SEL R27, R52, R59, P0 ;  /* 0x0000003b341b7207 */ /* 0x000fe40000000000 */
[----:B----4-:R-:W-:Y:S02]  /*1eea0*/  SEL R29, R63, R54, P0 ;  /* 0x000000363f1d7207 */ /* 0x010fe40000000000 */
[----:B------:R-:W-:Y:S02]  /*1eeb0*/  SEL R31, R54, R63, P0 ;  /* 0x0000003f361f7207 */ /* 0x000fe40000000000 */
[----:B------:R-:W-:Y:S02]  /*1eec0*/  SEL R33, R67, R56, P0 ;  /* 0x0000003843217207 */ /* 0x000fe40000000000 */
[----:B------:R-:W-:Y:S02]  /*1eed0*/  SEL R35, R56, R67, P0 ;  /* 0x0000004338237207 */ /* 0x000fe40000000000 */
[----:B------:R-:W-:-:S02]  /*1eee0*/  SEL R37, R71, R58, P0 ;  /* 0x0000003a47257207 */ /* 0x000fc40000000000 */
[----:B--2---:R-:W-:-:S07]  /*1eef0*/  SEL R39, R58, R71, P0 ;  /* 0x000000473a277207 */ /* 0x004fce0000000000 */
.L_x_849:
[----:B------:R-:W-:Y:S05]  /*1ef00*/  WARPSYNC.ALL ;  /* 0x0000000000007948 */ /* 0x000fea0003800000 */
[----:B------:R-:W-:Y:S01]  /*1ef10*/  BAR.SYNC.DEFER_BLOCKING 0x1, 0x100 ;  /* 0x0044000000007b1d */ /* 0x000fe20000010000 */
[----:B-1----:R-:W-:-:S05]  /*1ef20*/  SEL R41, R75, R60, P0 ;  /* 0x0000003c4b297207 */ /* 0x002fca0000000000 */
[----:B------:R-:W-:Y:S01]  /*1ef30*/  ULDC.64 UR4, c[0x0][0xc00] ;  /* 0x0003000000047ab9 */ /* 0x000fe20000000a00 */
[----:B------:R-:W-:Y:S01]  /*1ef40*/  SEL R43, R60, R75, P0 ;  /* 0x0000004b3c2b7207 */ /* 0x000fe20000000000 */
[----:B------:R-:W2:Y:S01]  /*1ef50*/  LDL R20, [R1+0x4] ;  /* 0x0000040001147983 */ /* 0x000ea20000100800 */
[----:B------:R-:W-:Y:S01]  /*1ef60*/  ISETP.NE.U32.AND P1, PT, RZ, UR4, PT ;  /* 0x00000004ff007c0c */ /* 0x000fe2000bf25070 */
[----:B------:R-:W0:Y:S01]  /*1ef70*/  LDC R51, c[0x0][0xbe8] ;  /* 0x0002fa00ff337b82 */ /* 0x000e220000000800 */
[----:B------:R-:W-:Y:S02]  /*1ef80*/  IADD3 R2, P2, R214, UR4, RZ ;  /* 0x00000004d6027c10 */ /* 0x000fe4000ff5e0ff */
[----:B------:R-:W-:Y:S02]  /*1ef90*/  ISETP.NE.AND.EX P1, PT, RZ, UR5, PT, P1 ;  /* 0x00000005ff007c0c */ /* 0x000fe4000bf25310 */
[----:B------:R-:W-:Y:S01]  /*1efa0*/  IADD3.X R3, R215, UR5, RZ, P2, !PT ;  /* 0x00000005d7037c10 */ /* 0x000fe200097fe4ff */
[----:B------:R-:W-:-:S02]  /*1efb0*/  ULDC.64 UR4, c[0x0][0xc08] ;  /* 0x0003020000047ab9 */ /* 0x000fc40000000a00 */
[----:B------:R-:W-:Y:S01]  /*1efc0*/  ISETP.NE.U32.AND P0, PT, RZ, UR4, PT ;  /* 0x00000004ff007c0c */ /* 0x000fe2000bf05070 */
[----:B------:R1:W-:Y:S04]  /*1efd0*/  STSM.16.M88.4 [R78], R4 ;  /* 0x000000044e007844 */ /* 0x0003e80000000200 */
[----:B------:R-:W-:Y:S04]  /*1efe0*/  STSM.16.M88.4 [R76], R8 ;  /* 0x000000084c007844 */ /* 0x000fe80000000200 */
[----:B------:R2:W-:Y:S04]  /*1eff0*/  STSM.16.M88.4 [R74], R12 ;  /* 0x0000000c4a007844 */ /* 0x0005e80000000200 */
[----:B------:R3:W-:Y:S04]  /*1f000*/  STSM.16.M88.4 [R72], R24 ;  /* 0x0000001848007844 */ /* 0x0007e80000000200 */
[----:B------:R3:W-:Y:S04]  /*1f010*/  STSM.16.M88.4 [R70], R28 ;  /* 0x0000001c46007844 */ /* 0x0007e80000000200 */
[----:B------:R3:W-:Y:S04]  /*1f020*/  STSM.16.M88.4 [R66], R32 ;  /* 0x0000002042007844 */ /* 0x0007e80000000200 */
[----:B------:R3:W-:Y:S01]  /*1f030*/  STSM.16.M88.4 [R64], R36 ;  /* 0x0000002440007844 */ /* 0x0007e20000000200 */
[----:B------:R-:W-:-:S03]  /*1f040*/  ISETP.NE.AND.EX P0, PT, RZ, UR5, PT, P0 ;  /* 0x00000005ff007c0c */ /* 0x000fc6000bf05300 */
[----:B------:R3:W-:Y:S01]  /*1f050*/  STSM.16.M88.4 [R62], R40 ;  /* 0x000000283e007844 */ /* 0x0007e20000000200 */
[----:B------:R-:W-:Y:S09]  /*1f060*/  BAR.SYNC.DEFER_BLOCKING 0x1, 0x100 ;  /* 0x0044000000007b1d */ /* 0x000ff20000010000 */
[----:B------:R-:W-:Y:S01]  /*1f070*/  @P0 IADD3 R214, P3, R214, UR4, RZ ;  /* 0x00000004d6d60c10 */ /* 0x000fe2000ff7e0ff */
[----:B------:R-:W-:-:S02]  /*1f080*/  ULDC UR4, c[0x0][0xa88] ;  /* 0x0002a20000047ab9 */ /* 0x000fc40000000800 */
[----:B------:R-:W-:Y:S02]  /*1f090*/  MOV R0, UR4 ;  /* 0x0000000400007c02 */ /* 0x000fe40008000f00 */
[----:B------:R-:W-:Y:S01]  /*1f0a0*/  @P0 IADD3.X R215, R215, UR5, RZ, P3, !PT ;  /* 0x00000005d7d70c10 */ /* 0x000fe20009ffe4ff */
[----:B------:R3:W5:Y:S01]  /*1f0b0*/  @P1 LDG.E R49, desc[UR54][R2.64] ;  /* 0x0000003602311981 */ /* 0x000762000c1e1900 */
[----:B0-----:R-:W-:-:S03]  /*1f0c0*/  ISETP.NE.AND P2, PT, R51, 0x1, PT ;  /* 0x000000013300780c */ /* 0x001fc60003f45270 */
[----:B------:R3:W5:Y:S10]  /*1f0d0*/  @P0 LDG.E R0, desc[UR54][R214.64] ;  /* 0x00000036d6000981 */ /* 0x000774000c1e1900 */
[----:B-1----:R-:W0:Y:S08]  /*1f0e0*/  @P2 LDC R4, c[0x0][0xbec] ;  /* 0x0002fb00ff042b82 */ /* 0x002e300000000800 */
[----:B------:R-:W1:Y:S01]  /*1f0f0*/  @P2 LDC R5, c[0x0][0xbf0] ;  /* 0x0002fc00ff052b82 */ /* 0x000e620000000800 */
[----:B--2---:R-:W-:Y:S01]  /*1f100*/  IMAD R13, R217, 0x80, R20 ;  /* 0x00000080d90d7824 */ /* 0x004fe200078e0214 */
[----:B01-3--:R-:W-:Y:S06]  /*1f110*/  @P0 BRA `(.L_x_640) ;  /* 0x0000000000100947 */ /* 0x00bfec0003800000 */
[----:B------:R-:W-:Y:S05]  /*1f120*/  @!P1 BRA `(.L_x_640) ;  /* 0x00000000000c9947 */ /* 0x000fea0003800000 */
[----:B------:R-:W2:Y:S04]  /*1f130*/  LDG.E R7, desc[UR54][R2.64] ;  /* 0x0000003602077981 */ /* 0x000ea8000c1e1900 */
[----:B-----5:R-:W2:Y:S02]  /*1f140*/  LDG.E R0, desc[UR54][R2.64+0x4] ;  /* 0x0000043602007981 */ /* 0x020ea4000c1e1900 */
[----:B--2---:R-:W-:-:S07]  /*1f150*/  IMAD.IADD R0, R0, 0x1, -R7 ;  /* 0x0000000100007824 */ /* 0x004fce00078e0a07 */
.L_x_640:
[----:B------:R-:W-:Y:S01]  /*1f160*/  @P2 IMAD.HI.U32 R2, R13, R4, RZ ;  /* 0x000000040d022227 */ /* 0x000fe200078e00ff */
[----:B------:R-:W-:Y:S01]  /*1f170*/  SHF.R.S32.HI R48, RZ, 0x1f, R213 ;  /* 0x0000001fff307819 */ /* 0x000fe200000114d5 */
[----:B------:R-:W-:Y:S01]  /*1f180*/  ULDC.64 UR4, c[0x0][0xb90] ;  /* 0x0002e40000047ab9 */ /* 0x000fe20000000a00 */
[----:B-----5:R-:W-:Y:S01]  /*1f190*/  SHF.R.S32.HI R3, RZ, 0x1f, R49 ;  /* 0x0000001fff037819 */ /* 0x020fe20000011431 */
[----:B------:R-:W-:Y:S01]  /*1f1a0*/  IMAD.MOV.U32 R7, RZ, RZ, R13 ;  /* 0x000000ffff077224 */ /* 0x000fe200078e000d */
[----:B------:R-:W-:Y:S01]  /*1f1b0*/  @P2 SHF.R.U32.HI R7, RZ, R5, R2 ;  /* 0x00000005ff072219 */ /* 0x000fe20000011602 */
[----:B------:R-:W-:Y:S01]  /*1f1c0*/  IMAD R6, R48, UR4, RZ ;  /* 0x0000000430067c24 */ /* 0x000fe2000f8e02ff */
[----:B------:R-:W-:Y:S01]  /*1f1d0*/  MOV R2, R49 ;  /* 0x0000003100027202 */ /* 0x000fe20000000f00 */
[----:B------:R-:W-:Y:S01]  /*1f1e0*/  IMAD R11, R221, 0x40, R202 ;  /* 0x00000040dd0b7824 */ /* 0x000fe200078e02ca */
[----:B------:R-:W-:Y:S01]  /*1f1f0*/  SEL R216, R216, RZ, !P1 ;  /* 0x000000ffd8d87207 */ /* 0x000fe20004800000 */
[C---:B------:R-:W-:Y:S01]  /*1f200*/  IMAD R9, R213.reuse, UR5, R6 ;  /* 0x00000005d5097c24 */ /* 0x040fe2000f8e0206 */
[----:B------:R-:W-:Y:S01]  /*1f210*/  SEL R53, R210, RZ, !P1 ;  /* 0x000000ffd2357207 */ /* 0x000fe20004800000 */
[----:B------:R-:W-:Y:S01]  /*1f220*/  IMAD.WIDE.U32 R4, R213, UR4, R2 ;  /* 0x00000004d5047c25 */ /* 0x000fe2000f8e0002 */
[----:B------:R-:W-:Y:S01]  /*1f230*/  ULDC.64 UR4, c[0x0][0xb98] ;  /* 0x0002e60000047ab9 */ /* 0x000fe20000000a00 */
[----:B------:R-:W0:Y:S02]  /*1f240*/  @P2 LDC R57, c[0x0][0xbec] ;  /* 0x0002fb00ff392b82 */ /* 0x000e240000000800 */
[----:B------:R-:W-:-:S02]  /*1f250*/  IMAD.MOV R2, RZ, RZ, -R7 ;  /* 0x000000ffff027224 */ /* 0x000fc400078e0a07 */
[----:B------:R-:W-:Y:S02]  /*1f260*/  IMAD.IADD R5, R5, 0x1, R9 ;  /* 0x0000000105057824 */ /* 0x000fe400078e0209 */
[----:B------:R-:W-:Y:S02]  /*1f270*/  IMAD R9, R51, R2, R13 ;  /* 0x0000000233097224 */ /* 0x000fe400078e020d */
[----:B------:R-:W-:Y:S02]  /*1f280*/  IMAD R2, R216, UR4, RZ ;  /* 0x00000004d8027c24 */ /* 0x000fe4000f8e02ff */
[----:B------:R-:W-:-:S04]  /*1f290*/  IMAD.WIDE.U32 R4, R53, UR4, R4 ;  /* 0x0000000435047c25 */ /* 0x000fc8000f8e0004 */
[----:B------:R-:W-:Y:S01]  /*1f2a0*/  IMAD.WIDE R46, R11, 0x2, R46 ;  /* 0x000000020b2e7825 */ /* 0x000fe200078e022e */
[----:B------:R-:W-:Y:S02]  /*1f2b0*/  SHF.R.S32.HI R11, RZ, 0x1f, R7 ;  /* 0x0000001fff0b7819 */ /* 0x000fe40000011407 */
[----:B------:R-:W-:Y:S01]  /*1f2c0*/  IADD3 R4, P1, R7, R4, RZ ;  /* 0x0000000407047210 */ /* 0x000fe20007f3e0ff */
[----:B------:R-:W-:Y:S01]  /*1f2d0*/  IMAD R6, R53, UR5, R2 ;  /* 0x0000000535067c24 */ /* 0x000fe2000f8e0202 */
[----:B------:R-:W-:Y:S01]  /*1f2e0*/  SHF.R.S32.HI R2, RZ, 0x1f, R9 ;  /* 0x0000001fff027819 */ /* 0x000fe20000011409 */
[----:B------:R-:W-:Y:S01]  /*1f2f0*/  ULDC.64 UR4, c[0x0][0xb88] ;  /* 0x0002e20000047ab9 */ /* 0x000fe20000000a00 */
[----:B------:R-:W-:Y:S01]  /*1f300*/  IADD3 R7, P0, R46, 0x1000, RZ ;  /* 0x000010002e077810 */ /* 0x000fe20007f1e0ff */
[----:B------:R-:W-:Y:S01]  /*1f310*/  IMAD R55, R0, R51, RZ ;  /* 0x0000003300377224 */ /* 0x000fe200078e02ff */
[----:B------:R-:W-:Y:S01]  /*1f320*/  IADD3.X R5, R11, R5, R6, P1, !PT ;  /* 0x000000050b057210 */ /* 0x000fe20000ffe406 */
[----:B------:R-:W-:Y:S01]  /*1f330*/  IMAD R2, R2, UR4, RZ ;  /* 0x0000000402027c24 */ /* 0x000fe2000f8e02ff */
[C---:B------:R-:W-:Y:S01]  /*1f340*/  IADD3 R29, P3, R46.reuse, 0x4000, RZ ;  /* 0x000040002e1d7810 */ /* 0x040fe20007f7e0ff */
[----:B------:R-:W-:Y:S01]  /*1f350*/  IMAD R6, R217, 0x80, R235 ;  /* 0x00000080d9067824 */ /* 0x000fe200078e02eb */
[----:B------:R-:W-:Y:S01]  /*1f360*/  IADD3 R13, P4, R46, 0x2000, RZ ;  /* 0x000020002e0d7810 */ /* 0x000fe20007f9e0ff */
[----:B------:R-:W-:Y:S01]  /*1f370*/  IMAD R11, R9, UR5, R2 ;  /* 0x00000005090b7c24 */ /* 0x000fe2000f8e0202 */
[----:B------:R-:W-:Y:S01]  /*1f380*/  LOP3.LUT R28, R29, 0x380, RZ, 0xc0, !PT ;  /* 0x000003801d1c7812 */ /* 0x000fe200078ec0ff */
[----:B------:R-:W-:Y:S01]  /*1f390*/  IMAD.WIDE.U32 R4, R9, UR4, R4 ;  /* 0x0000000409047c25 */ /* 0x000fe2000f8e0004 */
[----:B------:R-:W-:Y:S01]  /*1f3a0*/  ULDC.64 UR4, c[0x0][0xb50] ;  /* 0x0002d40000047ab9 */ /* 0x000fe20000000a00 */
[----:B------:R-:W-:-:S02]  /*1f3b0*/  LOP3.LUT R12, R13, 0x380, RZ, 0xc0, !PT ;  /* 0x000003800d0c7812 */ /* 0x000fc400078ec0ff */
[----:B------:R-:W-:Y:S01]  /*1f3c0*/  IMAD.X R9, RZ, RZ, R47, P0 ;  /* 0x000000ffff097224 */ /* 0x000fe200000e062f */
[----:B------:R-:W-:Y:S01]  /*1f3d0*/  IADD3 R5, R5, R11, RZ ;  /* 0x0000000b05057210 */ /* 0x000fe20007ffe0ff */
[----:B------:R-:W-:Y:S01]  /*1f3e0*/  VIADD R0, R6, 0x8 ;  /* 0x0000000806007836 */ /* 0x000fe20000000000 */
[C---:B------:R-:W-:Y:S02]  /*1f3f0*/  LEA R2, P1, R4.reuse, UR4, 0x2 ;  /* 0x0000000404027c11 */ /* 0x040fe4000f8210ff */
[----:B------:R-:W-:Y:S02]  /*1f400*/  LOP3.LUT P0, RZ, R225, 0x3, RZ, 0xc0, !PT ;  /* 0x00000003e1ff7812 */ /* 0x000fe4000780c0ff */
[----:B------:R-:W-:Y:S01]  /*1f410*/  LEA.HI.X R4, R4, UR5, R5, 0x2, P1 ;  /* 0x0000000504047c11 */ /* 0x000fe200088f1405 */
[----:B------:R-:W-:Y:S01]  /*1f420*/  SHFL.IDX PT, R20, R2, RZ, 0x1c1f ;  /* 0x001c1fff02147589 */ /* 0x000fe200000e0000 */
[----:B------:R-:W-:Y:S01]  /*1f430*/  IADD3 R25, P1, R46, 0x3000, RZ ;  /* 0x000030002e197810 */ /* 0x000fe20007f3e0ff */
[----:B------:R-:W-:Y:S01]  /*1f440*/  ULDC.64 UR4, c[0x0][0xaa0] ;  /* 0x0002a80000047ab9 */ /* 0x000fe20000000a00 */
[----:B------:R-:W-:Y:S01]  /*1f450*/  SHF.R.U64 R28, R28, 0x3, RZ ;  /* 0x000000031c1c7819 */ /* 0x000fe200000012ff */
[----:B------:R-:W1:Y:S01]  /*1f460*/  SHFL.IDX PT, R21, R4, RZ, 0x1c1f ;  /* 0x001c1fff04157589 */ /* 0x000e6200000e0000 */
[----:B------:R-:W-:-:S02]  /*1f470*/  LOP3.LUT R24, R25, 0x380, RZ, 0xc0, !PT ;  /* 0x0000038019187812 */ /* 0x000fc400078ec0ff */
[----:B------:R-:W-:Y:S01]  /*1f480*/  LOP3.LUT R28, R28, R29, RZ, 0x3c, !PT ;  /* 0x0000001d1c1c7212 */ /* 0x000fe200078e3cff */
[----:B------:R-:W-:Y:S01]  /*1f490*/  SHFL.IDX PT, R44, R2, 0x1, 0x1c1f ;  /* 0x003c1f00022c7f89 */ /* 0x000fe200000e0000 */
[----:B------:R-:W-:Y:S01]  /*1f4a0*/  SHF.R.U64 R24, R24, 0x3, RZ ;  /* 0x0000000318187819 */ /* 0x000fe200000012ff */
[--C-:B------:R-:W-:Y:S01]  /*1f4b0*/  IMAD.X R29, RZ, RZ, R47.reuse, P3 ;  /* 0x000000ffff1d7224 */ /* 0x100fe200018e062f */
[----:B------:R-:W-:Y:S01]  /*1f4c0*/  IADD3 R5, P3, R46, 0x7000, RZ ;  /* 0x000070002e057810 */ /* 0x000fe20007f7e0ff */
[----:B------:R-:W2:Y:S01]  /*1f4d0*/  SHFL.IDX PT, R45, R4, 0x1, 0x1c1f ;  /* 0x003c1f00042d7f89 */ /* 0x000ea200000e0000 */
[----:B------:R-:W-:Y:S02]  /*1f4e0*/  LOP3.LUT R24, R24, R25, RZ, 0x3c, !PT ;  /* 0x0000001918187212 */ /* 0x000fe400078e3cff */
[----:B------:R-:W-:Y:S01]  /*1f4f0*/  IADD3.X R25, RZ, R47, RZ, P1, !PT ;  /* 0x0000002fff197210 */ /* 0x000fe20000ffe4ff */
[----:B------:R-:W-:Y:S01]  /*1f500*/  IMAD.X R41, RZ, RZ, R47, P3 ;  /* 0x000000ffff297224 */ /* 0x000fe200018e062f */
[----:B------:R-:W-:-:S02]  /*1f510*/  ISETP.GE.OR P1, PT, R6, R55, P0 ;  /* 0x000000370600720c */ /* 0x000fc40000726670 */
[----:B------:R-:W-:Y:S02]  /*1f520*/  ISETP.GE.OR P0, PT, R0, R55, P0 ;  /* 0x000000370000720c */ /* 0x000fe40000706670 */
[----:B------:R-:W-:Y:S02]  /*1f530*/  LOP3.LUT R0, R5, 0x380, RZ, 0xc0, !PT ;  /* 0x0000038005007812 */ /* 0x000fe400078ec0ff */
[----:B------:R-:W-:Y:S02]  /*1f540*/  SHF.R.U64 R12, R12, 0x3, RZ ;  /* 0x000000030c0c7819 */ /* 0x000fe400000012ff */
[----:B------:R-:W-:Y:S02]  /*1f550*/  SHF.R.U64 R0, R0, 0x3, RZ ;  /* 0x0000000300007819 */ /* 0x000fe400000012ff */
[----:B------:R-:W-:Y:S02]  /*1f560*/  LOP3.LUT R8, R7, 0x380, RZ, 0xc0, !PT ;  /* 0x0000038007087812 */ /* 0x000fe400078ec0ff */
[----:B------:R-:W-:Y:S01]  /*1f570*/  LOP3.LUT R40, R0, R5, RZ, 0x3c, !PT ;  /* 0x0000000500287212 */ /* 0x000fe200078e3cff */
[----:B-1----:R1:W-:Y:S01]  /*1f580*/  @!P1 ST.E desc[UR54][R20.64], R88 ;  /* 0x0000005814009985 */ /* 0x0023e2000c101936 */
[----:B------:R-:W-:Y:S01]  /*1f590*/  IMAD R0, R3, UR4, RZ ;  /* 0x0000000403007c24 */ /* 0x000fe2000f8e02ff */
[----:B------:R-:W-:-:S02]  /*1f5a0*/  LOP3.LUT R12, R12, R13, RZ, 0x3c, !PT ;  /* 0x0000000d0c0c7212 */ /* 0x000fc400078e3cff */
[----:B------:R-:W-:Y:S01]  /*1f5b0*/  IADD3 R33, P5, R46, 0x5000, RZ ;  /* 0x000050002e217810 */ /* 0x000fe20007fbe0ff */
[----:B--2---:R2:W-:Y:S01]  /*1f5c0*/  @!P0 ST.E desc[UR54][R44.64], R89 ;  /* 0x000000592c008985 */ /* 0x0045e2000c101936 */
[----:B------:R-:W-:Y:S01]  /*1f5d0*/  IMAD.WIDE.U32 R2, R49, UR4, RZ ;  /* 0x0000000431027c25 */ /* 0x000fe2000f8e00ff */
[----:B------:R-:W-:Y:S02]  /*1f5e0*/  SHF.R.U64 R8, R8, 0x3, RZ ;  /* 0x0000000308087819 */ /* 0x000fe400000012ff */
[----:B------:R-:W-:Y:S01]  /*1f5f0*/  LOP3.LUT R32, R33, 0x380, RZ, 0xc0, !PT ;  /* 0x0000038021207812 */ /* 0x000fe200078ec0ff */
[----:B------:R-:W-:Y:S01]  /*1f600*/  IMAD.X R13, RZ, RZ, R47, P4 ;  /* 0x000000ffff0d7224 */ /* 0x000fe200020e062f */
[----:B------:R-:W-:Y:S01]  /*1f610*/  IADD3 R37, P4, R46, 0x6000, RZ ;  /* 0x000060002e257810 */ /* 0x000fe20007f9e0ff */
[----:B-1----:R-:W-:Y:S01]  /*1f620*/  IMAD R21, R49, UR5, R0 ;  /* 0x0000000531157c24 */ /* 0x002fe2000f8e0200 */
[----:B------:R-:W-:Y:S01]  /*1f630*/  ULDC.64 UR4, c[0x0][0xae8] ;  /* 0x0002ba0000047ab9 */ /* 0x000fe20000000a00 */
[----:B--2---:R-:W1:Y:S01]  /*1f640*/  @P2 LDC R45, c[0x0][0xbf0] ;  /* 0x0002fc00ff2d2b82 */ /* 0x004e620000000800 */
[----:B------:R-:W-:Y:S01]  /*1f650*/  IMAD R0, R212, 0x20, R221 ;  /* 0x00000020d4007824 */ /* 0x000fe200078e02dd */
[----:B------:R-:W-:Y:S01]  /*1f660*/  LOP3.LUT R36, R37, 0x380, RZ, 0xc0, !PT ;  /* 0x0000038025247812 */ /* 0x000fe200078ec0ff */
[----:B------:R-:W-:Y:S01]  /*1f670*/  IMAD.IADD R3, R3, 0x1, R21 ;  /* 0x0000000103037824 */ /* 0x000fe200078e0215 */
[----:B------:R-:W-:Y:S01]  /*1f680*/  LOP3.LUT R8, R8, R7, RZ, 0x3c, !PT ;  /* 0x0000000708087212 */ /* 0x000fe200078e3cff */
[----:B------:R-:W-:Y:S01]  /*1f690*/  IMAD R20, R48, UR4, RZ ;  /* 0x0000000430147c24 */ /* 0x000fe2000f8e02ff */
[----:B------:R-:W-:Y:S01]  /*1f6a0*/  LEA R44, R217, R0, 0x7 ;  /* 0x00000000d92c7211 */ /* 0x000fe200078e38ff */
[C---:B------:R-:W-:Y:S01]  /*1f6b0*/  IMAD.WIDE.U32 R2, R213.reuse, UR4, R2 ;  /* 0x00000004d5027c25 */ /* 0x040fe2000f8e0002 */
[----:B------:R-:W-:Y:S01]  /*1f6c0*/  LOP3.LUT R7, R46, 0x380, RZ, 0xc0, !PT ;  /* 0x000003802e077812 */ /* 0x000fe200078ec0ff */
[----:B------:R-:W5:Y:S01]  /*1f6d0*/  LD.E.128 R12, desc[UR54][R12.64] ;  /* 0x000000360c0c7980 */ /* 0x000f62000c101d00 */
[----:B------:R-:W-:Y:S01]  /*1f6e0*/  SHF.R.U64 R32, R32, 0x3, RZ ;  /* 0x0000000320207819 */ /* 0x000fe200000012ff */
[----:B------:R-:W-:Y:S01]  /*1f6f0*/  IMAD R21, R213, UR5, R20 ;  /* 0x00000005d5157c24 */ /* 0x000fe2000f8e0214 */
[----:B------:R-:W-:Y:S01]  /*1f700*/  ULDC.64 UR4, c[0x0][0xaf0] ;  /* 0x0002bc0000047ab9 */ /* 0x000fe20000000a00 */
[----:B0-----:R-:W-:Y:S01]  /*1f710*/  @P2 IMAD.HI.U32 R0, R44, R57, RZ ;  /* 0x000000392c002227 */ /* 0x001fe200078e00ff */
[----:B------:R-:W-:Y:S01]  /*1f720*/  SHF.R.U64 R36, R36, 0x3, RZ ;  /* 0x0000000324247819 */ /* 0x000fe200000012ff */
[----:B------:R-:W5:Y:S01]  /*1f730*/  LD.E.128 R8, desc[UR54][R8.64] ;  /* 0x0000003608087980 */ /* 0x000f62000c101d00 */
[----:B------:R-:W-:Y:S01]  /*1f740*/  SHF.R.U64 R7, R7, 0x3, RZ ;  /* 0x0000000307077819 */ /* 0x000fe200000012ff */
[----:B------:R-:W-:Y:S01]  /*1f750*/  IMAD.IADD R3, R3, 0x1, R21 ;  /* 0x0000000103037824 */ /* 0x000fe200078e0215 */
[----:B------:R-:W-:Y:S01]  /*1f760*/  LOP3.LUT R32, R32, R33, RZ, 0x3c, !PT ;  /* 0x0000002120207212 */ /* 0x000fe200078e3cff */
[----:B------:R-:W-:Y:S01]  /*1f770*/  IMAD.MOV.U32 R21, RZ, RZ, R44 ;  /* 0x000000ffff157224 */ /* 0x000fe200078e002c */
[----:B------:R-:W-:Y:S01]  /*1f780*/  LOP3.LUT R36, R36, R37, RZ, 0x3c, !PT ;  /* 0x0000002524247212 */ /* 0x000fe200078e3cff */
[----:B------:R-:W-:Y:S01]  /*1f790*/  IMAD R20, R216, UR4, RZ ;  /* 0x00000004d8147c24 */ /* 0x000fe2000f8e02ff */
[----:B------:R-:W-:Y:S01]  /*1f7a0*/  IADD3.X R37, RZ, R47, RZ, P4, !PT ;  /* 0x0000002fff257210 */ /* 0x000fe200027fe4ff */
[----:B------:R-:W-:Y:S01]  /*1f7b0*/  IMAD.WIDE.U32 R2, R53, UR4, R2 ;  /* 0x0000000435027c25 */ /* 0x000fe2000f8e0002 */
[----:B-1----:R-:W-:Y:S01]  /*1f7c0*/  @P2 SHF.R.U32.HI R21, RZ, R45, R0 ;  /* 0x0000002dff152219 */ /* 0x002fe20000011600 */
[----:B------:R-:W5:Y:S01]  /*1f7d0*/  LD.E.128 R24, desc[UR54][R24.64] ;  /* 0x0000003618187980 */ /* 0x000f62000c101d00 */
[----:B------:R-:W-:Y:S01]  /*1f7e0*/  LOP3.LUT R46, R7, R46, RZ, 0x3c, !PT ;  /* 0x0000002e072e7212 */ /* 0x000fe200078e3cff */
[----:B------:R-:W-:Y:S01]  /*1f7f0*/  IMAD R45, R53, UR5, R20 ;  /* 0x00000005352d7c24 */ /* 0x000fe2000f8e0214 */
[----:B------:R-:W-:Y:S01]  /*1f800*/  SHF.R.S32.HI R0, RZ, 0x1f, R21 ;  /* 0x0000001fff007819 */ /* 0x000fe20000011415 */
[----:B------:R-:W-:Y:S01]  /*1f810*/  IMAD.X R33, RZ, RZ, R47, P5 ;  /* 0x000000ffff217224 */ /* 0x000fe200028e062f */
[----:B------:R-:W-:Y:S01]  /*1f820*/  ULDC.64 UR4, c[0x0][0xae0] ;  /* 0x0002b80000047ab9 */ /* 0x000fe20000000a00 */
[----:B------:R-:W-:Y:S01]  /*1f830*/  IMAD.MOV R20, RZ, RZ, -R21 ;  /* 0x000000ffff147224 */ /* 0x000fe200078e0a15 */
[----:B------:R-:W-:Y:S01]  /*1f840*/  IADD3 R3, R3, R45, RZ ;  /* 0x0000002d03037210 */ /* 0x000fe20007ffe0ff */
[----:B------:R-:W-:Y:S01]  /*1f850*/  IMAD R0, R0, UR4, RZ ;  /* 0x0000000400007c24 */ /* 0x000fe2000f8e02ff */
[----:B------:R0:W5:Y:S01]  /*1f860*/  LD.E.128 R4, desc[UR54][R46.64] ;  /* 0x000000362e047980 */ /* 0x000162000c101d00 */
[----:B------:R-:W-:-:S03]  /*1f870*/  IMAD R45, R51, R20, R44 ;  /* 0x00000014332d7224 */ /* 0x000fc600078e022c */
[----:B------:R-:W5:Y:S04]  /*1f880*/  LD.E.128 R28, desc[UR54][R28.64] ;  /* 0x000000361c1c7980 */ /* 0x000f68000c101d00 */
[----:B------:R-:W5:Y:S01]  /*1f890*/  LD.E.128 R32, desc[UR54][R32.64] ;  /* 0x0000003620207980 */ /* 0x000f62000c101d00 */
[----:B0-----:R-:W-:-:S03]  /*1f8a0*/  IMAD R47, R21, UR5, R0 ;  /* 0x00000005152f7c24 */ /* 0x001fc6000f8e0200 */
[----:B------:R-:W5:Y:S01]  /*1f8b0*/  LD.E.128 R36, desc[UR54][R36.64] ;  /* 0x0000003624247980 */ /* 0x000f62000c101d00 */
[----:B------:R-:W-:-:S03]  /*1f8c0*/  SHF.R.S32.HI R0, RZ, 0x1f, R45 ;  /* 0x0000001fff007819 */ /* 0x000fc6000001142d */
[----:B------:R-:W5:Y:S01]  /*1f8d0*/  LD.E.128 R40, desc[UR54][R40.64] ;  /* 0x0000003628287980 */ /* 0x000f62000c101d00 */
[----:B------:R-:W-:Y:S01]  /*1f8e0*/  IMAD.WIDE.U32 R2, R21, UR4, R2 ;  /* 0x0000000415027c25 */ /* 0x000fe2000f8e0002 */
[----:B------:R-:W-:Y:S01]  /*1f8f0*/  ULDC.64 UR4, c[0x0][0xad8] ;  /* 0x0002b60000047ab9 */ /* 0x000fe20000000a00 */
[----:B------:R-:W-:Y:S01]  /*1f900*/  @!PT LDS RZ, [RZ] ;  /* 0x00000000fffff984 */ /* 0x000fe20000000800 */
[----:B------:R-:W-:Y:S01]  /*1f910*/  @!PT LDS RZ, [RZ] ;  /* 0x00000000fffff984 */ /* 0x000fe20000000800 */
[----:B------:R-:W-:Y:S01]  /*1f920*/  @!PT LDS RZ, [RZ] ;  /* 0x00000000fffff984 */ /* 0x000fe20000000800 */
[----:B------:R-:W-:Y:S01]  /*1f930*/  @!PT LDS RZ, [RZ] ;  /* 0x00000000fffff984 */ /* 0x000fe20000000800 */
[----:B------:R0:W-:Y:S06]  /*1f940*/  MEMBAR.ALL.CTA ;  /* 0x0000000000007992 */ /* 0x0001ec0000008000 */
[----:B0-----:R-:W0:Y:S01]  /*1f950*/  FENCE.VIEW.ASYNC.S ;  /* 0x00000000000073c6 */ /* 0x001e220000000000 */
[----:B------:R-:W-:-:S02]  /*1f960*/  IMAD R46, R217, 0x80, R221 ;  /* 0x00000080d92e7824 */ /* 0x000fc400078e02dd */
[----:B------:R-:W-:Y:S02]  /*1f970*/  IMAD.IADD R3, R3, 0x1, R47 ;  /* 0x0000000103037824 */ /* 0x000fe400078e022f */
[----:B------:R-:W-:Y:S02]  /*1f980*/  IMAD R20, R0, UR4, RZ ;  /* 0x0000000400147c24 */ /* 0x000fe4000f8e02ff */
[C---:B------:R-:W-:Y:S02]  /*1f990*/  VIADD R0, R46.reuse, 0x20 ;  /* 0x000000202e007836 */ /* 0x040fe40000000000 */
[C---:B------:R-:W-:Y:S02]  /*1f9a0*/  IMAD R21, R45.reuse, UR5, R20 ;  /* 0x000000052d157c24 */ /* 0x040fe4000f8e0214 */
[----:B------:R-:W-:Y:S01]  /*1f9b0*/  IMAD.WIDE.U32 R2, R45, UR4, R2 ;  /* 0x000000042d027c25 */ /* 0x000fe2000f8e0002 */
[-C--:B------:R-:W-:Y:S01]  /*1f9c0*/  ISETP.GE.AND P2, PT, R46, R55.reuse, PT ;  /* 0x000000372e00720c */ /* 0x080fe20003f46270 */
[----:B------:R-:W-:Y:S01]  /*1f9d0*/  ULDC.64 UR4, c[0x0][0xa80] ;  /* 0x0002a00000047ab9 */ /* 0x000fe20000000a00 */
[----:B------:R-:W-:Y:S01]  /*1f9e0*/  ISETP.GE.AND P0, PT, R0, R55, PT ;  /* 0x000000370000720c */ /* 0x000fe20003f06270 */
[----:B------:R-:W-:Y:S01]  /*1f9f0*/  IMAD.IADD R3, R3, 0x1, R21 ;  /* 0x0000000103037824 */ /* 0x000fe200078e0215 */
[----:B------:R-:W-:-:S02]  /*1fa00*/  IADD3 R0, R16, 0x29820, RZ ;  /* 0x0002982010007810 */ /* 0x000fc40007ffe0ff */
[----:B------:R-:W-:Y:S01]  /*1fa10*/  LEA R44, P3, R2, UR4, 0x1 ;  /* 0x00000004022c7c11 */ /* 0x000fe2000f8608ff */
[----:B------:R-:W-:Y:S01]  /*1fa20*/  VIADD R20, R46, 0x40 ;  /* 0x000000402e147836 */ /* 0x000fe20000000000 */
[----:B------:R-:W-:Y:S02]  /*1fa30*/  PRMT R0, RZ, 0x654, R0 ;  /* 0x00000654ff007816 */ /* 0x000fe40000000000 */
[----:B------:R-:W-:Y:S01]  /*1fa40*/  LEA.HI.X R45, R2, UR5, R3, 0x1, P3 ;  /* 0x00000005022d7c11 */ /* 0x000fe200098f0c03 */
[----:B------:R-:W-:Y:S01]  /*1fa50*/  BSSY B1, `(.L_x_641) ;  /* 0x0000011000017945 */ /* 0x000fe20003800000 */
[----:B------:R-:W-:Y:S01]  /*1fa60*/  ISETP.GE.AND P1, PT, R20, R55, PT ;  /* 0x000000371400720c */ /* 0x000fe20003f26270 */
[----:B0-----:R0:W-:Y:S01]  /*1fa70*/  SYNCS.ARRIVE.TRANS64.RED.A1T0 RZ, [R0+URZ], RZ ;  /* 0x000000ff00ff79a7 */ /* 0x0011e2000810043f */
[----:B------:R1:W2:Y:S01]  /*1fa80*/  SHFL.IDX PT, R20, R44, RZ, 0x181f ;  /* 0x00181fff2c147589 */ /* 0x0002a200000e0000 */
[----:B------:R-:W-:Y:S02]  /*1fa90*/  SHF.R.S32.HI R50, RZ, 0x1f, R211 ;  /* 0x0000001fff327819 */ /* 0x000fe400000114d3 */
[----:B------:R-:W-:Y:S01]  /*1faa0*/  SHF.R.S32.HI R52, RZ, 0x1f, R202 ;  /* 0x0000001fff347819 */ /* 0x000fe200000114ca */
[----:B0-----:R1:W0:Y:S01]  /*1fab0*/  SHFL.IDX PT, R0, R45, RZ, 0x181f ;  /* 0x00181fff2d007589 */ /* 0x00122200000e0000 */
[----:B------:R-:W-:Y:S06]  /*1fac0*/  @P2 BRA `(.L_x_642) ;  /* 0x0000000000242947 */ /* 0x000fec0003800000 */
[----:B------:R-:W-:Y:S02]  /*1fad0*/  ULDC UR4, c[0x0][0xac8] ;  /* 0x0002b20000047ab9 */ /* 0x000fe40000000800 */
[----:B------:R-:W-:Y:S02]  /*1fae0*/  ISETP.GE.AND P2, PT, R202, UR4, PT ;  /* 0x00000004ca007c0c */ /* 0x000fe4000bf46270 */
[----:B------:R-:W-:-:S11]  /*1faf0*/  ISETP.GE.AND P3, PT, R211, UR4, PT ;  /* 0x00000004d3007c0c */ /* 0x000fd6000bf66270 */
[CC--:B--2---:R-:W-:Y:S02]  /*1fb00*/  @!P2 LEA R2, P4, R202.reuse, R20.reuse, 0x1 ;  /* 0x00000014ca02a211 */ /* 0x0c4fe400078808ff */
[C---:B------:R-:W-:Y:S02]  /*1fb10*/  @!P3 LEA R20, P5, R211.reuse, R20, 0x1 ;  /* 0x00000014d314b211 */ /* 0x040fe400078a08ff */
[-C--:B0-----:R-:W-:Y:S02]  /*1fb20*/  @!P2 LEA.HI.X R3, R202, R0.reuse, R52, 0x1, P4 ;  /* 0x00000000ca03a211 */ /* 0x081fe400020f0c34 */
[----:B------:R-:W-:-:S03]  /*1fb30*/  @!P3 LEA.HI.X R21, R211, R0, R50, 0x1, P5 ;  /* 0x00000000d315b211 */ /* 0x000fc600028f0c32 */
[----:B-----5:R3:W-:Y:S04]  /*1fb40*/  @!P2 ST.E.128 desc[UR54][R2.64], R4 ;  /* 0x000000040200a985 */ /* 0x0207e8000c101d36 */
[----:B------:R3:W-:Y:S02]  /*1fb50*/  @!P3 ST.E.128 desc[UR54][R20.64], R28 ;  /* 0x0000001c1400b985 */ /* 0x0007e4000c101d36 */
.L_x_642:
[----:B------:R-:W-:Y:S05]  /*1fb60*/  BSYNC B1 ;  /* 0x0000000000017941 */ /* 0x000fea0003800000 */
.L_x_641:
[----:B0-----:R0:W4:Y:S01]  /*1fb70*/  SHFL.IDX PT, R0, R45, 0x1, 0x181f ;  /* 0x00381f002d007f89 */ /* 0x00112200000e0000 */
[----:B------:R-:W-:Y:S03]  /*1fb80*/  BSSY B1, `(.L_x_643) ;  /* 0x000000c000017945 */ /* 0x000fe60003800000 */
[----:B---3-5:R0:W3:Y:S01]  /*1fb90*/  SHFL.IDX PT, R4, R44, 0x1, 0x181f ;  /* 0x00381f002c047f89 */ /* 0x0280e200000e0000 */
[----:B------:R-:W-:Y:S05]  /*1fba0*/  @P0 BRA `(.L_x_644) ;  /* 0x0000000000240947 */ /* 0x000fea0003800000 */
[----:B------:R-:W-:Y:S02]  /*1fbb0*/  ULDC UR4, c[0x0][0xac8] ;  /* 0x0002b20000047ab9 */ /* 0x000fe40000000800 */
[----:B------:R-:W-:Y:S02]  /*1fbc0*/  ISETP.GE.AND P3, PT, R202, UR4, PT ;  /* 0x00000004ca007c0c */ /* 0x000fe4000bf66270 */
[----:B------:R-:W-:-:S11]  /*1fbd0*/  ISETP.GE.AND P4, PT, R211, UR4, PT ;  /* 0x00000004d3007c0c */ /* 0x000fd6000bf86270 */
[CC--:B---3--:R-:W-:Y:S02]  /*1fbe0*/  @!P3 LEA R2, P0, R202.reuse, R4.reuse, 0x1 ;  /* 0x00000004ca02b211 */ /* 0x0c8fe400078008ff */
[C---:B------:R-:W-:Y:S02]  /*1fbf0*/  @!P4 LEA R4, P2, R211.reuse, R4, 0x1 ;  /* 0x00000004d304c211 */ /* 0x040fe400078408ff */
[-C--:B----4-:R-:W-:Y:S02]  /*1fc00*/  @!P3 LEA.HI.X R3, R202, R0.reuse, R52, 0x1, P0 ;  /* 0x00000000ca03b211 */ /* 0x090fe400000f0c34 */
[----:B------:R-:W-:-:S03]  /*1fc10*/  @!P4 LEA.HI.X R5, R211, R0, R50, 0x1, P2 ;  /* 0x00000000d305c211 */ /* 0x000fc600010f0c32 */
[----:B------:R3:W-:Y:S04]  /*1fc20*/  @!P3 ST.E.128 desc[UR54][R2.64], R8 ;  /* 0x000000080200b985 */ /* 0x0007e8000c101d36 */
[----:B------:R3:W-:Y:S02]  /*1fc30*/  @!P4 ST.E.128 desc[UR54][R4.64], R32 ;  /* 0x000000200400c985 */ /* 0x0007e4000c101d36 */
.L_x_644:
[----:B------:R-:W-:Y:S05]  /*1fc40*/  BSYNC B1 ;  /* 0x0000000000017941 */ /* 0x000fea0003800000 */
.L_x_643:
[----:B----4-:R4:W0:Y:S01]  /*1fc50*/  SHFL.IDX PT, R0, R45, 0x2, 0x181f ;  /* 0x00581f002d007f89 */ /* 0x01082200000e0000 */
[----:B------:R-:W-:Y:S03]  /*1fc60*/  BSSY B1, `(.L_x_645) ;  /* 0x000000c000017945 */ /* 0x000fe60003800000 */
[----:B---3--:R4:W3:Y:S01]  /*1fc70*/  SHFL.IDX PT, R4, R44, 0x2, 0x181f ;  /* 0x00581f002c047f89 */ /* 0x0088e200000e0000 */
[----:B------:R-:W-:Y:S05]  /*1fc80*/  @P1 BRA `(.L_x_646) ;  /* 0x0000000000241947 */ /* 0x000fea0003800000 */
[----:B------:R-:W-:Y:S02]  /*1fc90*/  ULDC UR4, c[0x0][0xac8] ;  /* 0x0002b20000047ab9 */ /* 0x000fe40000000800 */
[----:B------:R-:W-:Y:S02]  /*1fca0*/  ISETP.GE.AND P2, PT, R202, UR4, PT ;  /* 0x00000004ca007c0c */ /* 0x000fe4000bf46270 */
[----:B------:R-:W-:-:S11]  /*1fcb0*/  ISETP.GE.AND P3, PT, R211, UR4, PT ;  /* 0x00000004d3007c0c */ /* 0x000fd6000bf66270 */
[CC--:B---3--:R-:W-:Y:S02]  /*1fcc0*/  @!P2 LEA R2, P0, R202.reuse, R4.reuse, 0x1 ;  /* 0x00000004ca02a211 */ /* 0x0c8fe400078008ff */
[C---:B------:R-:W-:Y:S02]  /*1fcd0*/  @!P3 LEA R4, P1, R211.reuse, R4, 0x1 ;  /* 0x00000004d304b211 */ /* 0x040fe400078208ff */
[-C--:B0-----:R-:W-:Y:S02]  /*1fce0*/  @!P2 LEA.HI.X R3, R202, R0.reuse, R52, 0x1, P0 ;  /* 0x00000000ca03a211 */ /* 0x081fe400000f0c34 */
[----:B------:R-:W-:-:S03]  /*1fcf0*/  @!P3 LEA.HI.X R5, R211, R0, R50, 0x1, P1 ;  /* 0x00000000d305b211 */ /* 0x000fc600008f0c32 */
[----:B------:R0:W-:Y:S04]  /*1fd00*/  @!P2 ST.E.128 desc[UR54][R2.64], R12 ;  /* 0x0000000c0200a985 */ /* 0x0001e8000c101d36 */
[----:B------:R0:W-:Y:S02]  /*1fd10*/  @!P3 ST.E.128 desc[UR54][R4.64], R36 ;  /* 0x000000240400b985 */ /* 0x0001e4000c101d36 */
.L_x_646:
[----:B------:R-:W-:Y:S05]  /*1fd20*/  BSYNC B1 ;  /* 0x0000000000017941 */ /* 0x000fea0003800000 */
.L_x_645:
[----:B0-----:R-:W-:Y:S01]  /*1fd30*/  VIADD R0, R46, 0x60 ;  /* 0x000000602e007836 */ /* 0x001fe20000000000 */
[----:B-1--4-:R-:W0:Y:S04]  /*1fd40*/  SHFL.IDX PT, R45, R45, 0x3, 0x181f ;  /* 0x00781f002d2d7f89 */ /* 0x012e2800000e0000 */
[----:B------:R-:W-:Y:S01]  /*1fd50*/  ISETP.GE.AND P0, PT, R0, R55, PT ;  /* 0x000000370000720c */ /* 0x000fe20003f06270 */
[----:B------:R-:W1:-:S12]  /*1fd60*/  SHFL.IDX PT, R44, R44, 0x3, 0x181f ;  /* 0x00781f002c2c7f89 */ /* 0x000e5800000e0000 */
[----:B------:R-:W-:Y:S05]  /*1fd70*/  @P0 BRA `(.L_x_647) ;  /* 0x0000000c00240947 */ /* 0x000fea0003800000 */
[----:B------:R-:W-:Y:S02]  /*1fd80*/  ULDC UR4, c[0x0][0xac8] ;  /* 0x0002b20000047ab9 */ /* 0x000fe40000000800 */
[----:B------:R-:W-:-:S13]  /*1fd90*/  ISETP.GE.AND P1, PT, R202, UR4, PT ;  /* 0x00000004ca007c0c */ /* 0x000fda000bf26270 */
[----:B-1----:R-:W-:-:S04]  /*1fda0*/  @!P1 LEA R2, P0, R202, R44, 0x1 ;  /* 0x0000002cca029211 */ /* 0x002fc800078008ff */
[----:B0-----:R-:W-:Y:S02]  /*1fdb0*/  @!P1 LEA.HI.X R3, R202, R45, R52, 0x1, P0 ;  /* 0x0000002dca039211 */ /* 0x001fe400000f0c34 */
[----:B------:R-:W-:-:S03]  /*1fdc0*/  ISETP.GE.AND P0, PT, R211, UR4, PT ;  /* 0x00000004d3007c0c */ /* 0x000fc6000bf06270 */
[----:B------:R4:W-:Y:S10]  /*1fdd0*/  @!P1 ST.E.128 desc[UR54][R2.64], R24 ;  /* 0x0000001802009985 */ /* 0x0009f4000c101d36 */
[----:B------:R-:W-:Y:S05]  /*1fde0*/  @P0 BRA `(.L_x_647) ;  /* 0x0000000c00080947 */ /* 0x000fea0003800000 */
[----:B----4-:R-:W-:-:S04]  /*1fdf0*/  LEA R2, P0, R211, R44, 0x1 ;  /* 0x0000002cd3027211 */ /* 0x010fc800078008ff */
[----:B------:R-:W-:-:S05]  /*1fe00*/  LEA.HI.X R3, R211, R45, R50, 0x1, P0 ;  /* 0x0000002dd3037211 */ /* 0x000fca00000f0c32 */
[----:B------:R0:W-:Y:S01]  /*1fe10*/  ST.E.128 desc[UR54][R2.64], R40 ;  /* 0x0000002802007985 */ /* 0x0001e2000c101d36 */
[----:B------:R-:W-:Y:S05]  /*1fe20*/  BRA `(.L_x_647) ;  /* 0x0000000800f87947 */ /* 0x000fea0003800000 */
.L_x_638:
[----:B------:R-:W-:Y:S01]  /*1fe30*/  ULDC.64 UR4, c[0x0][0xc00] ;  /* 0x0003000000047ab9 */ /* 0x000fe20000000a00 */
[----:B------:R-:W-:Y:S01]  /*1fe40*/  MOV R0, RZ ;  /* 0x000000ff00007202 */ /* 0x000fe20000000f00 */
[----:B------:R-:W2:Y:S01]  /*1fe50*/  LDC R21, c[0x0][0xbe8] ;  /* 0x0002fa00ff157b82 */ /* 0x000ea20000000800 */
[----:B------:R-:W-:Y:S02]  /*1fe60*/  ISETP.NE.U32.AND P0, PT, RZ, UR4, PT ;  /* 0x00000004ff007c0c */ /* 0x000fe4000bf05070 */
[----:B------:R-:W-:Y:S02]  /*1fe70*/  IADD3 R2, P1, R214, UR4, RZ ;  /* 0x00000004d6027c10 */ /* 0x000fe4000ff3e0ff */
[----:B------:R-:W-:Y:S02]  /*1fe80*/  ISETP.NE.AND.EX P0, PT, RZ, UR5, PT, P0 ;  /* 0x00000005ff007c0c */ /* 0x000fe4000bf05300 */
[----:B------:R-:W-:Y:S01]  /*1fe90*/  IADD3.X R3, R215, UR5, RZ, P1, !PT ;  /* 0x00000005d7037c10 */ /* 0x000fe20008ffe4ff */
[----:B------:R-:W-:-:S02]  /*1fea0*/  ULDC.64 UR4, c[0x0][0xc08] ;  /* 0x0003020000047ab9 */ /* 0x000fc40000000a00 */
[----:B------:R-:W-:-:S04]  /*1feb0*/  ISETP.NE.U32.AND P1, PT, RZ, UR4, PT ;  /* 0x00000004ff007c0c */ /* 0x000fc8000bf25070 */
[----:B------:R-:W-:-:S04]  /*1fec0*/  ISETP.NE.AND.EX P1, PT, RZ, UR5, PT, P1 ;  /* 0x00000005ff007c0c */ /* 0x000fc8000bf25310 */
[----:B------:R3:W5:Y:S01]  /*1fed0*/  @P0 LDG.E R0, desc[UR54][R2.64] ;  /* 0x0000003602000981 */ /* 0x000762000c1e1900 */
[----:B------:R-:W4:Y:S08]  /*1fee0*/  S2R R4, SR_TID.X ;  /* 0x0000000000047919 */ /* 0x000f300000002100 */
[----:B------:R-:W-:Y:S01]  /*1fef0*/  @P1 IADD3 R214, P2, R214, UR4, RZ ;  /* 0x00000004d6d61c10 */ /* 0x000fe2000ff5e0ff */
[----:B------:R-:W-:-:S02]  /*1ff00*/  ULDC UR4, c[0x0][0xa88] ;  /* 0x0002a20000047ab9 */ /* 0x000fc40000000800 */
[----:B------:R-:W-:Y:S01]  /*1ff10*/  IMAD.U32 R6, RZ, RZ, UR4 ;  /* 0x00000004ff067e24 */ /* 0x000fe2000f8e00ff */
[----:B------:R-:W-:-:S05]  /*1ff20*/  @P1 IADD3.X R215, R215, UR5, RZ, P2, !PT ;  /* 0x00000005d7d71c10 */ /* 0x000fca00097fe4ff */
[----:B------:R3:W5:Y:S01]  /*1ff30*/  @P1 LDG.E R6, desc[UR54][R214.64] ;  /* 0x00000036d6061981 */ /* 0x000762000c1e1900 */
[----:B--2---:R-:W-:-:S13]  /*1ff40*/  ISETP.NE.AND P2, PT, R21, 0x1, PT ;  /* 0x000000011500780c */ /* 0x004fda0003f45270 */
[----:B------:R-:W2:Y:S01]  /*1ff50*/  @P2 LDC R14, c[0x0][0xbec] ;  /* 0x0002fb00ff0e2b82 */ /* 0x000ea20000000800 */
[----:B----4-:R-:W-:-:S07]  /*1ff60*/  VIADD R4, R4, 0xffffff80 ;  /* 0xffffff8004047836 */ /* 0x010fce0000000000 */
[----:B------:R-:W4:Y:S01]  /*1ff70*/  @P2 LDC R25, c[0x0][0xbf0] ;  /* 0x0002fc00ff192b82 */ /* 0x000f220000000800 */
[----:B------:R-:W-:Y:S01]  /*1ff80*/  ISETP.GE.AND P3, PT, R4, 0x80, PT ;  /* 0x000000800400780c */ /* 0x000fe20003f66270 */
[----:B---3--:R-:W-:-:S12]  /*1ff90*/  @P1 BRA `(.L_x_648) ;  /* 0x0000000000101947 */ /* 0x008fd80003800000 */
[----:B------:R-:W-:Y:S05]  /*1ffa0*/  @!P0 BRA `(.L_x_648) ;  /* 0x00000000000c8947 */ /* 0x000fea0003800000 */
[----:B------:R-:W3:Y:S04]  /*1ffb0*/  LDG.E R5, desc[UR54][R2.64] ;  /* 0x0000003602057981 */ /* 0x000ee8000c1e1900 */
[----:B-----5:R-:W3:Y:S02]  /*1ffc0*/  LDG.E R6, desc[UR54][R2.64+0x4] ;  /* 0x0000043602067981 */ /* 0x020ee4000c1e1900 */
[----:B---3--:R-:W-:-:S07]  /*1ffd0*/  IMAD.IADD R6, R6, 0x1, -R5 ;  /* 0x0000000106067824 */ /* 0x008fce00078e0a05 */
.L_x_648:
[----:B------:R-:W-:Y:S01]  /*1ffe0*/  BSSY B1, `(.L_x_649) ;  /* 0x000002e000017945 */ /* 0x000fe20003800000 */
[----:B------:R-:W-:Y:S02]  /*1fff0*/  SHF.R.S32.HI R12, RZ, 0x1f, R213 ;  /* 0x0000001fff0c7819 */ /* 0x000fe400000114d5 */
[----:B------:R-:W-:Y:S02]  /*20000*/  SEL R13, R210, RZ, !P0 ;  /* 0x000000ffd20d7207 */ /* 0x000fe40004000000 */
[----:B------:R-:W-:Y:S02]  /*20010*/  SEL R216, R216, RZ, !P0 ;  /* 0x000000ffd8d87207 */ /* 0x000fe40004000000 */
[----:B-----5:R-:W-:Y:S01]  /*20020*/  SHF.R.S32.HI R11, RZ, 0x1f, R0 ;  /* 0x0000001fff0b7819 */ /* 0x020fe20000011400 */
[----:B------:R-:W-:Y:S06]  /*20030*/  @P3 BRA `(.L_x_650) ;  /* 0x0000000000a03947 */ /* 0x000fec0003800000 */
[----:B------:R-:W3:Y:S01]  /*20040*/  S2R R2, SR_TID.X ;  /* 0x0000000000027919 */ /* 0x000ee20000002100 */
[----:B------:R-:W5:Y:S02]  /*20050*/  LDC R9, c[0x0][0xbe8] ;  /* 0x0002fa00ff097b82 */ /* 0x000f640000000800 */
[----:B-----5:R-:W-:Y:S01]  /*20060*/  IMAD R3, R6, R9, RZ ;  /* 0x0000000906037224 */ /* 0x020fe200078e02ff */
[----:B---3--:R-:W-:-:S05]  /*20070*/  LEA R2, R217, R2, 0x7 ;  /* 0x00000002d9027211 */ /* 0x008fca00078e38ff */
[----:B------:R-:W-:-:S05]  /*20080*/  VIADD R10, R2, 0xffffff80 ;  /* 0xffffff80020a7836 */ /* 0x000fca0000000000 */
[----:B------:R-:W-:-:S13]  /*20090*/  ISETP.GE.AND P0, PT, R10, R3, PT ;  /* 0x000000030a00720c */ /* 0x000fda0003f06270 */
[----:B------:R-:W-:Y:S05]  /*200a0*/  @P0 BRA `(.L_x_650) ;  /* 0x0000000000840947 */ /* 0x000fea0003800000 */
[----:B------:R-:W-:Y:S01]  /*200b0*/  ISETP.NE.AND P0, PT, R9, 0x1, PT ;  /* 0x000000010900780c */ /* 0x000fe20003f05270 */
[----:B------:R-:W-:Y:S01]  /*200c0*/  ULDC.64 UR4, c[0x0][0xb90] ;  /* 0x0002e40000047ab9 */ /* 0x000fe20000000a00 */
[----:B------:R-:W-:Y:S01]  /*200d0*/  MOV R3, R11 ;  /* 0x0000000b00037202 */ /* 0x000fe20000000f00 */
[----:B------:R-:W-:Y:S02]  /*200e0*/  IMAD R8, R12, UR4, RZ ;  /* 0x000000040c087c24 */ /* 0x000fe4000f8e02ff */
[----:B------:R-:W-:Y:S02]  /*200f0*/  IMAD.MOV.U32 R2, RZ, RZ, R0 ;  /* 0x000000ffff027224 */ /* 0x000fe400078e0000 */
[----:B------:R-:W-:Y:S02]  /*20100*/  IMAD.MOV.U32 R5, RZ, RZ, R10 ;  /* 0x000000ffff057224 */ /* 0x000fe400078e000a */
[----:B------:R-:W-:-:S04]  /*20110*/  IMAD.WIDE.U32 R2, R213, UR4, R2 ;  /* 0x00000004d5027c25 */ /* 0x000fc8000f8e0002 */
[----:B------:R-:W3:Y:S08]  /*20120*/  @P0 LDC R7, c[0x0][0xbec] ;  /* 0x0002fb00ff070b82 */ /* 0x000ef00000000800 */
[----:B------:R-:W5:Y:S01]  /*20130*/  @P0 LDC R15, c[0x0][0xbf0] ;  /* 0x0002fc00ff0f0b82 */ /* 0x000f620000000800 */
[----:B---3--:R-:W-:-:S04]  /*20140*/  @P0 IMAD.HI.U32 R4, R10, R7, RZ ;  /* 0x000000070a040227 */ /* 0x008fc800078e00ff */
[----:B------:R-:W-:Y:S01]  /*20150*/  IMAD R7, R213, UR5, R8 ;  /* 0x00000005d5077c24 */ /* 0x000fe2000f8e0208 */
[----:B------:R-:W-:Y:S01]  /*20160*/  ULDC.64 UR4, c[0x0][0xb98] ;  /* 0x0002e60000047ab9 */ /* 0x000fe20000000a00 */
[----:B-----5:R-:W-:Y:S02]  /*20170*/  @P0 SHF.R.U32.HI R5, RZ, R15, R4 ;  /* 0x0000000fff050219 */ /* 0x020fe40000011604 */
[----:B------:R-:W-:Y:S02]  /*20180*/  IMAD.IADD R3, R3, 0x1, R7 ;  /* 0x0000000103037824 */ /* 0x000fe400078e0207 */
[----:B------:R-:W-:Y:S02]  /*20190*/  IMAD R4, R216, UR4, RZ ;  /* 0x00000004d8047c24 */ /* 0x000fe4000f8e02ff */
[----:B------:R-:W-:Y:S02]  /*201a0*/  IMAD.MOV R7, RZ, RZ, -R5 ;  /* 0x000000ffff077224 */ /* 0x000fe400078e0a05 */
[----:B------:R-:W-:-:S04]  /*201b0*/  IMAD.WIDE.U32 R2, R13, UR4, R2 ;  /* 0x000000040d027c25 */ /* 0x000fc8000f8e0002 */
[----:B------:R-:W-:Y:S01]  /*201c0*/  IMAD R7, R9, R7, R10 ;  /* 0x0000000709077224 */ /* 0x000fe200078e020a */
[----:B------:R-:W-:Y:S01]  /*201d0*/  SHF.R.S32.HI R9, RZ, 0x1f, R5 ;  /* 0x0000001fff097819 */ /* 0x000fe20000011405 */
[----:B------:R-:W-:Y:S01]  /*201e0*/  IMAD R8, R13, UR5, R4 ;  /* 0x000000050d087c24 */ /* 0x000fe2000f8e0204 */
[----:B------:R-:W-:Y:S01]  /*201f0*/  IADD3 R2, P0, R5, R2, RZ ;  /* 0x0000000205027210 */ /* 0x000fe20007f1e0ff */
[----:B------:R-:W-:Y:S01]  /*20200*/  ULDC.64 UR4, c[0x0][0xb88] ;  /* 0x0002e20000047ab9 */ /* 0x000fe20000000a00 */
[----:B------:R-:W-:Y:S02]  /*20210*/  SHF.R.S32.HI R4, RZ, 0x1f, R7 ;  /* 0x0000001fff047819 */ /* 0x000fe40000011407 */
[----:B------:R-:W-:-:S03]  /*20220*/  IADD3.X R3, R9, R3, R8, P0, !PT ;  /* 0x0000000309037210 */ /* 0x000fc600007fe408 */
[----:B------:R-:W-:Y:S02]  /*20230*/  IMAD R4, R4, UR4, RZ ;  /* 0x0000000404047c24 */ /* 0x000fe4000f8e02ff */
[----:B------:R-:W-:-:S04]  /*20240*/  IMAD.WIDE.U32 R2, R7, UR4, R2 ;  /* 0x0000000407027c25 */ /* 0x000fc8000f8e0002 */
[----:B------:R-:W-:Y:S01]  /*20250*/  IMAD R5, R7, UR5, R4 ;  /* 0x0000000507057c24 */ /* 0x000fe2000f8e0204 */
[----:B------:R-:W-:Y:S02]  /*20260*/  ULDC.64 UR4, c[0x0][0xb50] ;  /* 0x0002d40000047ab9 */ /* 0x000fe40000000a00 */
[----:B------:R-:W-:Y:S01]  /*20270*/  LEA R4, P0, R2, UR4, 0x2 ;  /* 0x0000000402047c11 */ /* 0x000fe2000f8010ff */
[----:B------:R-:W-:-:S05]  /*20280*/  IMAD.IADD R3, R3, 0x1, R5 ;  /* 0x0000000103037824 */ /* 0x000fca00078e0205 */
[----:B------:R-:W-:Y:S02]  /*20290*/  LEA.HI.X R5, R2, UR5, R3, 0x2, P0 ;  /* 0x0000000502057c11 */ /* 0x000fe400080f1403 */
[----:B------:R-:W-:-:S05]  /*202a0*/  MOV R3, 0xff800000 ;  /* 0xff80000000037802 */ /* 0x000fca0000000f00 */
[----:B------:R3:W-:Y:S02]  /*202b0*/  STG.E desc[UR54][R4.64], R3 ;  /* 0x0000000304007986 */ /* 0x0007e4000c101936 */
.L_x_650:
[----:B------:R-:W-:Y:S05]  /*202c0*/  BSYNC B1 ;  /* 0x0000000000017941 */ /* 0x000fea0003800000 */
.L_x_649:
[----:B------:R-:W-:Y:S02]  /*202d0*/  ULDC.64 UR4, c[0x0][0xaa0] ;  /* 0x0002a80000047ab9 */ /* 0x000fe40000000a00 */
[----:B---3--:R-:W-:-:S04]  /*202e0*/  IMAD R3, R11, UR4, RZ ;  /* 0x000000040b037c24 */ /* 0x008fc8000f8e02ff */
[C---:B------:R-:W-:Y:S02]  /*202f0*/  IMAD R5, R0.reuse, UR5, R3 ;  /* 0x0000000500057c24 */ /* 0x040fe4000f8e0203 */
[----:B------:R-:W-:Y:S01]  /*20300*/  IMAD.WIDE.U32 R2, R0, UR4, RZ ;  /* 0x0000000400027c25 */ /* 0x000fe2000f8e00ff */
[----:B------:R-:W-:-:S03]  /*20310*/  ULDC.64 UR4, c[0x0][0xae8] ;  /* 0x0002ba0000047ab9 */ /* 0x000fc60000000a00 */
[----:B------:R-:W-:Y:S02]  /*20320*/  IMAD R0, R212, 0x20, R221 ;  /* 0x00000020d4007824 */ /* 0x000fe400078e02dd */
[----:B------:R-:W-:Y:S02]  /*20330*/  IMAD.IADD R3, R3, 0x1, R5 ;  /* 0x0000000103037824 */ /* 0x000fe400078e0205 */
[----:B------:R-:W-:Y:S02]  /*20340*/  IMAD R9, R217, 0x80, R0 ;  /* 0x00000080d9097824 */ /* 0x000fe400078e0200 */
[----:B------:R-:W-:Y:S02]  /*20350*/  IMAD R4, R12, UR4, RZ ;  /* 0x000000040c047c24 */ /* 0x000fe4000f8e02ff */
[----:B--2---:R-:W-:Y:S01]  /*20360*/  @P2 IMAD.HI.U32 R0, R9, R14, RZ ;  /* 0x0000000e09002227 */ /* 0x004fe200078e00ff */
[----:B------:R-:W-:-:S03]  /*20370*/  MOV R5, R9 ;  /* 0x0000000900057202 */ /* 0x000fc60000000f00 */
[C---:B------:R-:W-:Y:S01]  /*20380*/  IMAD R7, R213.reuse, UR5, R4 ;  /* 0x00000005d5077c24 */ /* 0x040fe2000f8e0204 */
[----:B----4-:R-:W-:Y:S01]  /*20390*/  @P2 SHF.R.U32.HI R5, RZ, R25, R0 ;  /* 0x00000019ff052219 */ /* 0x010fe20000011600 */
[----:B------:R-:W-:Y:S01]  /*203a0*/  IMAD.WIDE.U32 R2, R213, UR4, R2 ;  /* 0x00000004d5027c25 */ /* 0x000fe2000f8e0002 */
[----:B------:R-:W-:Y:S02]  /*203b0*/  ULDC.64 UR4, c[0x0][0xaf0] ;  /* 0x0002bc0000047ab9 */ /* 0x000fe40000000a00 */
[----:B------:R-:W-:Y:S01]  /*203c0*/  SHF.R.S32.HI R0, RZ, 0x1f, R5 ;  /* 0x0000001fff007819 */ /* 0x000fe20000011405 */
[----:B------:R-:W-:Y:S02]  /*203d0*/  IMAD R4, R216, UR4, RZ ;  /* 0x00000004d8047c24 */ /* 0x000fe4000f8e02ff */
[----:B------:R-:W-:Y:S02]  /*203e0*/  IMAD.IADD R3, R3, 0x1, R7 ;  /* 0x0000000103037824 */ /* 0x000fe400078e0207 */
[----:B------:R-:W-:-:S02]  /*203f0*/  IMAD R7, R13, UR5, R4 ;  /* 0x000000050d077c24 */ /* 0x000fc4000f8e0204 */
[----:B------:R-:W-:Y:S01]  /*20400*/  IMAD.WIDE.U32 R2, R13, UR4, R2 ;  /* 0x000000040d027c25 */ /* 0x000fe2000f8e0002 */
[----:B------:R-:W-:-:S03]  /*20410*/  ULDC.64 UR4, c[0x0][0xae0] ;  /* 0x0002b80000047ab9 */ /* 0x000fc60000000a00 */
[----:B------:R-:W-:Y:S02]  /*20420*/  IMAD.MOV R4, RZ, RZ, -R5 ;  /* 0x000000ffff047224 */ /* 0x000fe400078e0a05 */
[----:B------:R-:W-:Y:S02]  /*20430*/  IMAD R0, R0, UR4, RZ ;  /* 0x0000000400007c24 */ /* 0x000fe4000f8e02ff */
[----:B------:R-:W-:Y:S02]  /*20440*/  IMAD.IADD R3, R3, 0x1, R7 ;  /* 0x0000000103037824 */ /* 0x000fe400078e0207 */
[----:B------:R-:W-:Y:S02]  /*20450*/  IMAD R7, R21, R4, R9 ;  /* 0x0000000415077224 */ /* 0x000fe400078e0209 */
[C---:B------:R-:W-:Y:S02]  /*20460*/  IMAD R9, R5.reuse, UR5, R0 ;  /* 0x0000000505097c24 */ /* 0x040fe4000f8e0200 */
[----:B------:R-:W-:Y:S01]  /*20470*/  IMAD.WIDE.U32 R2, R5, UR4, R2 ;  /* 0x0000000405027c25 */ /* 0x000fe2000f8e0002 */
[----:B------:R-:W-:Y:S01]  /*20480*/  SHF.R.S32.HI R0, RZ, 0x1f, R7 ;  /* 0x0000001fff007819 */ /* 0x000fe20000011407 */
[----:B------:R-:W-:-:S03]  /*20490*/  ULDC.64 UR4, c[0x0][0xad8] ;  /* 0x0002b60000047ab9 */ /* 0x000fc60000000a00 */
[----:B------:R-:W-:Y:S01]  /*204a0*/  IADD3 R3, R3, R9, RZ ;  /* 0x0000000903037210 */ /* 0x000fe20007ffe0ff */
[----:B------:R-:W-:Y:S02]  /*204b0*/  IMAD R0, R0, UR4, RZ ;  /* 0x0000000400007c24 */ /* 0x000fe4000f8e02ff */
[----:B------:R-:W-:-:S04]  /*204c0*/  IMAD.WIDE.U32 R4, R7, UR4, R2 ;  /* 0x0000000407047c25 */ /* 0x000fc8000f8e0002 */
[----:B------:R-:W-:Y:S01]  /*204d0*/  IMAD R3, R7, UR5, R0 ;  /* 0x0000000507037c24 */ /* 0x000fe2000f8e0200 */
[----:B------:R-:W-:Y:S02]  /*204e0*/  ULDC.64 UR4, c[0x0][0xa80] ;  /* 0x0002a00000047ab9 */ /* 0x000fe40000000a00 */
[----:B------:R-:W-:Y:S01]  /*204f0*/  LEA R2, P0, R4, UR4, 0x1 ;  /* 0x0000000404027c11 */ /* 0x000fe2000f8008ff */
[----:B------:R-:W-:Y:S01]  /*20500*/  IMAD.IADD R3, R5, 0x1, R3 ;  /* 0x0000000105037824 */ /* 0x000fe200078e0203 */
[----:B------:R-:W-:-:S04]  /*20510*/  UMOV UR4, 0xffffffff ;  /* 0xffffffff00047882 */ /* 0x000fc80000000000 */
[----:B------:R-:W-:Y:S01]  /*20520*/  LEA.HI.X R3, R4, UR5, R3, 0x1, P0 ;  /* 0x0000000504037c11 */ /* 0x000fe200080f0c03 */
[----:B------:R-:W-:Y:S06]  /*20530*/  BRA.DIV UR4, `(.L_x_651) ;  /* 0x0000008604187947 */ /* 0x000fec000b800000 */
[----:B------:R2:W3:Y:S04]  /*20540*/  SHFL.IDX PT, R0, R3, RZ, 0x181f ;  /* 0x00181fff03007589 */ /* 0x0004e800000e0000 */
[----:B------:R2:W4:Y:S02]  /*20550*/  SHFL.IDX PT, R14, R2, RZ, 0x181f ;  /* 0x00181fff020e7589 */ /* 0x00052400000e0000 */
.L_x_852:
[----:B------:R-:W-:Y:S01]  /*20560*/  IMAD R21, R6, R21, RZ ;  /* 0x0000001506157224 */ /* 0x000fe200078e02ff */
[----:B------:R-:W-:Y:S01]  /*20570*/  BSSY B1, `(.L_x_652) ;  /* 0x000000f000017945 */ /* 0x000fe20003800000 */
[----:B------:R-:W-:-:S05]  /*20580*/  IMAD R6, R217, 0x80, R221 ;  /* 0x00000080d9067824 */ /* 0x000fca00078e02dd */
[----:B------:R-:W-:-:S13]  /*20590*/  ISETP.GE.AND P0, PT, R6, R21, PT ;  /* 0x000000150600720c */ /* 0x000fda0003f06270 */
[----:B------:R-:W-:Y:S05]  /*205a0*/  @P0 BRA `(.L_x_653) ;  /* 0x00000000002c0947 */ /* 0x000fea0003800000 */
[----:B------:R-:W-:Y:S01]  /*205b0*/  ULDC UR4, c[0x0][0xac8] ;  /* 0x0002b20000047ab9 */ /* 0x000fe20000000800 */
[----:B------:R-:W-:Y:S02]  /*205c0*/  SHF.R.S32.HI R8, RZ, 0x1f, R202 ;  /* 0x0000001fff087819 */ /* 0x000fe400000114ca */
[----:B------:R-:W-:Y:S02]  /*205d0*/  ISETP.GE.AND P2, PT, R202, UR4, PT ;  /* 0x00000004ca007c0c */ /* 0x000fe4000bf46270 */
[----:B------:R-:W-:Y:S02]  /*205e0*/  ISETP.GE.AND P3, PT, R211, UR4, PT ;  /* 0x00000004d3007c0c */ /* 0x000fe4000bf66270 */
[----:B------:R-:W-:-:S09]  /*205f0*/  SHF.R.S32.HI R7, RZ, 0x1f, R211 ;  /* 0x0000001fff077819 */ /* 0x000fd200000114d3 */
[CC--:B----4-:R-:W-:Y:S02]  /*20600*/  @!P2 LEA R4, P0, R202.reuse, R14.reuse, 0x1 ;  /* 0x0000000eca04a211 */ /* 0x0d0fe400078008ff */
[C---:B------:R-:W-:Y:S02]  /*20610*/  @!P3 LEA R14, P1, R211.reuse, R14, 0x1 ;  /* 0x0000000ed30eb211 */ /* 0x040fe400078208ff */
[-C--:B---3--:R-:W-:Y:S02]  /*20620*/  @!P2 LEA.HI.X R5, R202, R0.reuse, R8, 0x1, P0 ;  /* 0x00000000ca05a211 */ /* 0x088fe400000f0c08 */
[----:B------:R-:W-:-:S03]  /*20630*/  @!P3 LEA.HI.X R15, R211, R0, R7, 0x1, P1 ;  /* 0x00000000d30fb211 */ /* 0x000fc600008f0c07 */
[----:B------:R3:W-:Y:S04]  /*20640*/  @!P2 ST.E.128 desc[UR54][R4.64], RZ ;  /* 0x000000ff0400a985 */ /* 0x0007e8000c101d36 */
[----:B------:R3:W-:Y:S02]  /*20650*/  @!P3 ST.E.128 desc[UR54][R14.64], RZ ;  /* 0x000000ff0e00b985 */ /* 0x0007e4000c101d36 */
.L_x_653:
[----:B------:R-:W-:Y:S05]  /*20660*/  BSYNC B1 ;  /* 0x0000000000017941 */ /* 0x000fea0003800000 */
.L_x_652:
[----:B------:R-:W-:-:S03]  /*20670*/  UMOV UR4, 0xffffffff ;  /* 0xffffffff00047882 */ /* 0x000fc60000000000 */
[----:B------:R-:W-:Y:S05]  /*20680*/  BRA.DIV UR4, `(.L_x_654) ;  /* 0x0000008204f87947 */ /* 0x000fea000b800000 */
[----:B---3--:R3:W0:Y:S04]  /*20690*/  SHFL.IDX PT, R0, R3, 0x1, 0x181f ;  /* 0x00381f0003007f89 */ /* 0x00862800000e0000 */
[----:B----4-:R3:W4:Y:S02]  /*206a0*/  SHFL.IDX PT, R14, R2, 0x1, 0x181f ;  /* 0x00381f00020e7f89 */ /* 0x01072400000e0000 */
.L_x_856:
[----:B------:R-:W-:Y:S01]  /*206b0*/  VIADD R4, R6, 0x20 ;  /* 0x0000002006047836 */ /* 0x000fe20000000000 */
[----:B------:R-:W-:Y:S04]  /*206c0*/  BSSY B1, `(.L_x_655) ;  /* 0x000000e000017945 */ /* 0x000fe80003800000 */
        /* <DEDUP_REMOVED lines=9> */
[-C--:B0-----:R-:W-:Y:S02]  /*20760*/  @!P2 LEA.HI.X R5, R202, R0.reuse, R8, 0x1, P0 ;  /* 0x00000000ca05a211 */ /* 0x081fe400000f0c08 */
[----:B------:R-:W-:-:S03]  /*20770*/  @!P3 LEA.HI.X R15, R211, R0, R7, 0x1, P1 ;  /* 0x00000000d30fb211 */ /* 0x000fc600008f0c07 */
[----:B------:R0:W-:Y:S04]  /*20780*/  @!P2 ST.E.128 desc[UR54][R4.64], RZ ;  /* 0x000000ff0400a985 */ /* 0x0001e8000c101d36 */
[----:B------:R0:W-:Y:S02]  /*20790*/  @!P3 ST.E.128 desc[UR54][R14.64], RZ ;  /* 0x000000ff0e00b985 */ /* 0x0001e4000c101d36 */
.L_x_656:
[----:B------:R-:W-:Y:S05]  /*207a0*/  BSYNC B1 ;  /* 0x0000000000017941 */ /* 0x000fea0003800000 */
.L_x_655:
[----:B------:R-:W-:-:S03]  /*207b0*/  UMOV UR4, 0xffffffff ;  /* 0xffffffff00047882 */ /* 0x000fc60000000000 */
[----:B------:R-:W-:Y:S05]  /*207c0*/  BRA.DIV UR4, `(.L_x_657) ;  /* 0x0000008204f07947 */ /* 0x000fea000b800000 */
[----:B0-----:R0:W0:Y:S04]  /*207d0*/  SHFL.IDX PT, R0, R3, 0x2, 0x181f ;  /* 0x00581f0003007f89 */ /* 0x00102800000e0000 */
[----:B----4-:R4:W0:Y:S02]  /*207e0*/  SHFL.IDX PT, R14, R2, 0x2, 0x181f ;  /* 0x00581f00020e7f89 */ /* 0x01082400000e0000 */
.L_x_860:
[----:B------:R-:W-:Y:S01]  /*207f0*/  IADD3 R4, R6, 0x40, RZ ;  /* 0x0000004006047810 */ /* 0x000fe20007ffe0ff */
[----:B------:R-:W-:Y:S03]  /*20800*/  BSSY B1, `(.L_x_658) ;  /* 0x000000e000017945 */ /* 0x000fe60003800000 */
[----:B------:R-:W-:-:S13]  /*20810*/  ISETP.GE.AND P0, PT, R4, R21, PT ;  /* 0x000000150400720c */ /* 0x000fda0003f06270 */
[----:B------:R-:W-:Y:S05]  /*20820*/  @P0 BRA `(.L_x_659) ;  /* 0x00000000002c0947 */ /* 0x000fea0003800000 */
[----:B------:R-:W-:Y:S01]  /*20830*/  ULDC UR4, c[0x0][0xac8] ;  /* 0x0002b20000047ab9 */ /* 0x000fe20000000800 */
[----:B------:R-:W-:Y:S02]  /*20840*/  SHF.R.S32.HI R8, RZ, 0x1f, R202 ;  /* 0x0000001fff087819 */ /* 0x000fe400000114ca */
[----:B------:R-:W-:Y:S02]  /*20850*/  ISETP.GE.AND P2, PT, R202, UR4, PT ;  /* 0x00000004ca007c0c */ /* 0x000fe4000bf46270 */
[----:B------:R-:W-:Y:S02]  /*20860*/  ISETP.GE.AND P3, PT, R211, UR4, PT ;  /* 0x00000004d3007c0c */ /* 0x000fe4000bf66270 */
[----:B------:R-:W-:-:S09]  /*20870*/  SHF.R.S32.HI R7, RZ, 0x1f, R211 ;  /* 0x0000001fff077819 */ /* 0x000fd200000114d3 */
[CC--:B0-----:R-:W-:Y:S02]  /*20880*/  @!P2 LEA R4, P0, R202.reuse, R14.reuse, 0x1 ;  /* 0x0000000eca04a211 */ /* 0x0c1fe400078008ff */
[C---:B------:R-:W-:Y:S02]  /*20890*/  @!P3 LEA R14, P1, R211.reuse, R14, 0x1 ;  /* 0x0000000ed30eb211 */ /* 0x040fe400078208ff */
[-C--:B------:R-:W-:Y:S02]  /*208a0*/  @!P2 LEA.HI.X R5, R202, R0.reuse, R8, 0x1, P0 ;  /* 0x00000000ca05a211 */ /* 0x080fe400000f0c08 */
[----:B------:R-:W-:-:S03]  /*208b0*/  @!P3 LEA.HI.X R15, R211, R0, R7, 0x1, P1 ;  /* 0x00000000d30fb211 */ /* 0x000fc600008f0c07 */
[----:B------:R0:W-:Y:S04]  /*208c0*/  @!P2 ST.E.128 desc[UR54][R4.64], RZ ;  /* 0x000000ff0400a985 */ /* 0x0001e8000c101d36 */
[----:B------:R0:W-:Y:S02]  /*208d0*/  @!P3 ST.E.128 desc[UR54][R14.64], RZ ;  /* 0x000000ff0e00b985 */ /* 0x0001e4000c101d36 */
.L_x_659:
[----:B------:R-:W-:Y:S05]  /*208e0*/  BSYNC B1 ;  /* 0x0000000000017941 */ /* 0x000fea0003800000 */
.L_x_658:
[----:B------:R-:W-:-:S03]  /*208f0*/  UMOV UR4, 0xffffffff ;  /* 0xffffffff00047882 */ /* 0x000fc60000000000 */
[----:B------:R-:W-:Y:S05]  /*20900*/  BRA.DIV UR4, `(.L_x_660) ;  /* 0x0000008204e87947 */ /* 0x000fea000b800000 */
[----:B0-----:R0:W0:Y:S04]  /*20910*/  SHFL.IDX PT, R0, R3, 0x3, 0x181f ;  /* 0x00781f0003007f89 */ /* 0x00102800000e0000 */
[----:B------:R0:W0:Y:S02]  /*20920*/  SHFL.IDX PT, R14, R2, 0x3, 0x181f ;  /* 0x00781f00020e7f89 */ /* 0x00002400000e0000 */
.L_x_864:
[----:B0-234-:R-:W-:-:S05]  /*20930*/  VIADD R2, R6, 0x60 ;  /* 0x0000006006027836 */ /* 0x01dfca0000000000 */
[----:B------:R-:W-:-:S13]  /*20940*/  ISETP.GE.AND P0, PT, R2, R21, PT ;  /* 0x000000150200720c */ /* 0x000fda0003f06270 */
[----:B------:R-:W-:Y:S05]  /*20950*/  @P0 BRA `(.L_x_647) ;  /* 0x00000000002c0947 */ /* 0x000fea0003800000 */
[----:B------:R-:W-:Y:S01]  /*20960*/  ULDC UR4, c[0x0][0xac8] ;  /* 0x0002b20000047ab9 */ /* 0x000fe20000000800 */
[----:B------:R-:W-:Y:S02]  /*20970*/  SHF.R.S32.HI R5, RZ, 0x1f, R202 ;  /* 0x0000001fff057819 */ /* 0x000fe400000114ca */
[----:B------:R-:W-:Y:S02]  /*20980*/  ISETP.GE.AND P2, PT, R202, UR4, PT ;  /* 0x00000004ca007c0c */ /* 0x000fe4000bf46270 */
[----:B------:R-:W-:Y:S02]  /*20990*/  ISETP.GE.AND P3, PT, R211, UR4, PT ;  /* 0x00000004d3007c0c */ /* 0x000fe4000bf66270 */
[----:B------:R-:W-:-:S09]  /*209a0*/  SHF.R.S32.HI R4, RZ, 0x1f, R211 ;  /* 0x0000001fff047819 */ /* 0x000fd200000114d3 */
[CC--:B------:R-:W-:Y:S02]  /*209b0*/  @!P2 LEA R2, P0, R202.reuse, R14.reuse, 0x1 ;  /* 0x0000000eca02a211 */ /* 0x0c0fe400078008ff */
[C---:B------:R-:W-:Y:S02]  /*209c0*/  @!P3 LEA R14, P1, R211.reuse, R14, 0x1 ;  /* 0x0000000ed30eb211 */ /* 0x040fe400078208ff */
[-C--:B------:R-:W-:Y:S02]  /*209d0*/  @!P2 LEA.HI.X R3, R202, R0.reuse, R5, 0x1, P0 ;  /* 0x00000000ca03a211 */ /* 0x080fe400000f0c05 */
[----:B------:R-:W-:-:S03]  /*209e0*/  @!P3 LEA.HI.X R15, R211, R0, R4, 0x1, P1 ;  /* 0x00000000d30fb211 */ /* 0x000fc600008f0c04 */
[----:B------:R0:W-:Y:S04]  /*209f0*/  @!P2 ST.E.128 desc[UR54][R2.64], RZ ;  /* 0x000000ff0200a985 */ /* 0x0001e8000c101d36 */
[----:B------:R0:W-:Y:S02]  /*20a00*/  @!P3 ST.E.128 desc[UR54][R14.64], RZ ;  /* 0x000000ff0e00b985 */ /* 0x0001e4000c101d36 */
.L_x_647:
[----:B------:R-:W-:Y:S05]  /*20a10*/  BSYNC B0 ;  /* 0x0000000000007941 */ /* 0x000fea0003800000 */
.L_x_637:
[----:B------:R-:W-:Y:S02]  /*20a20*/  ULDC UR4, c[0x0][0xc3c] ;  /* 0x00030f0000047ab9 */ /* 0x000fe40000000800 */
[----:B-1----:R-:W-:-:S13]  /*20a30*/  ISETP.GE.AND P0, PT, R207, UR4, PT ;  /* 0x00000004cf007c0c */ /* 0x002fda000bf06270 */
[----:B------:R-:W-:Y:S05]  /*20a40*/  @!P0 BRA `(.L_x_661) ;  /* 0xfffffe08008c8947 */ /* 0x000fea000383ffff */
[----:B------:R-:W-:Y:S05]  /*20a50*/  BRA `(.L_x_470) ;  /* 0x0000006400f47947 */ /* 0x000fea0003800000 */
.L_x_468:
        /* <DEDUP_REMOVED lines=15> */
[----:B------:R-:W1:Y:S01]  /*20b50*/  LDS.128 R16, [UR4+0x298d0] ;  /* 0x0298d004ff107984 */ /* 0x000e620008000c00 */
[----:B------:R-:W-:Y:S06]  /*20b60*/  BAR.ARV 0x4, 0x180 ;  /* 0x0106000000007b1d */ /* 0x000fec0000002000 */
[----:B------:R-:W-:Y:S05]  /*20b70*/  BRA `(.L_x_663) ;  /* 0x0000000400fc7947 */ /* 0x000fea0003800000 */
.L_x_662:
[----:B0-----:R-:W0:Y:S01]  /*20b80*/  S2R R2, SR_TID.X ;  /* 0x0000000000027919 */ /* 0x001e220000002100 */
[----:B------:R-:W-:Y:S01]  /*20b90*/  ULDC UR4, c[0x0][0xc3c] ;  /* 0x00030f0000047ab9 */ /* 0x000fe20000000800 */
[----:B------:R-:W1:Y:S01]  /*20ba0*/  S2UR UR6, SR_CTAID.X ;  /* 0x00000000000679c3 */ /* 0x000e620000002500 */
[----:B------:R-:W-:Y:S01]  /*20bb0*/  ULDC UR5, c[0x0][0xc38] ;  /* 0x00030e0000057ab9 */ /* 0x000fe20000000800 */
        /* <DEDUP_REMOVED lines=11> */
[----:B------:R-:W-:Y:S02]  /*20c70*/  ISETP.GE.U32.AND P5, PT, R5, 0x10, PT ;  /* 0x000000100500780c */ /* 0x000fe40003fa6070 */
[----:B------:R-:W-:Y:S01]  /*20c80*/  MOV R16, RZ ;  /* 0x000000ff00107202 */ /* 0x000fe20000000f00 */
[----:B--2---:R-:W0:Y:S02]  /*20c90*/  SHFL.UP PT, R4, R0, 0x1, RZ ;  /* 0x0420000000047989 */ /* 0x004e2400000e00ff */
[----:B0-----:R-:W-:-:S05]  /*20ca0*/  SEL R7, R4, RZ, P1 ;  /* 0x000000ff04077207 */ /* 0x001fca0000800000 */
[----:B------:R-:W-:-:S05]  /*20cb0*/  IMAD.IADD R7, R0, 0x1, R7 ;  /* 0x0000000100077824 */ /* 0x000fca00078e0207 */
[----:B------:R-:W0:Y:S02]  /*20cc0*/  SHFL.UP PT, R4, R7, 0x2, RZ ;  /* 0x0440000007047989 */ /* 0x000e2400000e00ff */
[----:B0-----:R-:W-:-:S04]  /*20cd0*/  SEL R4, R4, RZ, P2 ;  /* 0x000000ff04047207 */ /* 0x001fc80001000000 */
[----:B------:R-:W-:-:S05]  /*20ce0*/  IADD3 R4, R7, R4, RZ ;  /* 0x0000000407047210 */ /* 0x000fca0007ffe0ff */
        /* <DEDUP_REMOVED lines=9> */
[----:B------:R-:W0:Y:S02]  /*20d80*/  SHFL.IDX PT, R4, R2, 0x1f, 0x1f ;  /* 0x03e01f0002047f89 */ /* 0x000e2400000e0000 */
[----:B0-----:R-:W-:-:S04]  /*20d90*/  IMAD R4, R4, UR5, RZ ;  /* 0x0000000504047c24 */ /* 0x001fc8000f8e02ff */
[----:B------:R-:W-:Y:S01]  /*20da0*/  IMAD.MOV.U32 R7, RZ, RZ, R4 ;  /* 0x000000ffff077224 */ /* 0x000fe200078e0004 */
[----:B-1----:R-:W-:-:S13]  /*20db0*/  ISETP.GT.AND P6, PT, R4, UR6, PT ;  /* 0x0000000604007c0c */ /* 0x002fda000bfc4270 */
[----:B------:R-:W-:Y:S05]  /*20dc0*/  @P6 BRA `(.L_x_664) ;  /* 0x0000000000a06947 */ /* 0x000fea0003800000 */
[----:B------:R-:W0:Y:S01]  /*20dd0*/  LDC R6, c[0x0][0xc3c] ;  /* 0x00030f00ff067b82 */ /* 0x000e220000000800 */
[----:B------:R-:W-:Y:S01]  /*20de0*/  IMAD.MOV.U32 R4, RZ, RZ, R7 ;  /* 0x000000ffff047224 */ /* 0x000fe200078e0007 */
[----:B------:R-:W-:Y:S01]  /*20df0*/  UMOV UR4, URZ ;  /* 0x0000003f00047c82 */ /* 0x000fe20008000000 */
[----:B------:R-:W-:Y:S01]  /*20e00*/  ULDC UR7, c[0x0][0xc3c] ;  /* 0x00030f0000077ab9 */ /* 0x000fe20000000800 */
[----:B------:R-:W-:-:S05]  /*20e10*/  ULDC UR5, c[0x0][0xc38] ;  /* 0x00030e0000057ab9 */ /* 0x000fca0000000800 */
.L_x_668:
[----:B------:R-:W-:Y:S01]  /*20e20*/  UIADD3 UR4, UR4, 0x1f, URZ ;  /* 0x0000001f04047890 */ /* 0x000fe2000fffe03f */
[----:B------:R-:W-:-:S05]  /*20e30*/  IMAD.U32 R19, RZ, RZ, UR7 ;  /* 0x00000007ff137e24 */ /* 0x000fca000f8e00ff */
[----:B0-----:R-:W-:-:S13]  /*20e40*/  ISETP.LE.AND P6, PT, R6, UR4, PT ;  /* 0x0000000406007c0c */ /* 0x001fda000bfc3270 */
[----:B------:R-:W-:Y:S05]  /*20e50*/  @P6 BRA `(.L_x_665) ;  /* 0x0000000400206947 */ /* 0x000fea0003800000 */
[----:B------:R-:W-:Y:S01]  /*20e60*/  IADD3 R7, R5, UR4, RZ ;  /* 0x0000000405077c10 */ /* 0x000fe2000fffe0ff */
[----:B------:R-:W-:Y:S01]  /*20e70*/  BSSY B0, `(.L_x_666) ;  /* 0x0000007000007945 */ /* 0x000fe20003800000 */
[----:B------:R-:W-:Y:S02]  /*20e80*/  IMAD.MOV.U32 R0, RZ, RZ, RZ ;  /* 0x000000ffff007224 */ /* 0x000fe400078e00ff */
[----:B------:R-:W-:-:S13]  /*20e90*/  ISETP.GE.OR P6, PT, R7, R6, !P0 ;  /* 0x000000060700720c */ /* 0x000fda00047c6670 */
[----:B------:R-:W-:Y:S05]  /*20ea0*/  @P6 BRA `(.L_x_667) ;  /* 0x00000000000c6947 */ /* 0x000fea0003800000 */
[----:B------:R-:W0:Y:S02]  /*20eb0*/  LDC.64 R2, c[0x0][0xc80] ;  /* 0x00032000ff027b82 */ /* 0x000e240000000a00 */
[----:B0-----:R-:W-:-:S05]  /*20ec0*/  IMAD.WIDE R2, R7, 0x4, R2 ;  /* 0x0000000407027825 */ /* 0x001fca00078e0202 */
[----:B------:R0:W5:Y:S02]  /*20ed0*/  LDG.E R0, desc[UR54][R2.64] ;  /* 0x0000003602007981 */ /* 0x000164000c1e1900 */
.L_x_667:
[----:B------:R-:W-:Y:S05]  /*20ee0*/  BSYNC B0 ;  /* 0x0000000000007941 */ /* 0x000fea0003800000 */
.L_x_666:
[----:B0----5:R-:W0:Y:S02]  /*20ef0*/  SHFL.UP PT, R2, R0, 0x1, RZ ;  /* 0x0420000000027989 */ /* 0x021e2400000e00ff */
[----:B0-----:R-:W-:-:S05]  /*20f00*/  SEL R3, R2, RZ, P1 ;  /* 0x000000ff02037207 */ /* 0x001fca0000800000 */
[----:B------:R-:W-:-:S05]  /*20f10*/  IMAD.IADD R3, R0, 0x1, R3 ;  /* 0x0000000100037824 */ /* 0x000fca00078e0203 */
[----:B------:R-:W0:Y:S02]  /*20f20*/  SHFL.UP PT, R2, R3, 0x2, RZ ;  /* 0x0440000003027989 */ /* 0x000e2400000e00ff */
        /* <DEDUP_REMOVED lines=13> */
[----:B------:R-:W-:-:S05]  /*21000*/  IMAD.IADD R4, R3, 0x1, R4 ;  /* 0x0000000103047824 */ /* 0x000fca00078e0204 */
[----:B------:R-:W-:-:S13]  /*21010*/  ISETP.GT.AND P6, PT, R4, UR6, PT ;  /* 0x0000000604007c0c */ /* 0x000fda000bfc4270 */
[----:B------:R-:W-:Y:S05]  /*21020*/  @!P6 BRA `(.L_x_668) ;  /* 0xfffffffc007ce947 */ /* 0x000fea000383ffff */
[----:B------:R-:W-:Y:S01]  /*21030*/  MOV R2, R9 ;  /* 0x0000000900027202 */ /* 0x000fe20000000f00 */
[----:B------:R-:W-:-:S07]  /*21040*/  IMAD.MOV.U32 R7, RZ, RZ, R3 ;  /* 0x000000ffff077224 */ /* 0x000fce00078e0003 */
.L_x_664:
[----:B------:R-:W-:-:S04]  /*21050*/  IMAD.IADD R7, R4, 0x1, -R7 ;  /* 0x0000000104077824 */ /* 0x000fc800078e0a07 */
[----:B------:R-:W-:-:S05]  /*21060*/  IMAD R3, R2, UR5, R7 ;  /* 0x0000000502037c24 */ /* 0x000fca000f8e0207 */
[----:B------:R-:W-:-:S13]  /*21070*/  ISETP.GT.AND P0, PT, R3, UR6, PT ;  /* 0x0000000603007c0c */ /* 0x000fda000bf04270 */
[----:B------:R-:W-:-:S04]  /*21080*/  VOTE.ANY R6, PT, !P0 ;  /* 0x0000000000067806 */ /* 0x000fc800040e0100 */
[----:B------:R-:W0:Y:S01]  /*21090*/  POPC R19, R6 ;  /* 0x0000000600137309 */ /* 0x000e220000000000 */
[----:B------:R-:W-:Y:S01]  /*210a0*/  ISETP.NE.AND P0, PT, R6, RZ, PT ;  /* 0x000000ff0600720c */ /* 0x000fe20003f05270 */
[----:B0-----:R-:W0:Y:S02]  /*210b0*/  SHFL.IDX PT, R0, R0, R19, 0x1f ;  /* 0x00001f1300007589 */ /* 0x001e2400000e0000 */
[----:B0-----:R-:W-:-:S04]  /*210c0*/  IABS R4, R0 ;  /* 0x0000000000047213 */ /* 0x001fc80000000000 */
[----:B------:R-:W0:Y:S08]  /*210d0*/  I2F.RP R8, R4 ;  /* 0x0000000400087306 */ /* 0x000e300000209400 */
[----:B0-----:R-:W0:Y:S02]  /*210e0*/  MUFU.RCP R8, R8 ;  /* 0x0000000800087308 */ /* 0x001e240000001000 */
[----:B0-----:R-:W-:-:S06]  /*210f0*/  VIADD R3, R8, 0xffffffe ;  /* 0x0ffffffe08037836 */ /* 0x001fcc0000000000 */
[----:B------:R-:W0:Y:S02]  /*21100*/  F2I.FTZ.U32.TRUNC.NTZ R3, R3 ;  /* 0x0000000300037305 */ /* 0x000e24000021f000 */
[----:B0-----:R-:W-:Y:S01]  /*21110*/  IADD3 R11, RZ, -R3, RZ ;  /* 0x80000003ff0b7210 */ /* 0x001fe20007ffe0ff */
[----:B------:R-:W-:Y:S06]  /*21120*/  @!P0 BRA `(.L_x_669) ;  /* 0x0000000000088947 */ /* 0x000fec0003800000 */
[----:B------:R-:W-:-:S05]  /*21130*/  VIADD R9, R19, 0xffffffff ;  /* 0xffffffff13097836 */ /* 0x000fca0000000000 */
[----:B------:R0:W1:Y:S02]  /*21140*/  SHFL.IDX PT, R16, R2, R9, 0x1f ;  /* 0x00001f0902107589 */ /* 0x00006400000e0000 */
.L_x_669:
[----:B-1----:R-:W-:Y:S01]  /*21150*/  IMAD R16, R16, UR5, R7 ;  /* 0x0000000510107c24 */ /* 0x002fe2000f8e0207 */
[----:B------:R-:W-:Y:S01]  /*21160*/  IABS R6, R0 ;  /* 0x0000000000067213 */ /* 0x000fe20000000000 */
[----:B------:R-:W-:Y:S02]  /*21170*/  IMAD R7, R11, R4, RZ ;  /* 0x000000040b077224 */ /* 0x000fe400078e02ff */
[----:B0-----:R-:W-:Y:S02]  /*21180*/  IMAD.MOV.U32 R2, RZ, RZ, RZ ;  /* 0x000000ffff027224 */ /* 0x001fe400078e00ff */
[----:B------:R-:W-:Y:S02]  /*21190*/  IMAD.MOV R6, RZ, RZ, -R6 ;  /* 0x000000ffff067224 */ /* 0x000fe400078e0a06 */
[----:B------:R-:W-:Y:S01]  /*211a0*/  IMAD.HI.U32 R2, R3, R7, R2 ;  /* 0x0000000703027227 */ /* 0x000fe200078e0002 */
[----:B------:R-:W-:-:S03]  /*211b0*/  IADD3 R7, -R16, UR6, RZ ;  /* 0x0000000610077c10 */ /* 0x000fc6000fffe1ff */
[----:B------:R-:W-:Y:S01]  /*211c0*/  VIADD R19, R19, UR4 ;  /* 0x0000000413137c36 */ /* 0x000fe20008000000 */
[----:B------:R-:W-:-:S05]  /*211d0*/  IABS R3, R7 ;  /* 0x0000000700037213 */ /* 0x000fca0000000000 */
[----:B------:R-:W-:-:S04]  /*211e0*/  IMAD.HI.U32 R2, R2, R3, RZ ;  /* 0x0000000302027227 */ /* 0x000fc800078e00ff */
[----:B------:R-:W-:-:S05]  /*211f0*/  IMAD R3, R2, R6, R3 ;  /* 0x0000000602037224 */ /* 0x000fca00078e0203 */
[----:B------:R-:W-:-:S13]  /*21200*/  ISETP.GT.U32.AND P1, PT, R4, R3, PT ;  /* 0x000000030400720c */ /* 0x000fda0003f24070 */
[-C--:B------:R-:W-:Y:S01]  /*21210*/  @!P1 IADD3 R3, R3, -R4.reuse, RZ ;  /* 0x8000000403039210 */ /* 0x080fe20007ffe0ff */
        /* <DEDUP_REMOVED lines=8> */
[----:B------:R-:W-:Y:S01]  /*212a0*/  IADD3 R17, -R2, RZ, RZ ;  /* 0x000000ff02117210 */ /* 0x000fe20007ffe1ff */
[----:B------:R-:W-:-:S04]  /*212b0*/  IMAD.MOV.U32 R18, RZ, RZ, R2 ;  /* 0x000000ffff127224 */ /* 0x000fc800078e0002 */
[----:B------:R-:W-:Y:S01]  /*212c0*/  IMAD R17, R0, R17, R7 ;  /* 0x0000001100117224 */ /* 0x000fe200078e0207 */
[----:B------:R-:W-:Y:S06]  /*212d0*/  BRA `(.L_x_670) ;  /* 0x00000000000c7947 */ /* 0x000fec0003800000 */
.L_x_665:
[----:B------:R-:W-:Y:S01]  /*212e0*/  IMAD.MOV.U32 R17, RZ, RZ, RZ ;  /* 0x000000ffff117224 */ /* 0x000fe200078e00ff */
[----:B------:R-:W-:Y:S01]  /*212f0*/  MOV R16, UR6 ;  /* 0x0000000600107c02 */ /* 0x000fe20008000f00 */
[----:B------:R-:W-:-:S07]  /*21300*/  IMAD.MOV.U32 R18, RZ, RZ, RZ ;  /* 0x000000ffff127224 */ /* 0x000fce00078e00ff */
.L_x_670:
[----:B------:R-:W-:-:S13]  /*21310*/  ISETP.NE.AND P0, PT, R5, RZ, PT ;  /* 0x000000ff0500720c */ /* 0x000fda0003f05270 */
[----:B------:R-:W0:Y:S01]  /*21320*/  @!P0 S2R R3, SR_CgaCtaId ;  /* 0x0000000000038919 */ /* 0x000e220000008800 */
[----:B------:R-:W-:-:S04]  /*21330*/  @!P0 MOV R0, 0x400 ;  /* 0x0000040000008802 */ /* 0x000fc80000000f00 */
[----:B0-----:R-:W-:-:S05]  /*21340*/  @!P0 LEA R0, R3, R0, 0x18 ;  /* 0x0000000003008211 */ /* 0x001fca00078ec0ff */
[----:B------:R2:W-:Y:S01]  /*21350*/  @!P0 STS.128 [R0+0x298d0], R16 ;  /* 0x0298d01000008388 */ /* 0x0005e20000000c00 */
[----:B------:R-:W-:Y:S06]  /*21360*/  BAR.ARV 0x5, 0x180 ;  /* 0x0146000000007b1d */ /* 0x000fec0000002000 */
.L_x_663:
[----:B--2---:R-:W-:Y:S01]  /*21370*/  IMAD.MOV.U32 R0, RZ, RZ, 0x1 ;  /* 0x00000001ff007424 */ /* 0x004fe200078e00ff */
[----:B------:R2:W-:Y:S01]  /*21380*/  STL [R1+0x8], RZ ;  /* 0x000008ff01007387 */ /* 0x0005e20000100800 */
[----:B------:R-:W-:Y:S02]  /*21390*/  ULDC UR4, c[0x0][0xc3c] ;  /* 0x00030f0000047ab9 */ /* 0x000fe40000000800 */
[----:B-1----:R-:W-:Y:S01]  /*213a0*/  ISETP.GE.AND P0, PT, R19, UR4, PT ;  /* 0x0000000413007c0c */ /* 0x002fe2000bf06270 */
[----:B------:R2:W-:Y:S04]  /*213b0*/  STL [R1+0x14], R0 ;  /* 0x0000140001007387 */ /* 0x0005e80000100800 */
[----:B------:R2:W-:Y:S08]  /*213c0*/  STL [R1+0x58], RZ ;  /* 0x000058ff01007387 */ /* 0x0005f00000100800 */
[----:B--2---:R-:W-:Y:S05]  /*213d0*/  @P0 BRA `(.L_x_671) ;  /* 0x0000005800900947 */ /* 0x004fea0003800000 */
[----:B------:R-:W1:Y:S01]  /*213e0*/  S2R R11, SR_TID.X ;  /* 0x00000000000b7919 */ /* 0x000e620000002100 */
[----:B------:R-:W2:Y:S01]  /*213f0*/  S2UR UR5, SR_CgaCtaId ;  /* 0x00000000000579c3 */ /* 0x000ea20000008800 */
[----:B------:R-:W-:Y:S01]  /*21400*/  UMOV UR4, 0x400 ;  /* 0x0000040000047882 */ /* 0x000fe20000000000 */
[----:B------:R-:W-:Y:S01]  /*21410*/  BSSY B7, `(.L_x_671) ;  /* 0x00005a0000077945 */ /* 0x000fe20003800000 */
[----:B------:R-:W-:Y:S01]  /*21420*/  ULDC.64 UR40, c[0x0][0x198] ;  /* 0x0000660000287ab9 */ /* 0x000fe20000000a00 */
[----:B------:R-:W-:Y:S02]  /*21430*/  ULOP3.LUT UR37, UR36, 0x1, URZ, 0xfc, !UPT ;  /* 0x0000000124257892 */ /* 0x000fe4000f8efc3f */
[----:B------:R-:W-:Y:S01]  /*21440*/  ULOP3.LUT UR39, UR36, 0x2, URZ, 0xfc, !UPT ;  /* 0x0000000224277892 */ /* 0x000fe2000f8efc3f */
[----:B------:R-:W-:Y:S01]  /*21450*/  ULDC UR38, c[0x0][0xc] ;  /* 0x0000030000267ab9 */ /* 0x000fe20000000800 */
[----:B--2---:R-:W-:Y:S01]  /*21460*/  ULEA UR4, UR5, UR4, 0x18 ;  /* 0x0000000405047291 */ /* 0x004fe2000f8ec03f */
[C---:B-1----:R-:W-:Y:S01]  /*21470*/  IMAD.SHL.U32 R4, R11.reuse, 0x80, RZ ;  /* 0x000000800b047824 */ /* 0x042fe200078e00ff */
[----:B------:R-:W-:Y:S01]  /*21480*/  SHF.R.U32.HI R3, RZ, 0x1, R11 ;  /* 0x00000001ff037819 */ /* 0x000fe2000001160b */
[C---:B------:R-:W-:Y:S01]  /*21490*/  IMAD.SHL.U32 R5, R11.reuse, 0x2, RZ ;  /* 0x000000020b057824 */ /* 0x040fe200078e00ff */
[C---:B------:R-:W-:Y:S01]  /*214a0*/  LOP3.LUT R10, R11.reuse, 0x7f, RZ, 0xc0, !PT ;  /* 0x0000007f0b0a7812 */ /* 0x040fe200078ec0ff */
[----:B0-----:R-:W-:Y:S01]  /*214b0*/  IMAD.SHL.U32 R2, R11, 0x20, RZ ;  /* 0x000000200b027824 */ /* 0x001fe200078e00ff */
[----:B------:R-:W-:-:S02]  /*214c0*/  LOP3.LUT R6, R4, 0x380, RZ, 0xc0, !PT ;  /* 0x0000038004067812 */ /* 0x000fc400078ec0ff */
[----:B------:R-:W-:Y:S02]  /*214d0*/  SHF.L.U32 R0, R10, 0x4, RZ ;  /* 0x000000040a007819 */ /* 0x000fe400000006ff */
[----:B------:R-:W-:Y:S01]  /*214e0*/  LOP3.LUT R6, R6, 0x30, R3, 0xf8, !PT ;  /* 0x0000003006067812 */ /* 0x000fe200078ef803 */
[C---:B------:R-:W-:Y:S01]  /*214f0*/  IMAD.SHL.U32 R3, R11.reuse, 0x10, RZ ;  /* 0x000000100b037824 */ /* 0x040fe200078e00ff */
[----:B------:R-:W-:Y:S02]  /*21500*/  LOP3.LUT R7, R0, 0x600, RZ, 0xc0, !PT ;  /* 0x0000060000077812 */ /* 0x000fe400078ec0ff */
[----:B------:R-:W-:Y:S02]  /*21510*/  SHF.L.U32 R8, R11, 0x2, RZ ;  /* 0x000000020b087819 */ /* 0x000fe400000006ff */
[----:B------:R-:W-:Y:S02]  /*21520*/  LOP3.LUT R0, R3, 0x1b0, RZ, 0xc0, !PT ;  /* 0x000001b003007812 */ /* 0x000fe400078ec0ff */
[----:B------:R-:W-:-:S02]  /*21530*/  LOP3.LUT R9, R7, 0x60, R2, 0xf8, !PT ;  /* 0x0000006007097812 */ /* 0x000fc400078ef802 */
[----:B------:R-:W-:Y:S02]  /*21540*/  LOP3.LUT R0, R0, 0x30, R5, 0x78, !PT ;  /* 0x0000003000007812 */ /* 0x000fe400078e7805 */
[----:B------:R-:W-:Y:S02]  /*21550*/  LOP3.LUT R5, R7, 0x40, R3, 0xf8, !PT ;  /* 0x0000004007057812 */ /* 0x000fe400078ef803 */
[----:B------:R-:W-:Y:S02]  /*21560*/  LOP3.LUT P0, RZ, R11, 0x4, RZ, 0xc0, !PT ;  /* 0x000000040bff7812 */ /* 0x000fe4000780c0ff */
[----:B------:R-:W-:Y:S02]  /*21570*/  LOP3.LUT R0, R5, R0, RZ, 0xfc, !PT ;  /* 0x0000000005007212 */ /* 0x000fe400078efcff */
[----:B------:R-:W-:-:S04]  /*21580*/  LOP3.LUT R5, R2, 0x80, RZ, 0xc0, !PT ;  /* 0x0000008002057812 */ /* 0x000fc800078ec0ff */
[----:B------:R-:W-:-:S04]  /*21590*/  LOP3.LUT R5, R5, 0x10, R11, 0xf8, !PT ;  /* 0x0000001005057812 */ /* 0x000fc800078ef80b */
[----:B------:R-:W-:Y:S02]  /*215a0*/  LOP3.LUT R7, R5, 0x10, R8, 0x78, !PT ;  /* 0x0000001005077812 */ /* 0x000fe400078e7808 */
[----:B------:R-:W-:Y:S02]  /*215b0*/  LOP3.LUT R5, R6, 0x70, R3, 0x78, !PT ;  /* 0x0000007006057812 */ /* 0x000fe400078e7803 */
[----:B------:R-:W-:Y:S02]  /*215c0*/  LOP3.LUT R6, R9, 0x100, R2, 0xf8, !PT ;  /* 0x0000010009067812 */ /* 0x000fe400078ef802 */
[----:B------:R-:W-:Y:S02]  /*215d0*/  LOP3.LUT R5, R5, 0xc00, R4, 0xf8, !PT ;  /* 0x00000c0005057812 */ /* 0x000fe400078ef804 */
[----:B------:R-:W-:Y:S02]  /*215e0*/  LOP3.LUT R4, R6, R7, RZ, 0xfc, !PT ;  /* 0x0000000706047212 */ /* 0x000fe400078efcff */
[----:B------:R-:W-:Y:S01]  /*215f0*/  SHF.R.U32.HI R6, RZ, 0x2, R10 ;  /* 0x00000002ff067819 */ /* 0x000fe2000001160a */
[----:B------:R0:W-:Y:S04]  /*21600*/  STL [R1+0x2c], R5 ;  /* 0x00002c0501007387 */ /* 0x0001e80000100800 */
[----:B------:R1:W-:Y:S01]  /*21610*/  STL [R1+0x28], R4 ;  /* 0x0000280401007387 */ /* 0x0003e20000100800 */
[----:B0-----:R-:W-:Y:S01]  /*21620*/  IMAD.U32 R5, RZ, RZ, UR4 ;  /* 0x00000004ff057e24 */ /* 0x001fe2000f8e00ff */
[----:B-1----:R-:W-:Y:S01]  /*21630*/  LOP3.LUT R4, R3, 0x30, RZ, 0xc0, !PT ;  /* 0x0000003003047812 */ /* 0x002fe200078ec0ff */
[----:B------:R-:W-:-:S03]  /*21640*/  IMAD.MOV.U32 R3, RZ, RZ, 0x40 ;  /* 0x00000040ff037424 */ /* 0x000fc600078e00ff */
[----:B------:R-:W-:Y:S02]  /*21650*/  STL [R1+0x4], R5 ;  /* 0x0000040501007387 */ /* 0x000fe40000100800 */
[----:B------:R-:W-:Y:S02]  /*21660*/  SEL R7, R3, 0xffffffc0, !P0 ;  /* 0xffffffc003077807 */ /* 0x000fe40004000000 */
[----:B------:R-:W-:Y:S01]  /*21670*/  LOP3.LUT R3, R6, 0x60, R2, 0xf8, !PT ;  /* 0x0000006006037812 */ /* 0x000fe200078ef802 */
[----:B------:R-:W-:Y:S01]  /*21680*/  IMAD.IADD R2, R5, 0x1, R0 ;  /* 0x0000000105027824 */ /* 0x000fe200078e0200 */
[----:B------:R-:W-:Y:S01]  /*21690*/  MOV R0, 0x1 ;  /* 0x0000000100007802 */ /* 0x000fe20000000f00 */
[----:B------:R-:W-:Y:S01]  /*216a0*/  STL [R1+0x30], R7 ;  /* 0x0000300701007387 */ /* 0x000fe20000100800 */
[----:B------:R-:W-:-:S03]  /*216b0*/  IMAD.MOV.U32 R3, RZ, RZ, 0x1 ;  /* 0x00000001ff037424 */ /* 0x000fc600078e00ff */
[----:B------:R0:W-:Y:S04]  /*216c0*/  STL [R1+0x38], R2 ;  /* 0x0000380201007387 */ /* 0x0001e80000100800 */
[----:B------:R-:W-:Y:S04]  /*216d0*/  STL [R1+0x58], RZ ;  /* 0x000058ff01007387 */ /* 0x000fe80000100800 */
[----:B------:R1:W-:Y:S01]  /*216e0*/  STL [R1+0x18], R0 ;  /* 0x0000180001007387 */ /* 0x0003e20000100800 */
[----:B0-----:R-:W-:-:S03]  /*216f0*/  LOP3.LUT R2, R4, 0x40, RZ, 0xfc, !PT ;  /* 0x0000004004027812 */ /* 0x001fc600078efcff */
[----:B------:R0:W-:Y:S04]  /*21700*/  STL [R1+0xc], RZ ;  /* 0x00000cff01007387 */ /* 0x0001e80000100800 */
[----:B------:R0:W-:Y:S01]  /*21710*/  STL [R1+0x8], RZ ;  /* 0x000008ff01007387 */ /* 0x0001e20000100800 */
[----:B-1----:R-:W-:-:S03]  /*21720*/  LOP3.LUT R0, R4, 0x80, RZ, 0xfc, !PT ;  /* 0x0000008004007812 */ /* 0x002fc600078efcff */
[----:B------:R0:W-:Y:S04]  /*21730*/  STL [R1+0x14], R3 ;  /* 0x0000140301007387 */ /* 0x0001e80000100800 */
.L_x_781:
[----:B0--3--:R-:W0:Y:S02]  /*21740*/  LDC.64 R2, c[0x0][0xc88] ;  /* 0x00032200ff027b82 */ /* 0x009e240000000a00 */
[----:B0-----:R-:W-:-:S05]  /*21750*/  IMAD.WIDE R2, R19, 0x4, R2 ;  /* 0x0000000413027825 */ /* 0x001fca00078e0202 */
[----:B------:R-:W2:Y:S01]  /*21760*/  LDG.E R15, desc[UR54][R2.64] ;  /* 0x00000036020f7981 */ /* 0x000ea2000c1e1900 */
[----:B------:R-:W-:Y:S05]  /*21770*/  YIELD ;  /* 0x0000000000007946 */ /* 0x000fea0003800000 */
[----:B------:R-:W-:Y:S01]  /*21780*/  ULDC.64 UR4, c[0x0][0xa28] ;  /* 0x00028a0000047ab9 */ /* 0x000fe20000000a00 */
[----:B-1----:R-:W-:Y:S01]  /*21790*/  IMAD.MOV.U32 R0, RZ, RZ, RZ ;  /* 0x000000ffff007224 */ /* 0x002fe200078e00ff */
[----:B------:R-:W-:Y:S01]  /*217a0*/  ISETP.NE.U32.AND P0, PT, RZ, UR4, PT ;  /* 0x00000004ff007c0c */ /* 0x000fe2000bf05070 */
[----:B------:R-:W-:Y:S01]  /*217b0*/  ULDC.64 UR10, c[0x0][0xa18] ;  /* 0x00028600000a7ab9 */ /* 0x000fe20000000a00 */
[----:B------:R-:W-:Y:S01]  /*217c0*/  ULDC.64 UR8, c[0x0][0xa10] ;  /* 0x0002840000087ab9 */ /* 0x000fe20000000a00 */
[----:B------:R-:W-:Y:S01]  /*217d0*/  ULDC.64 UR6, c[0x0][0xa08] ;  /* 0x0002820000067ab9 */ /* 0x000fe20000000a00 */
[----:B------:R-:W-:-:S02]  /*217e0*/  ISETP.NE.AND.EX P0, PT, RZ, UR5, PT, P0 ;  /* 0x00000005ff007c0c */ /* 0x000fc4000bf05300 */
[----:B--2---:R-:W-:Y:S01]  /*217f0*/  SHF.R.S32.HI R4, RZ, 0x1f, R15 ;  /* 0x0000001fff047819 */ /* 0x004fe2000001140f */
[----:B------:R-:W-:-:S10]  /*21800*/  IMAD.SHL.U32 R14, R15, 0x4, RZ ;  /* 0x000000040f0e7824 */ /* 0x000fd400078e00ff */
[C---:B------:R-:W-:Y:S01]  /*21810*/  @P0 LEA R2, P1, R15.reuse, UR4, 0x2 ;  /* 0x000000040f020c11 */ /* 0x040fe2000f8210ff */
[----:B------:R-:W-:Y:S03]  /*21820*/  STL [R1+0x34], R15 ;  /* 0x0000340f01007387 */ /* 0x000fe60000100800 */
[C-C-:B------:R-:W-:Y:S01]  /*21830*/  @P0 LEA.HI.X R3, R15.reuse, UR5, R4.reuse, 0x2, P1 ;  /* 0x000000050f030c11 */ /* 0x140fe200088f1404 */
[----:B------:R-:W-:Y:S01]  /*21840*/  ULDC.64 UR4, c[0x0][0xa00] ;  /* 0x0002800000047ab9 */ /* 0x000fe20000000a00 */
[----:B------:R0:W-:Y:S01]  /*21850*/  STL [R1+0x40], R4 ;  /* 0x0000400401007387 */ /* 0x0001e20000100800 */
[----:B------:R-:W-:Y:S02]  /*21860*/  ISETP.NE.U32.AND P2, PT, RZ, UR4, PT ;  /* 0x00000004ff007c0c */ /* 0x000fe4000bf45070 */
[----:B------:R-:W-:Y:S01]  /*21870*/  SHF.L.U64.HI R13, R15, 0x2, R4 ;  /* 0x000000020f0d7819 */ /* 0x000fe20000010204 */
[----:B------:R1:W5:Y:S01]  /*21880*/  @P0 LDG.E R0, desc[UR54][R2.64] ;  /* 0x0000003602000981 */ /* 0x000362000c1e1900 */
[----:B------:R-:W-:-:S02]  /*21890*/  ISETP.NE.AND.EX P2, PT, RZ, UR5, PT, P2 ;  /* 0x00000005ff007c0c */ /* 0x000fc4000bf45320 */
[----:B------:R-:W-:Y:S01]  /*218a0*/  ISETP.NE.U32.AND P3, PT, RZ, UR10, PT ;  /* 0x0000000aff007c0c */ /* 0x000fe2000bf65070 */
[----:B------:R-:W-:Y:S01]  /*218b0*/  STL [R1], R14 ;  /* 0x0000000e01007387 */ /* 0x000fe20000100800 */
[----:B------:R-:W-:Y:S02]  /*218c0*/  ISETP.NE.U32.AND P0, PT, RZ, UR6, PT ;  /* 0x00000006ff007c0c */ /* 0x000fe4000bf05070 */
[----:B0-----:R-:W-:Y:S01]  /*218d0*/  IADD3 R4, P4, R14, UR4, RZ ;  /* 0x000000040e047c10 */ /* 0x001fe2000ff9e0ff */
[----:B------:R-:W-:Y:S01]  /*218e0*/  STL [R1+0x20], R13 ;  /* 0x0000200d01007387 */ /* 0x000fe20000100800 */
[----:B------:R-:W-:Y:S02]  /*218f0*/  ISETP.NE.AND.EX P3, PT, RZ, UR11, PT, P3 ;  /* 0x0000000bff007c0c */ /* 0x000fe4000bf65330 */
[----:B-1----:R-:W-:Y:S02]  /*21900*/  CS2R R2, SRZ ;  /* 0x0000000000027805 */ /* 0x002fe4000001ff00 */
[----:B------:R-:W-:-:S02]  /*21910*/  IADD3.X R5, R13, UR5, RZ, P4, !PT ;  /* 0x000000050d057c10 */ /* 0x000fc4000a7fe4ff */
[C---:B------:R-:W-:Y:S02]  /*21920*/  IADD3 R6, P4, R14.reuse, UR8, RZ ;  /* 0x000000080e067c10 */ /* 0x040fe4000ff9e0ff */
[----:B------:R-:W-:Y:S01]  /*21930*/  ISETP.NE.U32.AND P1, PT, RZ, UR8, PT ;  /* 0x00000008ff007c0c */ /* 0x000fe2000bf25070 */
[----:B------:R-:W2:Y:S01]  /*21940*/  @P2 LDG.E R2, desc[UR54][R4.64] ;  /* 0x0000003604022981 */ /* 0x000ea2000c1e1900 */
[----:B------:R-:W-:Y:S01]  /*21950*/  IADD3.X R7, R13, UR9, RZ, P4, !PT ;  /* 0x000000090d077c10 */ /* 0x000fe2000a7fe4ff */
[----:B------:R-:W-:Y:S01]  /*21960*/  ULDC UR4, c[0x0][0x288] ;  /* 0x0000a20000047ab9 */ /* 0x000fe20000000800 */
[----:B------:R-:W-:Y:S02]  /*21970*/  ISETP.NE.AND.EX P0, PT, RZ, UR7, PT, P0 ;  /* 0x00000007ff007c0c */ /* 0x000fe4000bf05300 */
[----:B------:R-:W-:Y:S02]  /*21980*/  ISETP.NE.AND.EX P1, PT, RZ, UR9, PT, P1 ;  /* 0x00000009ff007c0c */ /* 0x000fe4000bf25310 */
[----:B------:R-:W-:-:S02]  /*21990*/  @P3 IADD3 R10, P4, R14, UR10, RZ ;  /* 0x0000000a0e0a3c10 */ /* 0x000fc4000ff9e0ff */
[----:B------:R-:W-:Y:S02]  /*219a0*/  IADD3 R8, P5, R14, UR6, RZ ;  /* 0x000000060e087c10 */ /* 0x000fe4000ffbe0ff */
[C---:B------:R-:W-:Y:S02]  /*219b0*/  @P3 IADD3.X R11, R13.reuse, UR11, RZ, P4, !PT ;  /* 0x0000000b0d0b3c10 */ /* 0x040fe4000a7fe4ff */
[----:B------:R-:W-:Y:S02]  /*219c0*/  MOV R12, RZ ;  /* 0x000000ff000c7202 */ /* 0x000fe40000000f00 */
[----:B------:R-:W-:-:S03]  /*219d0*/  IADD3.X R9, R13, UR7, RZ, P5, !PT ;  /* 0x000000070d097c10 */ /* 0x000fc6000affe4ff */
[----:B------:R-:W5:Y:S04]  /*219e0*/  @P1 LDG.E R3, desc[UR54][R6.64] ;  /* 0x0000003606031981 */ /* 0x000f68000c1e1900 */
[----:B------:R-:W5:Y:S04]  /*219f0*/  @P0 LDG.E R12, desc[UR54][R8.64] ;  /* 0x00000036080c0981 */ /* 0x000f68000c1e1900 */
[----:B--2---:R0:W-:Y:S02]  /*21a00*/  STL [R1+0x3c], R2 ;  /* 0x00003c0201007387 */ /* 0x0041e40000100800 */
[----:B0-----:R-:W-:Y:S01]  /*21a10*/  IMAD.U32 R2, RZ, RZ, UR4 ;  /* 0x00000004ff027e24 */ /* 0x001fe2000f8e00ff */
[----:B------:R-:W-:-:S05]  /*21a20*/  ULDC.64 UR4, c[0x0][0x418] ;  /* 0x0001060000047ab9 */ /* 0x000fca0000000a00 */
[----:B------:R0:W2:Y:S01]  /*21a30*/  @P3 LDG.E R2, desc[UR54][R10.64] ;  /* 0x000000360a023981 */ /* 0x0000a2000c1e1900 */
[----:B------:R-:W-:-:S03]  /*21a40*/  UISETP.NE.U32.AND UP0, UPT, UR4, URZ, UPT ;  /* 0x0000003f0400728c */ /* 0x000fc6000bf05070 */
[----:B------:R-:W-:Y:S01]  /*21a50*/  ULDC UR4, c[0x0][0x424] ;  /* 0x0001090000047ab9 */ /* 0x000fe20000000800 */
[----:B------:R-:W-:-:S03]  /*21a60*/  UISETP.NE.AND.EX UP0, UPT, UR5, URZ, UPT, UP0 ;  /* 0x0000003f0500728c */ /* 0x000fc6000bf05300 */
[----:B------:R-:W-:Y:S01]  /*21a70*/  ULDC UR5, c[0x0][0x2f0] ;  /* 0x0000bc0000057ab9 */ /* 0x000fe20000000800 */
[----:B------:R-:W-:-:S04]  /*21a80*/  USEL UR4, UR4, 0x1, UP0 ;  /* 0x0000000104047887 */ /* 0x000fc80008000000 */
[----:B------:R-:W-:-:S03]  /*21a90*/  UIMAD UR4, UR4, UR5, URZ ;  /* 0x00000005040472a4 */ /* 0x000fc6000f8e023f */
[----:B------:R-:W-:Y:S02]  /*21aa0*/  ULDC UR5, c[0x0][0x348] ;  /* 0x0000d20000057ab9 */ /* 0x000fe40000000800 */
[----:B0-----:R-:W-:Y:S01]  /*21ab0*/  IMAD.U32 R10, RZ, RZ, UR5 ;  /* 0x00000005ff0a7e24 */ /* 0x001fe2000f8e00ff */
[----:B--2---:R0:W-:Y:S02]  /*21ac0*/  STL [R1+0x54], R2 ;  /* 0x0000540201007387 */ /* 0x0041e40000100800 */
[----:B0-----:R-:W-:Y:S01]  /*21ad0*/  IMAD.U32 R2, RZ, RZ, UR4 ;  /* 0x00000004ff027e24 */ /* 0x001fe2000f8e00ff */
[----:B------:R-:W-:Y:S06]  /*21ae0*/  @P3 BRA `(.L_x_672) ;  /* 0x0000000000143947 */ /* 0x000fec0003800000 */
[----:B------:R-:W-:Y:S05]  /*21af0*/  @!P2 BRA `(.L_x_672) ;  /* 0x000000000010a947 */ /* 0x000fea0003800000 */
[----:B------:R-:W2:Y:S04]  /*21b00*/  LDG.E R11, desc[UR54][R4.64] ;  /* 0x00000036040b7981 */ /* 0x000ea8000c1e1900 */
[----:B------:R-:W2:Y:S02]  /*21b10*/  LDG.E R4, desc[UR54][R4.64+0x4] ;  /* 0x0000043604047981 */ /* 0x000ea4000c1e1900 */
[----:B--2---:R-:W-:-:S05]  /*21b20*/  IADD3 R4, -R11, R4, RZ ;  /* 0x000000040b047210 */ /* 0x004fca0007ffe1ff */
[----:B------:R0:W-:Y:S02]  /*21b30*/  STL [R1+0x54], R4 ;  /* 0x0000540401007387 */ /* 0x0001e40000100800 */
.L_x_672:
[----:B------:R-:W-:Y:S01]  /*21b40*/  IMAD.MOV.U32 R11, RZ, RZ, R15 ;  /* 0x000000ffff0b7224 */ /* 0x000fe200078e000f */
[----:B------:R-:W-:Y:S01]  /*21b50*/  ULDC.64 UR4, c[0x0][0xa20] ;  /* 0x0002880000047ab9 */ /* 0x000fe20000000a00 */
[----:B0----5:R-:W-:Y:S01]  /*21b60*/  IMAD.IADD R4, R12, 0x1, R0 ;  /* 0x000000010c047824 */ /* 0x021fe200078e0200 */
[----:B------:R-:W-:Y:S02]  /*21b70*/  ISETP.NE.U32.AND P2, PT, RZ, UR4, PT ;  /* 0x00000004ff007c0c */ /* 0x000fe4000bf45070 */
[----:B------:R0:W-:Y:S02]  /*21b80*/  STL [R1+0x1c], R11 ;  /* 0x00001c0b01007387 */ /* 0x0001e40000100800 */
[----:B------:R-:W-:Y:S02]  /*21b90*/  ISETP.NE.AND.EX P2, PT, RZ, UR5, PT, P2 ;  /* 0x00000005ff007c0c */ /* 0x000fe4000bf45320 */
[----:B------:R0:W-:Y:S11]  /*21ba0*/  STL [R1+0x24], R4 ;  /* 0x0000240401007387 */ /* 0x0001f60000100800 */
[----:B0-----:R-:W-:Y:S05]  /*21bb0*/  @!P2 BRA `(.L_x_673) ;  /* 0x000000000010a947 */ /* 0x001fea0003800000 */
[----:B------:R-:W-:-:S04]  /*21bc0*/  IADD3 R4, P0, R14, UR4, RZ ;  /* 0x000000040e047c10 */ /* 0x000fc8000ff1e0ff */
[----:B------:R-:W-:-:S05]  /*21bd0*/  IADD3.X R5, R13, UR5, RZ, P0, !PT ;  /* 0x000000050d057c10 */ /* 0x000fca00087fe4ff */
[----:B------:R0:W5:Y:S01]  /*21be0*/  LDG.E R2, desc[UR54][R4.64] ;  /* 0x0000003604027981 */ /* 0x000162000c1e1900 */
[----:B------:R-:W-:Y:S05]  /*21bf0*/  BRA `(.L_x_674) ;  /* 0x0000000000107947 */ /* 0x000fea0003800000 */
.L_x_673:
[----:B------:R-:W-:Y:S05]  /*21c00*/  @!P0 BRA `(.L_x_674) ;  /* 0x00000000000c8947 */ /* 0x000fea0003800000 */
[----:B------:R-:W2:Y:S04]  /*21c10*/  LDG.E R4, desc[UR54][R8.64] ;  /* 0x0000003608047981 */ /* 0x000ea8000c1e1900 */
[----:B------:R-:W2:Y:S02]  /*21c20*/  LDG.E R2, desc[UR54][R8.64+0x4] ;  /* 0x0000043608027981 */ /* 0x000ea4000c1e1900 */
[----:B--2---:R-:W-:-:S07]  /*21c30*/  IMAD.IADD R2, R2, 0x1, -R4 ;  /* 0x0000000102027824 */ /* 0x004fce00078e0a04 */
.L_x_674:
[----:B-----5:R-:W-:Y:S02]  /*21c40*/  IADD3 R0, -R0, R2, RZ ;  /* 0x0000000200007210 */ /* 0x020fe40007ffe1ff */
[----:B------:R-:W2:Y:S04]  /*21c50*/  @P1 LDG.E R2, desc[UR54][R6.64] ;  /* 0x0000003606021981 */ /* 0x000ea8000c1e1900 */
[----:B------:R-:W2:Y:S01]  /*21c60*/  @P1 LDG.E R6, desc[UR54][R6.64+0x4] ;  /* 0x0000043606061981 */ /* 0x000ea2000c1e1900 */
[----:B------:R-:W-:Y:S01]  /*21c70*/  BSSY B0, `(.L_x_675) ;  /* 0x0000132000007945 */ /* 0x000fe20003800000 */
[----:B--2---:R-:W-:-:S04]  /*21c80*/  @P1 IMAD.IADD R10, R6, 0x1, -R2 ;  /* 0x00000001060a1824 */ /* 0x004fc800078e0a02 */
[----:B0-----:R-:W-:-:S04]  /*21c90*/  IMAD.IADD R4, R0, 0x1, R10 ;  /* 0x0000000100047824 */ /* 0x001fc800078e020a */
[----:B------:R-:W-:Y:S01]  /*21ca0*/  VIADD R2, R4, 0x9f ;  /* 0x0000009f04027836 */ /* 0x000fe20000000000 */
[----:B------:R0:W-:Y:S03]  /*21cb0*/  STL [R1+0x44], R4 ;  /* 0x0000440401007387 */ /* 0x0001e60000100800 */
[----:B------:R-:W-:-:S05]  /*21cc0*/  IMAD.HI R2, R2, 0x66666667, RZ ;  /* 0x6666666702027827 */ /* 0x000fca00078e02ff */
[----:B0-----:R-:W-:-:S04]  /*21cd0*/  SHF.R.U32.HI R4, RZ, 0x1f, R2 ;  /* 0x0000001fff047819 */ /* 0x001fc80000011602 */
[----:B------:R-:W-:-:S05]  /*21ce0*/  LEA.HI.SX32 R5, R2, R4, 0x1a ;  /* 0x0000000402057211 */ /* 0x000fca00078fd2ff */
[----:B------:R-:W-:Y:S01]  /*21cf0*/  IMAD R2, R5, 0xa0, -R0 ;  /* 0x000000a005027824 */ /* 0x000fe200078e0a00 */
[----:B------:R-:W-:Y:S01]  /*21d00*/  IADD3 R0, -R0, RZ, RZ ;  /* 0x000000ff00007210 */ /* 0x000fe20007ffe1ff */
[----:B------:R0:W-:Y:S03]  /*21d10*/  STL [R1+0x50], R5 ;  /* 0x0000500501007387 */ /* 0x0001e60000100800 */
[----:B------:R-:W-:Y:S02]  /*21d20*/  VIMNMX R10, R2, R10, PT ;  /* 0x0000000a020a7248 */ /* 0x000fe40003fe0100 */
[----:B------:R-:W-:-:S04]  /*21d30*/  VIMNMX R0, RZ, R0, !PT ;  /* 0x00000000ff007248 */ /* 0x000fc80007fe0100 */
[----:B------:R-:W-:Y:S01]  /*21d40*/  ISETP.GT.AND P0, PT, R10, R0, PT ;  /* 0x000000000a00720c */ /* 0x000fe20003f04270 */
[----:B0-----:R-:W-:-:S05]  /*21d50*/  IMAD.WIDE.U32 R4, R0, -0x33333333, RZ ;  /* 0xcccccccd00047825 */ /* 0x001fca00078e00ff */
        /* <DEDUP_REMOVED lines=8> */
[----:B------:R-:W-:Y:S05]  /*21de0*/  @!P2 BRA `(.L_x_676) ;  /* 0x000000100068a947 */ /* 0x000fea0003800000 */
[----:B------:R-:W-:Y:S01]  /*21df0*/  UMOV UR4, 0xffffffff ;  /* 0xffffffff00047882 */ /* 0x000fe20000000000 */
[----:B------:R-:W-:Y:S02]  /*21e00*/  SEL R0, R11, RZ, !P1 ;  /* 0x000000ff0b007207 */ /* 0x000fe40004800000 */
[----:B------:R-:W-:Y:S05]  /*21e10*/  BRA.DIV UR4, `(.L_x_677) ;  /* 0x0000006e04ec7947 */ /* 0x000fea000b800000 */
[----:B------:R-:W0:Y:S02]  /*21e20*/  S2R R4, SR_TID.X ;  /* 0x0000000000047919 */ /* 0x000e240000002100 */
[----:B0-----:R-:W-:-:S04]  /*21e30*/  SHF.R.U32.HI R4, RZ, 0x5, R4 ;  /* 0x00000005ff047819 */ /* 0x001fc80000011604 */
[----:B------:R-:W-:-:S05]  /*21e40*/  LOP3.LUT R4, R4, 0x3, RZ, 0xc0, !PT ;  /* 0x0000000304047812 */ /* 0x000fca00078ec0ff */
[----:B------:R0:W1:Y:S02]  /*21e50*/  SHFL.IDX PT, R14, R4, RZ, 0x1f ;  /* 0x00001fff040e7589 */ /* 0x00006400000e0000 */
.L_x_867:
[----:B-1----:R-:W-:Y:S02]  /*21e60*/  ISETP.NE.AND P0, PT, R14, RZ, PT ;  /* 0x000000ff0e00720c */ /* 0x002fe40003f05270 */
[----:B------:R-:W-:-:S11]  /*21e70*/  PLOP3.LUT P6, PT, PT, PT, PT, 0x8, 0x0 ;  /* 0x000000000000781c */ /* 0x000fd60003fce170 */
[----:B------:R-:W-:Y:S05]  /*21e80*/  @P0 BRA `(.L_x_678) ;  /* 0x00000000000c0947 */ /* 0x000fea0003800000 */
[----:B------:R-:W-:-:S03]  /*21e90*/  UMOV UR4, 0xffffffff ;  /* 0xffffffff00047882 */ /* 0x000fc60000000000 */
[----:B------:R-:W-:Y:S05]  /*21ea0*/  BRA.DIV UR4, `(.L_x_679) ;  /* 0x0000006e04fc7947 */ /* 0x000fea000b800000 */
[----:B------:R-:W-:-:S13]  /*21eb0*/  ELECT P6, URZ, PT ;  /* 0x00000000003f782f */ /* 0x000fda00038c0000 */
.L_x_678:
[----:B0-----:R-:W2:Y:S04]  /*21ec0*/  LDL R4, [R1+0x58] ;  /* 0x0000580001047983 */ /* 0x001ea80000100800 */
[----:B------:R-:W3:Y:S01]  /*21ed0*/  LDL R6, [R1+0x4] ;  /* 0x0000040001067983 */ /* 0x000ee20000100800 */
[----:B------:R-:W-:Y:S01]  /*21ee0*/  BSSY B1, `(.L_x_680) ;  /* 0x0000008000017945 */ /* 0x000fe20003800000 */
[----:B--2---:R-:W-:-:S05]  /*21ef0*/  VIADD R4, R4, 0x1 ;  /* 0x0000000104047836 */ /* 0x004fca0000000000 */
[----:B------:R-:W-:-:S04]  /*21f00*/  LEA.HI R5, R4, R4, RZ, 0x1 ;  /* 0x0000000404057211 */ /* 0x000fc800078f08ff */
[----:B------:R-:W-:-:S04]  /*21f10*/  LOP3.LUT R5, R5, 0xfffffffe, RZ, 0xc0, !PT ;  /* 0xfffffffe05057812 */ /* 0x000fc800078ec0ff */
[----:B------:R-:W-:-:S04]  /*21f20*/  IADD3 R4, R4, -R5, RZ ;  /* 0x8000000504047210 */ /* 0x000fc80007ffe0ff */
[----:B------:R-:W-:-:S04]  /*21f30*/  SHF.L.U32 R4, R4, 0x1f, RZ ;  /* 0x0000001f04047819 */ /* 0x000fc800000006ff */
[----:B---3--:R-:W0:Y:S02]  /*21f40*/  SYNCS.PHASECHK.TRANS64.TRYWAIT P0, [R6+URZ+0x29820], R4 ;  /* 0x02982004060075a7 */ /* 0x008e24000800017f */
[----:B0-----:R-:W-:Y:S05]  /*21f50*/  @!P0 BRA `(.L_x_681) ;  /* 0x0000006c00f08947 */ /* 0x001fea0003800000 */
.L_x_870:
[----:B------:R-:W-:Y:S05]  /*21f60*/  BSYNC B1 ;  /* 0x0000000000017941 */ /* 0x000fea0003800000 */
.L_x_680:
[----:B------:R-:W-:Y:S04]  /*21f70*/  BSSY B1, `(.L_x_682) ;  /* 0x0000074000017945 */ /* 0x000fe80003800000 */
[----:B------:R-:W-:Y:S05]  /*21f80*/  @!P6 BRA `(.L_x_683) ;  /* 0x0000000400c8e947 */ /* 0x000fea0003800000 */
[----:B------:R-:W2:Y:S04]  /*21f90*/  LDL R6, [R1+0x4] ;  /* 0x0000040001067983 */ /* 0x000ea80000100800 */
[----:B------:R-:W3:Y:S01]  /*21fa0*/  LDL R7, [R1+0xc] ;  /* 0x00000c0001077983 */ /* 0x000ee20000100800 */
[----:B0-----:R-:W0:Y:S01]  /*21fb0*/  S2R R5, SR_TID.X ;  /* 0x0000000000057919 */ /* 0x001e220000002100 */
[----:B--2---:R-:W-:Y:S02]  /*21fc0*/  IMAD.MOV.U32 R9, RZ, RZ, R6 ;  /* 0x000000ffff097224 */ /* 0x004fe400078e0006 */
[----:B------:R-:W2:Y:S02]  /*21fd0*/  LDL R6, [R1+0x18] ;  /* 0x0000180001067983 */ /* 0x000ea40000100800 */
[----:B---3--:R-:W-:Y:S01]  /*21fe0*/  IMAD R7, R7, 0x8, R9 ;  /* 0x0000000807077824 */ /* 0x008fe200078e0209 */
[----:B0-----:R-:W-:Y:S01]  /*21ff0*/  LOP3.LUT R5, R5, 0x7f, RZ, 0xc0, !PT ;  /* 0x0000007f05057812 */ /* 0x001fe200078ec0ff */
[----:B------:R-:W-:Y:S03]  /*22000*/  BSSY B2, `(.L_x_684) ;  /* 0x0000005000027945 */ /* 0x000fe60003800000 */
[----:B------:R-:W-:-:S02]  /*22010*/  ISETP.NE.AND P1, PT, R5, RZ, PT ;  /* 0x000000ff0500720c */ /* 0x000fc40003f25270 */
[----:B--2---:R-:W-:-:S04]  /*22020*/  SHF.L.U32 R10, R6, 0x1f, RZ ;  /* 0x0000001f060a7819 */ /* 0x004fc800000006ff */
[----:B------:R-:W0:Y:S02]  /*22030*/  SYNCS.PHASECHK.TRANS64.TRYWAIT P0, [R7+URZ+0x298a0], R10 ;  /* 0x0298a00a070075a7 */ /* 0x000e24000800017f */
[----:B0-----:R-:W-:Y:S05]  /*22040*/  @!P0 BRA `(.L_x_685) ;  /* 0x0000006c00cc8947 */ /* 0x001fea0003800000 */
.L_x_871:
[----:B------:R-:W-:Y:S05]  /*22050*/  BSYNC B2 ;  /* 0x0000000000027941 */ /* 0x000fea0003800000 */
.L_x_684:
        /* <DEDUP_REMOVED lines=9> */
.L_x_687:
[----:B------:R-:W-:Y:S05]  /*220f0*/  BSYNC B2 ;  /* 0x0000000000027941 */ /* 0x000fea0003800000 */
.L_x_686:
[----:B------:R-:W2:Y:S04]  /*22100*/  LDL R6, [R1+0x4] ;  /* 0x0000040001067983 */ /* 0x000ea80000100800 */
[----:B------:R-:W2:Y:S01]  /*22110*/  LDL R4, [R1+0xc] ;  /* 0x00000c0001047983 */ /* 0x000ea20000100800 */
[----:B------:R-:W-:Y:S01]  /*22120*/  MOV R11, RZ ;  /* 0x000000ff000b7202 */ /* 0x000fe20000000f00 */
[----:B------:R-:W-:Y:S01]  /*22130*/  IMAD R5, R8, 0xa0, R3 ;  /* 0x000000a008057824 */ /* 0x000fe200078e0203 */
[----:B------:R-:W-:Y:S01]  /*22140*/  UIADD3 UR4, UP0, UR40, 0x570, URZ ;  /* 0x0000057028047890 */ /* 0x000fe2000ff1e03f */
[----:B------:R-:W-:Y:S01]  /*22150*/  PLOP3.LUT P0, PT, PT, PT, PT, 0x80, 0x0 ;  /* 0x000000000000781c */ /* 0x000fe20003f0f070 */
[----:B------:R-:W-:Y:S01]  /*22160*/  UMOV UR6, 0x0 ;  /* 0x0000000000067882 */ /* 0x000fe20000000000 */
[----:B------:R-:W-:Y:S01]  /*22170*/  R2UR UR10, R11 ;  /* 0x000000000b0a72ca */ /* 0x000fe200000e0000 */
[----:B------:R-:W-:Y:S01]  /*22180*/  VIADD R5, R5, 0xffffff60 ;  /* 0xffffff6005057836 */ /* 0x000fe20000000000 */
[----:B------:R-:W-:Y:S01]  /*22190*/  UIADD3.X UR5, URZ, UR41, URZ, UP0, !UPT ;  /* 0x000000293f057290 */ /* 0x000fe200087fe43f */
[----:B------:R-:W-:Y:S01]  /*221a0*/  UMOV UR7, 0x12f00000 ;  /* 0x12f0000000077882 */ /* 0x000fe20000000000 */
[----:B--2---:R-:W-:-:S02]  /*221b0*/  IMAD R9, R4, 0x7800, R6 ;  /* 0x0000780004097824 */ /* 0x004fc400078e0206 */
[----:B------:R-:W-:Y:S02]  /*221c0*/  VIADD R4, R7, 0x29890 ;  /* 0x0002989007047836 */ /* 0x000fe40000000000 */
[----:B------:R-:W-:-:S07]  /*221d0*/  VIADD R6, R9, 0x1a400 ;  /* 0x0001a40009067836 */ /* 0x000fce0000000000 */
.L_x_688:
[----:B------:R-:W-:-:S13]  /*221e0*/  @P0 ELECT P2, URZ, PT ;  /* 0x00000000003f082f */ /* 0x000fda0003840000 */
[----:B------:R-:W-:Y:S02]  /*221f0*/  @P2 R2UR UR13, R0 ;  /* 0x00000000000d22ca */ /* 0x000fe400000e0000 */
[----:B------:R-:W-:Y:S02]  /*22200*/  @P2 R2UR UR12, R18 ;  /* 0x00000000120c22ca */ /* 0x000fe400000e0000 */
[----:B------:R-:W-:Y:S02]  /*22210*/  @P2 R2UR UR11, R5 ;  /* 0x00000000050b22ca */ /* 0x000fe400000e0000 */
[----:B------:R-:W-:Y:S02]  /*22220*/  @P2 R2UR UR9, R4 ;  /* 0x00000000040922ca */ /* 0x000fe400000e0000 */
[----:B------:R-:W-:Y:S02]  /*22230*/  @P2 R2UR UR8, R6 ;  /* 0x00000000060822ca */ /* 0x000fe400000e0000 */
[----:B------:R-:W-:-:S02]  /*22240*/  @P2 PLOP3.LUT P0, PT, P2, PT, PT, 0x8, 0x0 ;  /* 0x000000000000281c */ /* 0x000fc4000170e170 */
[----:B------:R-:W-:-:S09]  /*22250*/  PLOP3.LUT P2, PT, PT, PT, PT, 0x8, 0x0 ;  /* 0x000000000000781c */ /* 0x000fd20003f4e170 */
[----:B------:R1:W-:Y:S02]  /*22260*/  UTMALDG.4D [UR8], [UR4], desc[UR6] ;  /* 0x00000608040075b4 */ /* 0x0003e40008019000 */
[----:B-1----:R-:W-:Y:S05]  /*22270*/  @P0 BRA.U.ANY `(.L_x_688) ;  /* 0xfffffffd00d80947 */ /* 0x002fea000393ffff */
[----:B------:R-:W-:Y:S01]  /*22280*/  PLOP3.LUT P0, PT, PT, PT, PT, 0x80, 0x0 ;  /* 0x000000000000781c */ /* 0x000fe20003f0f070 */
[----:B------:R-:W-:Y:S01]  /*22290*/  UMOV UR6, 0x0 ;  /* 0x0000000000067882 */ /* 0x000fe20000000000 */
[----:B------:R-:W-:Y:S01]  /*222a0*/  IADD3 R6, R9, 0x1cc00, RZ ;  /* 0x0001cc0009067810 */ /* 0x000fe20007ffe0ff */
[----:B------:R-:W-:Y:S01]  /*222b0*/  UMOV UR7, 0x12f00000 ;  /* 0x12f0000000077882 */ /* 0x000fe20000000000 */
[----:B------:R-:W-:-:S09]  /*222c0*/  UMOV UR10, 0x40 ;  /* 0x00000040000a7882 */ /* 0x000fd20000000000 */
.L_x_689:
        /* <DEDUP_REMOVED lines=11> */
[----:B------:R-:W-:Y:S01]  /*22380*/  VIADD R6, R9, 0x1f400 ;  /* 0x0001f40009067836 */ /* 0x000fe20000000000 */
[----:B------:R-:W-:Y:S01]  /*22390*/  UMOV UR6, 0x0 ;  /* 0x0000000000067882 */ /* 0x000fe20000000000 */
[----:B------:R-:W-:Y:S01]  /*223a0*/  UMOV UR7, 0x12f00000 ;  /* 0x12f0000000077882 */ /* 0x000fe20000000000 */
[----:B------:R-:W-:-:S09]  /*223b0*/  UMOV UR10, 0x80 ;  /* 0x00000080000a7882 */ /* 0x000fd20000000000 */
.L_x_690:
        /* <DEDUP_REMOVED lines=10> */
[----:B------:R-:W1:Y:S01]  /*22460*/  SYNCS.PHASECHK.TRANS64.TRYWAIT P0, [R7+URZ+0x298c0], R10 ;  /* 0x0298c00a070075a7 */ /* 0x000e62000800017f */
[----:B------:R-:W-:Y:S04]  /*22470*/  BSSY B2, `(.L_x_691) ;  /* 0x0000002000027945 */ /* 0x000fe80003800000 */
[----:B-1----:R-:W-:Y:S05]  /*22480*/  @!P0 BRA `(.L_x_692) ;  /* 0x0000006800d08947 */ /* 0x002fea0003800000 */
.L_x_872:
[----:B------:R-:W-:Y:S05]  /*22490*/  BSYNC B2 ;  /* 0x0000000000027941 */ /* 0x000fea0003800000 */
.L_x_691:
[----:B------:R-:W-:Y:S01]  /*224a0*/  BSSY B2, `(.L_x_693) ;  /* 0x000000b000027945 */ /* 0x000fe20003800000 */
[----:B------:R-:W-:Y:S02]  /*224b0*/  IMAD.MOV.U32 R12, RZ, RZ, 0x0 ;  /* 0x00000000ff0c7424 */ /* 0x000fe400078e00ff */
[----:B------:R-:W-:Y:S01]  /*224c0*/  IMAD.MOV.U32 R13, RZ, RZ, 0x12f00000 ;  /* 0x12f00000ff0d7424 */ /* 0x000fe200078e00ff */
[----:B------:R-:W-:Y:S06]  /*224d0*/  @P1 BRA `(.L_x_694) ;  /* 0x00000000001c1947 */ /* 0x000fec0003800000 */
[----:B------:R-:W2:Y:S02]  /*224e0*/  S2R R4, SR_TID.X ;  /* 0x0000000000047919 */ /* 0x000ea40000002100 */
[----:B--2---:R-:W-:Y:S02]  /*224f0*/  LOP3.LUT R6, R4, 0x1f, RZ, 0xc0, !PT ;  /* 0x0000001f04067812 */ /* 0x004fe400078ec0ff */
[----:B------:R-:W-:Y:S02]  /*22500*/  MOV R4, 0x5000 ;  /* 0x0000500000047802 */ /* 0x000fe40000000f00 */
[----:B------:R-:W-:Y:S02]  /*22510*/  ISETP.NE.AND P0, PT, R6, RZ, PT ;  /* 0x000000ff0600720c */ /* 0x000fe40003f05270 */
[----:B------:R2:W-:Y:S11]  /*22520*/  SYNCS.ARRIVE.TRANS64 RZ, [R7+URZ+0x298b0], R4 ;  /* 0x0298b00407ff79a7 */ /* 0x0005f6000800003f */
[----:B--2---:R-:W-:Y:S05]  /*22530*/  @!P0 BRA `(.L_x_694) ;  /* 0x0000000000048947 */ /* 0x004fea0003800000 */
[----:B------:R-:W-:Y:S01]  /*22540*/  BPT.TRAP 0x1 ;  /* 0x000000040000795c */ /* 0x000fe20000300000 */
.L_x_694:
[----:B------:R-:W-:Y:S05]  /*22550*/  BSYNC B2 ;  /* 0x0000000000027941 */ /* 0x000fea0003800000 */
.L_x_693:
[----:B------:R-:W2:Y:S04]  /*22560*/  LDL R6, [R1+0x4] ;  /* 0x0000040001067983 */ /* 0x000ea80000100800 */
[----:B------:R-:W2:Y:S01]  /*22570*/  LDL R4, [R1+0xc] ;  /* 0x00000c0001047983 */ /* 0x000ea20000100800 */
[----:B------:R-:W-:Y:S01]  /*22580*/  R2UR UR10, R11 ;  /* 0x000000000b0a72ca */ /* 0x000fe200000e0000 */
[----:B------:R-:W-:Y:S01]  /*22590*/  UIADD3 UR4, UP0, UR40, 0x670, URZ ;  /* 0x0000067028047890 */ /* 0x000fe2000ff1e03f */
[----:B------:R-:W-:Y:S01]  /*225a0*/  R2UR UR6, R12 ;  /* 0x000000000c0672ca */ /* 0x000fe200000e0000 */
[----:B01----:R-:W-:Y:S01]  /*225b0*/  VIADD R7, R7, 0x298b0 ;  /* 0x000298b007077836 */ /* 0x003fe20000000000 */
[----:B------:R-:W-:Y:S01]  /*225c0*/  R2UR UR7, R13 ;  /* 0x000000000d0772ca */ /* 0x000fe200000e0000 */
[----:B------:R-:W-:Y:S01]  /*225d0*/  UIADD3.X UR5, URZ, UR41, URZ, UP0, !UPT ;  /* 0x000000293f057290 */ /* 0x000fe200087fe43f */
[----:B------:R-:W-:Y:S01]  /*225e0*/  PLOP3.LUT P0, PT, PT, PT, PT, 0x80, 0x0 ;  /* 0x000000000000781c */ /* 0x000fe20003f0f070 */
[----:B--2---:R-:W-:-:S04]  /*225f0*/  IMAD R4, R4, 0x5000, R6 ;  /* 0x0000500004047824 */ /* 0x004fc800078e0206 */
[----:B------:R-:W-:-:S08]  /*22600*/  VIADD R4, R4, 0xa400 ;  /* 0x0000a40004047836 */ /* 0x000fd00000000000 */
.L_x_695:
        /* <DEDUP_REMOVED lines=10> */
.L_x_683:
[----:B------:R-:W-:Y:S05]  /*226b0*/  BSYNC B1 ;  /* 0x0000000000017941 */ /* 0x000fea0003800000 */
.L_x_682:
[----:B------:R-:W0:Y:S04]  /*226c0*/  LDL.LU R9, [R1+0xc] ;  /* 0x00000c0001097983 */ /* 0x000e280000300800 */
[----:B------:R-:W2:Y:S01]  /*226d0*/  LDL.LU R6, [R1+0x18] ;  /* 0x0000180001067983 */ /* 0x000ea20000300800 */
[----:B------:R-:W-:Y:S01]  /*226e0*/  PLOP3.LUT P0, PT, PT, PT, PT, 0x8, 0x0 ;  /* 0x000000000000781c */ /* 0x000fe20003f0e170 */
[----:B0-----:R-:W-:Y:S01]  /*226f0*/  VIADD R4, R9, 0x1 ;  /* 0x0000000109047836 */ /* 0x001fe20000000000 */
[----:B------:R-:W-:-:S04]  /*22700*/  IADD3 R9, R8, -0x2, RZ ;  /* 0xfffffffe08097810 */ /* 0x000fc80007ffe0ff */
[C---:B------:R-:W-:Y:S02]  /*22710*/  ISETP.NE.AND P1, PT, R4.reuse, 0x2, PT ;  /* 0x000000020400780c */ /* 0x040fe40003f25270 */
[----:B------:R-:W-:Y:S02]  /*22720*/  ISETP.GE.AND P2, PT, R9, R2, PT ;  /* 0x000000020900720c */ /* 0x000fe40003f46270 */
[----:B------:R-:W-:Y:S02]  /*22730*/  SEL R5, RZ, 0x1, P1 ;  /* 0x00000001ff057807 */ /* 0x000fe40000800000 */
[----:B------:R-:W-:Y:S02]  /*22740*/  SEL R4, R4, RZ, P1 ;  /* 0x000000ff04047207 */ /* 0x000fe40000800000 */
[----:B--2---:R-:W-:-:S03]  /*22750*/  LOP3.LUT R6, R6, R5, RZ, 0x3c, !PT ;  /* 0x0000000506067212 */ /* 0x004fc600078e3cff */
[----:B------:R0:W-:Y:S04]  /*22760*/  STL [R1+0xc], R4 ;  /* 0x00000c0401007387 */ /* 0x0001e80000100800 */
[----:B------:R0:W-:Y:S01]  /*22770*/  STL [R1+0x18], R6 ;  /* 0x0000180601007387 */ /* 0x0001e20000100800 */
[----:B------:R-:W-:Y:S05]  /*22780*/  @!P2 BRA `(.L_x_676) ;  /* 0x000000080000a947 */ /* 0x000fea0003800000 */
.L_x_710:
[----:B------:R-:W-:Y:S05]  /*22790*/  YIELD ;  /* 0x0000000000007946 */ /* 0x000fea0003800000 */
[----:B------:R-:W-:Y:S04]  /*227a0*/  BSSY B1, `(.L_x_696) ;  /* 0x0000072000017945 */ /* 0x000fe80003800000 */
[----:B-1----:R-:W-:Y:S05]  /*227b0*/  @!P6 BRA `(.L_x_697) ;  /* 0x0000000400c0e947 */ /* 0x002fea0003800000 */
[----:B------:R-:W2:Y:S04]  /*227c0*/  LDL R7, [R1+0x4] ;  /* 0x0000040001077983 */ /* 0x000ea80000100800 */
[----:B0-----:R-:W2:Y:S04]  /*227d0*/  LDL R6, [R1+0xc] ;  /* 0x00000c0001067983 */ /* 0x001ea80000100800 */
[----:B------:R-:W3:Y:S01]  /*227e0*/  LDL R5, [R1+0x18] ;  /* 0x0000180001057983 */ /* 0x000ee20000100800 */
[----:B------:R-:W0:Y:S01]  /*227f0*/  S2R R4, SR_TID.X ;  /* 0x0000000000047919 */ /* 0x000e220000002100 */
[----:B------:R-:W-:Y:S01]  /*22800*/  BSSY B2, `(.L_x_698) ;  /* 0x0000007000027945 */ /* 0x000fe20003800000 */
[----:B0-----:R-:W-:-:S04]  /*22810*/  LOP3.LUT R4, R4, 0x7f, RZ, 0xc0, !PT ;  /* 0x0000007f04047812 */ /* 0x001fc800078ec0ff */
[----:B------:R-:W-:Y:S01]  /*22820*/  ISETP.NE.AND P2, PT, R4, RZ, PT ;  /* 0x000000ff0400720c */ /* 0x000fe20003f45270 */
[----:B--2---:R-:W-:Y:S01]  /*22830*/  IMAD R8, R6, 0x8, R7 ;  /* 0x0000000806087824 */ /* 0x004fe200078e0207 */
[----:B---3--:R-:W-:-:S04]  /*22840*/  SHF.L.U32 R7, R5, 0x1f, RZ ;  /* 0x0000001f05077819 */ /* 0x008fc800000006ff */
[----:B------:R-:W0:Y:S02]  /*22850*/  SYNCS.PHASECHK.TRANS64.TRYWAIT P1, [R8+URZ+0x298a0], R7 ;  /* 0x0298a007080075a7 */ /* 0x000e24000802017f */
[----:B0-----:R-:W-:Y:S05]  /*22860*/  @!P1 BRA `(.L_x_699) ;  /* 0x0000006400ec9947 */ /* 0x001fea0003800000 */
.L_x_873:
[----:B------:R-:W-:Y:S05]  /*22870*/  BSYNC B2 ;  /* 0x0000000000027941 */ /* 0x000fea0003800000 */
.L_x_698:
        /* <DEDUP_REMOVED lines=9> */
.L_x_701:
[----:B------:R-:W-:Y:S05]  /*22910*/  BSYNC B2 ;  /* 0x0000000000027941 */ /* 0x000fea0003800000 */
.L_x_700:
[----:B------:R-:W2:Y:S04]  /*22920*/  LDL R5, [R1+0x4] ;  /* 0x0000040001057983 */ /* 0x000ea80000100800 */
[----:B------:R-:W2:Y:S01]  /*22930*/  LDL R4, [R1+0xc] ;  /* 0x00000c0001047983 */ /* 0x000ea20000100800 */
[----:B------:R-:W-:Y:S01]  /*22940*/  IMAD.MOV.U32 R11, RZ, RZ, RZ ;  /* 0x000000ffff0b7224 */ /* 0x000fe200078e00ff */
[----:B------:R-:W-:Y:S01]  /*22950*/  UIADD3 UR4, UP0, UR40, 0x570, URZ ;  /* 0x0000057028047890 */ /* 0x000fe2000ff1e03f */
[----:B------:R-:W-:Y:S01]  /*22960*/  PLOP3.LUT P1, PT, PT, PT, PT, 0x80, 0x0 ;  /* 0x000000000000781c */ /* 0x000fe20003f2f070 */
[----:B------:R-:W-:Y:S01]  /*22970*/  UMOV UR6, 0x0 ;  /* 0x0000000000067882 */ /* 0x000fe20000000000 */
[----:B------:R-:W-:Y:S01]  /*22980*/  UMOV UR7, 0x12f00000 ;  /* 0x12f0000000077882 */ /* 0x000fe20000000000 */
[----:B------:R-:W-:Y:S01]  /*22990*/  R2UR UR10, R11 ;  /* 0x000000000b0a72ca */ /* 0x000fe200000e0000 */
[----:B------:R-:W-:Y:S01]  /*229a0*/  UIADD3.X UR5, URZ, UR41, URZ, UP0, !UPT ;  /* 0x000000293f057290 */ /* 0x000fe200087fe43f */
[----:B--2---:R-:W-:Y:S01]  /*229b0*/  IMAD R6, R4, 0x7800, R5 ;  /* 0x0000780004067824 */ /* 0x004fe200078e0205 */
[----:B------:R-:W-:Y:S01]  /*229c0*/  IADD3 R4, R8, 0x29890, RZ ;  /* 0x0002989008047810 */ /* 0x000fe20007ffe0ff */
[----:B------:R-:W-:-:S02]  /*229d0*/  IMAD R5, R9, 0xa0, R3 ;  /* 0x000000a009057824 */ /* 0x000fc400078e0203 */
[----:B------:R-:W-:-:S09]  /*229e0*/  VIADD R10, R6, 0x1a400 ;  /* 0x0001a400060a7836 */ /* 0x000fd20000000000 */
.L_x_702:
        /* <DEDUP_REMOVED lines=15> */
.L_x_703:
        /* <DEDUP_REMOVED lines=15> */
.L_x_704:
        /* <DEDUP_REMOVED lines=13> */
.L_x_874:
[----:B------:R-:W-:Y:S05]  /*22ca0*/  BSYNC B2 ;  /* 0x0000000000027941 */ /* 0x000fea0003800000 */
.L_x_705:
[----:B------:R-:W-:Y:S01]  /*22cb0*/  BSSY B2, `(.L_x_707) ;  /* 0x000000b000027945 */ /* 0x000fe20003800000 */
[----:B------:R-:W-:Y:S01]  /*22cc0*/  MOV R6, 0x0 ;  /* 0x0000000000067802 */ /* 0x000fe20000000f00 */
[----:B01----:R-:W-:Y:S02]  /*22cd0*/  IMAD.MOV.U32 R7, RZ, RZ, 0x12f00000 ;  /* 0x12f00000ff077424 */ /* 0x003fe400078e00ff */
[----:B------:R-:W-:Y:S05]  /*22ce0*/  @P2 BRA `(.L_x_708) ;  /* 0x00000000001c2947 */ /* 0x000fea0003800000 */
[----:B------:R-:W0:Y:S02]  /*22cf0*/  S2R R4, SR_TID.X ;  /* 0x0000000000047919 */ /* 0x000e240000002100 */
[----:B0-----:R-:W-:Y:S01]  /*22d00*/  LOP3.LUT R10, R4, 0x1f, RZ, 0xc0, !PT ;  /* 0x0000001f040a7812 */ /* 0x001fe200078ec0ff */
[----:B------:R-:W-:-:S03]  /*22d10*/  IMAD.MOV.U32 R4, RZ, RZ, 0x5000 ;  /* 0x00005000ff047424 */ /* 0x000fc600078e00ff */
[----:B------:R-:W-:Y:S01]  /*22d20*/  ISETP.NE.AND P1, PT, R10, RZ, PT ;  /* 0x000000ff0a00720c */ /* 0x000fe20003f25270 */
[----:B------:R0:W-:-:S12]  /*22d30*/  SYNCS.ARRIVE.TRANS64 RZ, [R8+URZ+0x298b0], R4 ;  /* 0x0298b00408ff79a7 */ /* 0x0001d8000800003f */
[----:B0-----:R-:W-:Y:S05]  /*22d40*/  @!P1 BRA `(.L_x_708) ;  /* 0x0000000000049947 */ /* 0x001fea0003800000 */
[----:B------:R-:W-:Y:S01]  /*22d50*/  BPT.TRAP 0x1 ;  /* 0x000000040000795c */ /* 0x000fe20000300000 */
.L_x_708:
[----:B------:R-:W-:Y:S05]  /*22d60*/  BSYNC B2 ;  /* 0x0000000000027941 */ /* 0x000fea0003800000 */
.L_x_707:
[----:B------:R-:W2:Y:S04]  /*22d70*/  LDL R10, [R1+0x4] ;  /* 0x00000400010a7983 */ /* 0x000ea80000100800 */
[----:B------:R-:W2:Y:S01]  /*22d80*/  LDL R4, [R1+0xc] ;  /* 0x00000c0001047983 */ /* 0x000ea20000100800 */
[----:B------:R-:W-:Y:S01]  /*22d90*/  R2UR UR10, R11 ;  /* 0x000000000b0a72ca */ /* 0x000fe200000e0000 */
[----:B------:R-:W-:Y:S01]  /*22da0*/  UIADD3 UR4, UP0, UR40, 0x670, URZ ;  /* 0x0000067028047890 */ /* 0x000fe2000ff1e03f */
[----:B------:R-:W-:Y:S01]  /*22db0*/  R2UR UR6, R6 ;  /* 0x00000000060672ca */ /* 0x000fe200000e0000 */
[----:B------:R-:W-:Y:S01]  /*22dc0*/  VIADD R8, R8, 0x298b0 ;  /* 0x000298b008087836 */ /* 0x000fe20000000000 */
[----:B------:R-:W-:Y:S01]  /*22dd0*/  R2UR UR7, R7 ;  /* 0x00000000070772ca */ /* 0x000fe200000e0000 */
[----:B------:R-:W-:Y:S01]  /*22de0*/  UIADD3.X UR5, URZ, UR41, URZ, UP0, !UPT ;  /* 0x000000293f057290 */ /* 0x000fe200087fe43f */
[----:B------:R-:W-:Y:S01]  /*22df0*/  PLOP3.LUT P1, PT, PT, PT, PT, 0x80, 0x0 ;  /* 0x000000000000781c */ /* 0x000fe20003f2f070 */
[----:B--2---:R-:W-:-:S05]  /*22e00*/  IMAD R4, R4, 0x5000, R10 ;  /* 0x0000500004047824 */ /* 0x004fca00078e020a */
[----:B------:R-:W-:-:S07]  /*22e10*/  IADD3 R4, R4, 0xa400, RZ ;  /* 0x0000a40004047810 */ /* 0x000fce0007ffe0ff */
.L_x_709:
        /* <DEDUP_REMOVED lines=10> */
.L_x_697:
[----:B------:R-:W-:Y:S05]  /*22ec0*/  BSYNC B1 ;  /* 0x0000000000017941 */ /* 0x000fea0003800000 */
.L_x_696:
[----:B------:R-:W2:Y:S04]  /*22ed0*/  LDL.LU R7, [R1+0xc] ;  /* 0x00000c0001077983 */ /* 0x000ea80000300800 */
[----:B0-----:R-:W3:Y:S01]  /*22ee0*/  LDL.LU R6, [R1+0x18] ;  /* 0x0000180001067983 */ /* 0x001ee20000300800 */
[C---:B------:R-:W-:Y:S01]  /*22ef0*/  ISETP.GT.AND P2, PT, R9.reuse, R2, PT ;  /* 0x000000020900720c */ /* 0x040fe20003f44270 */
[----:B------:R-:W-:Y:S02]  /*22f00*/  VIADD R9, R9, 0xffffffff ;  /* 0xffffffff09097836 */ /* 0x000fe40000000000 */
[----:B--2---:R-:W-:-:S05]  /*22f10*/  VIADD R4, R7, 0x1 ;  /* 0x0000000107047836 */ /* 0x004fca0000000000 */
[----:B------:R-:W-:-:S04]  /*22f20*/  ISETP.NE.AND P1, PT, R4, 0x2, PT ;  /* 0x000000020400780c */ /* 0x000fc80003f25270 */
[----:B------:R-:W-:Y:S02]  /*22f30*/  SEL R5, RZ, 0x1, P1 ;  /* 0x00000001ff057807 */ /* 0x000fe40000800000 */
[----:B------:R-:W-:Y:S02]  /*22f40*/  SEL R4, R4, RZ, P1 ;  /* 0x000000ff04047207 */ /* 0x000fe40000800000 */
[----:B---3--:R-:W-:-:S05]  /*22f50*/  LOP3.LUT R6, R6, R5, RZ, 0x3c, !PT ;  /* 0x0000000506067212 */ /* 0x008fca00078e3cff */
[----:B------:R1:W-:Y:S04]  /*22f60*/  STL [R1+0x18], R6 ;  /* 0x0000180601007387 */ /* 0x0003e80000100800 */
[----:B------:R1:W-:Y:S01]  /*22f70*/  STL [R1+0xc], R4 ;  /* 0x00000c0401007387 */ /* 0x0003e20000100800 */
[----:B------:R-:W-:Y:S05]  /*22f80*/  @P2 BRA `(.L_x_710) ;  /* 0xfffffff800002947 */ /* 0x000fea000383ffff */
.L_x_676:
[----:B------:R-:W-:Y:S05]  /*22f90*/  BSYNC B0 ;  /* 0x0000000000007941 */ /* 0x000fea0003800000 */
.L_x_675:
[----:B01----:R-:W2:Y:S01]  /*22fa0*/  LDL R4, [R1+0x44] ;  /* 0x0000440001047983 */ /* 0x003ea20000100800 */
[----:B------:R-:W-:Y:S05]  /*22fb0*/  @!P0 WARPSYNC.ALL ;  /* 0x0000000000008948 */ /* 0x000fea0003800000 */
[----:B------:R-:W-:Y:S01]  /*22fc0*/  @!P0 BAR.SYNC.DEFER_BLOCKING 0xc, 0x180 ;  /* 0x0306000000008b1d */ /* 0x000fe20000010000 */
[----:B--2---:R-:W-:-:S13]  /*22fd0*/  ISETP.GT.AND P0, PT, R4, RZ, PT ;  /* 0x000000ff0400720c */ /* 0x004fda0003f04270 */
[----:B------:R-:W-:Y:S05]  /*22fe0*/  @P0 BRA `(.L_x_711) ;  /* 0x0000000000440947 */ /* 0x000fea0003800000 */
[----:B------:R-:W0:Y:S02]  /*22ff0*/  S2R R4, SR_TID.X ;  /* 0x0000000000047919 */ /* 0x000e240000002100 */
[----:B0-----:R-:W-:-:S04]  /*23000*/  LOP3.LUT R4, R4, 0x7f, RZ, 0xc0, !PT ;  /* 0x0000007f04047812 */ /* 0x001fc800078ec0ff */
[----:B------:R-:W-:-:S13]  /*23010*/  ISETP.NE.AND P0, PT, R4, RZ, PT ;  /* 0x000000ff0400720c */ /* 0x000fda0003f05270 */
[----:B------:R-:W-:Y:S05]  /*23020*/  @P0 BRA `(.L_x_712) ;  /* 0x0000003000f00947 */ /* 0x000fea0003800000 */
[----:B------:R-:W0:Y:S01]  /*23030*/  S2R R2, SR_LANEID ;  /* 0x0000000000027919 */ /* 0x000e220000000000 */
[----:B------:R-:W-:Y:S01]  /*23040*/  VOTEU.ANY UR4, UPT, PT ;  /* 0x0000000000047886 */ /* 0x000fe200038e0100 */
[----:B------:R-:W1:Y:S01]  /*23050*/  LDC.64 R4, c[0x0][0xc60] ;  /* 0x00031800ff047b82 */ /* 0x000e620000000a00 */
[----:B------:R-:W0:Y:S02]  /*23060*/  FLO.U32 R0, UR4 ;  /* 0x0000000400007d00 */ /* 0x000e2400080e0000 */
[----:B0-----:R-:W-:-:S06]  /*23070*/  ISETP.EQ.U32.AND P0, PT, R0, R2, PT ;  /* 0x000000020000720c */ /* 0x001fcc0003f02070 */
[----:B------:R-:W1:Y:S07]  /*23080*/  POPC R2, UR4 ;  /* 0x0000000400027d09 */ /* 0x000e6e0008000000 */
[----:B-1----:R-:W2:Y:S04]  /*23090*/  @P0 ATOMG.E.ADD.STRONG.GPU PT, R2, desc[UR54][R4.64], R2 ;  /* 0x00000002040209a8 */ /* 0x002ea800081ee1f6 */
[----:B--2---:R0:W1:Y:S02]  /*230a0*/  SHFL.IDX PT, R2, R2, R0, 0x1f ;  /* 0x00001f0002027589 */ /* 0x00406400000e0000 */
[----:B0-----:R-:W0:Y:S02]  /*230b0*/  S2R R0, SR_LTMASK ;  /* 0x0000000000007919 */ /* 0x001e240000003900 */
[----:B0-----:R-:W-:-:S06]  /*230c0*/  LOP3.LUT R0, R0, UR4, RZ, 0xc0, !PT ;  /* 0x0000000400007c12 */ /* 0x001fcc000f8ec0ff */
[----:B------:R-:W1:Y:S02]  /*230d0*/  POPC R0, R0 ;  /* 0x0000000000007309 */ /* 0x000e640000000000 */
[----:B-1----:R-:W-:Y:S01]  /*230e0*/  IADD3 R16, R2, UR38, R0 ;  /* 0x0000002602107c10 */ /* 0x002fe2000fffe000 */
[----:B------:R-:W-:Y:S06]  /*230f0*/  BRA `(.L_x_712) ;  /* 0x0000003000bc7947 */ /* 0x000fec0003800000 */
.L_x_711:
[----:B------:R-:W2:Y:S01]  /*23100*/  LDL R0, [R1+0x4] ;  /* 0x0000040001007983 */ /* 0x000ea20000100800 */
[----:B------:R-:W-:Y:S01]  /*23110*/  BSSY B6, `(.L_x_713) ;  /* 0x0000014000067945 */ /* 0x000fe20003800000 */
[----:B--2---:R-:W-:-:S05]  /*23120*/  VIADD R0, R0, 0x1a400 ;  /* 0x0001a40000007836 */ /* 0x004fca0000000000 */
[----:B------:R-:W-:-:S13]  /*23130*/  LOP3.LUT P0, RZ, R0, 0x1bf, RZ, 0xc0, !PT ;  /* 0x000001bf00ff7812 */ /* 0x000fda000780c0ff */
[----:B------:R-:W-:Y:S05]  /*23140*/  @!P0 BRA `(.L_x_714) ;  /* 0x0000000000408947 */ /* 0x000fea0003800000 */
[----:B------:R-:W-:Y:S01]  /*23150*/  MOV R2, 0x0 ;  /* 0x0000000000027802 */ /* 0x000fe20000000f00 */
[----:B------:R-:W-:Y:S01]  /*23160*/  ULDC.64 UR6, c[0x4][0xa0] ;  /* 0x0100280000067ab9 */ /* 0x000fe20000000a00 */
[----:B------:R-:W-:Y:S01]  /*23170*/  ULDC.64 UR8, c[0x4][0xa8] ;  /* 0x01002a0000087ab9 */ /* 0x000fe20000000a00 */
[----:B------:R-:W-:Y:S01]  /*23180*/  ULDC.64 UR4, c[0x4][0x8] ;  /* 0x0100020000047ab9 */ /* 0x000fe20000000a00 */
[----:B------:R-:W-:Y:S01]  /*23190*/  MOV R4, UR6 ;  /* 0x0000000600047c02 */ /* 0x000fe20008000f00 */
[----:B------:R-:W-:Y:S01]  /*231a0*/  IMAD.U32 R5, RZ, RZ, UR7 ;  /* 0x00000007ff057e24 */ /* 0x000fe2000f8e00ff */
[----:B------:R-:W0:Y:S01]  /*231b0*/  LDC.64 R2, c[0x4][R2] ;  /* 0x0100000002027b82 */ /* 0x000e220000000a00 */
[----:B------:R-:W-:Y:S01]  /*231c0*/  IMAD.U32 R6, RZ, RZ, UR8 ;  /* 0x00000008ff067e24 */ /* 0x000fe2000f8e00ff */
[----:B------:R-:W-:Y:S01]  /*231d0*/  MOV R10, UR4 ;  /* 0x00000004000a7c02 */ /* 0x000fe20008000f00 */
[----:B------:R-:W-:Y:S01]  /*231e0*/  IMAD.U32 R7, RZ, RZ, UR9 ;  /* 0x00000009ff077e24 */ /* 0x000fe2000f8e00ff */
[----:B------:R-:W-:Y:S01]  /*231f0*/  MOV R13, RZ ;  /* 0x000000ff000d7202 */ /* 0x000fe20000000f00 */
[----:B------:R-:W-:-:S02]  /*23200*/  IMAD.U32 R11, RZ, RZ, UR5 ;  /* 0x00000005ff0b7e24 */ /* 0x000fc4000f8e00ff */
[----:B------:R-:W-:Y:S02]  /*23210*/  IMAD.MOV.U32 R8, RZ, RZ, 0x70 ;  /* 0x00000070ff087424 */ /* 0x000fe400078e00ff */
[----:B------:R-:W-:-:S07]  /*23220*/  IMAD.MOV.U32 R12, RZ, RZ, 0x1 ;  /* 0x00000001ff0c7424 */ /* 0x000fce00078e00ff */
[----:B------:R-:W-:-:S07]  /*23230*/  LEPC R20, `(.L_x_714) ;  /* 0x000000001014794e */ /* 0x000fce0000000000 */
[----:B0-----:R-:W-:Y:S05]  /*23240*/  CALL.ABS.NOINC R2 ;  /* 0x0000000002007343 */ /* 0x001fea0003c00000 */
.L_x_714:
[----:B------:R-:W-:Y:S05]  /*23250*/  BSYNC B6 ;  /* 0x0000000000067941 */ /* 0x000fea0003800000 */
.L_x_713:
[----:B------:R-:W2:Y:S04]  /*23260*/  LDL R0, [R1+0x4] ;  /* 0x0000040001007983 */ /* 0x000ea80000100800 */
[----:B------:R-:W3:Y:S01]  /*23270*/  LDL.LU R2, [R1+0x10] ;  /* 0x0000100001027983 */ /* 0x000ee20000300800 */
[----:B------:R-:W-:Y:S01]  /*23280*/  BSSY B6, `(.L_x_715) ;  /* 0x0000017000067945 */ /* 0x000fe20003800000 */
[----:B--2---:R-:W-:Y:S01]  /*23290*/  VIADD R0, R0, 0xa400 ;  /* 0x0000a40000007836 */ /* 0x004fe20000000000 */
[----:B---3--:R-:W-:-:S04]  /*232a0*/  LOP3.LUT R2, R2, 0xfffffffe, RZ, 0xc0, !PT ;  /* 0xfffffffe02027812 */ /* 0x008fc800078ec0ff */
[----:B------:R-:W-:-:S13]  /*232b0*/  LOP3.LUT P0, RZ, R0, 0x3ff, RZ, 0xc0, !PT ;  /* 0x000003ff00ff7812 */ /* 0x000fda000780c0ff */
[----:B------:R-:W-:-:S05]  /*232c0*/  @P0 LOP3.LUT R2, R2, 0x1, RZ, 0xfc, !PT ;  /* 0x0000000102020812 */ /* 0x000fca00078efcff */
[----:B------:R0:W-:Y:S01]  /*232d0*/  STL [R1+0x10], R2 ;  /* 0x0000100201007387 */ /* 0x0001e20000100800 */
[----:B------:R-:W-:Y:S05]  /*232e0*/  @!P0 BRA `(.L_x_716) ;  /* 0x0000000000408947 */ /* 0x000fea0003800000 */
[----:B0-----:R-:W-:Y:S01]  /*232f0*/  MOV R2, 0x0 ;  /* 0x0000000000027802 */ /* 0x001fe20000000f00 */
[----:B------:R-:W-:Y:S01]  /*23300*/  ULDC.64 UR6, c[0x4][0xa0] ;  /* 0x0100280000067ab9 */ /* 0x000fe20000000a00 */
[----:B------:R-:W-:Y:S01]  /*23310*/  ULDC.64 UR8, c[0x4][0xa8] ;  /* 0x01002a0000087ab9 */ /* 0x000fe20000000a00 */
[----:B------:R-:W-:Y:S01]  /*23320*/  ULDC.64 UR4, c[0x4][0x10] ;  /* 0x0100040000047ab9 */ /* 0x000fe20000000a00 */
[----:B------:R-:W-:Y:S01]  /*23330*/  IMAD.U32 R4, RZ, RZ, UR6 ;  /* 0x00000006ff047e24 */ /* 0x000fe2000f8e00ff */
[----:B------:R-:W-:Y:S01]  /*23340*/  MOV R6, UR8 ;  /* 0x0000000800067c02 */ /* 0x000fe20008000f00 */
[----:B------:R-:W0:Y:S01]  /*23350*/  LDC.64 R2, c[0x4][R2] ;  /* 0x0100000002027b82 */ /* 0x000e220000000a00 */
[----:B------:R-:W-:Y:S01]  /*23360*/  IMAD.U32 R5, RZ, RZ, UR7 ;  /* 0x00000007ff057e24 */ /* 0x000fe2000f8e00ff */
[----:B------:R-:W-:Y:S01]  /*23370*/  MOV R8, 0x70 ;  /* 0x0000007000087802 */ /* 0x000fe20000000f00 */
[----:B------:R-:W-:Y:S02]  /*23380*/  IMAD.U32 R7, RZ, RZ, UR9 ;  /* 0x00000009ff077e24 */ /* 0x000fe4000f8e00ff */
[----:B------:R-:W-:-:S02]  /*23390*/  IMAD.U32 R10, RZ, RZ, UR4 ;  /* 0x00000004ff0a7e24 */ /* 0x000fc4000f8e00ff */
[----:B------:R-:W-:Y:S02]  /*233a0*/  IMAD.U32 R11, RZ, RZ, UR5 ;  /* 0x00000005ff0b7e24 */ /* 0x000fe4000f8e00ff */
[----:B------:R-:W-:Y:S02]  /*233b0*/  IMAD.MOV.U32 R12, RZ, RZ, 0x1 ;  /* 0x00000001ff0c7424 */ /* 0x000fe400078e00ff */
[----:B------:R-:W-:-:S07]  /*233c0*/  IMAD.MOV.U32 R13, RZ, RZ, RZ ;  /* 0x000000ffff0d7224 */ /* 0x000fce00078e00ff */
[----:B------:R-:W-:-:S07]  /*233d0*/  LEPC R20, `(.L_x_716) ;  /* 0x000000001014794e */ /* 0x000fce0000000000 */
[----:B0-----:R-:W-:Y:S05]  /*233e0*/  CALL.ABS.NOINC R2 ;  /* 0x0000000002007343 */ /* 0x001fea0003c00000 */
.L_x_716:
[----:B------:R-:W-:Y:S05]  /*233f0*/  BSYNC B6 ;  /* 0x0000000000067941 */ /* 0x000fea0003800000 */
.L_x_715:
[----:B0-----:R-:W2:Y:S01]  /*23400*/  LDL R2, [R1+0x4] ;  /* 0x0000040001027983 */ /* 0x001ea20000100800 */
        /* <DEDUP_REMOVED lines=20> */
.L_x_718:
[----:B------:R-:W-:Y:S05]  /*23550*/  BSYNC B6 ;  /* 0x0000000000067941 */ /* 0x000fea0003800000 */
.L_x_717:
[----:B------:R-:W2:Y:S01]  /*23560*/  LDL R2, [R1+0x10] ;  /* 0x0000100001027983 */ /* 0x000ea20000100800 */
[----:B------:R-:W-:Y:S01]  /*23570*/  BSSY B6, `(.L_x_719) ;  /* 0x0000013000067945 */ /* 0x000fe20003800000 */
[----:B--2---:R-:W-:-:S13]  /*23580*/  LOP3.LUT P6, RZ, R2, 0x1, RZ, 0xc0, !PT ;  /* 0x0000000102ff7812 */ /* 0x004fda00078cc0ff */
[----:B------:R-:W-:Y:S05]  /*23590*/  @!P6 BRA `(.L_x_720) ;  /* 0x000000000040e947 */ /* 0x000fea0003800000 */
[----:B------:R-:W-:Y:S01]  /*235a0*/  MOV R2, 0x0 ;  /* 0x0000000000027802 */ /* 0x000fe20000000f00 */
        /* <DEDUP_REMOVED lines=15> */
.L_x_720:
[----:B------:R-:W-:Y:S05]  /*236a0*/  BSYNC B6 ;  /* 0x0000000000067941 */ /* 0x000fea0003800000 */
.L_x_719:
[----:B------:R-:W2:Y:S01]  /*236b0*/  LDL.LU R2, [R1] ;  /* 0x0000000001027983 */ /* 0x000ea20000300800 */
[----:B------:R-:W-:-:S03]  /*236c0*/  ULDC.64 UR4, c[0x0][0x9f8] ;  /* 0x00027e0000047ab9 */ /* 0x000fc60000000a00 */
[----:B------:R-:W3:Y:S04]  /*236d0*/  LDL.LU R0, [R1+0x20] ;  /* 0x0000200001007983 */ /* 0x000ee80000300800 */
[----:B------:R-:W4:Y:S01]  /*236e0*/  LDL R8, [R1+0x1c] ;  /* 0x00001c0001087983 */ /* 0x000f220000100800 */
[----:B------:R-:W-:-:S04]  /*236f0*/  ISETP.NE.U32.AND P0, PT, RZ, UR4, PT ;  /* 0x00000004ff007c0c */ /* 0x000fc8000bf05070 */
[----:B------:R-:W-:-:S13]  /*23700*/  ISETP.NE.AND.EX P0, PT, RZ, UR5, PT, P0 ;  /* 0x00000005ff007c0c */ /* 0x000fda000bf05300 */
[----:B--2---:R-:W-:-:S04]  /*23710*/  @P0 IADD3 R2, P1, R2, UR4, RZ ;  /* 0x0000000402020c10 */ /* 0x004fc8000ff3e0ff */
[----:B---3--:R-:W-:Y:S01]  /*23720*/  @P0 IADD3.X R3, R0, UR5, RZ, P1, !PT ;  /* 0x0000000500030c10 */ /* 0x008fe20008ffe4ff */
[----:B------:R-:W-:-:S04]  /*23730*/  ULDC.64 UR4, c[0x0][0xa08] ;  /* 0x0002820000047ab9 */ /* 0x000fc80000000a00 */
[----:B----4-:R0:W2:Y:S02]  /*23740*/  @P0 LDG.E R8, desc[UR54][R2.64] ;  /* 0x0000003602080981 */ /* 0x0100a4000c1e1900 */
[----:B0-----:R-:W0:Y:S01]  /*23750*/  LDC.64 R2, c[0x0][0x418] ;  /* 0x00010600ff027b82 */ /* 0x001e220000000a00 */
[----:B--2---:R-:W-:Y:S01]  /*23760*/  SHF.R.S32.HI R9, RZ, 0x1f, R8 ;  /* 0x0000001fff097819 */ /* 0x004fe20000011408 */
[----:B------:R1:W-:Y:S01]  /*23770*/  @P0 STL [R1+0x1c], R8 ;  /* 0x00001c0801000387 */ /* 0x0003e20000100800 */
[----:B0-----:R-:W-:Y:S01]  /*23780*/  LOP3.LUT P0, RZ, R2, UR4, RZ, 0xfc, !PT ;  /* 0x0000000402ff7c12 */ /* 0x001fe2000f80fcff */
[----:B------:R-:W-:Y:S02]  /*23790*/  UMOV UR4, 0xffffffff ;  /* 0xffffffff00047882 */ /* 0x000fe40000000000 */
[----:B------:R1:W-:Y:S01]  /*237a0*/  STL [R1+0x20], R9 ;  /* 0x0000200901007387 */ /* 0x0003e20000100800 */
[----:B------:R-:W-:-:S04]  /*237b0*/  LOP3.LUT P0, RZ, R3, UR5, RZ, 0xfc, P0 ;  /* 0x0000000503ff7c12 */ /* 0x000fc8000800fcff */
[----:B------:R-:W-:Y:S01]  /*237c0*/  SEL R0, R8, RZ, !P0 ;  /* 0x000000ff08007207 */ /* 0x000fe20004000000 */
[----:B------:R-:W-:Y:S08]  /*237d0*/  BRA.DIV UR4, `(.L_x_721) ;  /* 0x0000005a04387947 */ /* 0x000ff0000b800000 */
[----:B------:R-:W0:Y:S02]  /*237e0*/  S2R R4, SR_TID.X ;  /* 0x0000000000047919 */ /* 0x000e240000002100 */
[----:B0-----:R-:W-:-:S04]  /*237f0*/  SHF.R.U32.HI R4, RZ, 0x5, R4 ;  /* 0x00000005ff047819 */ /* 0x001fc80000011604 */
[----:B------:R-:W-:-:S05]  /*23800*/  LOP3.LUT R4, R4, 0x3, RZ, 0xc0, !PT ;  /* 0x0000000304047812 */ /* 0x000fca00078ec0ff */
[----:B------:R0:W2:Y:S02]  /*23810*/  SHFL.IDX PT, R14, R4, RZ, 0x1f ;  /* 0x00001fff040e7589 */ /* 0x0000a400000e0000 */
.L_x_877:
[----:B0-----:R-:W3:Y:S01]  /*23820*/  LDL.LU R4, [R1+0x10] ;  /* 0x0000100001047983 */ /* 0x001ee20000300800 */
[----:B------:R-:W-:Y:S02]  /*23830*/  PLOP3.LUT P1, PT, PT, PT, PT, 0x8, 0x0 ;  /* 0x000000000000781c */ /* 0x000fe40003f2e170 */
[----:B--2---:R-:W-:Y:S01]  /*23840*/  ISETP.NE.AND P0, PT, R14, RZ, PT ;  /* 0x000000ff0e00720c */ /* 0x004fe20003f05270 */
[----:B------:R0:W-:Y:S01]  /*23850*/  STL [R1], R0 ;  /* 0x0000000001007387 */ /* 0x0001e20000100800 */
[----:B---3--:R-:W-:-:S09]  /*23860*/  LOP3.LUT R4, R4, 0xfffffffe, RZ, 0xc0, !PT ;  /* 0xfffffffe04047812 */ /* 0x008fd200078ec0ff */
[----:B------:R-:W-:-:S05]  /*23870*/  @P1 LOP3.LUT R4, R4, 0x1, RZ, 0xfc, !PT ;  /* 0x0000000104041812 */ /* 0x000fca00078efcff */
[----:B------:R0:W-:Y:S01]  /*23880*/  STL [R1+0x10], R4 ;  /* 0x0000100401007387 */ /* 0x0001e20000100800 */
[----:B------:R-:W-:Y:S05]  /*23890*/  @P0 BRA `(.L_x_722) ;  /* 0x0000000400b00947 */ /* 0x000fea0003800000 */
[----:B------:R-:W-:-:S03]  /*238a0*/  UMOV UR4, 0xffffffff ;  /* 0xffffffff00047882 */ /* 0x000fc60000000000 */
[----:B------:R-:W-:Y:S05]  /*238b0*/  BRA.DIV UR4, `(.L_x_723) ;  /* 0x0000005a04347947 */ /* 0x000fea000b800000 */
[----:B------:R-:W-:-:S13]  /*238c0*/  ELECT P6, URZ, PT ;  /* 0x00000000003f782f */ /* 0x000fda00038c0000 */
.L_x_880:
[----:B------:R-:W-:Y:S05]  /*238d0*/  @!P6 BRA `(.L_x_722) ;  /* 0x0000000400a0e947 */ /* 0x000fea0003800000 */
[----:B0-----:R-:W2:Y:S01]  /*238e0*/  LDL R0, [R1+0x50] ;  /* 0x0000500001007983 */ /* 0x001ea20000100800 */
[----:B------:R-:W-:-:S04]  /*238f0*/  ISETP.NE.U32.AND P0, PT, R2, RZ, PT ;  /* 0x000000ff0200720c */ /* 0x000fc80003f05070 */
[----:B------:R-:W-:Y:S01]  /*23900*/  ISETP.NE.AND.EX P0, PT, R3, RZ, PT, P0 ;  /* 0x000000ff0300720c */ /* 0x000fe20003f05300 */
[----:B--2---:R-:W-:-:S12]  /*23910*/  VIADD R0, R0, 0xffffffff ;  /* 0xffffffff00007836 */ /* 0x004fd80000000000 */
        /* <DEDUP_REMOVED lines=8> */
[----:B------:R-:W-:-:S03]  /*239a0*/  IMAD R6, R9, UR4, RZ ;  /* 0x0000000409067c24 */ /* 0x000fc6000f8e02ff */
[----:B------:R-:W-:Y:S01]  /*239b0*/  IADD3 R5, -R4, RZ, RZ ;  /* 0x000000ff04057210 */ /* 0x000fe20007ffe1ff */
[----:B------:R-:W-:-:S04]  /*239c0*/  IMAD R6, R8, UR5, R6 ;  /* 0x0000000508067c24 */ /* 0x000fc8000f8e0206 */
[----:B------:R-:W-:Y:S01]  /*239d0*/  IMAD R0, R7, R5, R0 ;  /* 0x0000000507007224 */ /* 0x000fe200078e0200 */
[----:B------:R-:W-:-:S03]  /*239e0*/  SHF.R.S32.HI R5, RZ, 0x1f, R4 ;  /* 0x0000001fff057819 */ /* 0x000fc60000011404 */
[----:B------:R-:W-:-:S04]  /*239f0*/  IMAD.WIDE.U32 R4, R8, UR4, R4 ;  /* 0x0000000408047c25 */ /* 0x000fc8000f8e0004 */
[----:B------:R-:W-:Y:S01]  /*23a00*/  IMAD.IADD R5, R5, 0x1, R6 ;  /* 0x0000000105057824 */ /* 0x000fe200078e0206 */
[----:B------:R-:W-:-:S04]  /*23a10*/  LEA R2, P0, R4, R2, 0x2 ;  /* 0x0000000204027211 */ /* 0x000fc800078010ff */
[----:B------:R-:W-:-:S05]  /*23a20*/  LEA.HI.X R3, R4, R3, R5, 0x2, P0 ;  /* 0x0000000304037211 */ /* 0x000fca00000f1405 */
[----:B------:R-:W2:Y:S04]  /*23a30*/  LDG.E R2, desc[UR54][R2.64] ;  /* 0x0000003602027981 */ /* 0x000ea8000c1e1900 */
[----:B--2---:R0:W-:Y:S02]  /*23a40*/  STL [R1], R2 ;  /* 0x0000000201007387 */ /* 0x0041e40000100800 */
.L_x_724:
[----:B-1----:R-:W2:Y:S04]  /*23a50*/  LDL R9, [R1+0x4] ;  /* 0x0000040001097983 */ /* 0x002ea80000100800 */
[----:B0-----:R-:W2:Y:S04]  /*23a60*/  LDL R2, [R1+0x8] ;  /* 0x0000080001027983 */ /* 0x001ea80000100800 */
[----:B------:R-:W3:Y:S01]  /*23a70*/  LDL R3, [R1+0x14] ;  /* 0x0000140001037983 */ /* 0x000ee20000100800 */
[----:B------:R-:W0:Y:S02]  /*23a80*/  S2R R8, SR_TID.X ;  /* 0x0000000000087919 */ /* 0x000e240000002100 */
[----:B0-----:R-:W-:-:S04]  /*23a90*/  LOP3.LUT R8, R8, 0x7f, RZ, 0xc0, !PT ;  /* 0x0000007f08087812 */ /* 0x001fc800078ec0ff */
[----:B------:R-:W-:Y:S01]  /*23aa0*/  ISETP.NE.AND P1, PT, R8, RZ, PT ;  /* 0x000000ff0800720c */ /* 0x000fe20003f25270 */
[----:B--2---:R-:W-:Y:S01]  /*23ab0*/  IMAD R2, R2, 0x8, R9 ;  /* 0x0000000802027824 */ /* 0x004fe200078e0209 */
[----:B---3--:R-:W-:-:S04]  /*23ac0*/  SHF.L.U32 R3, R3, 0x1f, RZ ;  /* 0x0000001f03037819 */ /* 0x008fc800000006ff */
[----:B------:R-:W0:Y:S02]  /*23ad0*/  SYNCS.PHASECHK.TRANS64.TRYWAIT P0, [R2+URZ+0x29880], R3 ;  /* 0x02988003020075a7 */ /* 0x000e24000800017f */
[----:B0-----:R-:W-:Y:S05]  /*23ae0*/  @!P0 BRA `(.L_x_725) ;  /* 0x0000005400c88947 */ /* 0x001fea0003800000 */
.L_x_881:
        /* <DEDUP_REMOVED lines=8> */
.L_x_726:
[----:B------:R-:W2:Y:S04]  /*23b70*/  LDL R7, [R1+0x4] ;  /* 0x0000040001077983 */ /* 0x000ea80000100800 */
[----:B------:R-:W2:Y:S04]  /*23b80*/  LDL R4, [R1+0x8] ;  /* 0x0000080001047983 */ /* 0x000ea80000100800 */
[----:B------:R-:W3:Y:S04]  /*23b90*/  LDL R6, [R1+0x24] ;  /* 0x0000240001067983 */ /* 0x000ee80000100800 */
[----:B------:R-:W4:Y:S01]  /*23ba0*/  LDL R5, [R1] ;  /* 0x0000000001057983 */ /* 0x000f220000100800 */
[----:B------:R-:W-:Y:S01]  /*23bb0*/  R2UR UR9, R2 ;  /* 0x00000000020972ca */ /* 0x000fe200000e0000 */
[----:B------:R-:W-:Y:S01]  /*23bc0*/  UIADD3 UR4, UP0, UR40, 0x470, URZ ;  /* 0x0000047028047890 */ /* 0x000fe2000ff1e03f */
[----:B------:R-:W-:Y:S01]  /*23bd0*/  R2UR UR12, R18 ;  /* 0x00000000120c72ca */ /* 0x000fe200000e0000 */
[----:B------:R-:W-:Y:S01]  /*23be0*/  UMOV UR6, 0x0 ;  /* 0x0000000000067882 */ /* 0x000fe20000000000 */
[----:B------:R-:W-:Y:S01]  /*23bf0*/  UMOV UR7, 0x14f00000 ;  /* 0x14f0000000077882 */ /* 0x000fe20000000000 */
[----:B------:R-:W-:Y:S01]  /*23c00*/  UIADD3.X UR5, URZ, UR41, URZ, UP0, !UPT ;  /* 0x000000293f057290 */ /* 0x000fe200087fe43f */
[----:B------:R-:W-:-:S07]  /*23c10*/  UMOV UR10, URZ ;  /* 0x0000003f000a7c82 */ /* 0x000fce0008000000 */
[----:B------:R-:W-:Y:S01]  /*23c20*/  UIADD3 UR9, UR9, 0x29870, URZ ;  /* 0x0002987009097890 */ /* 0x000fe2000fffe03f */
[----:B--2---:R-:W-:Y:S02]  /*23c30*/  IMAD R4, R4, 0x5000, R7 ;  /* 0x0000500004047824 */ /* 0x004fe400078e0207 */
[----:B---3--:R-:W-:-:S03]  /*23c40*/  IMAD R0, R0, 0xa0, R6 ;  /* 0x000000a000007824 */ /* 0x008fc600078e0206 */
[----:B------:R-:W-:Y:S02]  /*23c50*/  R2UR UR8, R4 ;  /* 0x00000000040872ca */ /* 0x000fe400000e0000 */
[----:B----4-:R-:W-:Y:S02]  /*23c60*/  R2UR UR13, R5 ;  /* 0x00000000050d72ca */ /* 0x010fe400000e0000 */
[----:B------:R-:W-:-:S09]  /*23c70*/  R2UR UR11, R0 ;  /* 0x00000000000b72ca */ /* 0x000fd200000e0000 */
[----:B------:R-:W-:-:S09]  /*23c80*/  UIADD3 UR8, UR8, 0xa400, URZ ;  /* 0x0000a40008087890 */ /* 0x000fd2000fffe03f */
[----:B------:R1:W-:Y:S01]  /*23c90*/  UTMALDG.4D [UR8], [UR4], desc[UR6] ;  /* 0x00000608040075b4 */ /* 0x0003e20008019000 */
[----:B------:R-:W2:Y:S02]  /*23ca0*/  SYNCS.PHASECHK.TRANS64.TRYWAIT P0, [R2+URZ+0x29840], R3 ;  /* 0x02984003020075a7 */ /* 0x000ea4000800017f */
[----:B-12---:R-:W-:Y:S05]  /*23cb0*/  @!P0 BRA `(.L_x_727) ;  /* 0x0000005400688947 */ /* 0x006fea0003800000 */
.L_x_882:
[----:B------:R-:W-:Y:S05]  /*23cc0*/  @P1 BRA `(.L_x_728) ;  /* 0x00000000001c1947 */ /* 0x000fea0003800000 */
[----:B------:R-:W2:Y:S01]  /*23cd0*/  S2R R4, SR_TID.X ;  /* 0x0000000000047919 */ /* 0x000ea20000002100 */
[----:B01----:R-:W-:-:S04]  /*23ce0*/  MOV R3, 0x7800 ;  /* 0x0000780000037802 */ /* 0x003fc80000000f00 */
[----:B------:R3:W-:Y:S01]  /*23cf0*/  SYNCS.ARRIVE.TRANS64 RZ, [R2+URZ+0x29830], R3 ;  /* 0x0298300302ff79a7 */ /* 0x0007e2000800003f */
[----:B--2---:R-:W-:-:S04]  /*23d00*/  LOP3.LUT R4, R4, 0x1f, RZ, 0xc0, !PT ;  /* 0x0000001f04047812 */ /* 0x004fc800078ec0ff */
[----:B------:R-:W-:-:S13]  /*23d10*/  ISETP.NE.AND P0, PT, R4, RZ, PT ;  /* 0x000000ff0400720c */ /* 0x000fda0003f05270 */
[----:B---3--:R-:W-:Y:S05]  /*23d20*/  @!P0 BRA `(.L_x_728) ;  /* 0x0000000000048947 */ /* 0x008fea0003800000 */
[----:B------:R-:W-:Y:S01]  /*23d30*/  BPT.TRAP 0x1 ;  /* 0x000000040000795c */ /* 0x000fe20000300000 */
.L_x_728:
[----:B------:R-:W2:Y:S04]  /*23d40*/  LDL R6, [R1+0x4] ;  /* 0x0000040001067983 */ /* 0x000ea80000100800 */
[----:B------:R-:W2:Y:S04]  /*23d50*/  LDL R5, [R1+0x8] ;  /* 0x0000080001057983 */ /* 0x000ea80000100800 */
[----:B------:R-:W3:Y:S04]  /*23d60*/  LDL R4, [R1] ;  /* 0x0000000001047983 */ /* 0x000ee80000100800 */
[----:B01----:R-:W4:Y:S01]  /*23d70*/  LDL.LU R3, [R1+0x10] ;  /* 0x0000100001037983 */ /* 0x003f220000300800 */
[----:B------:R-:W-:Y:S01]  /*23d80*/  R2UR UR11, R0 ;  /* 0x00000000000b72ca */ /* 0x000fe200000e0000 */
[----:B------:R-:W-:Y:S01]  /*23d90*/  UIADD3 UR4, UP0, UR40, 0x370, URZ ;  /* 0x0000037028047890 */ /* 0x000fe2000ff1e03f */
[----:B------:R-:W-:Y:S01]  /*23da0*/  R2UR UR9, R2 ;  /* 0x00000000020972ca */ /* 0x000fe200000e0000 */
[----:B------:R-:W-:Y:S01]  /*23db0*/  UMOV UR10, URZ ;  /* 0x0000003f000a7c82 */ /* 0x000fe20008000000 */
[----:B------:R-:W-:Y:S01]  /*23dc0*/  R2UR UR12, R18 ;  /* 0x00000000120c72ca */ /* 0x000fe200000e0000 */
[----:B------:R-:W-:Y:S01]  /*23dd0*/  UIADD3.X UR5, URZ, UR41, URZ, UP0, !UPT ;  /* 0x000000293f057290 */ /* 0x000fe200087fe43f */
[----:B------:R-:W-:Y:S01]  /*23de0*/  PLOP3.LUT P0, PT, PT, PT, PT, 0x80, 0x0 ;  /* 0x000000000000781c */ /* 0x000fe20003f0f070 */
[----:B------:R-:W-:Y:S01]  /*23df0*/  UMOV UR6, 0x0 ;  /* 0x0000000000067882 */ /* 0x000fe20000000000 */
[----:B------:R-:W-:Y:S01]  /*23e00*/  UMOV UR7, 0x14f00000 ;  /* 0x14f0000000077882 */ /* 0x000fe20000000000 */
[----:B------:R-:W-:-:S06]  /*23e10*/  UMOV UR17, 0x40 ;  /* 0x0000004000117882 */ /* 0x000fcc0000000000 */
[----:B------:R-:W-:Y:S01]  /*23e20*/  UIADD3 UR9, UR9, 0x29830, URZ ;  /* 0x0002983009097890 */ /* 0x000fe2000fffe03f */
[----:B--2---:R-:W-:Y:S01]  /*23e30*/  IMAD R0, R5, 0x7800, R6 ;  /* 0x0000780005007824 */ /* 0x004fe200078e0206 */
[----:B---3--:R-:W-:-:S04]  /*23e40*/  R2UR UR13, R4 ;  /* 0x00000000040d72ca */ /* 0x008fc800000e0000 */
[----:B------:R-:W-:Y:S02]  /*23e50*/  R2UR UR8, R0 ;  /* 0x00000000000872ca */ /* 0x000fe400000e0000 */
[----:B----4-:R-:W-:-:S04]  /*23e60*/  LOP3.LUT R3, R3, 0xfffffffe, RZ, 0xc0, !PT ;  /* 0xfffffffe03037812 */ /* 0x010fc800078ec0ff */
[----:B------:R-:W-:-:S05]  /*23e70*/  @P0 LOP3.LUT R3, R3, 0x1, RZ, 0xfc, !PT ;  /* 0x0000000103030812 */ /* 0x000fca00078efcff */
[----:B------:R2:W-:Y:S02]  /*23e80*/  STL [R1+0x10], R3 ;  /* 0x0000100301007387 */ /* 0x0005e40000100800 */
[----:B------:R-:W-:Y:S02]  /*23e90*/  UIADD3 UR14, UR8, 0x1a400, URZ ;  /* 0x0001a400080e7890 */ /* 0x000fe4000fffe03f */
[----:B------:R-:W-:Y:S02]  /*23ea0*/  UIADD3 UR15, UR8, 0x1cc00, URZ ;  /* 0x0001cc00080f7890 */ /* 0x000fe4000fffe03f */
[----:B------:R-:W-:-:S03]  /*23eb0*/  UIADD3 UR16, UR8, 0x1f400, URZ ;  /* 0x0001f40008107890 */ /* 0x000fc6000fffe03f */
[----:B------:R-:W-:Y:S01]  /*23ec0*/  UMOV UR8, UR14 ;  /* 0x0000000e00087c82 */ /* 0x000fe20008000000 */
[----:B------:R-:W-:Y:S01]  /*23ed0*/  UMOV UR14, 0x80 ;  /* 0x00000080000e7882 */ /* 0x000fe20000000000 */
[----:B------:R0:W-:Y:S02]  /*23ee0*/  UTMALDG.4D [UR8], [UR4], desc[UR6] ;  /* 0x00000608040075b4 */ /* 0x0001e40008019000 */
[----:B0-----:R-:W-:Y:S01]  /*23ef0*/  UMOV UR8, UR15 ;  /* 0x0000000f00087c82 */ /* 0x001fe20008000000 */
[----:B------:R-:W-:Y:S02]  /*23f00*/  UMOV UR10, UR17 ;  /* 0x00000011000a7c82 */ /* 0x000fe40008000000 */
[----:B------:R0:W-:Y:S02]  /*23f10*/  UTMALDG.4D [UR8], [UR4], desc[UR6] ;  /* 0x00000608040075b4 */ /* 0x0001e40008019000 */
[----:B0-----:R-:W-:Y:S01]  /*23f20*/  UMOV UR8, UR16 ;  /* 0x0000001000087c82 */ /* 0x001fe20008000000 */
[----:B------:R-:W-:-:S02]  /*23f30*/  UMOV UR10, UR14 ;  /* 0x0000000e000a7c82 */ /* 0x000fc40008000000 */
[----:B------:R2:W-:Y:S02]  /*23f40*/  UTMALDG.4D [UR8], [UR4], desc[UR6] ;  /* 0x00000608040075b4 */ /* 0x0005e40008019000 */
[----:B--2---:R-:W-:Y:S01]  /*23f50*/  NOP ;  /* 0x0000000000007918 */ /* 0x004fe20000000000 */
.L_x_722:
[----:B------:R-:W2:Y:S04]  /*23f60*/  LDL R2, [R1+0x4] ;  /* 0x0000040001027983 */ /* 0x000ea80000100800 */
[----:B------:R-:W3:Y:S04]  /*23f70*/  LDL.LU R3, [R1+0x3c] ;  /* 0x00003c0001037983 */ /* 0x000ee80000300800 */
[----:B------:R-:W4:Y:S04]  /*23f80*/  LDL.LU R5, [R1+0x34] ;  /* 0x0000340001057983 */ /* 0x000f280000300800 */
[----:B0-----:R-:W5:Y:S01]  /*23f90*/  LDL.LU R4, [R1+0x40] ;  /* 0x0000400001047983 */ /* 0x001f620000300800 */
[----:B------:R-:W-:Y:S05]  /*23fa0*/  WARPSYNC.ALL ;  /* 0x0000000000007948 */ /* 0x000fea0003800000 */
[----:B------:R-:W-:Y:S01]  /*23fb0*/  ULDC.64 UR4, c[0x0][0x298] ;  /* 0x0000a60000047ab9 */ /* 0x000fe20000000a00 */
[----:B------:R-:W-:Y:S01]  /*23fc0*/  ULDC.64 UR6, c[0x0][0xa00] ;  /* 0x0002800000067ab9 */ /* 0x000fe20000000a00 */
[----:B------:R-:W-:Y:S01]  /*23fd0*/  BSSY B6, `(.L_x_729) ;  /* 0x0000024000067945 */ /* 0x000fe20003800000 */
[----:B------:R-:W-:Y:S01]  /*23fe0*/  BAR.SYNC.DEFER_BLOCKING 0x8, 0x180 ;  /* 0x0206000000007b1d */ /* 0x000fe20000010000 */
[----:B------:R-:W-:-:S04]  /*23ff0*/  ISETP.NE.U32.AND P0, PT, RZ, UR6, PT ;  /* 0x00000006ff007c0c */ /* 0x000fc8000bf05070 */
[----:B------:R-:W-:Y:S01]  /*24000*/  ISETP.NE.AND.EX P0, PT, RZ, UR7, PT, P0 ;  /* 0x00000007ff007c0c */ /* 0x000fe2000bf05300 */
[----:B--2---:R-:W-:Y:S01]  /*24010*/  VIADD R2, R2, 0x14400 ;  /* 0x0001440002027836 */ /* 0x004fe20000000000 */
[----:B---3--:R-:W-:-:S04]  /*24020*/  SHF.R.S32.HI R0, RZ, 0x1f, R3 ;  /* 0x0000001fff007819 */ /* 0x008fc80000011403 */
[----:B------:R-:W-:Y:S02]  /*24030*/  LOP3.LUT P1, RZ, R2, 0x1bf, RZ, 0xc0, !PT ;  /* 0x000001bf02ff7812 */ /* 0x000fe4000782c0ff */
[----:B----4-:R-:W-:Y:S01]  /*24040*/  SEL R5, R5, RZ, !P0 ;  /* 0x000000ff05057207 */ /* 0x010fe20004000000 */
[----:B------:R-:W-:Y:S01]  /*24050*/  IMAD R0, R0, UR4, RZ ;  /* 0x0000000400007c24 */ /* 0x000fe2000f8e02ff */
[----:B-----5:R-:W-:-:S03]  /*24060*/  SEL R4, R4, RZ, !P0 ;  /* 0x000000ff04047207 */ /* 0x020fc60004000000 */
[C---:B------:R-:W-:Y:S02]  /*24070*/  IMAD R0, R3.reuse, UR5, R0 ;  /* 0x0000000503007c24 */ /* 0x040fe4000f8e0200 */
[----:B------:R-:W-:-:S05]  /*24080*/  IMAD.WIDE.U32 R2, R3, UR4, RZ ;  /* 0x0000000403027c25 */ /* 0x000fca000f8e00ff */
[----:B------:R0:W-:Y:S04]  /*24090*/  STL.64 [R1+0x48], R2 ;  /* 0x0000480201007387 */ /* 0x0001e80000100a00 */
[----:B------:R2:W-:Y:S04]  /*240a0*/  STL [R1+0x34], R5 ;  /* 0x0000340501007387 */ /* 0x0005e80000100800 */
[----:B------:R2:W-:Y:S01]  /*240b0*/  STL [R1+0x5c], R4 ;  /* 0x00005c0401007387 */ /* 0x0005e20000100800 */
[----:B0-----:R-:W-:Y:S01]  /*240c0*/  IMAD.IADD R2, R3, 0x1, R0 ;  /* 0x0000000103027824 */ /* 0x001fe200078e0200 */
[----:B------:R-:W-:-:S05]  /*240d0*/  SHF.R.S32.HI R0, RZ, 0x1f, R18 ;  /* 0x0000001fff007819 */ /* 0x000fca0000011412 */
[----:B------:R2:W-:Y:S04]  /*240e0*/  STL [R1+0x40], R0 ;  /* 0x0000400001007387 */ /* 0x0005e80000100800 */
[----:B------:R2:W-:Y:S01]  /*240f0*/  STL [R1+0x3c], R2 ;  /* 0x00003c0201007387 */ /* 0x0005e20000100800 */
[----:B------:R-:W-:Y:S05]  /*24100*/  @!P1 BRA `(.L_x_730) ;  /* 0x0000000000409947 */ /* 0x000fea0003800000 */
[----:B--2---:R-:W-:Y:S01]  /*24110*/  MOV R2, 0x0 ;  /* 0x0000000000027802 */ /* 0x004fe20000000f00 */
[----:B------:R-:W-:Y:S01]  /*24120*/  ULDC.64 UR4, c[0x4][0xa0] ;  /* 0x0100280000047ab9 */ /* 0x000fe20000000a00 */
[----:B------:R-:W-:Y:S01]  /*24130*/  ULDC.64 UR6, c[0x4][0xa8] ;  /* 0x01002a0000067ab9 */ /* 0x000fe20000000a00 */
[----:B------:R-:W-:Y:S01]  /*24140*/  ULDC.64 UR8, c[0x4][0x28] ;  /* 0x01000a0000087ab9 */ /* 0x000fe20000000a00 */
[----:B------:R-:W-:Y:S01]  /*24150*/  IMAD.U32 R4, RZ, RZ, UR4 ;  /* 0x00000004ff047e24 */ /* 0x000fe2000f8e00ff */
[----:B------:R-:W-:Y:S01]  /*24160*/  MOV R5, UR5 ;  /* 0x0000000500057c02 */ /* 0x000fe20008000f00 */
[----:B------:R-:W0:Y:S01]  /*24170*/  LDC.64 R2, c[0x4][R2] ;  /* 0x0100000002027b82 */ /* 0x000e220000000a00 */
[----:B------:R-:W-:Y:S01]  /*24180*/  IMAD.U32 R6, RZ, RZ, UR6 ;  /* 0x00000006ff067e24 */ /* 0x000fe2000f8e00ff */
[----:B------:R-:W-:Y:S01]  /*24190*/  MOV R11, UR9 ;  /* 0x00000009000b7c02 */ /* 0x000fe20008000f00 */
[----:B------:R-:W-:Y:S02]  /*241a0*/  IMAD.U32 R7, RZ, RZ, UR7 ;  /* 0x00000007ff077e24 */ /* 0x000fe4000f8e00ff */
[----:B------:R-:W-:-:S02]  /*241b0*/  IMAD.U32 R10, RZ, RZ, UR8 ;  /* 0x00000008ff0a7e24 */ /* 0x000fc4000f8e00ff */
[----:B-1----:R-:W-:Y:S02]  /*241c0*/  IMAD.MOV.U32 R8, RZ, RZ, 0x70 ;  /* 0x00000070ff087424 */ /* 0x002fe400078e00ff */
[----:B------:R-:W-:Y:S02]  /*241d0*/  IMAD.MOV.U32 R12, RZ, RZ, 0x1 ;  /* 0x00000001ff0c7424 */ /* 0x000fe400078e00ff */
[----:B------:R-:W-:-:S07]  /*241e0*/  IMAD.MOV.U32 R13, RZ, RZ, RZ ;  /* 0x000000ffff0d7224 */ /* 0x000fce00078e00ff */
[----:B------:R-:W-:-:S07]  /*241f0*/  LEPC R20, `(.L_x_730) ;  /* 0x000000001014794e */ /* 0x000fce0000000000 */
[----:B0-----:R-:W-:Y:S05]  /*24200*/  CALL.ABS.NOINC R2 ;  /* 0x0000000002007343 */ /* 0x001fea0003c00000 */
.L_x_730:
[----:B------:R-:W-:Y:S05]  /*24210*/  BSYNC B6 ;  /* 0x0000000000067941 */ /* 0x000fea0003800000 */
.L_x_729:
[----:B--2---:R-:W2:Y:S01]  /*24220*/  LDL.LU R4, [R1+0x3c] ;  /* 0x00003c0001047983 */ /* 0x004ea20000300800 */
[----:B------:R-:W0:Y:S01]  /*24230*/  LDC R7, c[0x0][0x448] ;  /* 0x00011200ff077b82 */ /* 0x000e220000000800 */
[----:B------:R-:W-:Y:S01]  /*24240*/  ULDC.64 UR4, c[0x0][0x2d8] ;  /* 0x0000b60000047ab9 */ /* 0x000fe20000000a00 */
[----:B------:R-:W-:Y:S01]  /*24250*/  SHF.L.U32 R17, R17, 0x7, RZ ;  /* 0x0000000711117819 */ /* 0x000fe200000006ff */
[----:B------:R-:W2:Y:S01]  /*24260*/  LDL.LU.64 R2, [R1+0x48] ;  /* 0x0000480001027983 */ /* 0x000ea20000300a00 */
[----:B------:R-:W-:-:S03]  /*24270*/  ULDC.64 UR6, c[0x0][0x280] ;  /* 0x0000a00000067ab9 */ /* 0x000fc60000000a00 */
[----:B------:R-:W3:Y:S04]  /*24280*/  LDL.LU R0, [R1+0x40] ;  /* 0x0000400001007983 */ /* 0x000ee80000300800 */
[----:B------:R-:W4:Y:S04]  /*24290*/  LDL.LU R6, [R1+0x5c] ;  /* 0x00005c0001067983 */ /* 0x000f280000300800 */
[----:B------:R-:W4:Y:S01]  /*242a0*/  LDL.LU R5, [R1+0x34] ;  /* 0x0000340001057983 */ /* 0x000f220000300800 */
[----:B------:R-:W0:Y:S01]  /*242b0*/  S2R R10, SR_TID.X ;  /* 0x00000000000a7919 */ /* 0x000e220000002100 */
[----:B-1----:R-:W1:Y:S01]  /*242c0*/  S2R R8, SR_TID.X ;  /* 0x0000000000087919 */ /* 0x002e620000002100 */
[----:B0-----:R-:W-:Y:S01]  /*242d0*/  ISETP.NE.AND P0, PT, R7, 0x1, PT ;  /* 0x000000010700780c */ /* 0x001fe20003f05270 */
[----:B------:R-:W-:Y:S01]  /*242e0*/  IMAD.SHL.U32 R10, R10, 0x10, RZ ;  /* 0x000000100a0a7824 */ /* 0x000fe200078e00ff */
[----:B-1----:R-:W-:-:S04]  /*242f0*/  SHF.L.U32 R9, R8, 0x4, RZ ;  /* 0x0000000408097819 */ /* 0x002fc800000006ff */
[----:B------:R-:W-:Y:S02]  /*24300*/  LOP3.LUT R10, R10, 0x30, RZ, 0xc0, !PT ;  /* 0x000000300a0a7812 */ /* 0x000fe400078ec0ff */
[----:B------:R-:W-:Y:S02]  /*24310*/  LOP3.LUT R9, R9, 0x30, RZ, 0xc0, !PT ;  /* 0x0000003009097812 */ /* 0x000fe400078ec0ff */
[C---:B------:R-:W-:Y:S02]  /*24320*/  LOP3.LUT R11, R10.reuse, 0x40, RZ, 0xfc, !PT ;  /* 0x000000400a0b7812 */ /* 0x040fe400078efcff */
[----:B------:R-:W-:Y:S02]  /*24330*/  LOP3.LUT R10, R10, 0x80, RZ, 0xfc, !PT ;  /* 0x000000800a0a7812 */ /* 0x000fe400078efcff */
[----:B--2---:R-:W-:Y:S02]  /*24340*/  MOV R3, R4 ;  /* 0x0000000400037202 */ /* 0x004fe40000000f00 */
[----:B------:R-:W0:Y:S01]  /*24350*/  S2R R4, SR_TID.X ;  /* 0x0000000000047919 */ /* 0x000e220000002100 */
[----:B---3--:R-:W-:-:S02]  /*24360*/  IMAD R0, R0, UR4, RZ ;  /* 0x0000000400007c24 */ /* 0x008fc4000f8e02ff */
[----:B------:R-:W-:-:S04]  /*24370*/  IMAD.WIDE.U32 R2, R18, UR4, R2 ;  /* 0x0000000412027c25 */ /* 0x000fc8000f8e0002 */
[----:B------:R-:W-:Y:S01]  /*24380*/  IMAD R0, R18, UR5, R0 ;  /* 0x0000000512007c24 */ /* 0x000fe2000f8e0200 */
[----:B------:R-:W-:-:S03]  /*24390*/  ULDC.64 UR4, c[0x0][0x2e0] ;  /* 0x0000b80000047ab9 */ /* 0x000fc60000000a00 */
[----:B------:R-:W-:Y:S02]  /*243a0*/  IMAD.IADD R3, R3, 0x1, R0 ;  /* 0x0000000103037824 */ /* 0x000fe400078e0200 */
[----:B----4-:R-:W-:Y:S02]  /*243b0*/  IMAD R0, R6, UR4, RZ ;  /* 0x0000000406007c24 */ /* 0x010fe4000f8e02ff */
[C---:B------:R-:W-:Y:S01]  /*243c0*/  IMAD.WIDE.U32 R2, R5.reuse, UR4, R2 ;  /* 0x0000000405027c25 */ /* 0x040fe2000f8e0002 */
[----:B------:R-:W1:Y:S03]  /*243d0*/  @P0 LDC R6, c[0x0][0x450] ;  /* 0x00011400ff060b82 */ /* 0x000e660000000800 */
[----:B------:R-:W-:Y:S01]  /*243e0*/  IMAD R0, R5, UR5, R0 ;  /* 0x0000000505007c24 */ /* 0x000fe2000f8e0200 */
[----:B------:R-:W-:-:S03]  /*243f0*/  ULDC.64 UR4, c[0x0][0x2d0] ;  /* 0x0000b40000047ab9 */ /* 0x000fc60000000a00 */
[----:B------:R-:W-:Y:S01]  /*24400*/  IMAD.IADD R3, R3, 0x1, R0 ;  /* 0x0000000103037824 */ /* 0x000fe200078e0200 */
[C---:B0-----:R-:W-:Y:S01]  /*24410*/  LOP3.LUT R5, R4.reuse, 0x7f, RZ, 0xc0, !PT ;  /* 0x0000007f04057812 */ /* 0x041fe200078ec0ff */
[----:B------:R-:W-:-:S03]  /*24420*/  IMAD.SHL.U32 R4, R4, 0x20, RZ ;  /* 0x0000002004047824 */ /* 0x000fc600078e00ff */
[----:B------:R-:W-:-:S04]  /*24430*/  SHF.R.U32.HI R5, RZ, 0x2, R5 ;  /* 0x00000002ff057819 */ /* 0x000fc80000011605 */
[----:B------:R-:W-:Y:S02]  /*24440*/  LOP3.LUT R4, R5, 0x60, R4, 0xf8, !PT ;  /* 0x0000006005047812 */ /* 0x000fe400078ef804 */
[----:B------:R-:W0:Y:S02]  /*24450*/  @P0 LDC R5, c[0x0][0x44c] ;  /* 0x00011300ff050b82 */ /* 0x000e240000000800 */
[----:B------:R-:W-:-:S05]  /*24460*/  LOP3.LUT R0, R4, R17, RZ, 0xfc, !PT ;  /* 0x0000001104007212 */ /* 0x000fca00078efcff */
[----:B------:R-:W-:Y:S02]  /*24470*/  IMAD.MOV.U32 R4, RZ, RZ, R0 ;  /* 0x000000ffff047224 */ /* 0x000fe400078e0000 */
[----:B0-----:R-:W-:-:S05]  /*24480*/  @P0 IMAD.HI.U32 R5, R0, R5, RZ ;  /* 0x0000000500050227 */ /* 0x001fca00078e00ff */
[----:B-1----:R-:W-:-:S05]  /*24490*/  @P0 SHF.R.U32.HI R4, RZ, R6, R5 ;  /* 0x00000006ff040219 */ /* 0x002fca0000011605 */
[----:B------:R-:W-:Y:S02]  /*244a0*/  IMAD.MOV R5, RZ, RZ, -R4 ;  /* 0x000000ffff057224 */ /* 0x000fe400078e0a04 */
[----:B------:R-:W-:-:S04]  /*244b0*/  IMAD.WIDE.U32 R2, R4, UR4, R2 ;  /* 0x0000000404027c25 */ /* 0x000fc8000f8e0002 */
[----:B------:R-:W-:Y:S01]  /*244c0*/  IMAD R0, R7, R5, R0 ;  /* 0x0000000507007224 */ /* 0x000fe200078e0200 */
[----:B------:R-:W-:-:S05]  /*244d0*/  SHF.R.S32.HI R5, RZ, 0x1f, R4 ;  /* 0x0000001fff057819 */ /* 0x000fca0000011404 */
[----:B------:R-:W-:-:S04]  /*244e0*/  IMAD R5, R5, UR4, RZ ;  /* 0x0000000405057c24 */ /* 0x000fc8000f8e02ff */
[----:B------:R-:W-:Y:S01]  /*244f0*/  IMAD R4, R4, UR5, R5 ;  /* 0x0000000504047c24 */ /* 0x000fe2000f8e0205 */
[----:B------:R-:W-:-:S03]  /*24500*/  ULDC.64 UR4, c[0x0][0x2c8] ;  /* 0x0000b20000047ab9 */ /* 0x000fc60000000a00 */
[----:B------:R-:W-:Y:S01]  /*24510*/  IMAD.IADD R3, R3, 0x1, R4 ;  /* 0x0000000103037824 */ /* 0x000fe200078e0204 */
[----:B------:R-:W-:Y:S01]  /*24520*/  SHF.R.S32.HI R4, RZ, 0x1f, R0 ;  /* 0x0000001fff047819 */ /* 0x000fe20000011400 */
[----:B------:R-:W-:-:S04]  /*24530*/  IMAD.WIDE.U32 R2, R0, UR4, R2 ;  /* 0x0000000400027c25 */ /* 0x000fc8000f8e0002 */
[----:B------:R-:W-:Y:S01]  /*24540*/  IMAD R4, R4, UR4, RZ ;  /* 0x0000000404047c24 */ /* 0x000fe2000f8e02ff */
[----:B------:R-:W-:Y:S02]  /*24550*/  ULDC UR4, c[0x0][0x2b8] ;  /* 0x0000ae0000047ab9 */ /* 0x000fe40000000800 */
[----:B------:R-:W-:Y:S01]  /*24560*/  ISETP.GE.AND P2, PT, R10, UR4, PT ;  /* 0x000000040a007c0c */ /* 0x000fe2000bf46270 */
[----:B------:R-:W-:Y:S01]  /*24570*/  IMAD R0, R0, UR5, R4 ;  /* 0x0000000500007c24 */ /* 0x000fe2000f8e0204 */
[----:B------:R-:W-:Y:S02]  /*24580*/  LOP3.LUT R10, R8, 0x7f, RZ, 0xc0, !PT ;  /* 0x0000007f080a7812 */ /* 0x000fe400078ec0ff */
[----:B------:R0:W5:Y:S01]  /*24590*/  LDL R8, [R1+0x38] ;  /* 0x0000380001087983 */ /* 0x0001620000100800 */
[----:B------:R-:W-:Y:S02]  /*245a0*/  IADD3 R4, P3, R2, UR6, RZ ;  /* 0x0000000602047c10 */ /* 0x000fe4000ff7e0ff */
[----:B------:R-:W-:-:S02]  /*245b0*/  ISETP.GE.AND P0, PT, R9, UR4, PT ;  /* 0x0000000409007c0c */ /* 0x000fc4000bf06270 */
[----:B------:R-:W-:Y:S01]  /*245c0*/  ISETP.GE.AND P1, PT, R11, UR4, PT ;  /* 0x000000040b007c0c */ /* 0x000fe2000bf26270 */
[----:B------:R-:W-:Y:S01]  /*245d0*/  UMOV UR4, 0xffffffff ;  /* 0xffffffff00047882 */ /* 0x000fe20000000000 */
[----:B------:R-:W-:Y:S02]  /*245e0*/  IADD3.X R3, R3, UR7, R0, P3, !PT ;  /* 0x0000000703037c10 */ /* 0x000fe40009ffe400 */
[----:B------:R-:W-:Y:S01]  /*245f0*/  SHF.R.U32.HI R10, RZ, 0x2, R10 ;  /* 0x00000002ff0a7819 */ /* 0x000fe2000001160a */
[----:B0-----:R-:W-:Y:S08]  /*24600*/  BRA.DIV UR4, `(.L_x_731) ;  /* 0x0000004e04287947 */ /* 0x001ff0000b800000 */
[----:B------:R-:W2:Y:S01]  /*24610*/  LDL.LU R6, [R1+0x54] ;  /* 0x0000540001067983 */ /* 0x000ea20000300800 */
[----:B------:R-:W-:-:S05]  /*24620*/  IMAD.IADD R0, R10, 0x1, R17 ;  /* 0x000000010a007824 */ /* 0x000fca00078e0211 */
[----:B------:R-:W-:Y:S01]  /*24630*/  IADD3 R5, R0, 0x20, RZ ;  /* 0x0000002000057810 */ /* 0x000fe20007ffe0ff */
[----:B--2---:R-:W-:Y:S02]  /*24640*/  IMAD R2, R6, R7, RZ ;  /* 0x0000000706027224 */ /* 0x004fe400078e02ff */
[----:B------:R-:W0:Y:S03]  /*24650*/  SHFL.IDX PT, R7, R4, RZ, 0x1c1f ;  /* 0x001c1fff04077589 */ /* 0x000e2600000e0000 */
[----:B------:R-:W-:Y:S01]  /*24660*/  ISETP.GE.AND P4, PT, R0, R2, PT ;  /* 0x000000020000720c */ /* 0x000fe20003f86270 */
[----:B------:R-:W1:-:S12]  /*24670*/  SHFL.IDX PT, R6, R3, RZ, 0x1c1f ;  /* 0x001c1fff03067589 */ /* 0x000e5800000e0000 */
[----:B0-----:R-:W-:-:S05]  /*24680*/  @!P4 IADD3 R7, P3, R9, R7, RZ ;  /* 0x000000070907c210 */ /* 0x001fca0007f7e0ff */
[----:B-1----:R-:W-:Y:S01]  /*24690*/  @!P4 IMAD.X R6, RZ, RZ, R6, P3 ;  /* 0x000000ffff06c224 */ /* 0x002fe200018e0606 */
[----:B------:R-:W-:Y:S02]  /*246a0*/  ISETP.GE.AND P3, PT, R5, R2, PT ;  /* 0x000000020500720c */ /* 0x000fe40003f66270 */
[----:B------:R-:W0:Y:S02]  /*246b0*/  SHFL.IDX PT, R5, R4, 0x1, 0x1c1f ;  /* 0x003c1f0004057f89 */ /* 0x000e2400000e0000 */
[----:B------:R-:W-:-:S04]  /*246c0*/  @!P4 LOP3.LUT R7, R7, R6, RZ, 0x3c, !PT ;  /* 0x000000060707c212 */ /* 0x000fc800078e3cff */
[----:B------:R-:W-:-:S04]  /*246d0*/  @!P4 LOP3.LUT R6, R7, R6, RZ, 0x3c, !PT ;  /* 0x000000060706c212 */ /* 0x000fc800078e3cff */
[----:B------:R-:W-:-:S05]  /*246e0*/  @!P4 LOP3.LUT R7, R7, R6, RZ, 0x3c, !PT ;  /* 0x000000060707c212 */ /* 0x000fca00078e3cff */
[----:B-----5:R-:W-:Y:S04]  /*246f0*/  @!P4 LDGSTS.E.BYPASS.LTC128B.128 [R8+0x14400], desc[UR54][R6.64], !P0 ;  /* 0x144000000608cfae */ /* 0x020fe8000c101d76 */
[----:B------:R-:W-:Y:S04]  /*24700*/  @!P4 LDGSTS.E.BYPASS.LTC128B.128 [R8+0x16400], desc[UR54][R6.64+0x40], !P1 ;  /* 0x164000400608cfae */ /* 0x000fe8000c901d76 */
[----:B------:R1:W-:Y:S01]  /*24710*/  @!P4 LDGSTS.E.BYPASS.LTC128B.128 [R8+0x18400], desc[UR54][R6.64+0x80], !P2 ;  /* 0x184000800608cfae */ /* 0x0003e2000d101d76 */
[----:B0-----:R-:W-:-:S03]  /*24720*/  @!P3 IADD3 R5, P4, R9, R5, RZ ;  /* 0x000000050905b210 */ /* 0x001fc60007f9e0ff */
[----:B-1----:R-:W0:Y:S02]  /*24730*/  SHFL.IDX PT, R6, R3, 0x1, 0x1c1f ;  /* 0x003c1f0003067f89 */ /* 0x002e2400000e0000 */
[----:B0-----:R-:W-:-:S04]  /*24740*/  @!P3 IMAD.X R6, RZ, RZ, R6, P4 ;  /* 0x000000ffff06b224 */ /* 0x001fc800020e0606 */
[----:B------:R-:W-:Y:S02]  /*24750*/  @!P3 IMAD.MOV.U32 R7, RZ, RZ, R6 ;  /* 0x000000ffff07b224 */ /* 0x000fe400078e0006 */
[----:B------:R-:W-:Y:S01]  /*24760*/  @!P3 IMAD.MOV.U32 R6, RZ, RZ, R5 ;  /* 0x000000ffff06b224 */ /* 0x000fe200078e0005 */
[----:B------:R-:W-:-:S04]  /*24770*/  IADD3 R5, R0, 0x40, RZ ;  /* 0x0000004000057810 */ /* 0x000fc80007ffe0ff */
[----:B------:R-:W-:Y:S04]  /*24780*/  @!P3 LDGSTS.E.BYPASS.LTC128B.128 [R8+0x14c00], desc[UR54][R6.64], !P0 ;  /* 0x14c000000608bfae */ /* 0x000fe8000c101d76 */
[----:B------:R-:W-:Y:S04]  /*24790*/  @!P3 LDGSTS.E.BYPASS.LTC128B.128 [R8+0x16c00], desc[UR54][R6.64+0x40], !P1 ;  /* 0x16c000400608bfae */ /* 0x000fe8000c901d76 */
[----:B------:R0:W-:Y:S01]  /*247a0*/  @!P3 LDGSTS.E.BYPASS.LTC128B.128 [R8+0x18c00], desc[UR54][R6.64+0x80], !P2 ;  /* 0x18c000800608bfae */ /* 0x0001e2000d101d76 */
[----:B------:R-:W-:-:S03]  /*247b0*/  ISETP.GE.AND P3, PT, R5, R2, PT ;  /* 0x000000020500720c */ /* 0x000fc60003f66270 */
[----:B------:R-:W1:Y:S04]  /*247c0*/  SHFL.IDX PT, R5, R4, 0x2, 0x1c1f ;  /* 0x005c1f0004057f89 */ /* 0x000e6800000e0000 */
[----:B0-----:R-:W0:Y:S06]  /*247d0*/  SHFL.IDX PT, R6, R3, 0x2, 0x1c1f ;  /* 0x005c1f0003067f89 */ /* 0x001e2c00000e0000 */
[----:B-1----:R-:W-:-:S05]  /*247e0*/  @!P3 IADD3 R5, P4, R9, R5, RZ ;  /* 0x000000050905b210 */ /* 0x002fca0007f9e0ff */
[----:B0-----:R-:W-:-:S04]  /*247f0*/  @!P3 IMAD.X R6, RZ, RZ, R6, P4 ;  /* 0x000000ffff06b224 */ /* 0x001fc800020e0606 */
[----:B------:R-:W-:Y:S02]  /*24800*/  @!P3 IMAD.MOV.U32 R7, RZ, RZ, R6 ;  /* 0x000000ffff07b224 */ /* 0x000fe400078e0006 */
[----:B------:R-:W-:Y:S02]  /*24810*/  @!P3 IMAD.MOV.U32 R6, RZ, RZ, R5 ;  /* 0x000000ffff06b224 */ /* 0x000fe400078e0005 */
[----:B------:R0:W1:Y:S04]  /*24820*/  SHFL.IDX PT, R5, R3, 0x3, 0x1c1f ;  /* 0x007c1f0003057f89 */ /* 0x00006800000e0000 */
[----:B------:R0:W-:Y:S04]  /*24830*/  @!P3 LDGSTS.E.BYPASS.LTC128B.128 [R8+0x15400], desc[UR54][R6.64], !P0 ;  /* 0x154000000608bfae */ /* 0x0001e8000c101d76 */
[----:B------:R0:W-:Y:S04]  /*24840*/  @!P3 LDGSTS.E.BYPASS.LTC128B.128 [R8+0x17400], desc[UR54][R6.64+0x40], !P1 ;  /* 0x174000400608bfae */ /* 0x0001e8000c901d76 */
[----:B------:R0:W-:Y:S04]  /*24850*/  @!P3 LDGSTS.E.BYPASS.LTC128B.128 [R8+0x19400], desc[UR54][R6.64+0x80], !P2 ;  /* 0x194000800608bfae */ /* 0x0001e8000d101d76 */
[----:B------:R0:W2:Y:S02]  /*24860*/  SHFL.IDX PT, R3, R4, 0x3, 0x1c1f ;  /* 0x007c1f0004037f89 */ /* 0x0000a400000e0000 */
.L_x_891:
[----:B------:R-:W-:Y:S01]  /*24870*/  IADD3 R0, R0, 0x60, RZ ;  /* 0x0000006000007810 */ /* 0x000fe20007ffe0ff */
[----:B------:R-:W-:Y:S03]  /*24880*/  BSSY B0, `(.L_x_732) ;  /* 0x000000b000007945 */ /* 0x000fe60003800000 */
[----:B------:R-:W-:-:S13]  /*24890*/  ISETP.GE.AND P3, PT, R0, R2, PT ;  /* 0x000000020000720c */ /* 0x000fda0003f66270 */
[----:B------:R-:W-:Y:S05]  /*248a0*/  @P3 BRA `(.L_x_733) ;  /* 0x0000000000203947 */ /* 0x000fea0003800000 */
[----:B--2---:R-:W-:-:S05]  /*248b0*/  IADD3 R2, P3, R9, R3, RZ ;  /* 0x0000000309027210 */ /* 0x004fca0007f7e0ff */
[----:B01----:R-:W-:-:S05]  /*248c0*/  IMAD.X R3, RZ, RZ, R5, P3 ;  /* 0x000000ffff037224 */ /* 0x003fca00018e0605 */
[----:B------:R-:W-:Y:S01]  /*248d0*/  @!PT LDS RZ, [RZ] ;  /* 0x00000000fffff984 */ /* 0x000fe20000000800 */
[----:B------:R-:W-:Y:S01]  /*248e0*/  @!PT LDS RZ, [RZ] ;  /* 0x00000000fffff984 */ /* 0x000fe20000000800 */
[----:B------:R-:W-:Y:S01]  /*248f0*/  @!PT LDS RZ, [RZ] ;  /* 0x00000000fffff984 */ /* 0x000fe20000000800 */
[----:B------:R4:W-:Y:S04]  /*24900*/  LDGSTS.E.BYPASS.LTC128B.128 [R8+0x15c00], desc[UR54][R2.64], !P0 ;  /* 0x15c0000002087fae */ /* 0x0009e8000c101d76 */
[----:B------:R4:W-:Y:S04]  /*24910*/  LDGSTS.E.BYPASS.LTC128B.128 [R8+0x17c00], desc[UR54][R2.64+0x40], !P1 ;  /* 0x17c0004002087fae */ /* 0x0009e8000c901d76 */
[----:B------:R4:W-:Y:S02]  /*24920*/  LDGSTS.E.BYPASS.LTC128B.128 [R8+0x19c00], desc[UR54][R2.64+0x80], !P2 ;  /* 0x19c0008002087fae */ /* 0x0009e4000d101d76 */
.L_x_733:
[----:B------:R-:W-:Y:S05]  /*24930*/  BSYNC B0 ;  /* 0x0000000000007941 */ /* 0x000fea0003800000 */
.L_x_732:
[----:B0--34-:R0:W5:Y:S01]  /*24940*/  LDL R8, [R1+0x4] ;  /* 0x0000040001087983 */ /* 0x0191620000100800 */
[----:B------:R-:W-:Y:S01]  /*24950*/  PLOP3.LUT P0, PT, PT, PT, PT, 0x80, 0x0 ;  /* 0x000000000000781c */ /* 0x000fe20003f0f070 */
[----:B------:R-:W-:-:S12]  /*24960*/  NOP ;  /* 0x0000000000007918 */ /* 0x000fd80000000000 */
.L_x_734:
[----:B------:R-:W3:Y:S01]  /*24970*/  LDL R2, [R1+0x4] ;  /* 0x0000040001027983 */ /* 0x000ee20000100800 */
[----:B------:R-:W-:Y:S02]  /*24980*/  PLOP3.LUT P1, PT, P1, P0, PT, 0xa2, 0x0 ;  /* 0x000000000000781c */ /* 0x000fe40000f21472 */
[----:B---3--:R-:W-:-:S08]  /*24990*/  @P0 R2UR P1, UR4, R2 ;  /* 0x00000000020402ca */ /* 0x008fd00000020000 */
[----:B------:R-:W-:-:S05]  /*249a0*/  @P0 PLOP3.LUT P0, PT, P1, PT, PT, 0x80, 0x0 ;  /* 0x000000000000081c */ /* 0x000fca0000f0f070 */
[----:B------:R-:W-:Y:S01]  /*249b0*/  @!P1 SYNCS.ARRIVE.TRANS64.RED.A0T1 RZ, [UR4+0x29800], RZ ;  /* 0x029800ffffff99a7 */ /* 0x000fe20008200404 */
[----:B------:R-:W-:Y:S07]  /*249c0*/  @!P1 ARRIVES.LDGSTSBAR.64.TRANSCNT [UR4+0x29800] ;  /* 0x02980000ff0099b0 */ /* 0x000fee0008000a84 */
[----:B------:R-:W-:Y:S05]  /*249d0*/  @P0 BRA.U.ANY `(.L_x_734) ;  /* 0xfffffffd00e40947 */ /* 0x000fea000393ffff */
[----:B--2---:R-:W2:Y:S02]  /*249e0*/  LDL.LU R3, [R1+0x58] ;  /* 0x0000580001037983 */ /* 0x004ea40000300800 */
[----:B--2---:R-:W-:-:S05]  /*249f0*/  VIADD R3, R3, 0x1 ;  /* 0x0000000103037836 */ /* 0x004fca0000000000 */
        /* <DEDUP_REMOVED lines=8> */
[----:B------:R-:W3:Y:S03]  /*24a80*/  SYNCS.PHASECHK.TRANS64.TRYWAIT P0, [R2+URZ+0x29820], R0 ;  /* 0x02982000020075a7 */ /* 0x000ee6000800017f */
[----:B--23--:R-:W-:Y:S05]  /*24a90*/  @!P0 BRA `(.L_x_736) ;  /* 0x0000004c00688947 */ /* 0x00cfea0003800000 */
.L_x_892:
[----:B------:R-:W-:Y:S05]  /*24aa0*/  BSYNC B0 ;  /* 0x0000000000007941 */ /* 0x000fea0003800000 */
.L_x_735:
[----:B--2---:R-:W2:Y:S02]  /*24ab0*/  LDL.LU R2, [R1+0x44] ;  /* 0x0000440001027983 */ /* 0x004ea40000300800 */
[----:B--2---:R-:W-:-:S13]  /*24ac0*/  ISETP.GE.AND P0, PT, R2, 0xa1, PT ;  /* 0x000000a10200780c */ /* 0x004fda0003f06270 */
[----:B------:R-:W-:Y:S05]  /*24ad0*/  @!P0 BRA `(.L_x_737) ;  /* 0x0000001000308947 */ /* 0x000fea0003800000 */
[----:B------:R-:W2:Y:S04]  /*24ae0*/  LDL.LU R2, [R1+0x50] ;  /* 0x0000500001027983 */ /* 0x000ea80000300800 */
[----:B------:R3:W5:Y:S04]  /*24af0*/  LDL.LU R0, [R1+0x8] ;  /* 0x0000080001007983 */ /* 0x0007680000300800 */
[----:B------:R3:W5:Y:S02]  /*24b00*/  LDL.LU R3, [R1+0x14] ;  /* 0x0000140001037983 */ /* 0x0007640000300800 */
[----:B--23--:R-:W-:-:S07]  /*24b10*/  IADD3 R2, R2, -0x2, RZ ;  /* 0xfffffffe02027810 */ /* 0x00cfce0007ffe0ff */
.L_x_759:
[----:B--2---:R-:W2:Y:S01]  /*24b20*/  LDL R4, [R1+0x10] ;  /* 0x0000100001047983 */ /* 0x004ea20000100800 */
[----:B-1---5:R-:W-:Y:S01]  /*24b30*/  VIADD R5, R0, 0x1 ;  /* 0x0000000100057836 */ /* 0x022fe20000000000 */
[----:B------:R-:W-:Y:S05]  /*24b40*/  YIELD ;  /* 0x0000000000007946 */ /* 0x000fea0003800000 */
[C---:B------:R-:W-:Y:S01]  /*24b50*/  ISETP.NE.AND P0, PT, R5.reuse, 0x2, PT ;  /* 0x000000020500780c */ /* 0x040fe20003f05270 */
[----:B------:R-:W-:Y:S03]  /*24b60*/  BSSY B0, `(.L_x_738) ;  /* 0x0000094000007945 */ /* 0x000fe60003800000 */
[----:B------:R-:W-:-:S02]  /*24b70*/  SEL R10, R5, RZ, P0 ;  /* 0x000000ff050a7207 */ /* 0x000fc40000000000 */
[----:B--2---:R-:W-:Y:S02]  /*24b80*/  LOP3.LUT P1, RZ, R4, 0x1, RZ, 0xc0, !PT ;  /* 0x0000000104ff7812 */ /* 0x004fe4000782c0ff */
[----:B------:R-:W-:-:S04]  /*24b90*/  SEL R4, RZ, 0x1, P0 ;  /* 0x00000001ff047807 */ /* 0x000fc80000000000 */
[----:B------:R-:W-:-:S05]  /*24ba0*/  LOP3.LUT R9, R3, R4, RZ, 0x3c, !PT ;  /* 0x0000000403097212 */ /* 0x000fca00078e3cff */
[----:B------:R1:W-:Y:S04]  /*24bb0*/  STL [R1+0x14], R9 ;  /* 0x0000140901007387 */ /* 0x0003e80000100800 */
[----:B------:R1:W-:Y:S01]  /*24bc0*/  STL [R1+0x8], R10 ;  /* 0x0000080a01007387 */ /* 0x0003e20000100800 */
[----:B------:R-:W-:Y:S05]  /*24bd0*/  @!P1 BRA `(.L_x_739) ;  /* 0x0000000800309947 */ /* 0x000fea0003800000 */
[----:B------:R-:W-:Y:S01]  /*24be0*/  ULDC.64 UR4, c[0x0][0x418] ;  /* 0x0001060000047ab9 */ /* 0x000fe20000000a00 */
[----:B------:R-:W-:Y:S01]  /*24bf0*/  IMAD.MOV.U32 R8, RZ, RZ, R2 ;  /* 0x000000ffff087224 */ /* 0x000fe200078e0002 */
[----:B------:R-:W-:-:S04]  /*24c00*/  ISETP.NE.U32.AND P0, PT, RZ, UR4, PT ;  /* 0x00000004ff007c0c */ /* 0x000fc8000bf05070 */
[----:B------:R-:W-:-:S13]  /*24c10*/  ISETP.NE.AND.EX P0, PT, RZ, UR5, PT, P0 ;  /* 0x00000005ff007c0c */ /* 0x000fda000bf05300 */
[----:B------:R-:W-:Y:S05]  /*24c20*/  @!P0 BRA `(.L_x_740) ;  /* 0x0000000000508947 */ /* 0x000fea0003800000 */
[----:B------:R-:W2:Y:S01]  /*24c30*/  LDL R12, [R1+0x20] ;  /* 0x00002000010c7983 */ /* 0x000ea20000100800 */
[----:B------:R-:W3:Y:S01]  /*24c40*/  LDC R7, c[0x0][0x43c] ;  /* 0x00010f00ff077b82 */ /* 0x000ee20000000800 */
[----:B------:R-:W-:Y:S02]  /*24c50*/  ULDC.64 UR6, c[0x0][0x428] ;  /* 0x00010a0000067ab9 */ /* 0x000fe40000000a00 */
[----:B------:R-:W4:Y:S01]  /*24c60*/  LDL R11, [R1+0x1c] ;  /* 0x00001c00010b7983 */ /* 0x000f220000100800 */
[----:B---3--:R-:W-:-:S13]  /*24c70*/  ISETP.NE.AND P0, PT, R7, 0x1, PT ;  /* 0x000000010700780c */ /* 0x008fda0003f05270 */
[----:B------:R-:W3:Y:S02]  /*24c80*/  @P0 LDC.64 R4, c[0x0][0x440] ;  /* 0x00011000ff040b82 */ /* 0x000ee40000000a00 */
[----:B---3--:R-:W-:-:S04]  /*24c90*/  @P0 IMAD.HI.U32 R6, R2, R4, RZ ;  /* 0x0000000402060227 */ /* 0x008fc800078e00ff */
[----:B------:R-:W-:Y:S01]  /*24ca0*/  IMAD.MOV.U32 R4, RZ, RZ, R2 ;  /* 0x000000ffff047224 */ /* 0x000fe200078e0002 */
[----:B------:R-:W-:-:S04]  /*24cb0*/  @P0 SHF.R.U32.HI R4, RZ, R5, R6 ;  /* 0x00000005ff040219 */ /* 0x000fc80000011606 */
[----:B------:R-:W-:Y:S02]  /*24cc0*/  SHF.R.S32.HI R5, RZ, 0x1f, R4 ;  /* 0x0000001fff057819 */ /* 0x000fe40000011404 */
[----:B------:R-:W-:-:S05]  /*24cd0*/  IADD3 R8, -R4, RZ, RZ ;  /* 0x000000ff04087210 */ /* 0x000fca0007ffe1ff */
[----:B------:R-:W-:Y:S02]  /*24ce0*/  IMAD R8, R7, R8, R2 ;  /* 0x0000000807087224 */ /* 0x000fe400078e0202 */
[----:B--2---:R-:W-:-:S04]  /*24cf0*/  IMAD R6, R12, UR6, RZ ;  /* 0x000000060c067c24 */ /* 0x004fc8000f8e02ff */
[C---:B----4-:R-:W-:Y:S02]  /*24d00*/  IMAD R6, R11.reuse, UR7, R6 ;  /* 0x000000070b067c24 */ /* 0x050fe4000f8e0206 */
[----:B------:R-:W-:-:S04]  /*24d10*/  IMAD.WIDE.U32 R4, R11, UR6, R4 ;  /* 0x000000060b047c25 */ /* 0x000fc8000f8e0004 */
[----:B------:R-:W-:Y:S01]  /*24d20*/  IMAD.IADD R5, R6, 0x1, R5 ;  /* 0x0000000106057824 */ /* 0x000fe200078e0205 */
[----:B------:R-:W-:-:S04]  /*24d30*/  LEA R6, P0, R4, UR4, 0x2 ;  /* 0x0000000404067c11 */ /* 0x000fc8000f8010ff */
[----:B------:R-:W-:-:S05]  /*24d40*/  LEA.HI.X R7, R4, UR5, R5, 0x2, P0 ;  /* 0x0000000504077c11 */ /* 0x000fca00080f1405 */
[----:B------:R-:W2:Y:S04]  /*24d50*/  LDG.E R4, desc[UR54][R6.64] ;  /* 0x0000003606047981 */ /* 0x000ea8000c1e1900 */
[----:B--2---:R2:W-:Y:S02]  /*24d60*/  STL [R1], R4 ;  /* 0x0000000401007387 */ /* 0x0045e40000100800 */
.L_x_740:
[----:B--2---:R-:W2:Y:S01]  /*24d70*/  LDL R4, [R1+0x4] ;  /* 0x0000040001047983 */ /* 0x004ea20000100800 */
[----:B------:R-:W3:Y:S02]  /*24d80*/  S2R R5, SR_TID.X ;  /* 0x0000000000057919 */ /* 0x000ee40000002100 */
[----:B---3--:R-:W-:Y:S01]  /*24d90*/  LOP3.LUT R6, R5, 0x7f, RZ, 0xc0, !PT ;  /* 0x0000007f05067812 */ /* 0x008fe200078ec0ff */
[----:B------:R-:W-:Y:S03]  /*24da0*/  BSSY B1, `(.L_x_741) ;  /* 0x0000006000017945 */ /* 0x000fe60003800000 */
[----:B------:R-:W-:Y:S01]  /*24db0*/  ISETP.NE.AND P1, PT, R6, RZ, PT ;  /* 0x000000ff0600720c */ /* 0x000fe20003f25270 */
[----:B--2---:R-:W-:Y:S01]  /*24dc0*/  IMAD R5, R10, 0x8, R4 ;  /* 0x000000080a057824 */ /* 0x004fe200078e0204 */
[----:B------:R-:W-:-:S04]  /*24dd0*/  SHF.L.U32 R4, R9, 0x1f, RZ ;  /* 0x0000001f09047819 */ /* 0x000fc800000006ff */
[----:B------:R-:W2:Y:S02]  /*24de0*/  SYNCS.PHASECHK.TRANS64.TRYWAIT P0, [R5+URZ+0x29880], R4 ;  /* 0x02988004050075a7 */ /* 0x000ea4000800017f */
[----:B--2---:R-:W-:Y:S05]  /*24df0*/  @!P0 BRA `(.L_x_742) ;  /* 0x0000004800a88947 */ /* 0x004fea0003800000 */
.L_x_893:
[----:B------:R-:W-:Y:S05]  /*24e00*/  BSYNC B1 ;  /* 0x0000000000017941 */ /* 0x000fea0003800000 */
.L_x_741:
[----:B------:R-:W-:Y:S04]  /*24e10*/  BSSY B1, `(.L_x_743) ;  /* 0x0000009000017945 */ /* 0x000fe80003800000 */
        /* <DEDUP_REMOVED lines=8> */
.L_x_744:
[----:B------:R-:W-:Y:S05]  /*24ea0*/  BSYNC B1 ;  /* 0x0000000000017941 */ /* 0x000fea0003800000 */
.L_x_743:
[----:B-1----:R-:W3:Y:S04]  /*24eb0*/  LDL R9, [R1+0x4] ;  /* 0x0000040001097983 */ /* 0x002ee80000100800 */
[----:B------:R-:W3:Y:S04]  /*24ec0*/  LDL R7, [R1+0x8] ;  /* 0x0000080001077983 */ /* 0x000ee80000100800 */
[----:B------:R-:W4:Y:S01]  /*24ed0*/  LDL R6, [R1+0x24] ;  /* 0x0000240001067983 */ /* 0x000f220000100800 */
[----:B------:R-:W-:Y:S01]  /*24ee0*/  MOV R10, RZ ;  /* 0x000000ff000a7202 */ /* 0x000fe20000000f00 */
[----:B------:R-:W-:Y:S01]  /*24ef0*/  UIADD3 UR4, UP0, UR40, 0x470, URZ ;  /* 0x0000047028047890 */ /* 0x000fe2000ff1e03f */
[----:B------:R-:W-:Y:S01]  /*24f00*/  PLOP3.LUT P0, PT, PT, PT, PT, 0x80, 0x0 ;  /* 0x000000000000781c */ /* 0x000fe20003f0f070 */
[----:B------:R-:W-:Y:S01]  /*24f10*/  UMOV UR6, 0x0 ;  /* 0x0000000000067882 */ /* 0x000fe20000000000 */
[----:B------:R-:W-:Y:S01]  /*24f20*/  R2UR UR10, R10 ;  /* 0x000000000a0a72ca */ /* 0x000fe200000e0000 */
[----:B------:R-:W-:Y:S01]  /*24f30*/  UIADD3.X UR5, URZ, UR41, URZ, UP0, !UPT ;  /* 0x000000293f057290 */ /* 0x000fe200087fe43f */
[----:B------:R-:W-:Y:S01]  /*24f40*/  UMOV UR7, 0x14f00000 ;  /* 0x14f0000000077882 */ /* 0x000fe20000000000 */
[----:B---3--:R-:W-:-:S02]  /*24f50*/  IMAD R7, R7, 0x5000, R9 ;  /* 0x0000500007077824 */ /* 0x008fc400078e0209 */
[----:B----4-:R-:W-:Y:S02]  /*24f60*/  IMAD R6, R8, 0xa0, R6 ;  /* 0x000000a008067824 */ /* 0x010fe400078e0206 */
[----:B------:R-:W-:Y:S02]  /*24f70*/  VIADD R7, R7, 0xa400 ;  /* 0x0000a40007077836 */ /* 0x000fe40000000000 */
[----:B------:R-:W-:-:S07]  /*24f80*/  VIADD R8, R5, 0x29870 ;  /* 0x0002987005087836 */ /* 0x000fce0000000000 */
.L_x_745:
[----:B------:R-:W3:Y:S01]  /*24f90*/  LDL R9, [R1] ;  /* 0x0000000001097983 */ /* 0x000ee20000100800 */
[----:B------:R-:W-:-:S13]  /*24fa0*/  @P0 ELECT P2, URZ, PT ;  /* 0x00000000003f082f */ /* 0x000fda0003840000 */
[----:B------:R-:W-:Y:S02]  /*24fb0*/  @P2 R2UR UR12, R18 ;  /* 0x00000000120c22ca */ /* 0x000fe400000e0000 */
[----:B------:R-:W-:Y:S02]  /*24fc0*/  @P2 R2UR UR11, R6 ;  /* 0x00000000060b22ca */ /* 0x000fe400000e0000 */
[----:B------:R-:W-:Y:S02]  /*24fd0*/  @P2 R2UR UR9, R8 ;  /* 0x00000000080922ca */ /* 0x000fe400000e0000 */
[----:B------:R-:W-:Y:S02]  /*24fe0*/  @P2 R2UR UR8, R7 ;  /* 0x00000000070822ca */ /* 0x000fe400000e0000 */
[----:B------:R-:W-:Y:S02]  /*24ff0*/  @P2 PLOP3.LUT P0, PT, P2, PT, PT, 0x8, 0x0 ;  /* 0x000000000000281c */ /* 0x000fe4000170e170 */
[----:B---3--:R-:W-:-:S02]  /*25000*/  @P2 R2UR UR13, R9 ;  /* 0x00000000090d22ca */ /* 0x008fc400000e0000 */
[----:B------:R-:W-:-:S11]  /*25010*/  PLOP3.LUT P2, PT, PT, PT, PT, 0x8, 0x0 ;  /* 0x000000000000781c */ /* 0x000fd60003f4e170 */
[----:B------:R1:W-:Y:S02]  /*25020*/  UTMALDG.4D [UR8], [UR4], desc[UR6] ;  /* 0x00000608040075b4 */ /* 0x0003e40008019000 */
[----:B-1----:R-:W-:Y:S05]  /*25030*/  @P0 BRA.U.ANY `(.L_x_745) ;  /* 0xfffffffd00d40947 */ /* 0x002fea000393ffff */
[----:B------:R-:W1:Y:S01]  /*25040*/  SYNCS.PHASECHK.TRANS64.TRYWAIT P0, [R5+URZ+0x29840], R4 ;  /* 0x02984004050075a7 */ /* 0x000e62000800017f */
[----:B------:R-:W-:Y:S04]  /*25050*/  BSSY B1, `(.L_x_746) ;  /* 0x0000002000017945 */ /* 0x000fe80003800000 */
[----:B-1----:R-:W-:Y:S05]  /*25060*/  @!P0 BRA `(.L_x_747) ;  /* 0x0000004800208947 */ /* 0x002fea0003800000 */
.L_x_894:
[----:B------:R-:W-:Y:S05]  /*25070*/  BSYNC B1 ;  /* 0x0000000000017941 */ /* 0x000fea0003800000 */
.L_x_746:
[----:B------:R-:W-:Y:S01]  /*25080*/  BSSY B1, `(.L_x_748) ;  /* 0x000000b000017945 */ /* 0x000fe20003800000 */
[----:B------:R-:W-:Y:S01]  /*25090*/  IMAD.MOV.U32 R8, RZ, RZ, 0x0 ;  /* 0x00000000ff087424 */ /* 0x000fe200078e00ff */
[----:B------:R-:W-:Y:S02]  /*250a0*/  MOV R9, 0x14f00000 ;  /* 0x14f0000000097802 */ /* 0x000fe40000000f00 */
[----:B------:R-:W-:Y:S05]  /*250b0*/  @P1 BRA `(.L_x_749) ;  /* 0x00000000001c1947 */ /* 0x000fea0003800000 */
[----:B------:R-:W3:Y:S01]  /*250c0*/  S2R R7, SR_TID.X ;  /* 0x0000000000077919 */ /* 0x000ee20000002100 */
[----:B-12---:R-:W-:-:S04]  /*250d0*/  IMAD.MOV.U32 R4, RZ, RZ, 0x7800 ;  /* 0x00007800ff047424 */ /* 0x006fc800078e00ff */
[----:B------:R4:W-:Y:S01]  /*250e0*/  SYNCS.ARRIVE.TRANS64 RZ, [R5+URZ+0x29830], R4 ;  /* 0x0298300405ff79a7 */ /* 0x0009e2000800003f */
[----:B---3--:R-:W-:-:S04]  /*250f0*/  LOP3.LUT R7, R7, 0x1f, RZ, 0xc0, !PT ;  /* 0x0000001f07077812 */ /* 0x008fc800078ec0ff */
[----:B------:R-:W-:-:S13]  /*25100*/  ISETP.NE.AND P0, PT, R7, RZ, PT ;  /* 0x000000ff0700720c */ /* 0x000fda0003f05270 */
[----:B----4-:R-:W-:Y:S05]  /*25110*/  @!P0 BRA `(.L_x_749) ;  /* 0x0000000000048947 */ /* 0x010fea0003800000 */
[----:B------:R-:W-:Y:S01]  /*25120*/  BPT.TRAP 0x1 ;  /* 0x000000040000795c */ /* 0x000fe20000300000 */
.L_x_749:
[----:B------:R-:W-:Y:S05]  /*25130*/  BSYNC B1 ;  /* 0x0000000000017941 */ /* 0x000fea0003800000 */
.L_x_748:
[----:B------:R-:W3:Y:S04]  /*25140*/  LDL R7, [R1+0x4] ;  /* 0x0000040001077983 */ /* 0x000ee80000100800 */
[----:B-12---:R-:W3:Y:S01]  /*25150*/  LDL R4, [R1+0x8] ;  /* 0x0000080001047983 */ /* 0x006ee20000100800 */
[----:B------:R-:W-:Y:S01]  /*25160*/  R2UR UR10, R10 ;  /* 0x000000000a0a72ca */ /* 0x000fe200000e0000 */
[----:B------:R-:W-:Y:S01]  /*25170*/  UIADD3 UR4, UP0, UR40, 0x370, URZ ;  /* 0x0000037028047890 */ /* 0x000fe2000ff1e03f */
[----:B------:R-:W-:Y:S01]  /*25180*/  R2UR UR6, R8 ;  /* 0x00000000080672ca */ /* 0x000fe200000e0000 */
[----:B------:R-:W-:Y:S01]  /*25190*/  VIADD R5, R5, 0x29830 ;  /* 0x0002983005057836 */ /* 0x000fe20000000000 */
[----:B------:R-:W-:Y:S01]  /*251a0*/  R2UR UR7, R9 ;  /* 0x00000000090772ca */ /* 0x000fe200000e0000 */
[----:B------:R-:W-:Y:S01]  /*251b0*/  UIADD3.X UR5, URZ, UR41, URZ, UP0, !UPT ;  /* 0x000000293f057290 */ /* 0x000fe200087fe43f */
[----:B------:R-:W-:Y:S01]  /*251c0*/  PLOP3.LUT P0, PT, PT, PT, PT, 0x80, 0x0 ;  /* 0x000000000000781c */ /* 0x000fe20003f0f070 */
[----:B---3--:R-:W-:-:S04]  /*251d0*/  IMAD R4, R4, 0x7800, R7 ;  /* 0x0000780004047824 */ /* 0x008fc800078e0207 */
[----:B------:R-:W-:-:S08]  /*251e0*/  VIADD R7, R4, 0x1a400 ;  /* 0x0001a40004077836 */ /* 0x000fd00000000000 */
.L_x_750:
[----:B------:R-:W2:Y:S01]  /*251f0*/  LDL R10, [R1] ;  /* 0x00000000010a7983 */ /* 0x000ea20000100800 */
[----:B------:R-:W-:-:S13]  /*25200*/  @P0 ELECT P1, URZ, PT ;  /* 0x00000000003f082f */ /* 0x000fda0003820000 */
[----:B------:R-:W-:Y:S02]  /*25210*/  @P1 R2UR UR12, R18 ;  /* 0x00000000120c12ca */ /* 0x000fe400000e0000 */
[----:B------:R-:W-:Y:S02]  /*25220*/  @P1 R2UR UR11, R6 ;  /* 0x00000000060b12ca */ /* 0x000fe400000e0000 */
[----:B------:R-:W-:Y:S02]  /*25230*/  @P1 R2UR UR9, R5 ;  /* 0x00000000050912ca */ /* 0x000fe400000e0000 */
[----:B------:R-:W-:Y:S02]  /*25240*/  @P1 R2UR UR8, R7 ;  /* 0x00000000070812ca */ /* 0x000fe400000e0000 */
[----:B------:R-:W-:Y:S02]  /*25250*/  @P1 PLOP3.LUT P0, PT, P1, PT, PT, 0x8, 0x0 ;  /* 0x000000000000181c */ /* 0x000fe40000f0e170 */
[----:B--2---:R-:W-:-:S02]  /*25260*/  @P1 R2UR UR13, R10 ;  /* 0x000000000a0d12ca */ /* 0x004fc400000e0000 */
[----:B------:R-:W-:-:S11]  /*25270*/  PLOP3.LUT P1, PT, PT, PT, PT, 0x8, 0x0 ;  /* 0x000000000000781c */ /* 0x000fd60003f2e170 */
[----:B------:R1:W-:Y:S02]  /*25280*/  UTMALDG.4D [UR8], [UR4], desc[UR6] ;  /* 0x00000608040075b4 */ /* 0x0003e40008019000 */
[----:B-1----:R-:W-:Y:S05]  /*25290*/  @P0 BRA.U.ANY `(.L_x_750) ;  /* 0xfffffffd00d40947 */ /* 0x002fea000393ffff */
[----:B------:R-:W-:Y:S01]  /*252a0*/  R2UR UR6, R8 ;  /* 0x00000000080672ca */ /* 0x000fe200000e0000 */
[----:B------:R-:W-:Y:S01]  /*252b0*/  UMOV UR10, 0x40 ;  /* 0x00000040000a7882 */ /* 0x000fe20000000000 */
[----:B------:R-:W-:Y:S02]  /*252c0*/  R2UR UR7, R9 ;  /* 0x00000000090772ca */ /* 0x000fe400000e0000 */
[----:B------:R-:W-:Y:S02]  /*252d0*/  PLOP3.LUT P0, PT, PT, PT, PT, 0x80, 0x0 ;  /* 0x000000000000781c */ /* 0x000fe40003f0f070 */
[----:B------:R-:W-:-:S11]  /*252e0*/  IADD3 R7, R4, 0x1cc00, RZ ;  /* 0x0001cc0004077810 */ /* 0x000fd60007ffe0ff */
.L_x_751:
        /* <DEDUP_REMOVED lines=12> */
[----:B------:R-:W-:Y:S01]  /*253b0*/  VIADD R4, R4, 0x1f400 ;  /* 0x0001f40004047836 */ /* 0x000fe20000000000 */
[----:B------:R-:W-:Y:S01]  /*253c0*/  R2UR UR7, R9 ;  /* 0x00000000090772ca */ /* 0x000fe200000e0000 */
[----:B------:R-:W-:Y:S01]  /*253d0*/  UMOV UR10, 0x80 ;  /* 0x00000080000a7882 */ /* 0x000fe20000000000 */
[----:B------:R-:W-:-:S13]  /*253e0*/  PLOP3.LUT P0, PT, PT, PT, PT, 0x80, 0x0 ;  /* 0x000000000000781c */ /* 0x000fda0003f0f070 */
.L_x_752:
        /* <DEDUP_REMOVED lines=10> */
[----:B--2---:R-:W-:Y:S05]  /*25490*/  @P0 BRA.U.ANY `(.L_x_752) ;  /* 0xfffffffd00d40947 */ /* 0x004fea000393ffff */
.L_x_739:
[----:B------:R-:W-:Y:S05]  /*254a0*/  BSYNC B0 ;  /* 0x0000000000007941 */ /* 0x000fea0003800000 */
.L_x_738:
[----:B------:R-:W-:-:S06]  /*254b0*/  UISETP.NE.AND UP0, UPT, UR37, 0x3, UPT ;  /* 0x000000032500788c */ /* 0x000fcc000bf05270 */
[----:B------:R-:W-:-:S13]  /*254c0*/  PLOP3.LUT P0, PT, PT, PT, UP0, 0x80, 0x0 ;  /* 0x000000000000781c */ /* 0x000fda0003f0f008 */
[----:B------:R-:W-:Y:S05]  /*254d0*/  @!P0 BRA `(.L_x_753) ;  /* 0x0000000000048947 */ /* 0x000fea0003800000 */
[----:B------:R-:W-:Y:S01]  /*254e0*/  BPT.TRAP 0x1 ;  /* 0x000000040000795c */ /* 0x000fe20000300000 */
.L_x_753:
[----:B------:R-:W2:Y:S01]  /*254f0*/  LDL R5, [R1+0x4] ;  /* 0x0000040001057983 */ /* 0x000ea20000100800 */
[----:B------:R-:W-:Y:S01]  /*25500*/  IMAD.U32 R4, RZ, RZ, UR39 ;  /* 0x00000027ff047e24 */ /* 0x000fe2000f8e00ff */
[----:B------:R-:W-:Y:S04]  /*25510*/  BSSY B0, `(.L_x_754) ;  /* 0x0000007000007945 */ /* 0x000fe80003800000 */
[----:B------:R-:W-:Y:S02]  /*25520*/  ISETP.NE.AND P1, PT, R4, 0x3, PT ;  /* 0x000000030400780c */ /* 0x000fe40003f25270 */
[----:B------:R-:W-:-:S04]  /*25530*/  LOP3.LUT R4, R3, 0x1, RZ, 0x3c, !PT ;  /* 0x0000000103047812 */ /* 0x000fc800078e3cff */
[----:B------:R-:W-:Y:S01]  /*25540*/  SHF.L.U32 R4, R4, 0x1f, RZ ;  /* 0x0000001f04047819 */ /* 0x000fe200000006ff */
[----:B--2---:R-:W-:-:S04]  /*25550*/  IMAD R17, R0, 0x8, R5 ;  /* 0x0000000800117824 */ /* 0x004fc800078e0205 */
[----:B------:R-:W2:Y:S02]  /*25560*/  SYNCS.PHASECHK.TRANS64.TRYWAIT P0, [R17+URZ+0x29870], R4 ;  /* 0x02987004110075a7 */ /* 0x000ea4000800017f */
[----:B--2---:R-:W-:Y:S05]  /*25570*/  @!P0 BRA `(.L_x_755) ;  /* 0x0000004000f08947 */ /* 0x004fea0003800000 */
.L_x_895:
[----:B------:R-:W-:Y:S05]  /*25580*/  BSYNC B0 ;  /* 0x0000000000007941 */ /* 0x000fea0003800000 */
.L_x_754:
[----:B------:R-:W-:Y:S05]  /*25590*/  @!P1 BRA `(.L_x_756) ;  /* 0x0000000000049947 */ /* 0x000fea0003800000 */
[----:B------:R-:W-:Y:S01]  /*255a0*/  BPT.TRAP 0x1 ;  /* 0x000000040000795c */ /* 0x000fe20000300000 */
.L_x_756:
[----:B------:R-:W-:Y:S01]  /*255b0*/  SHF.L.U32 R3, R3, 0x1f, RZ ;  /* 0x0000001f03037819 */ /* 0x000fe200000006ff */
[----:B------:R-:W-:-:S03]  /*255c0*/  IMAD R12, R0, 0x5000, RZ ;  /* 0x00005000000c7824 */ /* 0x000fc600078e02ff */
[----:B------:R-:W3:Y:S02]  /*255d0*/  SYNCS.PHASECHK.TRANS64.TRYWAIT P0, [R17+URZ+0x29860], R3 ;  /* 0x02986003110075a7 */ /* 0x000ee4000800017f */
[----:B---3--:R-:W-:Y:S05]  /*255e0*/  @!P0 BRA `(.L_x_757) ;  /* 0x0000004000e88947 */ /* 0x008fea0003800000 */
.L_x_896:
[----:B------:R-:W4:Y:S04]  /*255f0*/  LDL R0, [R1+0x2c] ;  /* 0x00002c0001007983 */ /* 0x000f280000100800 */
[----:B------:R-:W5:Y:S04]  /*25600*/  LDL R13, [R1+0x4] ;  /* 0x00000400010d7983 */ /* 0x000f680000100800 */
[----:B------:R-:W3:Y:S04]  /*25610*/  LDL R15, [R1+0x30] ;  /* 0x00003000010f7983 */ /* 0x000ee80000100800 */
[----:B------:R-:W3:Y:S01]  /*25620*/  LDL R14, [R1+0x28] ;  /* 0x00002800010e7983 */ /* 0x000ee20000100800 */
[----:B------:R-:W-:Y:S05]  /*25630*/  WARPSYNC.ALL ;  /* 0x0000000000007948 */ /* 0x000fea0003800000 */
[----:B----4-:R-:W-:-:S04]  /*25640*/  LOP3.LUT R0, R12, R0, RZ, 0xfc, !PT ;  /* 0x000000000c007212 */ /* 0x010fc800078efcff */
[----:B-----5:R-:W-:-:S05]  /*25650*/  IADD3 R0, R13, R0, RZ ;  /* 0x000000000d007210 */ /* 0x020fca0007ffe0ff */
[----:B--2---:R-:W2:Y:S01]  /*25660*/  LDSM.16.MT88.4 R4, [R0+0xa400] ;  /* 0x00a400000004783b */ /* 0x004ea20000004200 */
[----:B---3--:R-:W-:Y:S01]  /*25670*/  IMAD.IADD R3, R15, 0x1, R0 ;  /* 0x000000010f037824 */ /* 0x008fe200078e0200 */
[----:B------:R-:W-:Y:S02]  /*25680*/  LOP3.LUT R20, R12, R14, RZ, 0xfc, !PT ;  /* 0x0000000e0c147212 */ /* 0x000fe400078efcff */
[C-C-:B--2---:R-:W-:Y:S02]  /*25690*/  PRMT R8, R4.reuse, 0x6420, R5.reuse ;  /* 0x0000642004087816 */ /* 0x144fe40000000005 */
[----:B-1----:R-:W-:Y:S02]  /*256a0*/  PRMT R9, R4, 0x7531, R5 ;  /* 0x0000753104097816 */ /* 0x002fe40000000005 */
[C-C-:B------:R-:W-:Y:S02]  /*256b0*/  PRMT R10, R6.reuse, 0x6420, R7.reuse ;  /* 0x00006420060a7816 */ /* 0x140fe40000000007 */
[----:B------:R-:W-:-:S02]  /*256c0*/  PRMT R11, R6, 0x7531, R7 ;  /* 0x00007531060b7816 */ /* 0x000fc40000000007 */
[----:B------:R-:W1:Y:S01]  /*256d0*/  LDSM.16.MT88.4 R4, [R3+0xa400] ;  /* 0x00a400000304783b */ /* 0x000e620000004200 */
[----:B------:R-:W-:-:S05]  /*256e0*/  IMAD.IADD R20, R13, 0x1, R20 ;  /* 0x000000010d147824 */ /* 0x000fca00078e0214 */
[----:B------:R1:W-:Y:S02]  /*256f0*/  STSM.16.M88.4 [R20+0x400], R8 ;  /* 0x0004000814007844 */ /* 0x0003e40000000200 */
[C-C-:B-1----:R-:W-:Y:S02]  /*25700*/  PRMT R8, R4.reuse, 0x6420, R5.reuse ;  /* 0x0000642004087816 */ /* 0x142fe40000000005 */
        /* <DEDUP_REMOVED lines=60> */
.L_x_758:
[----:B------:R-:W3:Y:S01]  /*25ad0*/  S2R R0, SR_TID.X ;  /* 0x0000000000007919 */ /* 0x000ee20000002100 */
[----:B-1----:R1:W-:Y:S01]  /*25ae0*/  SYNCS.ARRIVE.TRANS64.A1T0 RZ, [R17+URZ+0x29850], RZ ;  /* 0x029850ff11ff79a7 */ /* 0x0023e2000810003f */
[----:B------:R4:W5:Y:S01]  /*25af0*/  LDL R3, [R1+0x14] ;  /* 0x0000140001037983 */ /* 0x0009620000100800 */
[----:B---3--:R-:W-:Y:S01]  /*25b00*/  LOP3.LUT R0, R0, 0x7f, RZ, 0xc0, !PT ;  /* 0x0000007f00007812 */ /* 0x008fe200078ec0ff */
[----:B------:R-:W-:Y:S03]  /*25b10*/  BAR.SYNC.DEFER_BLOCKING 0x2, 0x80 ;  /* 0x0082000000007b1d */ /* 0x000fe60000010000 */
[----:B------:R-:W-:-:S03]  /*25b20*/  ISETP.NE.AND P0, PT, R0, RZ, PT ;  /* 0x000000ff0000720c */ /* 0x000fc60003f05270 */
[----:B------:R4:W5:Y:S10]  /*25b30*/  LDL R0, [R1+0x8] ;  /* 0x0000080001007983 */ /* 0x0009740000100800 */
[----:B-1----:R-:W-:-:S05]  /*25b40*/  @!P0 VIADD R17, R17, 0x29880 ;  /* 0x0002988011118836 */ /* 0x002fca0000000000 */
[----:B------:R-:W-:-:S04]  /*25b50*/  @!P0 PRMT R17, RZ, 0x654, R17 ;  /* 0x00000654ff118816 */ /* 0x000fc80000000011 */
[----:B------:R4:W-:Y:S01]  /*25b60*/  @!P0 SYNCS.ARRIVE.TRANS64.RED.A1T0 RZ, [R17+URZ], RZ ;  /* 0x000000ff11ff89a7 */ /* 0x0009e2000810043f */
[C---:B------:R-:W-:Y:S02]  /*25b70*/  ISETP.GT.AND P0, PT, R2.reuse, RZ, PT ;  /* 0x000000ff0200720c */ /* 0x040fe40003f04270 */
[----:B------:R-:W-:-:S11]  /*25b80*/  IADD3 R2, R2, -0x1, RZ ;  /* 0xffffffff02027810 */ /* 0x000fd60007ffe0ff */
[----:B----4-:R-:W-:Y:S05]  /*25b90*/  @P0 BRA `(.L_x_759) ;  /* 0xffffffec00e00947 */ /* 0x010fea000383ffff */
.L_x_737:
[----:B------:R-:W3:Y:S01]  /*25ba0*/  S2R R4, SR_TID.X ;  /* 0x0000000000047919 */ /* 0x000ee20000002100 */
[----:B------:R-:W-:Y:S01]  /*25bb0*/  BSSY B0, `(.L_x_760) ;  /* 0x0000010000007945 */ /* 0x000fe20003800000 */
[----:B---3--:R-:W-:-:S04]  /*25bc0*/  LOP3.LUT R4, R4, 0x7f, RZ, 0xc0, !PT ;  /* 0x0000007f04047812 */ /* 0x008fc800078ec0ff */
[----:B------:R-:W-:-:S13]  /*25bd0*/  ISETP.NE.AND P0, PT, R4, RZ, PT ;  /* 0x000000ff0400720c */ /* 0x000fda0003f05270 */
[----:B------:R-:W-:Y:S05]  /*25be0*/  @P0 BRA `(.L_x_761) ;  /* 0x0000000000300947 */ /* 0x000fea0003800000 */
[----:B------:R-:W3:Y:S01]  /*25bf0*/  S2R R2, SR_LANEID ;  /* 0x0000000000027919 */ /* 0x000ee20000000000 */
[----:B------:R-:W-:Y:S01]  /*25c00*/  VOTEU.ANY UR4, UPT, PT ;  /* 0x0000000000047886 */ /* 0x000fe200038e0100 */
[----:B-1----:R-:W1:Y:S01]  /*25c10*/  LDC.64 R4, c[0x0][0xc60] ;  /* 0x00031800ff047b82 */ /* 0x002e620000000a00 */
[----:B-----5:R-:W3:Y:S02]  /*25c20*/  FLO.U32 R0, UR4 ;  /* 0x0000000400007d00 */ /* 0x020ee400080e0000 */
[----:B---3--:R-:W-:-:S06]  /*25c30*/  ISETP.EQ.U32.AND P1, PT, R0, R2, PT ;  /* 0x000000020000720c */ /* 0x008fcc0003f22070 */
[----:B------:R-:W1:Y:S07]  /*25c40*/  POPC R2, UR4 ;  /* 0x0000000400027d09 */ /* 0x000e6e0008000000 */
[----:B-1----:R-:W3:Y:S04]  /*25c50*/  @P1 ATOMG.E.ADD.STRONG.GPU PT, R2, desc[UR54][R4.64], R2 ;  /* 0x00000002040219a8 */ /* 0x002ee800081ee1f6 */
[----:B---3--:R1:W3:Y:S02]  /*25c60*/  SHFL.IDX PT, R2, R2, R0, 0x1f ;  /* 0x00001f0002027589 */ /* 0x0082e400000e0000 */
[----:B-1----:R-:W1:Y:S02]  /*25c70*/  S2R R0, SR_LTMASK ;  /* 0x0000000000007919 */ /* 0x002e640000003900 */
[----:B-1----:R-:W-:-:S06]  /*25c80*/  LOP3.LUT R0, R0, UR4, RZ, 0xc0, !PT ;  /* 0x0000000400007c12 */ /* 0x002fcc000f8ec0ff */
[----:B------:R-:W3:Y:S02]  /*25c90*/  POPC R0, R0 ;  /* 0x0000000000007309 */ /* 0x000ee40000000000 */
[----:B---3--:R-:W-:-:S07]  /*25ca0*/  IADD3 R16, R2, UR38, R0 ;  /* 0x0000002602107c10 */ /* 0x008fce000fffe000 */
.L_x_761:
[----:B------:R-:W-:Y:S05]  /*25cb0*/  BSYNC B0 ;  /* 0x0000000000007941 */ /* 0x000fea0003800000 */
.L_x_760:
[----:B------:R-:W-:-:S06]  /*25cc0*/  UISETP.NE.AND UP0, UPT, UR37, 0x3, UPT ;  /* 0x000000032500788c */ /* 0x000fcc000bf05270 */
[----:B------:R-:W-:-:S13]  /*25cd0*/  PLOP3.LUT P1, PT, PT, PT, UP0, 0x80, 0x0 ;  /* 0x000000000000781c */ /* 0x000fda0003f2f008 */
[----:B------:R-:W-:Y:S05]  /*25ce0*/  @!P1 BRA `(.L_x_762) ;  /* 0x0000000000049947 */ /* 0x000fea0003800000 */
[----:B------:R-:W-:Y:S01]  /*25cf0*/  BPT.TRAP 0x1 ;  /* 0x000000040000795c */ /* 0x000fe20000300000 */
.L_x_762:
[----:B------:R-:W3:Y:S04]  /*25d00*/  LDL R4, [R1+0x14] ;  /* 0x0000140001047983 */ /* 0x000ee80000100800 */
[----:B-----5:R-:W4:Y:S04]  /*25d10*/  LDL R3, [R1+0x4] ;  /* 0x0000040001037983 */ /* 0x020f280000100800 */
[----:B------:R-:W4:Y:S01]  /*25d20*/  LDL R2, [R1+0x8] ;  /* 0x0000080001027983 */ /* 0x000f220000100800 */
[----:B------:R-:W-:Y:S01]  /*25d30*/  IMAD.U32 R0, RZ, RZ, UR39 ;  /* 0x00000027ff007e24 */ /* 0x000fe2000f8e00ff */
[----:B------:R-:W-:Y:S04]  /*25d40*/  BSSY B0, `(.L_x_763) ;  /* 0x0000007000007945 */ /* 0x000fe80003800000 */
[----:B------:R-:W-:-:S02]  /*25d50*/  ISETP.NE.AND P2, PT, R0, 0x3, PT ;  /* 0x000000030000780c */ /* 0x000fc40003f45270 */
[----:B---3--:R-:W-:-:S04]  /*25d60*/  LOP3.LUT R0, R4, 0x1, RZ, 0x3c, !PT ;  /* 0x0000000104007812 */ /* 0x008fc800078e3cff */
[----:B------:R-:W-:Y:S01]  /*25d70*/  SHF.L.U32 R0, R0, 0x1f, RZ ;  /* 0x0000001f00007819 */ /* 0x000fe200000006ff */
[----:B----4-:R-:W-:-:S04]  /*25d80*/  IMAD R17, R2, 0x8, R3 ;  /* 0x0000000802117824 */ /* 0x010fc800078e0203 */
[----:B------:R-:W3:Y:S02]  /*25d90*/  SYNCS.PHASECHK.TRANS64.TRYWAIT P1, [R17+URZ+0x29870], R0 ;  /* 0x02987000110075a7 */ /* 0x000ee4000802017f */
[----:B---3--:R-:W-:Y:S05]  /*25da0*/  @!P1 BRA `(.L_x_764) ;  /* 0x0000003c000c9947 */ /* 0x008fea0003800000 */
.L_x_897:
[----:B------:R-:W-:Y:S05]  /*25db0*/  BSYNC B0 ;  /* 0x0000000000007941 */ /* 0x000fea0003800000 */
.L_x_763:
[----:B------:R-:W-:Y:S05]  /*25dc0*/  @!P2 BRA `(.L_x_765) ;  /* 0x000000000004a947 */ /* 0x000fea0003800000 */
[----:B------:R-:W-:Y:S01]  /*25dd0*/  BPT.TRAP 0x1 ;  /* 0x000000040000795c */ /* 0x000fe20000300000 */
.L_x_765:
[----:B---3--:R-:W3:Y:S02]  /*25de0*/  LDL R0, [R1+0x14] ;  /* 0x0000140001007983 */ /* 0x008ee40000100800 */
[----:B---3--:R-:W-:-:S04]  /*25df0*/  SHF.L.U32 R0, R0, 0x1f, RZ ;  /* 0x0000001f00007819 */ /* 0x008fc800000006ff */
[----:B------:R-:W3:Y:S02]  /*25e00*/  SYNCS.PHASECHK.TRANS64.TRYWAIT P1, [R17+URZ+0x29860], R0 ;  /* 0x02986000110075a7 */ /* 0x000ee4000802017f */
[----:B---3--:R-:W-:Y:S05]  /*25e10*/  @!P1 BRA `(.L_x_766) ;  /* 0x0000003c00049947 */ /* 0x008fea0003800000 */
.L_x_898:
[----:B------:R-:W3:Y:S04]  /*25e20*/  LDL R18, [R1+0x8] ;  /* 0x0000080001127983 */ /* 0x000ee80000100800 */
[----:B------:R-:W4:Y:S04]  /*25e30*/  LDL R2, [R1+0x2c] ;  /* 0x00002c0001027983 */ /* 0x000f280000100800 */
[----:B--2---:R-:W2:Y:S04]  /*25e40*/  LDL R12, [R1+0x4] ;  /* 0x00000400010c7983 */ /* 0x004ea80000100800 */
[----:B------:R-:W5:Y:S04]  /*25e50*/  LDL R3, [R1+0x30] ;  /* 0x0000300001037983 */ /* 0x000f680000100800 */
[----:B------:R-:W5:Y:S01]  /*25e60*/  LDL R13, [R1+0x28] ;  /* 0x00002800010d7983 */ /* 0x000f620000100800 */
[----:B------:R-:W-:Y:S05]  /*25e70*/  WARPSYNC.ALL ;  /* 0x0000000000007948 */ /* 0x000fea0003800000 */
[----:B---3--:R-:W-:-:S05]  /*25e80*/  IMAD R0, R18, 0x5000, RZ ;  /* 0x0000500012007824 */ /* 0x008fca00078e02ff */
[----:B----4-:R-:W-:-:S05]  /*25e90*/  LOP3.LUT R2, R0, R2, RZ, 0xfc, !PT ;  /* 0x0000000200027212 */ /* 0x010fca00078efcff */
[----:B--2---:R-:W-:-:S05]  /*25ea0*/  IMAD.IADD R2, R12, 0x1, R2 ;  /* 0x000000010c027824 */ /* 0x004fca00078e0202 */
[----:B-1----:R-:W1:Y:S01]  /*25eb0*/  LDSM.16.MT88.4 R4, [R2+0xa400] ;  /* 0x00a400000204783b */ /* 0x002e620000004200 */
[----:B-----5:R-:W-:Y:S02]  /*25ec0*/  IADD3 R3, R3, R2, RZ ;  /* 0x0000000203037210 */ /* 0x020fe40007ffe0ff */
[----:B------:R-:W-:Y:S02]  /*25ed0*/  LOP3.LUT R0, R0, R13, RZ, 0xfc, !PT ;  /* 0x0000000d00007212 */ /* 0x000fe400078efcff */
[C-C-:B-1----:R-:W-:Y:S02]  /*25ee0*/  PRMT R8, R4.reuse, 0x6420, R5.reuse ;  /* 0x0000642004087816 */ /* 0x142fe40000000005 */
[----:B------:R-:W-:Y:S02]  /*25ef0*/  PRMT R9, R4, 0x7531, R5 ;  /* 0x0000753104097816 */ /* 0x000fe40000000005 */
        /* <DEDUP_REMOVED lines=66> */
.L_x_767:
[----:B------:R-:W3:Y:S01]  /*26320*/  LDL.LU R3, [R1+0x14] ;  /* 0x0000140001037983 */ /* 0x000ee20000300800 */
[----:B-1----:R1:W-:Y:S01]  /*26330*/  SYNCS.ARRIVE.TRANS64.A1T0 RZ, [R17+URZ+0x29850], RZ ;  /* 0x029850ff11ff79a7 */ /* 0x0023e2000810003f */
[----:B--2---:R-:W-:Y:S02]  /*26340*/  VIADD R0, R18, 0x1 ;  /* 0x0000000112007836 */ /* 0x004fe40000000000 */
[----:B-1----:R-:W-:-:S05]  /*26350*/  @!P0 VIADD R17, R17, 0x29880 ;  /* 0x0002988011118836 */ /* 0x002fca0000000000 */
[----:B------:R-:W-:Y:S01]  /*26360*/  @!P0 PRMT R17, RZ, 0x654, R17 ;  /* 0x00000654ff118816 */ /* 0x000fe20000000011 */
[----:B------:R-:W-:Y:S06]  /*26370*/  BAR.SYNC.DEFER_BLOCKING 0x2, 0x80 ;  /* 0x0082000000007b1d */ /* 0x000fec0000010000 */
[----:B------:R1:W-:Y:S01]  /*26380*/  @!P0 SYNCS.ARRIVE.TRANS64.RED.A1T0 RZ, [R17+URZ], RZ ;  /* 0x000000ff11ff89a7 */ /* 0x0003e2000810043f */
[----:B------:R-:W-:-:S04]  /*26390*/  ISETP.NE.AND P0, PT, R0, 0x2, PT ;  /* 0x000000020000780c */ /* 0x000fc80003f05270 */
[----:B------:R-:W-:Y:S02]  /*263a0*/  SEL R2, RZ, 0x1, P0 ;  /* 0x00000001ff027807 */ /* 0x000fe40000000000 */
[----:B------:R-:W-:-:S05]  /*263b0*/  SEL R0, R0, RZ, P0 ;  /* 0x000000ff00007207 */ /* 0x000fca0000000000 */
[----:B------:R1:W-:Y:S01]  /*263c0*/  STL [R1+0x8], R0 ;  /* 0x0000080001007387 */ /* 0x0003e20000100800 */
[----:B---3--:R-:W-:-:S05]  /*263d0*/  LOP3.LUT R3, R3, R2, RZ, 0x3c, !PT ;  /* 0x0000000203037212 */ /* 0x008fca00078e3cff */
[----:B------:R1:W-:Y:S02]  /*263e0*/  STL [R1+0x14], R3 ;  /* 0x0000140301007387 */ /* 0x0003e40000100800 */
.L_x_712:
[----:B-1----:R-:W2:Y:S02]  /*263f0*/  LDL R0, [R1+0x10] ;  /* 0x0000100001007983 */ /* 0x002ea40000100800 */
[----:B--2---:R-:W-:-:S13]  /*26400*/  LOP3.LUT P0, RZ, R0, 0x2, RZ, 0xc0, !PT ;  /* 0x0000000200ff7812 */ /* 0x004fda000780c0ff */
[----:B------:R-:W-:Y:S05]  /*26410*/  @!P0 BRA `(.L_x_768) ;  /* 0x0000000000288947 */ /* 0x000fea0003800000 */
[----:B------:R-:W-:Y:S05]  /*26420*/  WARPSYNC.ALL ;  /* 0x0000000000007948 */ /* 0x000fea0003800000 */
[----:B------:R-:W1:Y:S08]  /*26430*/  S2UR UR5, SR_CgaCtaId ;  /* 0x00000000000579c3 */ /* 0x000e700000008800 */
[----:B------:R-:W-:Y:S06]  /*26440*/  BAR.SYNC.DEFER_BLOCKING 0x5, 0x180 ;  /* 0x0146000000007b1d */ /* 0x000fec0000010000 */
[----:B------:R-:W-:-:S02]  /*26450*/  UMOV UR4, 0x400 ;  /* 0x0000040000047882 */ /* 0x000fc40000000000 */
[----:B-1----:R-:W-:-:S06]  /*26460*/  ULEA UR4, UR5, UR4, 0x18 ;  /* 0x0000000405047291 */ /* 0x002fcc000f8ec03f */
[----:B------:R-:W-:-:S05]  /*26470*/  MOV R0, UR4 ;  /* 0x0000000400007c02 */ /* 0x000fca0008000f00 */
[----:B------:R1:W2:Y:S04]  /*26480*/  LDS.128 R16, [R0+0x298d0] ;  /* 0x0298d00000107984 */ /* 0x0002a80000000c00 */
[----:B------:R1:W-:Y:S01]  /*26490*/  STL [R1+0x4], R0 ;  /* 0x0000040001007387 */ /* 0x0003e20000100800 */
[----:B------:R-:W-:Y:S06]  /*264a0*/  BAR.ARV 0x4, 0x180 ;  /* 0x0106000000007b1d */ /* 0x000fec0000002000 */
[----:B------:R-:W-:Y:S05]  /*264b0*/  BRA `(.L_x_769) ;  /* 0x0000000800487947 */ /* 0x000fea0003800000 */
.L_x_768:
[----:B------:R-:W1:Y:S01]  /*264c0*/  S2R R0, SR_TID.X ;  /* 0x0000000000007919 */ /* 0x000e620000002100 */
[----:B------:R-:W-:Y:S01]  /*264d0*/  UMOV UR4, 0xffffffff ;  /* 0xffffffff00047882 */ /* 0x000fe20000000000 */
[----:B-1----:R-:W-:-:S04]  /*264e0*/  LOP3.LUT R7, R0, 0x1f, RZ, 0xc0, !PT ;  /* 0x0000001f00077812 */ /* 0x002fc800078ec0ff */
[----:B------:R-:W-:Y:S01]  /*264f0*/  ISETP.NE.AND P0, PT, R7, 0x1f, PT ;  /* 0x0000001f0700780c */ /* 0x000fe20003f05270 */
[----:B------:R-:W-:-:S12]  /*26500*/  BRA.DIV UR4, `(.L_x_770) ;  /* 0x00000036045c7947 */ /* 0x000fd8000b800000 */
[----:B------:R-:W-:Y:S01]  /*26510*/  IMAD.IADD R0, R19, 0x1, R7 ;  /* 0x0000000113007824 */ /* 0x000fe200078e0207 */
[----:B------:R-:W-:-:S04]  /*26520*/  ULDC UR4, c[0x0][0xc3c] ;  /* 0x00030f0000047ab9 */ /* 0x000fc80000000800 */
[----:B------:R-:W-:-:S13]  /*26530*/  ISETP.GE.OR P1, PT, R0, UR4, !P0 ;  /* 0x0000000400007c0c */ /* 0x000fda000c726670 */
[----:B------:R-:W1:Y:S02]  /*26540*/  @!P1 LDC.64 R2, c[0x0][0xc80] ;  /* 0x00032000ff029b82 */ /* 0x000e640000000a00 */
[----:B-1----:R-:W-:-:S06]  /*26550*/  @!P1 IMAD.WIDE R2, R0, 0x4, R2 ;  /* 0x0000000400029825 */ /* 0x002fcc00078e0202 */
[----:B------:R1:W2:Y:S01]  /*26560*/  @!P1 LDG.E R3, desc[UR54][R2.64] ;  /* 0x0000003602039981 */ /* 0x0002a2000c1e1900 */
[C---:B------:R-:W-:Y:S02]  /*26570*/  ISETP.GE.U32.AND P2, PT, R7.reuse, 0x2, PT ;  /* 0x000000020700780c */ /* 0x040fe40003f46070 */
[C---:B------:R-:W-:Y:S01]  /*26580*/  ISETP.GE.U32.AND P3, PT, R7.reuse, 0x4, PT ;  /* 0x000000040700780c */ /* 0x040fe20003f66070 */
[----:B------:R-:W-:Y:S01]  /*26590*/  SHFL.IDX PT, R0, R16, RZ, 0x1f ;  /* 0x00001fff10007589 */ /* 0x000fe200000e0000 */
[C---:B------:R-:W-:Y:S02]  /*265a0*/  ISETP.GE.U32.AND P4, PT, R7.reuse, 0x8, PT ;  /* 0x000000080700780c */ /* 0x040fe40003f86070 */
[C---:B------:R-:W-:Y:S01]  /*265b0*/  ISETP.GE.U32.AND P5, PT, R7.reuse, 0x10, PT ;  /* 0x000000100700780c */ /* 0x040fe20003fa6070 */
[----:B------:R-:W-:Y:S01]  /*265c0*/  SHFL.IDX PT, R4, R16, 0x1, 0x1f ;  /* 0x00201f0010047f89 */ /* 0x000fe200000e0000 */
[----:B-1----:R-:W-:Y:S02]  /*265d0*/  IMAD.MOV.U32 R2, RZ, RZ, RZ ;  /* 0x000000ffff027224 */ /* 0x002fe400078e00ff */
[----:B--2---:R-:W-:Y:S01]  /*265e0*/  @!P1 IMAD.MOV.U32 R2, RZ, RZ, R3 ;  /* 0x000000ffff029224 */ /* 0x004fe200078e0003 */
[----:B------:R-:W-:-:S04]  /*265f0*/  ISETP.NE.AND P1, PT, R7, RZ, PT ;  /* 0x000000ff0700720c */ /* 0x000fc80003f25270 */
[----:B------:R-:W1:Y:S02]  /*26600*/  SHFL.UP PT, R3, R2, 0x1, RZ ;  /* 0x0420000002037989 */ /* 0x000e6400000e00ff */
[----:B-1----:R-:W-:-:S04]  /*26610*/  SEL R3, R3, RZ, P1 ;  /* 0x000000ff03037207 */ /* 0x002fc80000800000 */
[----:B------:R-:W-:-:S05]  /*26620*/  IADD3 R3, R2, R3, RZ ;  /* 0x0000000302037210 */ /* 0x000fca0007ffe0ff */
[----:B------:R-:W1:Y:S02]  /*26630*/  SHFL.UP PT, R5, R3, 0x2, RZ ;  /* 0x0440000003057989 */ /* 0x000e6400000e00ff */
[----:B-1----:R-:W-:-:S05]  /*26640*/  SEL R5, R5, RZ, P2 ;  /* 0x000000ff05057207 */ /* 0x002fca0001000000 */
[----:B------:R-:W-:-:S05]  /*26650*/  IMAD.IADD R3, R3, 0x1, R5 ;  /* 0x0000000103037824 */ /* 0x000fca00078e0205 */
[----:B------:R-:W1:Y:S02]  /*26660*/  SHFL.UP PT, R5, R3, 0x4, RZ ;  /* 0x0480000003057989 */ /* 0x000e6400000e00ff */
[----:B-1----:R-:W-:-:S05]  /*26670*/  SEL R5, R5, RZ, P3 ;  /* 0x000000ff05057207 */ /* 0x002fca0001800000 */
[----:B------:R-:W-:-:S05]  /*26680*/  IMAD.IADD R3, R3, 0x1, R5 ;  /* 0x0000000103037824 */ /* 0x000fca00078e0205 */
[----:B------:R-:W1:Y:S02]  /*26690*/  SHFL.UP PT, R5, R3, 0x8, RZ ;  /* 0x0500000003057989 */ /* 0x000e6400000e00ff */
[----:B-1----:R-:W-:-:S05]  /*266a0*/  SEL R5, R5, RZ, P4 ;  /* 0x000000ff05057207 */ /* 0x002fca0002000000 */
[----:B------:R-:W-:-:S05]  /*266b0*/  IMAD.IADD R3, R3, 0x1, R5 ;  /* 0x0000000103037824 */ /* 0x000fca00078e0205 */
[----:B------:R-:W1:Y:S02]  /*266c0*/  SHFL.UP PT, R5, R3, 0x10, RZ ;  /* 0x0600000003057989 */ /* 0x000e6400000e00ff */
[----:B-1----:R-:W-:-:S04]  /*266d0*/  SEL R5, R5, RZ, P5 ;  /* 0x000000ff05057207 */ /* 0x002fc80002800000 */
[----:B------:R-:W-:-:S05]  /*266e0*/  IADD3 R5, R3, R5, RZ ;  /* 0x0000000503057210 */ /* 0x000fca0007ffe0ff */
[----:B------:R1:W2:Y:S02]  /*266f0*/  SHFL.IDX PT, R6, R5, 0x1f, 0x1f ;  /* 0x03e01f0005067f89 */ /* 0x0002a400000e0000 */
.L_x_908:
[----:B------:R-:W-:Y:S02]  /*26700*/  ULDC UR4, c[0x0][0xc38] ;  /* 0x00030e0000047ab9 */ /* 0x000fe40000000800 */
[----:B------:R-:W-:-:S04]  /*26710*/  IMAD.U32 R16, RZ, RZ, UR4 ;  /* 0x00000004ff107e24 */ /* 0x000fc8000f8e00ff */
[----:B--2---:R-:W-:-:S04]  /*26720*/  IMAD R6, R6, R16, RZ ;  /* 0x0000001006067224 */ /* 0x004fc800078e02ff */
[----:B------:R-:W-:-:S05]  /*26730*/  IMAD.IADD R4, R4, 0x1, R6 ;  /* 0x0000000104047824 */ /* 0x000fca00078e0206 */
[----:B------:R-:W-:-:S13]  /*26740*/  ISETP.GT.AND P6, PT, R4, R0, PT ;  /* 0x000000000400720c */ /* 0x000fda0003fc4270 */
[----:B------:R-:W-:Y:S05]  /*26750*/  @P6 BRA `(.L_x_771) ;  /* 0x00000000009c6947 */ /* 0x000fea0003800000 */
.L_x_776:
[----:B------:R-:W2:Y:S01]  /*26760*/  LDC R2, c[0x0][0xc3c] ;  /* 0x00030f00ff027b82 */ /* 0x000ea20000000800 */
[----:B------:R-:W-:-:S05]  /*26770*/  VIADD R19, R19, 0x1f ;  /* 0x0000001f13137836 */ /* 0x000fca0000000000 */
[----:B--2---:R-:W-:-:S13]  /*26780*/  ISETP.GE.AND P6, PT, R19, R2, PT ;  /* 0x000000021300720c */ /* 0x004fda0003fc6270 */
[----:B------:R-:W-:Y:S05]  /*26790*/  @P6 BRA `(.L_x_772) ;  /* 0x0000000400446947 */ /* 0x000fea0003800000 */
[----:B------:R-:W2:Y:S01]  /*267a0*/  S2R R3, SR_TID.X ;  /* 0x0000000000037919 */ /* 0x000ea20000002100 */
[----:B------:R-:W-:Y:S01]  /*267b0*/  BSSY B0, `(.L_x_773) ;  /* 0x0000009000007945 */ /* 0x000fe20003800000 */
[----:B--2---:R-:W-:-:S04]  /*267c0*/  LOP3.LUT R3, R3, 0x1f, RZ, 0xc0, !PT ;  /* 0x0000001f03037812 */ /* 0x004fc800078ec0ff */
[----:B-1----:R-:W-:-:S04]  /*267d0*/  IADD3 R5, R19, R3, RZ ;  /* 0x0000000313057210 */ /* 0x002fc80007ffe0ff */
[----:B------:R-:W-:Y:S01]  /*267e0*/  ISETP.GE.OR P6, PT, R5, R2, !P0 ;  /* 0x000000020500720c */ /* 0x000fe200047c6670 */
[----:B------:R-:W-:-:S12]  /*267f0*/  IMAD.MOV.U32 R2, RZ, RZ, RZ ;  /* 0x000000ffff027224 */ /* 0x000fd800078e00ff */
[----:B------:R-:W-:Y:S05]  /*26800*/  @P6 BRA `(.L_x_774) ;  /* 0x00000000000c6947 */ /* 0x000fea0003800000 */
[----:B------:R-:W1:Y:S02]  /*26810*/  LDC.64 R2, c[0x0][0xc80] ;  /* 0x00032000ff027b82 */ /* 0x000e640000000a00 */
[----:B-1----:R-:W-:-:S06]  /*26820*/  IMAD.WIDE R2, R5, 0x4, R2 ;  /* 0x0000000405027825 */ /* 0x002fcc00078e0202 */
[----:B------:R1:W5:Y:S02]  /*26830*/  LDG.E R2, desc[UR54][R2.64] ;  /* 0x0000003602027981 */ /* 0x000364000c1e1900 */
.L_x_774:
[----:B------:R-:W-:Y:S05]  /*26840*/  BSYNC B0 ;  /* 0x0000000000007941 */ /* 0x000fea0003800000 */
.L_x_773:
[----:B------:R-:W-:-:S03]  /*26850*/  UMOV UR4, 0xffffffff ;  /* 0xffffffff00047882 */ /* 0x000fc60000000000 */
[----:B------:R-:W-:Y:S05]  /*26860*/  BRA.DIV UR4, `(.L_x_775) ;  /* 0x0000003604c07947 */ /* 0x000fea000b800000 */
[----:B-1---5:R-:W1:Y:S02]  /*26870*/  SHFL.UP PT, R3, R2, 0x1, RZ ;  /* 0x0420000002037989 */ /* 0x022e6400000e00ff */
        /* <DEDUP_REMOVED lines=14> */
[----:B------:R1:W2:Y:S02]  /*26960*/  SHFL.IDX PT, R6, R5, 0x1f, 0x1f ;  /* 0x03e01f0005067f89 */ /* 0x0002a400000e0000 */
.L_x_916:
[----:B------:R-:W-:Y:S02]  /*26970*/  ULDC UR4, c[0x0][0xc38] ;  /* 0x00030e0000047ab9 */ /* 0x000fe40000000800 */
[----:B------:R-:W-:-:S04]  /*26980*/  IMAD.U32 R16, RZ, RZ, UR4 ;  /* 0x00000004ff107e24 */ /* 0x000fc8000f8e00ff */
[----:B--2---:R-:W-:-:S05]  /*26990*/  IMAD R6, R6, R16, RZ ;  /* 0x0000001006067224 */ /* 0x004fca00078e02ff */
[----:B------:R-:W-:-:S04]  /*269a0*/  IADD3 R4, R6, R4, RZ ;  /* 0x0000000406047210 */ /* 0x000fc80007ffe0ff */
[----:B------:R-:W-:-:S13]  /*269b0*/  ISETP.GT.AND P6, PT, R4, R0, PT ;  /* 0x000000000400720c */ /* 0x000fda0003fc4270 */
[----:B------:R-:W-:Y:S05]  /*269c0*/  @!P6 BRA `(.L_x_776) ;  /* 0xfffffffc0064e947 */ /* 0x000fea000383ffff */
.L_x_771:
[----:B------:R-:W-:Y:S01]  /*269d0*/  IMAD.IADD R6, R4, 0x1, -R6 ;  /* 0x0000000104067824 */ /* 0x000fe200078e0a06 */
[----:B------:R-:W-:-:S03]  /*269e0*/  UMOV UR4, 0xffffffff ;  /* 0xffffffff00047882 */ /* 0x000fc60000000000 */
[----:B------:R-:W-:-:S05]  /*269f0*/  IMAD R3, R5, R16, R6 ;  /* 0x0000001005037224 */ /* 0x000fca00078e0206 */
[----:B------:R-:W-:Y:S01]  /*26a00*/  ISETP.GT.AND P6, PT, R3, R0, PT ;  /* 0x000000000300720c */ /* 0x000fe20003fc4270 */
[----:B------:R-:W-:-:S12]  /*26a10*/  BRA.DIV UR4, `(.L_x_777) ;  /* 0x0000003a042c7947 */ /* 0x000fd8000b800000 */
[----:B------:R-:W-:-:S04]  /*26a20*/  VOTE.ANY R4, PT, !P6 ;  /* 0x0000000000047806 */ /* 0x000fc800070e0100 */
[----:B------:R-:W2:Y:S02]  /*26a30*/  POPC R3, R4 ;  /* 0x0000000400037309 */ /* 0x000ea40000000000 */
[----:B--2---:R2:W3:Y:S02]  /*26a40*/  SHFL.IDX PT, R2, R2, R3, 0x1f ;  /* 0x00001f0302027589 */ /* 0x0044e400000e0000 */
.L_x_920:
[----:B------:R-:W-:Y:S01]  /*26a50*/  ISETP.NE.AND P0, PT, R4, RZ, PT ;  /* 0x000000ff0400720c */ /* 0x000fe20003f05270 */
[----:B------:R-:W-:-:S12]  /*26a60*/  IMAD.MOV.U32 R4, RZ, RZ, RZ ;  /* 0x000000ffff047224 */ /* 0x000fd800078e00ff */
[----:B------:R-:W-:Y:S05]  /*26a70*/  @!P0 BRA `(.L_x_778) ;  /* 0x0000000000108947 */ /* 0x000fea0003800000 */
[----:B------:R-:W-:Y:S01]  /*26a80*/  UMOV UR4, 0xffffffff ;  /* 0xffffffff00047882 */ /* 0x000fe20000000000 */
[----:B------:R-:W-:Y:S02]  /*26a90*/  VIADD R12, R3, 0xffffffff ;  /* 0xffffffff030c7836 */ /* 0x000fe40000000000 */
[----:B------:R-:W-:Y:S05]  /*26aa0*/  BRA.DIV UR4, `(.L_x_779) ;  /* 0x0000003a04507947 */ /* 0x000fea000b800000 */
[----:B------:R4:W0:Y:S02]  /*26ab0*/  SHFL.IDX PT, R4, R5, R12, 0x1f ;  /* 0x00001f0c05047589 */ /* 0x00082400000e0000 */
.L_x_778:
[----:B0-----:R-:W-:Y:S01]  /*26ac0*/  IMAD R16, R4, R16, R6 ;  /* 0x0000001004107224 */ /* 0x001fe200078e0206 */
[----:B---3--:R-:W-:Y:S01]  /*26ad0*/  IABS R6, R2 ;  /* 0x0000000200067213 */ /* 0x008fe20000000000 */
[----:B------:R-:W-:Y:S02]  /*26ae0*/  IMAD.IADD R19, R3, 0x1, R19 ;  /* 0x0000000103137824 */ /* 0x000fe400078e0213 */
[----:B------:R-:W-:Y:S01]  /*26af0*/  IMAD.IADD R17, R0, 0x1, -R16 ;  /* 0x0000000100117824 */ /* 0x000fe200078e0a10 */
[----:B------:R-:W0:Y:S04]  /*26b00*/  I2F.RP R4, R6 ;  /* 0x0000000600047306 */ /* 0x000e280000209400 */
[----:B------:R-:W-:-:S04]  /*26b10*/  IABS R0, R17 ;  /* 0x0000001100007213 */ /* 0x000fc80000000000 */
[----:B0-----:R-:W0:Y:S02]  /*26b20*/  MUFU.RCP R4, R4 ;  /* 0x0000000400047308 */ /* 0x001e240000001000 */
[----:B0-----:R-:W-:-:S06]  /*26b30*/  IADD3 R4, R4, 0xffffffe, RZ ;  /* 0x0ffffffe04047810 */ /* 0x001fcc0007ffe0ff */
[----:B-1--4-:R-:W0:Y:S02]  /*26b40*/  F2I.FTZ.U32.TRUNC.NTZ R5, R4 ;  /* 0x0000000400057305 */ /* 0x012e24000021f000 */
[----:B0-----:R-:W-:-:S04]  /*26b50*/  IMAD.MOV R4, RZ, RZ, -R5 ;  /* 0x000000ffff047224 */ /* 0x001fc800078e0a05 */
[----:B------:R-:W-:Y:S02]  /*26b60*/  IMAD R7, R4, R6, RZ ;  /* 0x0000000604077224 */ /* 0x000fe400078e02ff */
[----:B------:R-:W-:-:S04]  /*26b70*/  IMAD.MOV.U32 R4, RZ, RZ, RZ ;  /* 0x000000ffff047224 */ /* 0x000fc800078e00ff */
[----:B------:R-:W-:Y:S01]  /*26b80*/  IMAD.HI.U32 R4, R5, R7, R4 ;  /* 0x0000000705047227 */ /* 0x000fe200078e0004 */
[----:B------:R-:W-:-:S04]  /*26b90*/  IABS R5, R2 ;  /* 0x0000000200057213 */ /* 0x000fc80000000000 */
[----:B------:R-:W-:Y:S01]  /*26ba0*/  IADD3 R5, RZ, -R5, RZ ;  /* 0x80000005ff057210 */ /* 0x000fe20007ffe0ff */
        /* <DEDUP_REMOVED lines=10> */
[----:B------:R-:W-:Y:S02]  /*26c50*/  @!P2 IADD3 R4, -R4, RZ, RZ ;  /* 0x000000ff0404a210 */ /* 0x000fe40007ffe1ff */
[----:B------:R-:W-:-:S05]  /*26c60*/  @!P1 LOP3.LUT R4, RZ, R2, RZ, 0x33, !PT ;  /* 0x00000002ff049212 */ /* 0x000fca00078e33ff */
[--C-:B------:R-:W-:Y:S02]  /*26c70*/  IMAD.MOV R0, RZ, RZ, -R4.reuse ;  /* 0x000000ffff007224 */ /* 0x100fe400078e0a04 */
[----:B------:R-:W-:Y:S02]  /*26c80*/  IMAD.MOV.U32 R18, RZ, RZ, R4 ;  /* 0x000000ffff127224 */ /* 0x000fe400078e0004 */
[----:B------:R-:W-:Y:S01]  /*26c90*/  IMAD R17, R2, R0, R17 ;  /* 0x0000000002117224 */ /* 0x000fe200078e0211 */
[----:B------:R-:W-:Y:S06]  /*26ca0*/  BRA `(.L_x_780) ;  /* 0x00000000001c7947 */ /* 0x000fec0003800000 */
.L_x_772:
[----:B------:R-:W-:Y:S01]  /*26cb0*/  UMOV UR4, URZ ;  /* 0x0000003f00047c82 */ /* 0x000fe20008000000 */
[----:B------:R-:W-:Y:S01]  /*26cc0*/  UMOV UR5, URZ ;  /* 0x0000003f00057c82 */ /* 0x000fe20008000000 */
[----:B------:R-:W-:Y:S01]  /*26cd0*/  ULDC UR6, c[0x0][0xc3c] ;  /* 0x00030f0000067ab9 */ /* 0x000fe20000000800 */
[----:B------:R-:W-:Y:S01]  /*26ce0*/  MOV R16, R0 ;  /* 0x0000000000107202 */ /* 0x000fe20000000f00 */
[----:B------:R-:W-:Y:S02]  /*26cf0*/  IMAD.U32 R17, RZ, RZ, UR4 ;  /* 0x00000004ff117e24 */ /* 0x000fe4000f8e00ff */
[----:B------:R-:W-:Y:S02]  /*26d00*/  IMAD.U32 R18, RZ, RZ, UR5 ;  /* 0x00000005ff127e24 */ /* 0x000fe4000f8e00ff */
[----:B------:R-:W-:-:S07]  /*26d10*/  IMAD.U32 R19, RZ, RZ, UR6 ;  /* 0x00000006ff137e24 */ /* 0x000fce000f8e00ff */
.L_x_780:
[----:B--2---:R3:W2:Y:S01]  /*26d20*/  LDL R3, [R1+0x4] ;  /* 0x0000040001037983 */ /* 0x0046a20000100800 */
[----:B------:R-:W4:Y:S01]  /*26d30*/  S2R R0, SR_TID.X ;  /* 0x0000000000007919 */ /* 0x000f220000002100 */
[----:B------:R-:W-:Y:S05]  /*26d40*/  WARPSYNC.ALL ;  /* 0x0000000000007948 */ /* 0x000fea0003800000 */
[----:B----4-:R-:W-:Y:S01]  /*26d50*/  LOP3.LUT R0, R0, 0x1f, RZ, 0xc0, !PT ;  /* 0x0000001f00007812 */ /* 0x010fe200078ec0ff */
[----:B------:R-:W-:Y:S03]  /*26d60*/  BAR.SYNC.DEFER_BLOCKING 0x4, 0x180 ;  /* 0x0106000000007b1d */ /* 0x000fe60000010000 */
[----:B------:R-:W-:-:S13]  /*26d70*/  ISETP.NE.AND P0, PT, R0, RZ, PT ;  /* 0x000000ff0000720c */ /* 0x000fda0003f05270 */
[----:B------:R-:W2:Y:S01]  /*26d80*/  @!P0 S2R R0, SR_CgaCtaId ;  /* 0x0000000000008919 */ /* 0x000ea20000008800 */
[----:B------:R-:W-:-:S04]  /*26d90*/  @!P0 MOV R2, 0x400 ;  /* 0x0000040000028802 */ /* 0x000fc80000000f00 */
[----:B--2---:R-:W-:-:S05]  /*26da0*/  @!P0 LEA R3, R0, R2, 0x18 ;  /* 0x0000000200038211 */ /* 0x004fca00078ec0ff */
[----:B------:R3:W-:Y:S04]  /*26db0*/  @!P0 STS.128 [R3+0x298d0], R16 ;  /* 0x0298d01003008388 */ /* 0x0007e80000000c00 */
[----:B------:R3:W-:Y:S01]  /*26dc0*/  @!P0 STL [R1+0x4], R3 ;  /* 0x0000040301008387 */ /* 0x0007e20000100800 */
[----:B------:R-:W-:Y:S06]  /*26dd0*/  BAR.ARV 0x5, 0x180 ;  /* 0x0146000000007b1d */ /* 0x000fec0000002000 */
.L_x_769:
[----:B------:R-:W-:Y:S02]  /*26de0*/  ULDC UR4, c[0x0][0xc3c] ;  /* 0x00030f0000047ab9 */ /* 0x000fe40000000800 */
[----:B--2---:R-:W-:-:S13]  /*26df0*/  ISETP.GE.AND P0, PT, R19, UR4, PT ;  /* 0x0000000413007c0c */ /* 0x004fda000bf06270 */
[----:B------:R-:W-:Y:S05]  /*26e00*/  @!P0 BRA `(.L_x_781) ;  /* 0xffffffa8004c8947 */ /* 0x000fea000383ffff */
[----:B------:R-:W-:Y:S05]  /*26e10*/  BSYNC B7 ;  /* 0x0000000000077941 */ /* 0x000fea0003800000 */
.L_x_671:
[----:B-1----:R-:W2:Y:S01]  /*26e20*/  LDL.LU R0, [R1+0x58] ;  /* 0x0000580001007983 */ /* 0x002ea20000300800 */
[----:B------:R-:W-:Y:S01]  /*26e30*/  BSSY B0, `(.L_x_782) ;  /* 0x000000b000007945 */ /* 0x000fe20003800000 */
[----:B------:R-:W1:Y:S01]  /*26e40*/  S2R R5, SR_CgaCtaId ;  /* 0x0000000000057919 */ /* 0x000e620000008800 */
[----:B--2---:R-:W-:-:S04]  /*26e50*/  IADD3 R0, R0, 0x1, RZ ;  /* 0x0000000100007810 */ /* 0x004fc80007ffe0ff */
[----:B0-----:R-:W-:-:S04]  /*26e60*/  LEA.HI R2, R0, R0, RZ, 0x1 ;  /* 0x0000000000027211 */ /* 0x001fc800078f08ff */
[----:B---3--:R-:W-:-:S05]  /*26e70*/  LOP3.LUT R3, R2, 0xfffffffe, RZ, 0xc0, !PT ;  /* 0xfffffffe02037812 */ /* 0x008fca00078ec0ff */
[----:B------:R-:W-:Y:S01]  /*26e80*/  IMAD.IADD R3, R0, 0x1, -R3 ;  /* 0x0000000100037824 */ /* 0x000fe200078e0a03 */
[----:B------:R-:W-:-:S04]  /*26e90*/  MOV R0, 0x400 ;  /* 0x0000040000007802 */ /* 0x000fc80000000f00 */
[----:B-1----:R-:W-:Y:S02]  /*26ea0*/  LEA R0, R5, R0, 0x18 ;  /* 0x0000000005007211 */ /* 0x002fe400078ec0ff */
[----:B------:R-:W-:-:S04]  /*26eb0*/  SHF.L.U32 R3, R3, 0x1f, RZ ;  /* 0x0000001f03037819 */ /* 0x000fc800000006ff */
[----:B------:R-:W0:Y:S02]  /*26ec0*/  SYNCS.PHASECHK.TRANS64.TRYWAIT P0, [R0+URZ+0x29820], R3 ;  /* 0x02982003000075a7 */ /* 0x000e24000800017f */
[----:B0-----:R-:W-:Y:S05]  /*26ed0*/  @!P0 BRA `(.L_x_783) ;  /* 0x00000034006c8947 */ /* 0x001fea0003800000 */
.L_x_923:
[----:B------:R-:W-:Y:S05]  /*26ee0*/  BSYNC B0 ;  /* 0x0000000000007941 */ /* 0x000fea0003800000 */
.L_x_782:
[----:B------:R-:W-:-:S03]  /*26ef0*/  UMOV UR4, 0xffffffff ;  /* 0xffffffff00047882 */ /* 0x000fc60000000000 */
[----:B------:R-:W-:Y:S05]  /*26f00*/  BRA.DIV UR4, `(.L_x_784) ;  /* 0x0000003604747947 */ /* 0x000fea000b800000 */
[----:B------:R-:W1:Y:S02]  /*26f10*/  S2R R2, SR_TID.X ;  /* 0x0000000000027919 */ /* 0x000e640000002100 */
[----:B-1----:R-:W-:-:S04]  /*26f20*/  SHF.R.U32.HI R2, RZ, 0x5, R2 ;  /* 0x00000005ff027819 */ /* 0x002fc80000011602 */
[----:B------:R-:W-:-:S05]  /*26f30*/  LOP3.LUT R2, R2, 0x3, RZ, 0xc0, !PT ;  /* 0x0000000302027812 */ /* 0x000fca00078ec0ff */
[----:B------:R1:W2:Y:S02]  /*26f40*/  SHFL.IDX PT, R14, R2, RZ, 0x1f ;  /* 0x00001fff020e7589 */ /* 0x0002a400000e0000 */
.L_x_926:
[----:B--2---:R-:W-:-:S13]  /*26f50*/  ISETP.NE.AND P0, PT, R14, RZ, PT ;  /* 0x000000ff0e00720c */ /* 0x004fda0003f05270 */
[----:B------:R-:W-:Y:S05]  /*26f60*/  @P0 BRA `(.L_x_470) ;  /* 0x0000000000b00947 */ /* 0x000fea0003800000 */
[----:B------:R-:W-:-:S03]  /*26f70*/  UMOV UR4, 0xffffffff ;  /* 0xffffffff00047882 */ /* 0x000fc60000000000 */
[----:B------:R-:W-:Y:S05]  /*26f80*/  BRA.DIV UR4, `(.L_x_785) ;  /* 0x0000003604887947 */ /* 0x000fea000b800000 */
[----:B------:R-:W-:-:S13]  /*26f90*/  ELECT P6, URZ, PT ;  /* 0x00000000003f782f */ /* 0x000fda00038c0000 */
.L_x_929:
[----:B------:R-:W-:Y:S05]  /*26fa0*/  @!P6 BRA `(.L_x_470) ;  /* 0x0000000000a0e947 */ /* 0x000fea0003800000 */
[----:B------:R-:W-:-:S06]  /*26fb0*/  ULOP3.LUT UR4, UR36, 0x2, URZ, 0xfc, !UPT ;  /* 0x0000000224047892 */ /* 0x000fcc000f8efc3f */
[----:B-1----:R-:W-:-:S05]  /*26fc0*/  IMAD.U32 R2, RZ, RZ, UR4 ;  /* 0x00000004ff027e24 */ /* 0x002fca000f8e00ff */
[----:B------:R-:W-:-:S13]  /*26fd0*/  ISETP.NE.AND P0, PT, R2, 0x3, PT ;  /* 0x000000030200780c */ /* 0x000fda0003f05270 */
[----:B------:R-:W-:Y:S05]  /*26fe0*/  @!P0 BRA `(.L_x_786) ;  /* 0x0000000000048947 */ /* 0x000fea0003800000 */
[----:B------:R-:W-:Y:S01]  /*26ff0*/  BPT.TRAP 0x1 ;  /* 0x000000040000795c */ /* 0x000fe20000300000 */
.L_x_786:
[----:B0-----:R-:W2:Y:S04]  /*27000*/  LDL R3, [R1+0x8] ;  /* 0x0000080001037983 */ /* 0x001ea80000100800 */
[----:B------:R-:W3:Y:S01]  /*27010*/  LDL.LU R7, [R1+0x14] ;  /* 0x0000140001077983 */ /* 0x000ee20000300800 */
[----:B------:R-:W-:-:S05]  /*27020*/  VIADD R2, R0, 0x29840 ;  /* 0x0002984000027836 */ /* 0x000fca0000000000 */
[C---:B--2---:R-:W-:Y:S01]  /*27030*/  LEA R6, R3.reuse, R2, 0x3 ;  /* 0x0000000203067211 */ /* 0x044fe200078e18ff */
[----:B------:R-:W-:Y:S01]  /*27040*/  VIADD R3, R3, 0x1 ;  /* 0x0000000103037836 */ /* 0x000fe20000000000 */
[----:B---3--:R-:W-:-:S04]  /*27050*/  SHF.L.U32 R5, R7, 0x1f, RZ ;  /* 0x0000001f07057819 */ /* 0x008fc800000006ff */
[C---:B------:R-:W-:Y:S01]  /*27060*/  ISETP.NE.AND P2, PT, R3.reuse, 0x2, PT ;  /* 0x000000020300780c */ /* 0x040fe20003f45270 */
[----:B------:R-:W0:Y:S03]  /*27070*/  SYNCS.PHASECHK.TRANS64.TRYWAIT P1, [R6+URZ], R5 ;  /* 0x00000005060075a7 */ /* 0x000e26000802017f */
[----:B------:R-:W-:Y:S02]  /*27080*/  SEL R4, RZ, 0x1, P2 ;  /* 0x00000001ff047807 */ /* 0x000fe40001000000 */
[----:B------:R-:W-:Y:S02]  /*27090*/  SEL R3, R3, RZ, P2 ;  /* 0x000000ff03037207 */ /* 0x000fe40001000000 */
[----:B------:R-:W-:-:S03]  /*270a0*/  LOP3.LUT R4, R7, R4, RZ, 0x3c, !PT ;  /* 0x0000000407047212 */ /* 0x000fc600078e3cff */
[----:B------:R-:W-:Y:S01]  /*270b0*/  IMAD R7, R3, 0x8, R2 ;  /* 0x0000000803077824 */ /* 0x000fe200078e0202 */
[----:B------:R-:W-:Y:S01]  /*270c0*/  SHF.L.U32 R2, R4, 0x1f, RZ ;  /* 0x0000001f04027819 */ /* 0x000fe200000006ff */
[----:B0-----:R-:W-:Y:S06]  /*270d0*/  @!P1 BRA `(.L_x_787) ;  /* 0x0000003400549947 */ /* 0x001fec0003800000 */
.L_x_930:
[----:B------:R-:W1:Y:S02]  /*270e0*/  SYNCS.PHASECHK.TRANS64.TRYWAIT P1, [R7+URZ], R2 ;  /* 0x00000002070075a7 */ /* 0x000e64000802017f */
[----:B-1----:R-:W-:Y:S05]  /*270f0*/  @!P1 BRA `(.L_x_788) ;  /* 0x0000003400609947 */ /* 0x002fea0003800000 */
.L_x_931:
[----:B------:R-:W-:Y:S05]  /*27100*/  @!P0 BRA `(.L_x_789) ;  /* 0x0000000000048947 */ /* 0x000fea0003800000 */
[----:B------:R-:W-:Y:S01]  /*27110*/  BPT.TRAP 0x1 ;  /* 0x000000040000795c */ /* 0x000fe20000300000 */
.L_x_789:
[----:B------:R-:W2:Y:S02]  /*27120*/  LDL.LU R4, [R1+0x8] ;  /* 0x0000080001047983 */ /* 0x000ea40000300800 */
[----:B--2---:R-:W-:-:S04]  /*27130*/  IMAD R4, R4, 0x8, R0 ;  /* 0x0000000804047824 */ /* 0x004fc800078e0200 */
[----:B------:R-:W2:Y:S02]  /*27140*/  SYNCS.PHASECHK.TRANS64.TRYWAIT P1, [R4+URZ+0x29860], R5 ;  /* 0x02986005040075a7 */ /* 0x000ea4000802017f */
[----:B--2---:R-:W-:Y:S05]  /*27150*/  @!P1 BRA `(.L_x_790) ;  /* 0x00000034005c9947 */ /* 0x004fea0003800000 */
.L_x_932:
[----:B------:R-:W-:Y:S05]  /*27160*/  @!P0 BRA `(.L_x_791) ;  /* 0x0000000000048947 */ /* 0x000fea0003800000 */
[----:B------:R-:W-:Y:S01]  /*27170*/  BPT.TRAP 0x1 ;  /* 0x000000040000795c */ /* 0x000fe20000300000 */
.L_x_791:
[----:B------:R-:W-:-:S04]  /*27180*/  LEA R3, R3, R0, 0x3 ;  /* 0x0000000003037211 */ /* 0x000fc800078e18ff */
[----:B------:R-:W3:Y:S02]  /*27190*/  SYNCS.PHASECHK.TRANS64.TRYWAIT P1, [R3+URZ+0x29860], R2 ;  /* 0x02986002030075a7 */ /* 0x000ee4000802017f */
[----:B---3--:R-:W-:Y:S05]  /*271a0*/  @!P1 BRA `(.L_x_792) ;  /* 0x00000034005c9947 */ /* 0x008fea0003800000 */
.L_x_933:
[----:B------:R-:W-:Y:S05]  /*271b0*/  @!P0 BRA `(.L_x_793) ;  /* 0x0000000000048947 */ /* 0x000fea0003800000 */
[----:B------:R-:W-:Y:S01]  /*271c0*/  BPT.TRAP 0x1 ;  /* 0x000000040000795c */ /* 0x000fe20000300000 */
.L_x_793:
[----:B------:R-:W4:Y:S02]  /*271d0*/  SYNCS.PHASECHK.TRANS64.TRYWAIT P0, [R4+URZ+0x29880], R5 ;  /* 0x02988005040075a7 */ /* 0x000f24000800017f */
[----:B----4-:R-:W-:Y:S05]  /*271e0*/  @!P0 BRA `(.L_x_794) ;  /* 0x0000003400608947 */ /* 0x010fea0003800000 */
.L_x_795:
[----:B------:R0:W0:Y:S02]  /*271f0*/  SYNCS.PHASECHK.TRANS64.TRYWAIT P0, [R3+URZ+0x29880], R2 ;  /* 0x02988002030075a7 */ /* 0x000024000800017f */
[----:B0-----:R-:W-:Y:S05]  /*27200*/  @!P0 NANOSLEEP.SYNCS 0x989680 ;  /* 0x009896800000895d */ /* 0x001fea0003900000 */
[----:B------:R-:W0:Y:S02]  /*27210*/  @!P0 SYNCS.PHASECHK.TRANS64 P0, [R3+URZ+0x29880], R2 ;  /* 0x02988002030085a7 */ /* 0x000e24000800007f */
[----:B0-----:R-:W-:Y:S05]  /*27220*/  @!P0 BRA `(.L_x_795) ;  /* 0xfffffffc00f08947 */ /* 0x001fea000383ffff */
.L_x_470:
[----:B------:R-:W-:Y:S05]  /*27230*/  BSYNC B8 ;  /* 0x0000000000087941 */ /* 0x000fea0003800000 */
.L_x_467:
[----:B------:R-:W-:Y:S05]  /*27240*/  EXIT ;  /* 0x000000000000794d */ /* 0x000fea0003800000 */
.L_x_488:
[----:B---3--:R3:W4:Y:S02]  /*27250*/  SYNCS.PHASECHK.TRANS64.TRYWAIT P5, [R97+URZ+0x29890], R98 ;  /* 0x02989062610075a7 */ /* 0x00872400080a017f */
[----:B----4-:R-:W-:Y:S05]  /*27260*/  @!P5 NANOSLEEP.SYNCS 0x989680 ;  /* 0x009896800000d95d */ /* 0x010fea0003900000 */
[----:B------:R-:W4:Y:S02]  /*27270*/  @!P5 SYNCS.PHASECHK.TRANS64 P5, [R97+URZ+0x29890], R98 ;  /* 0x029890626100d5a7 */ /* 0x000f2400080a007f */
[----:B----4-:R-:W-:Y:S05]  /*27280*/  @!P5 BRA `(.L_x_488) ;  /* 0xfffffffc00f0d947 */ /* 0x010fea000383ffff */
[----:B------:R-:W-:Y:S05]  /*27290*/  BRA `(.L_x_796) ;  /* 0xfffffdc000947947 */ /* 0x000fea000383ffff */
.L_x_542:
[----:B--2---:R2:W4:Y:S02]  /*272a0*/  SYNCS.PHASECHK.TRANS64.TRYWAIT P5, [R97+URZ+0x29890], R98 ;  /* 0x02989062610075a7 */ /* 0x00452400080a017f */
[----:B----4-:R-:W-:Y:S05]  /*272b0*/  @!P5 NANOSLEEP.SYNCS 0x989680 ;  /* 0x009896800000d95d */ /* 0x010fea0003900000 */
[----:B------:R-:W4:Y:S02]  /*272c0*/  @!P5 SYNCS.PHASECHK.TRANS64 P5, [R97+URZ+0x29890], R98 ;  /* 0x029890626100d5a7 */ /* 0x000f2400080a007f */
[----:B----4-:R-:W-:Y:S05]  /*272d0*/  @!P5 BRA `(.L_x_542) ;  /* 0xfffffffc00f0d947 */ /* 0x010fea000383ffff */
[----:B------:R-:W-:Y:S05]  /*272e0*/  BRA `(.L_x_797) ;  /* 0xfffffe1c00d87947 */ /* 0x000fea000383ffff */
.L_x_567:
[----:B-1----:R1:W2:Y:S02]  /*272f0*/  SYNCS.PHASECHK.TRANS64.TRYWAIT P2, [R97+URZ+0x29890], R98 ;  /* 0x02989062610075a7 */ /* 0x0022a4000804017f */
[----:B--2---:R-:W-:Y:S05]  /*27300*/  @!P2 NANOSLEEP.SYNCS 0x989680 ;  /* 0x009896800000a95d */ /* 0x004fea0003900000 */
[----:B------:R-:W2:Y:S02]  /*27310*/  @!P2 SYNCS.PHASECHK.TRANS64 P2, [R97+URZ+0x29890], R98 ;  /* 0x029890626100a5a7 */ /* 0x000ea4000804007f */
[----:B--2---:R-:W-:Y:S05]  /*27320*/  @!P2 BRA `(.L_x_567) ;  /* 0xfffffffc00f0a947 */ /* 0x004fea000383ffff */
[----:B------:R-:W-:Y:S05]  /*27330*/  BRA `(.L_x_798) ;  /* 0xfffffe7c00887947 */ /* 0x000fea000383ffff */
.L_x_573:
[----:B-1----:R1:W2:Y:S02]  /*27340*/  SYNCS.PHASECHK.TRANS64.TRYWAIT P1, [R97+URZ+0x298b0], R98 ;  /* 0x0298b062610075a7 */ /* 0x0022a4000802017f */
[----:B--2---:R-:W-:Y:S05]  /*27350*/  @!P1 NANOSLEEP.SYNCS 0x989680 ;  /* 0x009896800000995d */ /* 0x004fea0003900000 */
[----:B------:R-:W2:Y:S02]  /*27360*/  @!P1 SYNCS.PHASECHK.TRANS64 P1, [R97+URZ+0x298b0], R98 ;  /* 0x0298b062610095a7 */ /* 0x000ea4000802007f */
[----:B--2---:R-:W-:Y:S05]  /*27370*/  @!P1 BRA `(.L_x_573) ;  /* 0xfffffffc00f09947 */ /* 0x004fea000383ffff */
[----:B------:R-:W-:Y:S05]  /*27380*/  BRA `(.L_x_799) ;  /* 0xfffffe8000887947 */ /* 0x000fea000383ffff */
.L_x_581:
[----:B------:R-:W-:Y:S01]  /*27390*/  BSSY B0, `(.L_x_800) ;  /* 0x0000008000007945 */ /* 0x000fe20003800000 */
[----:B------:R-:W-:Y:S01]  /*273a0*/  IMAD.MOV.U32 R13, RZ, RZ, R234 ;  /* 0x000000ffff0d7224 */ /* 0x000fe200078e00ea */
[----:B------:R-:W-:Y:S01]  /*273b0*/  MOV R15, 0xffffffff ;  /* 0xffffffff000f7802 */ /* 0x000fe20000000f00 */
[----:B------:R-:W-:Y:S02]  /*273c0*/  IMAD.MOV.U32 R12, RZ, RZ, RZ ;  /* 0x000000ffff0c7224 */ /* 0x000fe400078e00ff */
[----:B------:R-:W-:-:S07]  /*273d0*/  IMAD.MOV.U32 R11, RZ, RZ, 0x1f ;  /* 0x0000001fff0b7424 */ /* 0x000fce00078e00ff */
[----:B-----5:R-:W-:Y:S05]  /*273e0*/  WARPSYNC.COLLECTIVE R15, `(.L_x_801) ;  /* 0x000000000f087348 */ /* 0x020fea0003c00000 */
[----:B------:R0:W1:Y:S02]  /*273f0*/  SHFL.IDX P6, R14, R13, R12, R11 ;  /* 0x0000000c0d0e7389 */ /* 0x00006400000c000b */
[----:B01---5:R-:W-:Y:S01]  /*27400*/  ENDCOLLECTIVE ;  /* 0x000000000000791b */ /* 0x023fe20003800000 */
.L_x_801:
[----:B------:R-:W-:Y:S05]  /*27410*/  BSYNC B0 ;  /* 0x0000000000007941 */ /* 0x000fea0003800000 */
.L_x_800:
[----:B------:R-:W-:Y:S01]  /*27420*/  IMAD.MOV.U32 R201, RZ, RZ, R14 ;  /* 0x000000ffffc97224 */ /* 0x000fe200078e000e */
[----:B------:R-:W-:Y:S06]  /*27430*/  BRA `(.L_x_802) ;  /* 0xfffffe8800e07947 */ /* 0x000fec000383ffff */
.L_x_591:
[----:B------:R-:W-:Y:S01]  /*27440*/  BSSY B1, `(.L_x_803) ;  /* 0x0000008000017945 */ /* 0x000fe20003800000 */
[----:B------:R-:W-:Y:S01]  /*27450*/  IMAD.MOV.U32 R13, RZ, RZ, R26 ;  /* 0x000000ffff0d7224 */ /* 0x000fe200078e001a */
[----:B------:R-:W-:Y:S01]  /*27460*/  MOV R11, 0x1e1f ;  /* 0x00001e1f000b7802 */ /* 0x000fe20000000f00 */
[----:B------:R-:W-:Y:S02]  /*27470*/  IMAD.MOV.U32 R12, RZ, RZ, RZ ;  /* 0x000000ffff0c7224 */ /* 0x000fe400078e00ff */
[----:B------:R-:W-:-:S07]  /*27480*/  IMAD.MOV.U32 R15, RZ, RZ, -0x1 ;  /* 0xffffffffff0f7424 */ /* 0x000fce00078e00ff */
[----:B0-----:R-:W-:Y:S05]  /*27490*/  WARPSYNC.COLLECTIVE R15, `(.L_x_804) ;  /* 0x000000000f087348 */ /* 0x001fea0003c00000 */
[----:B------:R1:W2:Y:S02]  /*274a0*/  SHFL.IDX P6, R14, R13, R12, R11 ;  /* 0x0000000c0d0e7389 */ /* 0x0002a400000c000b */
[----:B012---:R-:W-:Y:S01]  /*274b0*/  ENDCOLLECTIVE ;  /* 0x000000000000791b */ /* 0x007fe20003800000 */
.L_x_804:
[----:B------:R-:W-:Y:S05]  /*274c0*/  BSYNC B1 ;  /* 0x0000000000017941 */ /* 0x000fea0003800000 */
.L_x_803:
[----:B------:R-:W-:Y:S01]  /*274d0*/  IMAD.MOV.U32 R13, RZ, RZ, R24 ;  /* 0x000000ffff0d7224 */ /* 0x000fe200078e0018 */
[----:B------:R-:W-:Y:S01]  /*274e0*/  MOV R12, RZ ;  /* 0x000000ff000c7202 */ /* 0x000fe20000000f00 */
[----:B------:R-:W-:Y:S02]  /*274f0*/  IMAD.MOV.U32 R11, RZ, RZ, 0x1e1f ;  /* 0x00001e1fff0b7424 */ /* 0x000fe400078e00ff */
[----:B------:R-:W-:Y:S02]  /*27500*/  IMAD.MOV.U32 R15, RZ, RZ, -0x1 ;  /* 0xffffffffff0f7424 */ /* 0x000fe400078e00ff */
[----:B------:R-:W-:-:S07]  /*27510*/  IMAD.MOV.U32 R3, RZ, RZ, R14 ;  /* 0x000000ffff037224 */ /* 0x000fce00078e000e */
[----:B------:R-:W-:Y:S05]  /*27520*/  WARPSYNC.COLLECTIVE R15, `(.L_x_805) ;  /* 0x000000000f087348 */ /* 0x000fea0003c00000 */
[----:B------:R0:W1:Y:S02]  /*27530*/  SHFL.IDX P6, R14, R13, R12, R11 ;  /* 0x0000000c0d0e7389 */ /* 0x00006400000c000b */
[----:B01----:R-:W-:Y:S01]  /*27540*/  ENDCOLLECTIVE ;  /* 0x000000000000791b */ /* 0x003fe20003800000 */
.L_x_805:
[----:B------:R-:W-:Y:S01]  /*27550*/  MOV R13, R27 ;  /* 0x0000001b000d7202 */ /* 0x000fe20000000f00 */
[----:B------:R-:W-:-:S07]  /*27560*/  IMAD.MOV.U32 R5, RZ, RZ, R14 ;  /* 0x000000ffff057224 */ /* 0x000fce00078e000e */
[----:B------:R-:W-:Y:S05]  /*27570*/  WARPSYNC.COLLECTIVE R15, `(.L_x_806) ;  /* 0x000000000f087348 */ /* 0x000fea0003c00000 */
[----:B------:R0:W1:Y:S02]  /*27580*/  SHFL.IDX P6, R14, R13, R12, R11 ;  /* 0x0000000c0d0e7389 */ /* 0x00006400000c000b */
[----:B01----:R-:W-:Y:S01]  /*27590*/  ENDCOLLECTIVE ;  /* 0x000000000000791b */ /* 0x003fe20003800000 */
.L_x_806:
[----:B------:R-:W-:Y:S02]  /*275a0*/  IMAD.MOV.U32 R13, RZ, RZ, R144 ;  /* 0x000000ffff0d7224 */ /* 0x000fe400078e0090 */
[----:B------:R-:W-:-:S07]  /*275b0*/  IMAD.MOV.U32 R7, RZ, RZ, R14 ;  /* 0x000000ffff077224 */ /* 0x000fce00078e000e */
[----:B------:R-:W-:Y:S05]  /*275c0*/  WARPSYNC.COLLECTIVE R15, `(.L_x_807) ;  /* 0x000000000f087348 */ /* 0x000fea0003c00000 */
[----:B------:R0:W1:Y:S02]  /*275d0*/  SHFL.IDX P6, R14, R13, R12, R11 ;  /* 0x0000000c0d0e7389 */ /* 0x00006400000c000b */
[----:B01----:R-:W-:Y:S01]  /*275e0*/  ENDCOLLECTIVE ;  /* 0x000000000000791b */ /* 0x003fe20003800000 */
.L_x_807:
[----:B------:R-:W-:Y:S05]  /*275f0*/  BRA `(.L_x_808) ;  /* 0xfffffe8c00cc7947 */ /* 0x000fea000383ffff */
.L_x_595:
[----:B-1----:R1:W2:Y:S02]  /*27600*/  SYNCS.PHASECHK.TRANS64.TRYWAIT P0, [R16+URZ+0x29800], R5 ;  /* 0x02980005100075a7 */ /* 0x0022a4000800017f */
[----:B--2---:R-:W-:Y:S05]  /*27610*/  @!P0 NANOSLEEP.SYNCS 0x989680 ;  /* 0x009896800000895d */ /* 0x004fea0003900000 */
[----:B------:R-:W2:Y:S02]  /*27620*/  @!P0 SYNCS.PHASECHK.TRANS64 P0, [R16+URZ+0x29800], R5 ;  /* 0x02980005100085a7 */ /* 0x000ea4000800007f */
[----:B--2---:R-:W-:Y:S05]  /*27630*/  @!P0 BRA `(.L_x_595) ;  /* 0xfffffffc00f08947 */ /* 0x004fea000383ffff */
[----:B------:R-:W-:Y:S05]  /*27640*/  BRA `(.L_x_809) ;  /* 0xfffffe94000c7947 */ /* 0x000fea000383ffff */
.L_x_607:
[----:B------:R-:W-:Y:S01]  /*27650*/  BSSY B1, `(.L_x_810) ;  /* 0x0000008000017945 */ /* 0x000fe20003800000 */
[----:B------:R-:W-:Y:S01]  /*27660*/  IMAD.MOV.U32 R13, RZ, RZ, R26 ;  /* 0x000000ffff0d7224 */ /* 0x000fe200078e001a */
[----:B------:R-:W-:Y:S01]  /*27670*/  MOV R12, RZ ;  /* 0x000000ff000c7202 */ /* 0x000fe20000000f00 */
[----:B------:R-:W-:Y:S02]  /*27680*/  IMAD.MOV.U32 R11, RZ, RZ, 0x1e1f ;  /* 0x00001e1fff0b7424 */ /* 0x000fe400078e00ff */
[----:B------:R-:W-:-:S07]  /*27690*/  IMAD.MOV.U32 R15, RZ, RZ, -0x1 ;  /* 0xffffffffff0f7424 */ /* 0x000fce00078e00ff */
[----:B0-----:R-:W-:Y:S05]  /*276a0*/  WARPSYNC.COLLECTIVE R15, `(.L_x_811) ;  /* 0x000000000f087348 */ /* 0x001fea0003c00000 */
[----:B------:R1:W2:Y:S02]  /*276b0*/  SHFL.IDX P6, R14, R13, R12, R11 ;  /* 0x0000000c0d0e7389 */ /* 0x0002a400000c000b */
[----:B012---:R-:W-:Y:S01]  /*276c0*/  ENDCOLLECTIVE ;  /* 0x000000000000791b */ /* 0x007fe20003800000 */
.L_x_811:
[----:B------:R-:W-:Y:S05]  /*276d0*/  BSYNC B1 ;  /* 0x0000000000017941 */ /* 0x000fea0003800000 */
.L_x_810:
[----:B------:R-:W-:Y:S01]  /*276e0*/  MOV R13, R24 ;  /* 0x00000018000d7202 */ /* 0x000fe20000000f00 */
[----:B------:R-:W-:Y:S02]  /*276f0*/  IMAD.MOV.U32 R12, RZ, RZ, RZ ;  /* 0x000000ffff0c7224 */ /* 0x000fe400078e00ff */
[----:B------:R-:W-:Y:S02]  /*27700*/  IMAD.MOV.U32 R11, RZ, RZ, 0x1e1f ;  /* 0x00001e1fff0b7424 */ /* 0x000fe400078e00ff */
[----:B------:R-:W-:Y:S02]  /*27710*/  IMAD.MOV.U32 R15, RZ, RZ, -0x1 ;  /* 0xffffffffff0f7424 */ /* 0x000fe400078e00ff */
[----:B------:R-:W-:-:S07]  /*27720*/  IMAD.MOV.U32 R0, RZ, RZ, R14 ;  /* 0x000000ffff007224 */ /* 0x000fce00078e000e */
[----:B------:R-:W-:Y:S05]  /*27730*/  WARPSYNC.COLLECTIVE R15, `(.L_x_812) ;  /* 0x000000000f087348 */ /* 0x000fea0003c00000 */
[----:B------:R0:W1:Y:S02]  /*27740*/  SHFL.IDX P6, R14, R13, R12, R11 ;  /* 0x0000000c0d0e7389 */ /* 0x00006400000c000b */
[----:B01----:R-:W-:Y:S01]  /*27750*/  ENDCOLLECTIVE ;  /* 0x000000000000791b */ /* 0x003fe20003800000 */
.L_x_812:
[----:B------:R-:W-:Y:S01]  /*27760*/  IMAD.MOV.U32 R13, RZ, RZ, R27 ;  /* 0x000000ffff0d7224 */ /* 0x000fe200078e001b */
[----:B------:R-:W-:-:S07]  /*27770*/  MOV R3, R14 ;  /* 0x0000000e00037202 */ /* 0x000fce0000000f00 */
[----:B------:R-:W-:Y:S05]  /*27780*/  WARPSYNC.COLLECTIVE R15, `(.L_x_813) ;  /* 0x000000000f087348 */ /* 0x000fea0003c00000 */
[----:B------:R0:W1:Y:S02]  /*27790*/  SHFL.IDX P6, R14, R13, R12, R11 ;  /* 0x0000000c0d0e7389 */ /* 0x00006400000c000b */
[----:B01----:R-:W-:Y:S01]  /*277a0*/  ENDCOLLECTIVE ;  /* 0x000000000000791b */ /* 0x003fe20003800000 */
.L_x_813:
[----:B------:R-:W-:Y:S02]  /*277b0*/  IMAD.MOV.U32 R13, RZ, RZ, R144 ;  /* 0x000000ffff0d7224 */ /* 0x000fe400078e0090 */
[----:B------:R-:W-:-:S07]  /*277c0*/  IMAD.MOV.U32 R20, RZ, RZ, R14 ;  /* 0x000000ffff147224 */ /* 0x000fce00078e000e */
[----:B------:R-:W-:Y:S05]  /*277d0*/  WARPSYNC.COLLECTIVE R15, `(.L_x_814) ;  /* 0x000000000f087348 */ /* 0x000fea0003c00000 */
[----:B------:R0:W1:Y:S02]  /*277e0*/  SHFL.IDX P6, R14, R13, R12, R11 ;  /* 0x0000000c0d0e7389 */ /* 0x00006400000c000b */
[----:B01----:R-:W-:Y:S01]  /*277f0*/  ENDCOLLECTIVE ;  /* 0x000000000000791b */ /* 0x003fe20003800000 */
.L_x_814:
[----:B------:R-:W-:Y:S01]  /*27800*/  MOV R21, R14 ;  /* 0x0000000e00157202 */ /* 0x000fe20000000f00 */
[----:B------:R-:W-:Y:S06]  /*27810*/  BRA `(.L_x_815) ;  /* 0xfffffec0005c7947 */ /* 0x000fec000383ffff */
.L_x_611:
[----:B--2---:R2:W3:Y:S02]  /*27820*/  SYNCS.PHASECHK.TRANS64.TRYWAIT P0, [R16+URZ+0x29800], R21 ;  /* 0x02980015100075a7 */ /* 0x0044e4000800017f */
[----:B---3--:R-:W-:Y:S05]  /*27830*/  @!P0 NANOSLEEP.SYNCS 0x989680 ;  /* 0x009896800000895d */ /* 0x008fea0003900000 */
[----:B------:R-:W3:Y:S02]  /*27840*/  @!P0 SYNCS.PHASECHK.TRANS64 P0, [R16+URZ+0x29800], R21 ;  /* 0x02980015100085a7 */ /* 0x000ee4000800007f */
[----:B---3--:R-:W-:Y:S05]  /*27850*/  @!P0 BRA `(.L_x_611) ;  /* 0xfffffffc00f08947 */ /* 0x008fea000383ffff */
[----:B------:R-:W-:Y:S05]  /*27860*/  BRA `(.L_x_816) ;  /* 0xfffffec400607947 */ /* 0x000fea000383ffff */
.L_x_619:
[----:B-1----:R1:W2:Y:S02]  /*27870*/  SYNCS.PHASECHK.TRANS64.TRYWAIT P2, [R3+URZ+0x29830], R0 ;  /* 0x02983000030075a7 */ /* 0x0022a4000804017f */
[----:B--2---:R-:W-:Y:S05]  /*27880*/  @!P2 NANOSLEEP.SYNCS 0x989680 ;  /* 0x009896800000a95d */ /* 0x004fea0003900000 */
[----:B------:R-:W2:Y:S02]  /*27890*/  @!P2 SYNCS.PHASECHK.TRANS64 P2, [R3+URZ+0x29830], R0 ;  /* 0x029830000300a5a7 */ /* 0x000ea4000804007f */
[----:B--2---:R-:W-:Y:S05]  /*278a0*/  @!P2 BRA `(.L_x_619) ;  /* 0xfffffffc00f0a947 */ /* 0x004fea000383ffff */
[----:B------:R-:W-:Y:S05]  /*278b0*/  BRA `(.L_x_618) ;  /* 0xfffffef400947947 */ /* 0x000fea000383ffff */
.L_x_625:
[----:B-1----:R1:W2:Y:S02]  /*278c0*/  SYNCS.PHASECHK.TRANS64.TRYWAIT P2, [R11+URZ+0x29830], R10 ;  /* 0x0298300a0b0075a7 */ /* 0x0022a4000804017f */
[----:B--2---:R-:W-:Y:S05]  /*278d0*/  @!P2 NANOSLEEP.SYNCS 0x989680 ;  /* 0x009896800000a95d */ /* 0x004fea0003900000 */
[----:B------:R-:W2:Y:S02]  /*278e0*/  @!P2 SYNCS.PHASECHK.TRANS64 P2, [R11+URZ+0x29830], R10 ;  /* 0x0298300a0b00a5a7 */ /* 0x000ea4000804007f */
[----:B--2---:R-:W-:Y:S05]  /*278f0*/  @!P2 BRA `(.L_x_625) ;  /* 0xfffffffc00f0a947 */ /* 0x004fea000383ffff */
[----:B------:R-:W-:Y:S05]  /*27900*/  BRA `(.L_x_624) ;  /* 0xffffff2c00607947 */ /* 0x000fea000383ffff */
.L_x_629:
[----:B-1----:R1:W2:Y:S02]  /*27910*/  SYNCS.PHASECHK.TRANS64.TRYWAIT P1, [R11+URZ+0x29850], R8 ;  /* 0x029850080b0075a7 */ /* 0x0022a4000802017f */
[----:B--2---:R-:W-:Y:S05]  /*27920*/  @!P1 NANOSLEEP.SYNCS 0x989680 ;  /* 0x009896800000995d */ /* 0x004fea0003900000 */
[----:B------:R-:W2:Y:S02]  /*27930*/  @!P1 SYNCS.PHASECHK.TRANS64 P1, [R11+URZ+0x29850], R8 ;  /* 0x029850080b0095a7 */ /* 0x000ea4000802007f */
[----:B--2---:R-:W-:Y:S05]  /*27940*/  @!P1 BRA `(.L_x_629) ;  /* 0xfffffffc00f09947 */ /* 0x004fea000383ffff */
[----:B------:R-:W-:Y:S05]  /*27950*/  BRA `(.L_x_626) ;  /* 0xffffff3c009c7947 */ /* 0x000fea000383ffff */
.L_x_635:
[----:B-1----:R1:W2:Y:S02]  /*27960*/  SYNCS.PHASECHK.TRANS64.TRYWAIT P1, [R15+URZ+0x29850], R0 ;  /* 0x029850000f0075a7 */ /* 0x0022a4000802017f */
[----:B--2---:R-:W-:Y:S05]  /*27970*/  @!P1 NANOSLEEP.SYNCS 0x989680 ;  /* 0x009896800000995d */ /* 0x004fea0003900000 */
[----:B------:R-:W2:Y:S02]  /*27980*/  @!P1 SYNCS.PHASECHK.TRANS64 P1, [R15+URZ+0x29850], R0 ;  /* 0x029850000f0095a7 */ /* 0x000ea4000802007f */
[----:B--2---:R-:W-:Y:S05]  /*27990*/  @!P1 BRA `(.L_x_635) ;  /* 0xfffffffc00f09947 */ /* 0x004fea000383ffff */
[----:B------:R-:W-:Y:S05]  /*279a0*/  BRA `(.L_x_634) ;  /* 0xffffff5c00b07947 */ /* 0x000fea000383ffff */
.L_x_639:
[----:B------:R-:W-:Y:S01]  /*279b0*/  IMAD.MOV.U32 R12, RZ, RZ, R0 ;  /* 0x000000ffff0c7224 */ /* 0x000fe200078e0000 */
[----:B------:R-:W-:Y:S01]  /*279c0*/  SEL R5, R96, R97, P0 ;  /* 0x0000006160057207 */ /* 0x000fe20000000000 */
[----:B------:R-:W-:Y:S01]  /*279d0*/  IMAD.MOV.U32 R11, RZ, RZ, 0x1c1f ;  /* 0x00001c1fff0b7424 */ /* 0x000fe200078e00ff */
[----:B------:R-:W-:Y:S01]  /*279e0*/  SEL R7, R97, R96, P0 ;  /* 0x0000006061077207 */ /* 0x000fe20000000000 */
[----:B------:R-:W-:Y:S01]  /*279f0*/  IMAD.MOV.U32 R15, RZ, RZ, -0x1 ;  /* 0xffffffffff0f7424 */ /* 0x000fe200078e00ff */
[----:B------:R-:W-:Y:S02]  /*27a00*/  SEL R9, R92, R93, P0 ;  /* 0x0000005d5c097207 */ /* 0x000fe40000000000 */
[----:B------:R-:W-:-:S07]  /*27a10*/  SEL R21, R93, R92, P0 ;  /* 0x0000005c5d157207 */ /* 0x000fce0000000000 */
[----:B-1---5:R-:W-:Y:S05]  /*27a20*/  WARPSYNC.COLLECTIVE R15, `(.L_x_817) ;  /* 0x000000000f087348 */ /* 0x022fea0003c00000 */
[----:B------:R0:W2:Y:S02]  /*27a30*/  SHFL.IDX P6, R14, R13, R12, R11 ;  /* 0x0000000c0d0e7389 */ /* 0x0000a400000c000b */
[----:B012--5:R-:W-:Y:S01]  /*27a40*/  ENDCOLLECTIVE ;  /* 0x000000000000791b */ /* 0x027fe20003800000 */
.L_x_817:
[----:B------:R-:W-:Y:S02]  /*27a50*/  SEL R25, R48, R45, P0 ;  /* 0x0000002d30197207 */ /* 0x000fe40000000000 */
[----:B------:R-:W-:Y:S02]  /*27a60*/  SEL R27, R45, R48, P0 ;  /* 0x000000302d1b7207 */ /* 0x000fe40000000000 */
[----:B------:R-:W-:Y:S02]  /*27a70*/  SEL R29, R40, R37, P0 ;  /* 0x00000025281d7207 */ /* 0x000fe40000000000 */
[----:B------:R-:W-:Y:S02]  /*27a80*/  SEL R31, R37, R40, P0 ;  /* 0x00000028251f7207 */ /* 0x000fe40000000000 */
[----:B------:R-:W-:Y:S02]  /*27a90*/  SEL R45, R65, R68, P0 ;  /* 0x00000044412d7207 */ /* 0x000fe40000000000 */
[----:B------:R-:W-:-:S02]  /*27aa0*/  SEL R49, R68, R65, P0 ;  /* 0x0000004144317207 */ /* 0x000fc40000000000 */
[----:B------:R-:W-:Y:S01]  /*27ab0*/  SEL R63, R38, R67, P0 ;  /* 0x00000043263f7207 */ /* 0x000fe20000000000 */
[----:B------:R-:W-:Y:S01]  /*27ac0*/  IMAD.MOV.U32 R13, RZ, RZ, R3 ;  /* 0x000000ffff0d7224 */ /* 0x000fe200078e0003 */
[----:B------:R-:W-:Y:S01]  /*27ad0*/  SEL R65, R67, R38, P0 ;  /* 0x0000002643417207 */ /* 0x000fe20000000000 */
[----:B------:R-:W-:Y:S01]  /*27ae0*/  IMAD.MOV.U32 R12, RZ, RZ, R2 ;  /* 0x000000ffff0c7224 */ /* 0x000fe200078e0002 */
[----:B------:R-:W-:Y:S02]  /*27af0*/  SEL R67, R30, R69, P0 ;  /* 0x000000451e437207 */ /* 0x000fe40000000000 */
[----:B------:R-:W-:Y:S02]  /*27b00*/  SEL R69, R69, R30, P0 ;  /* 0x0000001e45457207 */ /* 0x000fe40000000000 */
[----:B------:R-:W-:Y:S02]  /*27b10*/  SEL R33, R32, R35, P0 ;  /* 0x0000002320217207 */ /* 0x000fe40000000000 */
[----:B------:R-:W-:-:S02]  /*27b20*/  SEL R35, R35, R32, P0 ;  /* 0x0000002023237207 */ /* 0x000fc40000000000 */
[----:B------:R-:W-:-:S07]  /*27b30*/  MOV R6, R14 ;  /* 0x0000000e00067202 */ /* 0x000fce0000000f00 */
[----:B------:R-:W-:Y:S05]  /*27b40*/  WARPSYNC.COLLECTIVE R15, `(.L_x_818) ;  /* 0x000000000f087348 */ /* 0x000fea0003c00000 */
[----:B------:R0:W1:Y:S02]  /*27b50*/  SHFL.IDX P6, R14, R13, R12, R11 ;  /* 0x0000000c0d0e7389 */ /* 0x00006400000c000b */
[----:B01----:R-:W-:Y:S01]  /*27b60*/  ENDCOLLECTIVE ;  /* 0x000000000000791b */ /* 0x003fe20003800000 */
.L_x_818:
        /* <DEDUP_REMOVED lines=8> */
[----:B------:R-:W-:Y:S02]  /*27bf0*/  MOV R13, R5 ;  /* 0x00000005000d7202 */ /* 0x000fe40000000f00 */
[----:B------:R-:W-:Y:S02]  /*27c00*/  SEL R53, R60, R57, P0 ;  /* 0x000000393c357207 */ /* 0x000fe40000000000 */
[----:B------:R-:W-:Y:S02]  /*27c10*/  SEL R55, R56, R59, P0 ;  /* 0x0000003b38377207 */ /* 0x000fe40000000000 */
[----:B------:R-:W-:Y:S02]  /*27c20*/  SEL R57, R59, R56, P0 ;  /* 0x000000383b397207 */ /* 0x000fe40000000000 */
[----:B------:R-:W-:Y:S01]  /*27c30*/  SEL R59, R61, R42, P0 ;  /* 0x0000002a3d3b7207 */ /* 0x000fe20000000000 */
[----:B------:R-:W-:Y:S01]  /*27c40*/  IMAD.MOV.U32 R3, RZ, RZ, R14 ;  /* 0x000000ffff037224 */ /* 0x000fe200078e000e */
[----:B------:R-:W-:-:S07]  /*27c50*/  SEL R61, R42, R61, P0 ;  /* 0x0000003d2a3d7207 */ /* 0x000fce0000000000 */
[----:B------:R-:W-:Y:S05]  /*27c60*/  WARPSYNC.COLLECTIVE R15, `(.L_x_819) ;  /* 0x000000000f087348 */ /* 0x000fea0003c00000 */
[----:B------:R0:W1:Y:S02]  /*27c70*/  SHFL.IDX P6, R14, R13, R12, R11 ;  /* 0x0000000c0d0e7389 */ /* 0x00006400000c000b */
[----:B01----:R-:W-:Y:S01]  /*27c80*/  ENDCOLLECTIVE ;  /* 0x000000000000791b */ /* 0x003fe20003800000 */
.L_x_819:
[----:B------:R-:W-:Y:S02]  /*27c90*/  SEL R75, R77, R44, P0 ;  /* 0x0000002c4d4b7207 */ /* 0x000fe40000000000 */
[----:B------:R-:W-:Y:S02]  /*27ca0*/  SEL R77, R44, R77, P0 ;  /* 0x0000004d2c4d7207 */ /* 0x000fe40000000000 */
[----:B------:R-:W-:Y:S02]  /*27cb0*/  SEL R4, R6, R3, P0 ;  /* 0x0000000306047207 */ /* 0x000fe40000000000 */
[----:B------:R-:W-:Y:S01]  /*27cc0*/  SEL R6, R3, R6, P0 ;  /* 0x0000000603067207 */ /* 0x000fe20000000000 */
[----:B------:R-:W-:Y:S01]  /*27cd0*/  IMAD.MOV.U32 R13, RZ, RZ, R7 ;  /* 0x000000ffff0d7224 */ /* 0x000fe200078e0007 */
[----:B------:R-:W-:Y:S01]  /*27ce0*/  MOV R12, R2 ;  /* 0x00000002000c7202 */ /* 0x000fe20000000f00 */
[----:B------:R-:W-:-:S07]  /*27cf0*/  IMAD.MOV.U32 R10, RZ, RZ, R14 ;  /* 0x000000ffff0a7224 */ /* 0x000fce00078e000e */
[----:B------:R-:W-:Y:S05]  /*27d00*/  WARPSYNC.COLLECTIVE R15, `(.L_x_820) ;  /* 0x000000000f087348 */ /* 0x000fea0003c00000 */
[----:B------:R0:W1:Y:S02]  /*27d10*/  SHFL.IDX P6, R14, R13, R12, R11 ;  /* 0x0000000c0d0e7389 */ /* 0x00006400000c000b */
[----:B01----:R-:W-:Y:S01]  /*27d20*/  ENDCOLLECTIVE ;  /* 0x000000000000791b */ /* 0x003fe20003800000 */
.L_x_820:
[----:B------:R-:W-:Y:S02]  /*27d30*/  IMAD.MOV.U32 R13, RZ, RZ, R9 ;  /* 0x000000ffff0d7224 */ /* 0x000fe400078e0009 */
[----:B------:R-:W-:Y:S02]  /*27d40*/  IMAD.MOV.U32 R12, RZ, RZ, R0 ;  /* 0x000000ffff0c7224 */ /* 0x000fe400078e0000 */
[----:B------:R-:W-:-:S07]  /*27d50*/  IMAD.MOV.U32 R7, RZ, RZ, R14 ;  /* 0x000000ffff077224 */ /* 0x000fce00078e000e */
[----:B------:R-:W-:Y:S05]  /*27d60*/  WARPSYNC.COLLECTIVE R15, `(.L_x_821) ;  /* 0x000000000f087348 */ /* 0x000fea0003c00000 */
[----:B------:R0:W1:Y:S02]  /*27d70*/  SHFL.IDX P6, R14, R13, R12, R11 ;  /* 0x0000000c0d0e7389 */ /* 0x00006400000c000b */
[----:B01----:R-:W-:Y:S01]  /*27d80*/  ENDCOLLECTIVE ;  /* 0x000000000000791b */ /* 0x003fe20003800000 */
.L_x_821:
[----:B------:R-:W-:Y:S02]  /*27d90*/  SEL R8, R10, R7, P0 ;  /* 0x000000070a087207 */ /* 0x000fe40000000000 */
[----:B------:R-:W-:Y:S01]  /*27da0*/  SEL R10, R7, R10, P0 ;  /* 0x0000000a070a7207 */ /* 0x000fe20000000000 */
[----:B------:R-:W-:Y:S02]  /*27db0*/  IMAD.MOV.U32 R13, RZ, RZ, R21 ;  /* 0x000000ffff0d7224 */ /* 0x000fe400078e0015 */
[----:B------:R-:W-:Y:S01]  /*27dc0*/  IMAD.MOV.U32 R12, RZ, RZ, R2 ;  /* 0x000000ffff0c7224 */ /* 0x000fe200078e0002 */
[----:B------:R-:W-:-:S07]  /*27dd0*/  MOV R9, R14 ;  /* 0x0000000e00097202 */ /* 0x000fce0000000f00 */
[----:B------:R-:W-:Y:S05]  /*27de0*/  WARPSYNC.COLLECTIVE R15, `(.L_x_822) ;  /* 0x000000000f087348 */ /* 0x000fea0003c00000 */
[----:B------:R0:W1:Y:S02]  /*27df0*/  SHFL.IDX P6, R14, R13, R12, R11 ;  /* 0x0000000c0d0e7389 */ /* 0x00006400000c000b */
[----:B01----:R-:W-:Y:S01]  /*27e00*/  ENDCOLLECTIVE ;  /* 0x000000000000791b */ /* 0x003fe20003800000 */
.L_x_822:
[----:B------:R-:W-:Y:S01]  /*27e10*/  MOV R13, R25 ;  /* 0x00000019000d7202 */ /* 0x000fe20000000f00 */
[----:B------:R-:W-:Y:S02]  /*27e20*/  IMAD.MOV.U32 R12, RZ, RZ, R0 ;  /* 0x000000ffff0c7224 */ /* 0x000fe400078e0000 */
[----:B------:R-:W-:-:S07]  /*27e30*/  IMAD.MOV.U32 R20, RZ, RZ, R14 ;  /* 0x000000ffff147224 */ /* 0x000fce00078e000e */
[----:B------:R-:W-:Y:S05]  /*27e40*/  WARPSYNC.COLLECTIVE R15, `(.L_x_823) ;  /* 0x000000000f087348 */ /* 0x000fea0003c00000 */
[----:B------:R0:W1:Y:S02]  /*27e50*/  SHFL.IDX P6, R14, R13, R12, R11 ;  /* 0x0000000c0d0e7389 */ /* 0x00006400000c000b */
[----:B01----:R-:W-:Y:S01]  /*27e60*/  ENDCOLLECTIVE ;  /* 0x000000000000791b */ /* 0x003fe20003800000 */
.L_x_823:
[----:B------:R-:W-:Y:S01]  /*27e70*/  IMAD.MOV.U32 R13, RZ, RZ, R27 ;  /* 0x000000ffff0d7224 */ /* 0x000fe200078e001b */
[----:B------:R-:W-:Y:S01]  /*27e80*/  MOV R12, R2 ;  /* 0x00000002000c7202 */ /* 0x000fe20000000f00 */
[----:B------:R-:W-:-:S07]  /*27e90*/  IMAD.MOV.U32 R26, RZ, RZ, R14 ;  /* 0x000000ffff1a7224 */ /* 0x000fce00078e000e */
[----:B------:R-:W-:Y:S05]  /*27ea0*/  WARPSYNC.COLLECTIVE R15, `(.L_x_824) ;  /* 0x000000000f087348 */ /* 0x000fea0003c00000 */
[----:B------:R0:W1:Y:S02]  /*27eb0*/  SHFL.IDX P6, R14, R13, R12, R11 ;  /* 0x0000000c0d0e7389 */ /* 0x00006400000c000b */
[----:B01----:R-:W-:Y:S01]  /*27ec0*/  ENDCOLLECTIVE ;  /* 0x000000000000791b */ /* 0x003fe20003800000 */
.L_x_824:
[----:B------:R-:W-:Y:S02]  /*27ed0*/  IMAD.MOV.U32 R13, RZ, RZ, R29 ;  /* 0x000000ffff0d7224 */ /* 0x000fe400078e001d */
[----:B------:R-:W-:Y:S02]  /*27ee0*/  IMAD.MOV.U32 R12, RZ, RZ, R0 ;  /* 0x000000ffff0c7224 */ /* 0x000fe400078e0000 */
[----:B------:R-:W-:-:S07]  /*27ef0*/  IMAD.MOV.U32 R27, RZ, RZ, R14 ;  /* 0x000000ffff1b7224 */ /* 0x000fce00078e000e */
[----:B------:R-:W-:Y:S05]  /*27f00*/  WARPSYNC.COLLECTIVE R15, `(.L_x_825) ;  /* 0x000000000f087348 */ /* 0x000fea0003c00000 */
[----:B------:R0:W1:Y:S02]  /*27f10*/  SHFL.IDX P6, R14, R13, R12, R11 ;  /* 0x0000000c0d0e7389 */ /* 0x00006400000c000b */
[----:B01----:R-:W-:Y:S01]  /*27f20*/  ENDCOLLECTIVE ;  /* 0x000000000000791b */ /* 0x003fe20003800000 */
.L_x_825:
        /* <DEDUP_REMOVED lines=8> */
.L_x_826:
[----:B------:R-:W-:Y:S01]  /*27fb0*/  MOV R13, R33 ;  /* 0x00000021000d7202 */ /* 0x000fe20000000f00 */
[----:B------:R-:W-:Y:S02]  /*27fc0*/  IMAD.MOV.U32 R12, RZ, RZ, R0 ;  /* 0x000000ffff0c7224 */ /* 0x000fe400078e0000 */
[----:B------:R-:W-:-:S07]  /*27fd0*/  IMAD.MOV.U32 R31, RZ, RZ, R14 ;  /* 0x000000ffff1f7224 */ /* 0x000fce00078e000e */
[----:B------:R-:W-:Y:S05]  /*27fe0*/  WARPSYNC.COLLECTIVE R15, `(.L_x_827) ;  /* 0x000000000f087348 */ /* 0x000fea0003c00000 */
[----:B------:R0:W1:Y:S02]  /*27ff0*/  SHFL.IDX P6, R14, R13, R12, R11 ;  /* 0x0000000c0d0e7389 */ /* 0x00006400000c000b */
[----:B01----:R-:W-:Y:S01]  /*28000*/  ENDCOLLECTIVE ;  /* 0x000000000000791b */ /* 0x003fe20003800000 */
.L_x_827:
        /* <DEDUP_REMOVED lines=8> */
.L_x_828:
[----:B------:R-:W-:Y:S02]  /*28090*/  IMAD.MOV.U32 R13, RZ, RZ, R37 ;  /* 0x000000ffff0d7224 */ /* 0x000fe400078e0025 */
[----:B------:R-:W-:Y:S02]  /*280a0*/  IMAD.MOV.U32 R12, RZ, RZ, R0 ;  /* 0x000000ffff0c7224 */ /* 0x000fe400078e0000 */
[----:B------:R-:W-:-:S07]  /*280b0*/  IMAD.MOV.U32 R35, RZ, RZ, R14 ;  /* 0x000000ffff237224 */ /* 0x000fce00078e000e */
[----:B------:R-:W-:Y:S05]  /*280c0*/  WARPSYNC.COLLECTIVE R15, `(.L_x_829) ;  /* 0x000000000f087348 */ /* 0x000fea0003c00000 */
[----:B------:R0:W1:Y:S02]  /*280d0*/  SHFL.IDX P6, R14, R13, R12, R11 ;  /* 0x0000000c0d0e7389 */ /* 0x00006400000c000b */
[----:B01----:R-:W-:Y:S01]  /*280e0*/  ENDCOLLECTIVE ;  /* 0x000000000000791b */ /* 0x003fe20003800000 */
.L_x_829:
        /* <DEDUP_REMOVED lines=8> */
.L_x_830:
[----:B------:R-:W-:Y:S01]  /*28170*/  MOV R13, R41 ;  /* 0x00000029000d7202 */ /* 0x000fe20000000f00 */
[----:B------:R-:W-:Y:S02]  /*28180*/  IMAD.MOV.U32 R12, RZ, RZ, R0 ;  /* 0x000000ffff0c7224 */ /* 0x000fe400078e0000 */
[----:B------:R-:W-:-:S07]  /*28190*/  IMAD.MOV.U32 R39, RZ, RZ, R14 ;  /* 0x000000ffff277224 */ /* 0x000fce00078e000e */
[----:B------:R-:W-:Y:S05]  /*281a0*/  WARPSYNC.COLLECTIVE R15, `(.L_x_831) ;  /* 0x000000000f087348 */ /* 0x000fea0003c00000 */
[----:B------:R0:W1:Y:S02]  /*281b0*/  SHFL.IDX P6, R14, R13, R12, R11 ;  /* 0x0000000c0d0e7389 */ /* 0x00006400000c000b */
[----:B01----:R-:W-:Y:S01]  /*281c0*/  ENDCOLLECTIVE ;  /* 0x000000000000791b */ /* 0x003fe20003800000 */
.L_x_831:
        /* <DEDUP_REMOVED lines=8> */
.L_x_832:
[----:B------:R-:W-:Y:S02]  /*28250*/  IMAD.MOV.U32 R13, RZ, RZ, R45 ;  /* 0x000000ffff0d7224 */ /* 0x000fe400078e002d */
[----:B------:R-:W-:Y:S02]  /*28260*/  IMAD.MOV.U32 R12, RZ, RZ, R0 ;  /* 0x000000ffff0c7224 */ /* 0x000fe400078e0000 */
[----:B------:R-:W-:-:S07]  /*28270*/  IMAD.MOV.U32 R43, RZ, RZ, R14 ;  /* 0x000000ffff2b7224 */ /* 0x000fce00078e000e */
[----:B------:R-:W-:Y:S05]  /*28280*/  WARPSYNC.COLLECTIVE R15, `(.L_x_833) ;  /* 0x000000000f087348 */ /* 0x000fea0003c00000 */
[----:B------:R0:W1:Y:S02]  /*28290*/  SHFL.IDX P6, R14, R13, R12, R11 ;  /* 0x0000000c0d0e7389 */ /* 0x00006400000c000b */
[----:B01----:R-:W-:Y:S01]  /*282a0*/  ENDCOLLECTIVE ;  /* 0x000000000000791b */ /* 0x003fe20003800000 */
.L_x_833:
[----:B------:R-:W-:Y:S02]  /*282b0*/  SEL R40, R42, R43, P0 ;  /* 0x0000002b2a287207 */ /* 0x000fe40000000000 */
[----:B------:R-:W-:Y:S01]  /*282c0*/  SEL R42, R43, R42, P0 ;  /* 0x0000002a2b2a7207 */ /* 0x000fe20000000000 */
[----:B------:R-:W-:Y:S02]  /*282d0*/  IMAD.MOV.U32 R13, RZ, RZ, R49 ;  /* 0x000000ffff0d7224 */ /* 0x000fe400078e0031 */
[----:B------:R-:W-:Y:S02]  /*282e0*/  IMAD.MOV.U32 R12, RZ, RZ, R2 ;  /* 0x000000ffff0c7224 */ /* 0x000fe400078e0002 */
[----:B------:R-:W-:Y:S01]  /*282f0*/  IMAD.MOV.U32 R49, RZ, RZ, RZ ;  /* 0x000000ffff317224 */ /* 0x000fe200078e00ff */
[----:B------:R-:W-:-:S07]  /*28300*/  MOV R45, R14 ;  /* 0x0000000e002d7202 */ /* 0x000fce0000000f00 */
[----:B------:R-:W-:Y:S05]  /*28310*/  WARPSYNC.COLLECTIVE R15, `(.L_x_834) ;  /* 0x000000000f087348 */ /* 0x000fea0003c00000 */
[----:B------:R0:W1:Y:S02]  /*28320*/  SHFL.IDX P6, R14, R13, R12, R11 ;  /* 0x0000000c0d0e7389 */ /* 0x00006400000c000b */
[----:B01----:R-:W-:Y:S01]  /*28330*/  ENDCOLLECTIVE ;  /* 0x000000000000791b */ /* 0x003fe20003800000 */
.L_x_834:
[----:B------:R-:W-:Y:S01]  /*28340*/  MOV R13, R51 ;  /* 0x00000033000d7202 */ /* 0x000fe20000000f00 */
[----:B------:R-:W-:Y:S02]  /*28350*/  IMAD.MOV.U32 R12, RZ, RZ, R0 ;  /* 0x000000ffff0c7224 */ /* 0x000fe400078e0000 */
[----:B------:R-:W-:-:S07]  /*28360*/  IMAD.MOV.U32 R44, RZ, RZ, R14 ;  /* 0x000000ffff2c7224 */ /* 0x000fce00078e000e */
[----:B------:R-:W-:Y:S05]  /*28370*/  WARPSYNC.COLLECTIVE R15, `(.L_x_835) ;  /* 0x000000000f087348 */ /* 0x000fea0003c00000 */
[----:B------:R0:W1:Y:S02]  /*28380*/  SHFL.IDX P6, R14, R13, R12, R11 ;  /* 0x0000000c0d0e7389 */ /* 0x00006400000c000b */
[----:B01----:R-:W-:Y:S01]  /*28390*/  ENDCOLLECTIVE ;  /* 0x000000000000791b */ /* 0x003fe20003800000 */
.L_x_835:
        /* <DEDUP_REMOVED lines=8> */
.L_x_836:
[----:B------:R-:W-:Y:S02]  /*28420*/  IMAD.MOV.U32 R13, RZ, RZ, R55 ;  /* 0x000000ffff0d7224 */ /* 0x000fe400078e0037 */
[----:B------:R-:W-:Y:S02]  /*28430*/  IMAD.MOV.U32 R12, RZ, RZ, R0 ;  /* 0x000000ffff0c7224 */ /* 0x000fe400078e0000 */
[----:B------:R-:W-:-:S07]  /*28440*/  IMAD.MOV.U32 R48, RZ, RZ, R14 ;  /* 0x000000ffff307224 */ /* 0x000fce00078e000e */
[----:B------:R-:W-:Y:S05]  /*28450*/  WARPSYNC.COLLECTIVE R15, `(.L_x_837) ;  /* 0x000000000f087348 */ /* 0x000fea0003c00000 */
[----:B------:R0:W1:Y:S02]  /*28460*/  SHFL.IDX P6, R14, R13, R12, R11 ;  /* 0x0000000c0d0e7389 */ /* 0x00006400000c000b */
[----:B01----:R-:W-:Y:S01]  /*28470*/  ENDCOLLECTIVE ;  /* 0x000000000000791b */ /* 0x003fe20003800000 */
.L_x_837:
[----:B------:R-:W-:Y:S02]  /*28480*/  IMAD.MOV.U32 R13, RZ, RZ, R57 ;  /* 0x000000ffff0d7224 */ /* 0x000fe400078e0039 */
[----:B------:R-:W-:Y:S01]  /*28490*/  IMAD.MOV.U32 R12, RZ, RZ, R2 ;  /* 0x000000ffff0c7224 */ /* 0x000fe200078e0002 */
[----:B------:R-:W-:-:S07]  /*284a0*/  MOV R55, R14 ;  /* 0x0000000e00377202 */ /* 0x000fce0000000f00 */
[----:B------:R-:W-:Y:S05]  /*284b0*/  WARPSYNC.COLLECTIVE R15, `(.L_x_838) ;  /* 0x000000000f087348 */ /* 0x000fea0003c00000 */
[----:B------:R0:W1:Y:S02]  /*284c0*/  SHFL.IDX P6, R14, R13, R12, R11 ;  /* 0x0000000c0d0e7389 */ /* 0x00006400000c000b */
[----:B01----:R-:W-:Y:S01]  /*284d0*/  ENDCOLLECTIVE ;  /* 0x000000000000791b */ /* 0x003fe20003800000 */
.L_x_838:
[----:B------:R-:W-:Y:S01]  /*284e0*/  MOV R13, R59 ;  /* 0x0000003b000d7202 */ /* 0x000fe20000000f00 */
[----:B------:R-:W-:Y:S02]  /*284f0*/  IMAD.MOV.U32 R12, RZ, RZ, R0 ;  /* 0x000000ffff0c7224 */ /* 0x000fe400078e0000 */
[----:B------:R-:W-:-:S07]  /*28500*/  IMAD.MOV.U32 R50, RZ, RZ, R14 ;  /* 0x000000ffff327224 */ /* 0x000fce00078e000e */
[----:B------:R-:W-:Y:S05]  /*28510*/  WARPSYNC.COLLECTIVE R15, `(.L_x_839) ;  /* 0x000000000f087348 */ /* 0x000fea0003c00000 */
[----:B------:R0:W1:Y:S02]  /*28520*/  SHFL.IDX P6, R14, R13, R12, R11 ;  /* 0x0000000c0d0e7389 */ /* 0x00006400000c000b */
[----:B01----:R-:W-:Y:S01]  /*28530*/  ENDCOLLECTIVE ;  /* 0x000000000000791b */ /* 0x003fe20003800000 */
.L_x_839:
[----:B------:R-:W-:Y:S01]  /*28540*/  IMAD.MOV.U32 R13, RZ, RZ, R61 ;  /* 0x000000ffff0d7224 */ /* 0x000fe200078e003d */
[----:B------:R-:W-:Y:S01]  /*28550*/  MOV R12, R2 ;  /* 0x00000002000c7202 */ /* 0x000fe20000000f00 */
[----:B------:R-:W-:-:S07]  /*28560*/  IMAD.MOV.U32 R59, RZ, RZ, R14 ;  /* 0x000000ffff3b7224 */ /* 0x000fce00078e000e */
[----:B------:R-:W-:Y:S05]  /*28570*/  WARPSYNC.COLLECTIVE R15, `(.L_x_840) ;  /* 0x000000000f087348 */ /* 0x000fea0003c00000 */
[----:B------:R0:W1:Y:S02]  /*28580*/  SHFL.IDX P6, R14, R13, R12, R11 ;  /* 0x0000000c0d0e7389 */ /* 0x00006400000c000b */
[----:B01----:R-:W-:Y:S01]  /*28590*/  ENDCOLLECTIVE ;  /* 0x000000000000791b */ /* 0x003fe20003800000 */
.L_x_840:
[----:B------:R-:W-:Y:S02]  /*285a0*/  IMAD.MOV.U32 R13, RZ, RZ, R63 ;  /* 0x000000ffff0d7224 */ /* 0x000fe400078e003f */
[----:B------:R-:W-:Y:S02]  /*285b0*/  IMAD.MOV.U32 R12, RZ, RZ, R0 ;  /* 0x000000ffff0c7224 */ /* 0x000fe400078e0000 */
[----:B------:R-:W-:-:S07]  /*285c0*/  IMAD.MOV.U32 R52, RZ, RZ, R14 ;  /* 0x000000ffff347224 */ /* 0x000fce00078e000e */
[----:B------:R-:W-:Y:S05]  /*285d0*/  WARPSYNC.COLLECTIVE R15, `(.L_x_841) ;  /* 0x000000000f087348 */ /* 0x000fea0003c00000 */
[----:B------:R0:W1:Y:S02]  /*285e0*/  SHFL.IDX P6, R14, R13, R12, R11 ;  /* 0x0000000c0d0e7389 */ /* 0x00006400000c000b */
[----:B01----:R-:W-:Y:S01]  /*285f0*/  ENDCOLLECTIVE ;  /* 0x000000000000791b */ /* 0x003fe20003800000 */
.L_x_841:
        /* <DEDUP_REMOVED lines=8> */
.L_x_842:
[----:B------:R-:W-:Y:S01]  /*28680*/  MOV R13, R67 ;  /* 0x00000043000d7202 */ /* 0x000fe20000000f00 */
[----:B------:R-:W-:Y:S02]  /*28690*/  IMAD.MOV.U32 R12, RZ, RZ, R0 ;  /* 0x000000ffff0c7224 */ /* 0x000fe400078e0000 */
[----:B------:R-:W-:-:S07]  /*286a0*/  IMAD.MOV.U32 R54, RZ, RZ, R14 ;  /* 0x000000ffff367224 */ /* 0x000fce00078e000e */
[----:B------:R-:W-:Y:S05]  /*286b0*/  WARPSYNC.COLLECTIVE R15, `(.L_x_843) ;  /* 0x000000000f087348 */ /* 0x000fea0003c00000 */
[----:B------:R0:W1:Y:S02]  /*286c0*/  SHFL.IDX P6, R14, R13, R12, R11 ;  /* 0x0000000c0d0e7389 */ /* 0x00006400000c000b */
[----:B01----:R-:W-:Y:S01]  /*286d0*/  ENDCOLLECTIVE ;  /* 0x000000000000791b */ /* 0x003fe20003800000 */
.L_x_843:
        /* <DEDUP_REMOVED lines=8> */
.L_x_844:
[----:B------:R-:W-:Y:S02]  /*28760*/  IMAD.MOV.U32 R13, RZ, RZ, R71 ;  /* 0x000000ffff0d7224 */ /* 0x000fe400078e0047 */
[----:B------:R-:W-:Y:S02]  /*28770*/  IMAD.MOV.U32 R12, RZ, RZ, R0 ;  /* 0x000000ffff0c7224 */ /* 0x000fe400078e0000 */
[----:B------:R-:W-:-:S07]  /*28780*/  IMAD.MOV.U32 R56, RZ, RZ, R14 ;  /* 0x000000ffff387224 */ /* 0x000fce00078e000e */
[----:B------:R-:W-:Y:S05]  /*28790*/  WARPSYNC.COLLECTIVE R15, `(.L_x_845) ;  /* 0x000000000f087348 */ /* 0x000fea0003c00000 */
[----:B------:R0:W1:Y:S02]  /*287a0*/  SHFL.IDX P6, R14, R13, R12, R11 ;  /* 0x0000000c0d0e7389 */ /* 0x00006400000c000b */
[----:B01----:R-:W-:Y:S01]  /*287b0*/  ENDCOLLECTIVE ;  /* 0x000000000000791b */ /* 0x003fe20003800000 */
.L_x_845:
        /* <DEDUP_REMOVED lines=8> */
.L_x_846:
[----:B------:R-:W-:Y:S01]  /*28840*/  MOV R13, R75 ;  /* 0x0000004b000d7202 */ /* 0x000fe20000000f00 */
[----:B------:R-:W-:Y:S02]  /*28850*/  IMAD.MOV.U32 R12, RZ, RZ, R0 ;  /* 0x000000ffff0c7224 */ /* 0x000fe400078e0000 */
[----:B------:R-:W-:-:S07]  /*28860*/  IMAD.MOV.U32 R58, RZ, RZ, R14 ;  /* 0x000000ffff3a7224 */ /* 0x000fce00078e000e */
[----:B------:R-:W-:Y:S05]  /*28870*/  WARPSYNC.COLLECTIVE R15, `(.L_x_847) ;  /* 0x000000000f087348 */ /* 0x000fea0003c00000 */
[----:B------:R0:W1:Y:S02]  /*28880*/  SHFL.IDX P6, R14, R13, R12, R11 ;  /* 0x0000000c0d0e7389 */ /* 0x00006400000c000b */
[----:B01----:R-:W-:Y:S01]  /*28890*/  ENDCOLLECTIVE ;  /* 0x000000000000791b */ /* 0x003fe20003800000 */
.L_x_847:
        /* <DEDUP_REMOVED lines=8> */
.L_x_848:
[----:B------:R-:W-:Y:S02]  /*28920*/  SEL R12, R9, R20, P0 ;  /* 0x00000014090c7207 */ /* 0x000fe40000000000 */
[----:B------:R-:W-:Y:S02]  /*28930*/  SEL R11, R48, R51, P0 ;  /* 0x00000033300b7207 */ /* 0x000fe40000000000 */
[----:B------:R-:W-:Y:S02]  /*28940*/  SEL R13, R55, R50, P0 ;  /* 0x00000032370d7207 */ /* 0x000fe40000000000 */
[----:B------:R-:W-:Y:S01]  /*28950*/  SEL R15, R50, R55, P0 ;  /* 0x00000037320f7207 */ /* 0x000fe20000000000 */
[----:B------:R-:W-:Y:S01]  /*28960*/  IMAD.MOV.U32 R60, RZ, RZ, R14 ;  /* 0x000000ffff3c7224 */ /* 0x000fe200078e000e */
[----:B------:R-:W-:Y:S02]  /*28970*/  SEL R14, R20, R9, P0 ;  /* 0x00000009140e7207 */ /* 0x000fe40000000000 */
[----:B------:R-:W-:Y:S01]  /*28980*/  SEL R9, R51, R48, P0 ;  /* 0x0000003033097207 */ /* 0x000fe20000000000 */
[----:B------:R-:W-:Y:S06]  /*28990*/  BRA `(.L_x_849) ;  /* 0xffffff6400587947 */ /* 0x000fec000383ffff */
.L_x_651:
[----:B------:R-:W-:Y:S01]  /*289a0*/  IMAD.MOV.U32 R13, RZ, RZ, R3 ;  /* 0x000000ffff0d7224 */ /* 0x000fe200078e0003 */
[----:B------:R-:W-:Y:S01]  /*289b0*/  MOV R12, RZ ;  /* 0x000000ff000c7202 */ /* 0x000fe20000000f00 */
[----:B------:R-:W-:Y:S02]  /*289c0*/  IMAD.MOV.U32 R11, RZ, RZ, 0x181f ;  /* 0x0000181fff0b7424 */ /* 0x000fe400078e00ff */
[----:B------:R-:W-:-:S07]  /*289d0*/  IMAD.MOV.U32 R15, RZ, RZ, -0x1 ;  /* 0xffffffffff0f7424 */ /* 0x000fce00078e00ff */
[----:B01----:R-:W-:Y:S05]  /*289e0*/  WARPSYNC.COLLECTIVE R15, `(.L_x_850) ;  /* 0x000000000f087348 */ /* 0x003fea0003c00000 */
[----:B------:R2:W3:Y:S02]  /*289f0*/  SHFL.IDX P6, R14, R13, R12, R11 ;  /* 0x0000000c0d0e7389 */ /* 0x0004e400000c000b */
[----:B0123--:R-:W-:Y:S01]  /*28a00*/  ENDCOLLECTIVE ;  /* 0x000000000000791b */ /* 0x00ffe20003800000 */
.L_x_850:
[----:B------:R-:W-:Y:S01]  /*28a10*/  MOV R13, R2 ;  /* 0x00000002000d7202 */ /* 0x000fe20000000f00 */
[----:B------:R-:W-:-:S07]  /*28a20*/  IMAD.MOV.U32 R0, RZ, RZ, R14 ;  /* 0x000000ffff007224 */ /* 0x000fce00078e000e */
[----:B------:R-:W-:Y:S05]  /*28a30*/  WARPSYNC.COLLECTIVE R15, `(.L_x_851) ;  /* 0x000000000f087348 */ /* 0x000fea0003c00000 */
[----:B------:R0:W1:Y:S02]  /*28a40*/  SHFL.IDX P6, R14, R13, R12, R11 ;  /* 0x0000000c0d0e7389 */ /* 0x00006400000c000b */
[----:B01----:R-:W-:Y:S01]  /*28a50*/  ENDCOLLECTIVE ;  /* 0x000000000000791b */ /* 0x003fe20003800000 */
.L_x_851:
[----:B------:R-:W-:Y:S05]  /*28a60*/  BRA `(.L_x_852) ;  /* 0xffffff7800bc7947 */ /* 0x000fea000383ffff */
.L_x_654:
[----:B------:R-:W-:Y:S01]  /*28a70*/  BSSY B1, `(.L_x_853) ;  /* 0x0000008000017945 */ /* 0x000fe20003800000 */
[----:B------:R-:W-:Y:S01]  /*28a80*/  IMAD.MOV.U32 R13, RZ, RZ, R3 ;  /* 0x000000ffff0d7224 */ /* 0x000fe200078e0003 */
[----:B---3--:R-:W-:Y:S01]  /*28a90*/  MOV R15, 0xffffffff ;  /* 0xffffffff000f7802 */ /* 0x008fe20000000f00 */
[----:B------:R-:W-:Y:S02]  /*28aa0*/  IMAD.MOV.U32 R12, RZ, RZ, 0x1 ;  /* 0x00000001ff0c7424 */ /* 0x000fe400078e00ff */
[----:B------:R-:W-:-:S07]  /*28ab0*/  IMAD.MOV.U32 R11, RZ, RZ, 0x181f ;  /* 0x0000181fff0b7424 */ /* 0x000fce00078e00ff */
[----:B012-4-:R-:W-:Y:S05]  /*28ac0*/  WARPSYNC.COLLECTIVE R15, `(.L_x_854) ;  /* 0x000000000f087348 */ /* 0x017fea0003c00000 */
[----:B----4-:R3:W4:Y:S02]  /*28ad0*/  SHFL.IDX P6, R14, R13, R12, R11 ;  /* 0x0000000c0d0e7389 */ /* 0x01072400000c000b */
[----:B01234-:R-:W-:Y:S01]  /*28ae0*/  ENDCOLLECTIVE ;  /* 0x000000000000791b */ /* 0x01ffe20003800000 */
.L_x_854:
[----:B------:R-:W-:Y:S05]  /*28af0*/  BSYNC B1 ;  /* 0x0000000000017941 */ /* 0x000fea0003800000 */
.L_x_853:
[----:B------:R-:W-:Y:S01]  /*28b00*/  IMAD.MOV.U32 R13, RZ, RZ, R2 ;  /* 0x000000ffff0d7224 */ /* 0x000fe200078e0002 */
[----:B------:R-:W-:Y:S01]  /*28b10*/  MOV R11, 0x181f ;  /* 0x0000181f000b7802 */ /* 0x000fe20000000f00 */
[----:B------:R-:W-:Y:S02]  /*28b20*/  IMAD.MOV.U32 R12, RZ, RZ, 0x1 ;  /* 0x00000001ff0c7424 */ /* 0x000fe400078e00ff */
[----:B------:R-:W-:Y:S02]  /*28b30*/  IMAD.MOV.U32 R15, RZ, RZ, -0x1 ;  /* 0xffffffffff0f7424 */ /* 0x000fe400078e00ff */
[----:B------:R-:W-:-:S07]  /*28b40*/  IMAD.MOV.U32 R0, RZ, RZ, R14 ;  /* 0x000000ffff007224 */ /* 0x000fce00078e000e */
[----:B------:R-:W-:Y:S05]  /*28b50*/  WARPSYNC.COLLECTIVE R15, `(.L_x_855) ;  /* 0x000000000f087348 */ /* 0x000fea0003c00000 */
[----:B------:R0:W1:Y:S02]  /*28b60*/  SHFL.IDX P6, R14, R13, R12, R11 ;  /* 0x0000000c0d0e7389 */ /* 0x00006400000c000b */
[----:B01----:R-:W-:Y:S01]  /*28b70*/  ENDCOLLECTIVE ;  /* 0x000000000000791b */ /* 0x003fe20003800000 */
.L_x_855:
[----:B------:R-:W-:Y:S05]  /*28b80*/  BRA `(.L_x_856) ;  /* 0xffffff7800c87947 */ /* 0x000fea000383ffff */
.L_x_657:
[----:B------:R-:W-:Y:S01]  /*28b90*/  BSSY B1, `(.L_x_857) ;  /* 0x0000008000017945 */ /* 0x000fe20003800000 */
[----:B------:R-:W-:Y:S01]  /*28ba0*/  IMAD.MOV.U32 R13, RZ, RZ, R3 ;  /* 0x000000ffff0d7224 */ /* 0x000fe200078e0003 */
[----:B------:R-:W-:Y:S01]  /*28bb0*/  MOV R11, 0x181f ;  /* 0x0000181f000b7802 */ /* 0x000fe20000000f00 */
[----:B------:R-:W-:Y:S02]  /*28bc0*/  IMAD.MOV.U32 R12, RZ, RZ, 0x2 ;  /* 0x00000002ff0c7424 */ /* 0x000fe400078e00ff */
[----:B0-----:R-:W-:-:S07]  /*28bd0*/  IMAD.MOV.U32 R15, RZ, RZ, -0x1 ;  /* 0xffffffffff0f7424 */ /* 0x001fce00078e00ff */
[----:B-1234-:R-:W-:Y:S05]  /*28be0*/  WARPSYNC.COLLECTIVE R15, `(.L_x_858) ;  /* 0x000000000f087348 */ /* 0x01efea0003c00000 */
[----:B----4-:R0:W4:Y:S02]  /*28bf0*/  SHFL.IDX P6, R14, R13, R12, R11 ;  /* 0x0000000c0d0e7389 */ /* 0x01012400000c000b */
[----:B01234-:R-:W-:Y:S01]  /*28c00*/  ENDCOLLECTIVE ;  /* 0x000000000000791b */ /* 0x01ffe20003800000 */
.L_x_858:
[----:B------:R-:W-:Y:S05]  /*28c10*/  BSYNC B1 ;  /* 0x0000000000017941 */ /* 0x000fea0003800000 */
.L_x_857:
        /* <DEDUP_REMOVED lines=8> */
.L_x_859:
[----:B------:R-:W-:Y:S05]  /*28ca0*/  BRA `(.L_x_860) ;  /* 0xffffff7800d07947 */ /* 0x000fea000383ffff */
.L_x_660:
[----:B------:R-:W-:Y:S01]  /*28cb0*/  BSSY B1, `(.L_x_861) ;  /* 0x0000008000017945 */ /* 0x000fe20003800000 */
[----:B------:R-:W-:Y:S01]  /*28cc0*/  IMAD.MOV.U32 R13, RZ, RZ, R3 ;  /* 0x000000ffff0d7224 */ /* 0x000fe200078e0003 */
[----:B------:R-:W-:Y:S01]  /*28cd0*/  MOV R12, 0x3 ;  /* 0x00000003000c7802 */ /* 0x000fe20000000f00 */
[----:B------:R-:W-:Y:S02]  /*28ce0*/  IMAD.MOV.U32 R11, RZ, RZ, 0x181f ;  /* 0x0000181fff0b7424 */ /* 0x000fe400078e00ff */
[----:B0-----:R-:W-:-:S07]  /*28cf0*/  IMAD.MOV.U32 R15, RZ, RZ, -0x1 ;  /* 0xffffffffff0f7424 */ /* 0x001fce00078e00ff */
[----:B-1234-:R-:W-:Y:S05]  /*28d00*/  WARPSYNC.COLLECTIVE R15, `(.L_x_862) ;  /* 0x000000000f087348 */ /* 0x01efea0003c00000 */
[----:B------:R0:W0:Y:S02]  /*28d10*/  SHFL.IDX P6, R14, R13, R12, R11 ;  /* 0x0000000c0d0e7389 */ /* 0x00002400000c000b */
[----:B01234-:R-:W-:Y:S01]  /*28d20*/  ENDCOLLECTIVE ;  /* 0x000000000000791b */ /* 0x01ffe20003800000 */
.L_x_862:
[----:B------:R-:W-:Y:S05]  /*28d30*/  BSYNC B1 ;  /* 0x0000000000017941 */ /* 0x000fea0003800000 */
.L_x_861:
[----:B------:R-:W-:Y:S01]  /*28d40*/  MOV R13, R2 ;  /* 0x00000002000d7202 */ /* 0x000fe20000000f00 */
[----:B------:R-:W-:Y:S02]  /*28d50*/  IMAD.MOV.U32 R12, RZ, RZ, 0x3 ;  /* 0x00000003ff0c7424 */ /* 0x000fe400078e00ff */
[----:B------:R-:W-:Y:S02]  /*28d60*/  IMAD.MOV.U32 R11, RZ, RZ, 0x181f ;  /* 0x0000181fff0b7424 */ /* 0x000fe400078e00ff */
[----:B------:R-:W-:Y:S02]  /*28d70*/  IMAD.MOV.U32 R15, RZ, RZ, -0x1 ;  /* 0xffffffffff0f7424 */ /* 0x000fe400078e00ff */
[----:B------:R-:W-:-:S07]  /*28d80*/  IMAD.MOV.U32 R0, RZ, RZ, R14 ;  /* 0x000000ffff007224 */ /* 0x000fce00078e000e */
[----:B------:R-:W-:Y:S05]  /*28d90*/  WARPSYNC.COLLECTIVE R15, `(.L_x_863) ;  /* 0x000000000f087348 */ /* 0x000fea0003c00000 */
[----:B------:R0:W1:Y:S02]  /*28da0*/  SHFL.IDX P6, R14, R13, R12, R11 ;  /* 0x0000000c0d0e7389 */ /* 0x00006400000c000b */
[----:B01----:R-:W-:Y:S01]  /*28db0*/  ENDCOLLECTIVE ;  /* 0x000000000000791b */ /* 0x003fe20003800000 */
.L_x_863:
[----:B------:R-:W-:Y:S05]  /*28dc0*/  BRA `(.L_x_864) ;  /* 0xffffff7800d87947 */ /* 0x000fea000383ffff */
.L_x_677:
[----:B------:R-:W0:Y:S01]  /*28dd0*/  S2R R9, SR_TID.X ;  /* 0x0000000000097919 */ /* 0x000e220000002100 */
[----:B------:R-:W-:Y:S01]  /*28de0*/  BSSY B1, `(.L_x_865) ;  /* 0x000000a000017945 */ /* 0x000fe20003800000 */
[----:B------:R-:W-:Y:S02]  /*28df0*/  IMAD.MOV.U32 R12, RZ, RZ, RZ ;  /* 0x000000ffff0c7224 */ /* 0x000fe400078e00ff */
[----:B------:R-:W-:Y:S02]  /*28e00*/  IMAD.MOV.U32 R11, RZ, RZ, 0x1f ;  /* 0x0000001fff0b7424 */ /* 0x000fe400078e00ff */
[----:B------:R-:W-:Y:S01]  /*28e10*/  IMAD.MOV.U32 R15, RZ, RZ, -0x1 ;  /* 0xffffffffff0f7424 */ /* 0x000fe200078e00ff */
[----:B0-----:R-:W-:-:S04]  /*28e20*/  SHF.R.U32.HI R9, RZ, 0x5, R9 ;  /* 0x00000005ff097819 */ /* 0x001fc80000011609 */
[----:B------:R-:W-:-:S04]  /*28e30*/  LOP3.LUT R9, R9, 0x3, RZ, 0xc0, !PT ;  /* 0x0000000309097812 */ /* 0x000fc800078ec0ff */
[----:B------:R-:W-:-:S07]  /*28e40*/  MOV R13, R9 ;  /* 0x00000009000d7202 */ /* 0x000fce0000000f00 */
[----:B------:R-:W-:Y:S05]  /*28e50*/  WARPSYNC.COLLECTIVE R15, `(.L_x_866) ;  /* 0x000000000f087348 */ /* 0x000fea0003c00000 */
[----:B------:R0:W1:Y:S02]  /*28e60*/  SHFL.IDX P6, R14, R13, R12, R11 ;  /* 0x0000000c0d0e7389 */ /* 0x00006400000c000b */
[----:B01----:R-:W-:Y:S01]  /*28e70*/  ENDCOLLECTIVE ;  /* 0x000000000000791b */ /* 0x003fe20003800000 */
.L_x_866:
[----:B------:R-:W-:Y:S05]  /*28e80*/  BSYNC B1 ;  /* 0x0000000000017941 */ /* 0x000fea0003800000 */
.L_x_865:
[----:B------:R-:W-:Y:S05]  /*28e90*/  BRA `(.L_x_867) ;  /* 0xffffff8c00f07947 */ /* 0x000fea000383ffff */
.L_x_679:
[----:B------:R-:W-:Y:S01]  /*28ea0*/  BSSY B1, `(.L_x_868) ;  /* 0x0000006000017945 */ /* 0x000fe20003800000 */
[----:B------:R-:W-:-:S07]  /*28eb0*/  MOV R15, 0xffffffff ;  /* 0xffffffff000f7802 */ /* 0x000fce0000000f00 */
[----:B0-----:R-:W-:Y:S05]  /*28ec0*/  WARPSYNC.COLLECTIVE R15, `(.L_x_869) ;  /* 0x000000000f0c7348 */ /* 0x001fea0003c00000 */
[----:B------:R-:W-:Y:S02]  /*28ed0*/  ELECT P6, UR62, PT ;  /* 0x00000000003e782f */ /* 0x000fe400038c0000 */
[----:B------:R-:W-:Y:S01]  /*28ee0*/  MOV R14, UR62 ;  /* 0x0000003e000e7c02 */ /* 0x000fe20008000f00 */
[----:B0-----:R-:W-:Y:S10]  /*28ef0*/  ENDCOLLECTIVE ;  /* 0x000000000000791b */ /* 0x001ff40003800000 */
.L_x_869:
[----:B------:R-:W-:Y:S05]  /*28f00*/  BSYNC B1 ;  /* 0x0000000000017941 */ /* 0x000fea0003800000 */
.L_x_868:
[----:B------:R-:W-:Y:S05]  /*28f10*/  BRA `(.L_x_678) ;  /* 0xffffff8c00e87947 */ /* 0x000fea000383ffff */
.L_x_681:
[----:B0-----:R-:W2:Y:S02]  /*28f20*/  LDL R5, [R1+0x4] ;  /* 0x0000040001057983 */ /* 0x001ea40000100800 */
[----:B--2---:R0:W1:Y:S02]  /*28f30*/  SYNCS.PHASECHK.TRANS64.TRYWAIT P0, [R5+URZ+0x29820], R4 ;  /* 0x02982004050075a7 */ /* 0x004064000800017f */
[----:B-1----:R-:W-:Y:S05]  /*28f40*/  @!P0 NANOSLEEP.SYNCS 0x989680 ;  /* 0x009896800000895d */ /* 0x002fea0003900000 */
[----:B------:R-:W1:Y:S02]  /*28f50*/  @!P0 SYNCS.PHASECHK.TRANS64 P0, [R5+URZ+0x29820], R4 ;  /* 0x02982004050085a7 */ /* 0x000e64000800007f */
[----:B-1----:R-:W-:Y:S05]  /*28f60*/  @!P0 BRA `(.L_x_681) ;  /* 0xfffffffc00ec8947 */ /* 0x002fea000383ffff */
[----:B------:R-:W-:Y:S05]  /*28f70*/  BRA `(.L_x_870) ;  /* 0xffffff8c00f87947 */ /* 0x000fea000383ffff */
.L_x_685:
[----:B0-----:R0:W1:Y:S02]  /*28f80*/  SYNCS.PHASECHK.TRANS64.TRYWAIT P0, [R7+URZ+0x298a0], R10 ;  /* 0x0298a00a070075a7 */ /* 0x001064000800017f */
[----:B-1----:R-:W-:Y:S05]  /*28f90*/  @!P0 NANOSLEEP.SYNCS 0x989680 ;  /* 0x009896800000895d */ /* 0x002fea0003900000 */
[----:B------:R-:W1:Y:S02]  /*28fa0*/  @!P0 SYNCS.PHASECHK.TRANS64 P0, [R7+URZ+0x298a0], R10 ;  /* 0x0298a00a070085a7 */ /* 0x000e64000800007f */
[----:B-1----:R-:W-:Y:S05]  /*28fb0*/  @!P0 BRA `(.L_x_685) ;  /* 0xfffffffc00f08947 */ /* 0x002fea000383ffff */
[----:B------:R-:W-:Y:S05]  /*28fc0*/  BRA `(.L_x_871) ;  /* 0xffffff9000207947 */ /* 0x000fea000383ffff */
.L_x_692:
[----:B-1----:R1:W2:Y:S02]  /*28fd0*/  SYNCS.PHASECHK.TRANS64.TRYWAIT P0, [R7+URZ+0x298c0], R10 ;  /* 0x0298c00a070075a7 */ /* 0x0022a4000800017f */
[----:B--2---:R-:W-:Y:S05]  /*28fe0*/  @!P0 NANOSLEEP.SYNCS 0x989680 ;  /* 0x009896800000895d */ /* 0x004fea0003900000 */
[----:B------:R-:W2:Y:S02]  /*28ff0*/  @!P0 SYNCS.PHASECHK.TRANS64 P0, [R7+URZ+0x298c0], R10 ;  /* 0x0298c00a070085a7 */ /* 0x000ea4000800007f */
[----:B--2---:R-:W-:Y:S05]  /*29000*/  @!P0 BRA `(.L_x_692) ;  /* 0xfffffffc00f08947 */ /* 0x004fea000383ffff */
[----:B------:R-:W-:Y:S05]  /*29010*/  BRA `(.L_x_872) ;  /* 0xffffff94001c7947 */ /* 0x000fea000383ffff */
.L_x_699:
[----:B0-----:R0:W1:Y:S02]  /*29020*/  SYNCS.PHASECHK.TRANS64.TRYWAIT P1, [R8+URZ+0x298a0], R7 ;  /* 0x0298a007080075a7 */ /* 0x001064000802017f */
[----:B-1----:R-:W-:Y:S05]  /*29030*/  @!P1 NANOSLEEP.SYNCS 0x989680 ;  /* 0x009896800000995d */ /* 0x002fea0003900000 */
[----:B------:R-:W1:Y:S02]  /*29040*/  @!P1 SYNCS.PHASECHK.TRANS64 P1, [R8+URZ+0x298a0], R7 ;  /* 0x0298a007080095a7 */ /* 0x000e64000802007f */
[----:B-1----:R-:W-:Y:S05]  /*29050*/  @!P1 BRA `(.L_x_699) ;  /* 0xfffffffc00f09947 */ /* 0x002fea000383ffff */
[----:B------:R-:W-:Y:S05]  /*29060*/  BRA `(.L_x_873) ;  /* 0xffffff9800007947 */ /* 0x000fea000383ffff */
.L_x_706:
[----:B-1----:R1:W2:Y:S02]  /*29070*/  SYNCS.PHASECHK.TRANS64.TRYWAIT P1, [R8+URZ+0x298c0], R7 ;  /* 0x0298c007080075a7 */ /* 0x0022a4000802017f */
[----:B--2---:R-:W-:Y:S05]  /*29080*/  @!P1 NANOSLEEP.SYNCS 0x989680 ;  /* 0x009896800000995d */ /* 0x004fea0003900000 */
[----:B------:R-:W2:Y:S02]  /*29090*/  @!P1 SYNCS.PHASECHK.TRANS64 P1, [R8+URZ+0x298c0], R7 ;  /* 0x0298c007080095a7 */ /* 0x000ea4000802007f */
[----:B--2---:R-:W-:Y:S05]  /*290a0*/  @!P1 BRA `(.L_x_706) ;  /* 0xfffffffc00f09947 */ /* 0x004fea000383ffff */
[----:B------:R-:W-:Y:S05]  /*290b0*/  BRA `(.L_x_874) ;  /* 0xffffff9800f87947 */ /* 0x000fea000383ffff */
.L_x_721:
[----:B------:R-:W0:Y:S01]  /*290c0*/  S2R R4, SR_TID.X ;  /* 0x0000000000047919 */ /* 0x000e220000002100 */
[----:B------:R-:W-:Y:S01]  /*290d0*/  BSSY B0, `(.L_x_875) ;  /* 0x000000a000007945 */ /* 0x000fe20003800000 */
[----:B------:R-:W-:Y:S01]  /*290e0*/  IMAD.MOV.U32 R12, RZ, RZ, RZ ;  /* 0x000000ffff0c7224 */ /* 0x000fe200078e00ff */
[----:B------:R-:W-:Y:S01]  /*290f0*/  MOV R15, 0xffffffff ;  /* 0xffffffff000f7802 */ /* 0x000fe20000000f00 */
[----:B------:R-:W-:Y:S01]  /*29100*/  IMAD.MOV.U32 R11, RZ, RZ, 0x1f ;  /* 0x0000001fff0b7424 */ /* 0x000fe200078e00ff */
[----:B0-----:R-:W-:-:S04]  /*29110*/  SHF.R.U32.HI R4, RZ, 0x5, R4 ;  /* 0x00000005ff047819 */ /* 0x001fc80000011604 */
[----:B------:R-:W-:-:S05]  /*29120*/  LOP3.LUT R4, R4, 0x3, RZ, 0xc0, !PT ;  /* 0x0000000304047812 */ /* 0x000fca00078ec0ff */
[----:B------:R-:W-:-:S07]  /*29130*/  IMAD.MOV.U32 R13, RZ, RZ, R4 ;  /* 0x000000ffff0d7224 */ /* 0x000fce00078e0004 */
[----:B-1----:R-:W-:Y:S05]  /*29140*/  WARPSYNC.COLLECTIVE R15, `(.L_x_876) ;  /* 0x000000000f087348 */ /* 0x002fea0003c00000 */
[----:B------:R0:W2:Y:S02]  /*29150*/  SHFL.IDX P6, R14, R13, R12, R11 ;  /* 0x0000000c0d0e7389 */ /* 0x0000a400000c000b */
[----:B012---:R-:W-:Y:S01]  /*29160*/  ENDCOLLECTIVE ;  /* 0x000000000000791b */ /* 0x007fe20003800000 */
.L_x_876:
[----:B------:R-:W-:Y:S05]  /*29170*/  BSYNC B0 ;  /* 0x0000000000007941 */ /* 0x000fea0003800000 */
.L_x_875:
[----:B------:R-:W-:Y:S05]  /*29180*/  BRA `(.L_x_877) ;  /* 0xffffffa400a47947 */ /* 0x000fea000383ffff */
.L_x_723:
[----:B------:R-:W-:Y:S01]  /*29190*/  BSSY B0, `(.L_x_878) ;  /* 0x0000006000007945 */ /* 0x000fe20003800000 */
[----:B------:R-:W-:-:S07]  /*291a0*/  IMAD.MOV.U32 R15, RZ, RZ, -0x1 ;  /* 0xffffffffff0f7424 */ /* 0x000fce00078e00ff */
[----:B01----:R-:W-:Y:S05]  /*291b0*/  WARPSYNC.COLLECTIVE R15, `(.L_x_879) ;  /* 0x000000000f0c7348 */ /* 0x003fea0003c00000 */
[----:B------:R-:W-:Y:S02]  /*291c0*/  ELECT P6, UR62, PT ;  /* 0x00000000003e782f */ /* 0x000fe400038c0000 */
[----:B------:R-:W-:Y:S01]  /*291d0*/  MOV R14, UR62 ;  /* 0x0000003e000e7c02 */ /* 0x000fe20008000f00 */
[----:B01----:R-:W-:Y:S10]  /*291e0*/  ENDCOLLECTIVE ;  /* 0x000000000000791b */ /* 0x003ff40003800000 */
.L_x_879:
[----:B------:R-:W-:Y:S05]  /*291f0*/  BSYNC B0 ;  /* 0x0000000000007941 */ /* 0x000fea0003800000 */
.L_x_878:
[----:B------:R-:W-:Y:S05]  /*29200*/  BRA `(.L_x_880) ;  /* 0xffffffa400b07947 */ /* 0x000fea000383ffff */
.L_x_725:
[----:B0-----:R0:W1:Y:S02]  /*29210*/  SYNCS.PHASECHK.TRANS64.TRYWAIT P0, [R2+URZ+0x29880], R3 ;  /* 0x02988003020075a7 */ /* 0x001064000800017f */
[----:B-1----:R-:W-:Y:S05]  /*29220*/  @!P0 NANOSLEEP.SYNCS 0x989680 ;  /* 0x009896800000895d */ /* 0x002fea0003900000 */
[----:B------:R-:W1:Y:S02]  /*29230*/  @!P0 SYNCS.PHASECHK.TRANS64 P0, [R2+URZ+0x29880], R3 ;  /* 0x02988003020085a7 */ /* 0x000e64000800007f */
[----:B-1----:R-:W-:Y:S05]  /*29240*/  @!P0 BRA `(.L_x_725) ;  /* 0xfffffffc00f08947 */ /* 0x002fea000383ffff */
[----:B------:R-:W-:Y:S05]  /*29250*/  BRA `(.L_x_881) ;  /* 0xffffffa800247947 */ /* 0x000fea000383ffff */
.L_x_727:
[----:B-1----:R1:W2:Y:S02]  /*29260*/  SYNCS.PHASECHK.TRANS64.TRYWAIT P0, [R2+URZ+0x29840], R3 ;  /* 0x02984003020075a7 */ /* 0x0022a4000800017f */
[----:B--2---:R-:W-:Y:S05]  /*29270*/  @!P0 NANOSLEEP.SYNCS 0x989680 ;  /* 0x009896800000895d */ /* 0x004fea0003900000 */
[----:B------:R-:W2:Y:S02]  /*29280*/  @!P0 SYNCS.PHASECHK.TRANS64 P0, [R2+URZ+0x29840], R3 ;  /* 0x02984003020085a7 */ /* 0x000ea4000800007f */
[----:B--2---:R-:W-:Y:S05]  /*29290*/  @!P0 BRA `(.L_x_727) ;  /* 0xfffffffc00f08947 */ /* 0x004fea000383ffff */
[----:B------:R-:W-:Y:S05]  /*292a0*/  BRA `(.L_x_882) ;  /* 0xffffffa800847947 */ /* 0x000fea000383ffff */
.L_x_731:
[----:B------:R-:W2:Y:S01]  /*292b0*/  LDL.LU R11, [R1+0x54] ;  /* 0x00005400010b7983 */ /* 0x000ea20000300800 */
[----:B------:R-:W-:Y:S02]  /*292c0*/  IMAD.MOV.U32 R13, RZ, RZ, R3 ;  /* 0x000000ffff0d7224 */ /* 0x000fe400078e0003 */
[----:B------:R-:W-:Y:S02]  /*292d0*/  IMAD.MOV.U32 R12, RZ, RZ, RZ ;  /* 0x000000ffff0c7224 */ /* 0x000fe400078e00ff */
[----:B------:R-:W-:Y:S02]  /*292e0*/  IMAD.MOV.U32 R15, RZ, RZ, -0x1 ;  /* 0xffffffffff0f7424 */ /* 0x000fe400078e00ff */
[----:B------:R-:W-:-:S04]  /*292f0*/  IMAD.IADD R0, R10, 0x1, R17 ;  /* 0x000000010a007824 */ /* 0x000fc800078e0211 */
[----:B------:R-:W-:Y:S02]  /*29300*/  VIADD R5, R0, 0x20 ;  /* 0x0000002000057836 */ /* 0x000fe40000000000 */
[----:B--2---:R-:W-:Y:S01]  /*29310*/  IMAD R2, R11, R7, RZ ;  /* 0x000000070b027224 */ /* 0x004fe200078e02ff */
[----:B------:R-:W-:-:S04]  /*29320*/  MOV R11, 0x1c1f ;  /* 0x00001c1f000b7802 */ /* 0x000fc80000000f00 */
[----:B------:R-:W-:-:S13]  /*29330*/  ISETP.GE.AND P4, PT, R0, R2, PT ;  /* 0x000000020000720c */ /* 0x000fda0003f86270 */
[----:B-----5:R-:W-:Y:S05]  /*29340*/  WARPSYNC.COLLECTIVE R15, `(.L_x_883) ;  /* 0x000000000f087348 */ /* 0x020fea0003c00000 */
[----:B------:R0:W1:Y:S02]  /*29350*/  SHFL.IDX P6, R14, R13, R12, R11 ;  /* 0x0000000c0d0e7389 */ /* 0x00006400000c000b */
[----:B01---5:R-:W-:Y:S01]  /*29360*/  ENDCOLLECTIVE ;  /* 0x000000000000791b */ /* 0x023fe20003800000 */
.L_x_883:
[----:B------:R-:W-:Y:S02]  /*29370*/  IMAD.MOV.U32 R13, RZ, RZ, R4 ;  /* 0x000000ffff0d7224 */ /* 0x000fe400078e0004 */
[----:B------:R-:W-:-:S07]  /*29380*/  IMAD.MOV.U32 R6, RZ, RZ, R14 ;  /* 0x000000ffff067224 */ /* 0x000fce00078e000e */
[----:B------:R-:W-:Y:S05]  /*29390*/  WARPSYNC.COLLECTIVE R15, `(.L_x_884) ;  /* 0x000000000f087348 */ /* 0x000fea0003c00000 */
[----:B------:R0:W1:Y:S02]  /*293a0*/  SHFL.IDX P6, R14, R13, R12, R11 ;  /* 0x0000000c0d0e7389 */ /* 0x00006400000c000b */
[----:B01----:R-:W-:Y:S01]  /*293b0*/  ENDCOLLECTIVE ;  /* 0x000000000000791b */ /* 0x003fe20003800000 */
.L_x_884:
[----:B------:R-:W-:Y:S01]  /*293c0*/  MOV R13, R3 ;  /* 0x00000003000d7202 */ /* 0x000fe20000000f00 */
[----:B------:R-:W-:Y:S01]  /*293d0*/  IMAD.MOV.U32 R12, RZ, RZ, 0x1 ;  /* 0x00000001ff0c7424 */ /* 0x000fe200078e00ff */
[----:B------:R-:W-:-:S07]  /*293e0*/  MOV R7, R14 ;  /* 0x0000000e00077202 */ /* 0x000fce0000000f00 */
[----:B------:R-:W-:Y:S05]  /*293f0*/  WARPSYNC.COLLECTIVE R15, `(.L_x_885) ;  /* 0x000000000f087348 */ /* 0x000fea0003c00000 */
[----:B------:R0:W1:Y:S02]  /*29400*/  SHFL.IDX P6, R14, R13, R12, R11 ;  /* 0x0000000c0d0e7389 */ /* 0x00006400000c000b */
[----:B01----:R-:W-:Y:S01]  /*29410*/  ENDCOLLECTIVE ;  /* 0x000000000000791b */ /* 0x003fe20003800000 */
.L_x_885:
        /* <DEDUP_REMOVED lines=17> */
.L_x_886:
[----:B------:R-:W-:Y:S02]  /*29530*/  IMAD.MOV.U32 R13, RZ, RZ, R3 ;  /* 0x000000ffff0d7224 */ /* 0x000fe400078e0003 */
[----:B------:R-:W-:Y:S01]  /*29540*/  IMAD.MOV.U32 R12, RZ, RZ, 0x2 ;  /* 0x00000002ff0c7424 */ /* 0x000fe200078e00ff */
[----:B------:R-:W-:-:S07]  /*29550*/  MOV R5, R14 ;  /* 0x0000000e00057202 */ /* 0x000fce0000000f00 */
[----:B------:R-:W-:Y:S05]  /*29560*/  WARPSYNC.COLLECTIVE R15, `(.L_x_887) ;  /* 0x000000000f087348 */ /* 0x000fea0003c00000 */
[----:B------:R0:W1:Y:S02]  /*29570*/  SHFL.IDX P6, R14, R13, R12, R11 ;  /* 0x0000000c0d0e7389 */ /* 0x00006400000c000b */
[----:B01----:R-:W-:Y:S01]  /*29580*/  ENDCOLLECTIVE ;  /* 0x000000000000791b */ /* 0x003fe20003800000 */
.L_x_887:
[----:B------:R-:W-:-:S05]  /*29590*/  @!P3 IADD3 R5, P4, R9, R5, RZ ;  /* 0x000000050905b210 */ /* 0x000fca0007f9e0ff */
[----:B------:R-:W-:-:S04]  /*295a0*/  @!P3 IMAD.X R6, RZ, RZ, R6, P4 ;  /* 0x000000ffff06b224 */ /* 0x000fc800020e0606 */
[----:B------:R-:W-:Y:S02]  /*295b0*/  @!P3 IMAD.MOV.U32 R7, RZ, RZ, R6 ;  /* 0x000000ffff07b224 */ /* 0x000fe400078e0006 */
[----:B------:R-:W-:Y:S01]  /*295c0*/  @!P3 IMAD.MOV.U32 R6, RZ, RZ, R5 ;  /* 0x000000ffff06b224 */ /* 0x000fe200078e0005 */
[----:B------:R-:W-:Y:S02]  /*295d0*/  MOV R13, R4 ;  /* 0x00000004000d7202 */ /* 0x000fe40000000f00 */
[----:B------:R-:W-:Y:S02]  /*295e0*/  IADD3 R5, R0, 0x40, RZ ;  /* 0x0000004000057810 */ /* 0x000fe40007ffe0ff */
[----:B------:R-:W-:Y:S01]  /*295f0*/  @!PT LDS RZ, [RZ] ;  /* 0x00000000fffff984 */ /* 0x000fe20000000800 */
[----:B------:R-:W-:Y:S01]  /*29600*/  @!PT LDS RZ, [RZ] ;  /* 0x00000000fffff984 */ /* 0x000fe20000000800 */
[----:B------:R-:W-:Y:S01]  /*29610*/  @!PT LDS RZ, [RZ] ;  /* 0x00000000fffff984 */ /* 0x000fe20000000800 */
[----:B------:R-:W-:Y:S04]  /*29620*/  @!P3 LDGSTS.E.BYPASS.LTC128B.128 [R8+0x14c00], desc[UR54][R6.64], !P0 ;  /* 0x14c000000608bfae */ /* 0x000fe8000c101d76 */
[----:B------:R-:W-:Y:S04]  /*29630*/  @!P3 LDGSTS.E.BYPASS.LTC128B.128 [R8+0x16c00], desc[UR54][R6.64+0x40], !P1 ;  /* 0x16c000400608bfae */ /* 0x000fe8000c901d76 */
[----:B------:R0:W-:Y:S01]  /*29640*/  @!P3 LDGSTS.E.BYPASS.LTC128B.128 [R8+0x18c00], desc[UR54][R6.64+0x80], !P2 ;  /* 0x18c000800608bfae */ /* 0x0001e2000d101d76 */
[----:B------:R-:W-:Y:S01]  /*29650*/  ISETP.GE.AND P3, PT, R5, R2, PT ;  /* 0x000000020500720c */ /* 0x000fe20003f66270 */
[----:B0-----:R-:W-:-:S12]  /*29660*/  IMAD.MOV.U32 R6, RZ, RZ, R14 ;  /* 0x000000ffff067224 */ /* 0x001fd800078e000e */
[----:B------:R-:W-:Y:S05]  /*29670*/  WARPSYNC.COLLECTIVE R15, `(.L_x_888) ;  /* 0x000000000f087348 */ /* 0x000fea0003c00000 */
[----:B------:R0:W1:Y:S02]  /*29680*/  SHFL.IDX P6, R14, R13, R12, R11 ;  /* 0x0000000c0d0e7389 */ /* 0x00006400000c000b */
[----:B01----:R-:W-:Y:S01]  /*29690*/  ENDCOLLECTIVE ;  /* 0x000000000000791b */ /* 0x003fe20003800000 */
.L_x_888:
[----:B------:R-:W-:Y:S02]  /*296a0*/  IMAD.MOV.U32 R13, RZ, RZ, R3 ;  /* 0x000000ffff0d7224 */ /* 0x000fe400078e0003 */
[----:B------:R-:W-:Y:S02]  /*296b0*/  IMAD.MOV.U32 R12, RZ, RZ, 0x3 ;  /* 0x00000003ff0c7424 */ /* 0x000fe400078e00ff */
[----:B------:R-:W-:-:S07]  /*296c0*/  IMAD.MOV.U32 R5, RZ, RZ, R14 ;  /* 0x000000ffff057224 */ /* 0x000fce00078e000e */
[----:B------:R-:W-:Y:S05]  /*296d0*/  WARPSYNC.COLLECTIVE R15, `(.L_x_889) ;  /* 0x000000000f087348 */ /* 0x000fea0003c00000 */
[----:B------:R0:W1:Y:S02]  /*296e0*/  SHFL.IDX P6, R14, R13, R12, R11 ;  /* 0x0000000c0d0e7389 */ /* 0x00006400000c000b */
[----:B01----:R-:W-:Y:S01]  /*296f0*/  ENDCOLLECTIVE ;  /* 0x000000000000791b */ /* 0x003fe20003800000 */
.L_x_889:
[----:B------:R-:W-:-:S05]  /*29700*/  @!P3 IADD3 R5, P4, R9, R5, RZ ;  /* 0x000000050905b210 */ /* 0x000fca0007f9e0ff */
[----:B------:R-:W-:-:S04]  /*29710*/  @!P3 IMAD.X R6, RZ, RZ, R6, P4 ;  /* 0x000000ffff06b224 */ /* 0x000fc800020e0606 */
[----:B------:R-:W-:Y:S01]  /*29720*/  @!P3 IMAD.MOV.U32 R7, RZ, RZ, R6 ;  /* 0x000000ffff07b224 */ /* 0x000fe200078e0006 */
[----:B------:R-:W-:Y:S02]  /*29730*/  @!P3 MOV R6, R5 ;  /* 0x000000050006b202 */ /* 0x000fe40000000f00 */
[----:B------:R-:W-:-:S03]  /*29740*/  MOV R13, R4 ;  /* 0x00000004000d7202 */ /* 0x000fc60000000f00 */
[----:B------:R-:W-:Y:S01]  /*29750*/  @!PT LDS RZ, [RZ] ;  /* 0x00000000fffff984 */ /* 0x000fe20000000800 */
[----:B------:R-:W-:Y:S01]  /*29760*/  @!PT LDS RZ, [RZ] ;  /* 0x00000000fffff984 */ /* 0x000fe20000000800 */
[----:B------:R-:W-:Y:S01]  /*29770*/  @!PT LDS RZ, [RZ] ;  /* 0x00000000fffff984 */ /* 0x000fe20000000800 */
[----:B------:R0:W-:Y:S04]  /*29780*/  @!P3 LDGSTS.E.BYPASS.LTC128B.128 [R8+0x15400], desc[UR54][R6.64], !P0 ;  /* 0x154000000608bfae */ /* 0x0001e8000c101d76 */
[----:B------:R0:W-:Y:S01]  /*29790*/  @!P3 LDGSTS.E.BYPASS.LTC128B.128 [R8+0x17400], desc[UR54][R6.64+0x40], !P1 ;  /* 0x174000400608bfae */ /* 0x0001e2000c901d76 */
[----:B------:R-:W-:-:S07]  /*297a0*/  IMAD.MOV.U32 R5, RZ, RZ, R14 ;  /* 0x000000ffff057224 */ /* 0x000fce00078e000e */
[----:B0-----:R-:W-:Y:S05]  /*297b0*/  WARPSYNC.COLLECTIVE R15, `(.L_x_890) ;  /* 0x000000000f087348 */ /* 0x001fea0003c00000 */
[----:B------:R1:W2:Y:S02]  /*297c0*/  SHFL.IDX P6, R14, R13, R12, R11 ;  /* 0x0000000c0d0e7389 */ /* 0x0002a400000c000b */
[----:B012---:R-:W-:Y:S01]  /*297d0*/  ENDCOLLECTIVE ;  /* 0x000000000000791b */ /* 0x007fe20003800000 */
.L_x_890:
[----:B------:R-:W-:Y:S01]  /*297e0*/  @!PT LDS RZ, [RZ] ;  /* 0x00000000fffff984 */ /* 0x000fe20000000800 */
[----:B------:R-:W-:Y:S01]  /*297f0*/  @!PT LDS RZ, [RZ] ;  /* 0x00000000fffff984 */ /* 0x000fe20000000800 */
[----:B------:R-:W-:Y:S01]  /*29800*/  @!PT LDS RZ, [RZ] ;  /* 0x00000000fffff984 */ /* 0x000fe20000000800 */
[----:B------:R3:W-:Y:S01]  /*29810*/  @!P3 LDGSTS.E.BYPASS.LTC128B.128 [R8+0x19400], desc[UR54][R6.64+0x80], !P2 ;  /* 0x194000800608bfae */ /* 0x0007e2000d101d76 */
[----:B------:R-:W-:Y:S01]  /*29820*/  IMAD.MOV.U32 R3, RZ, RZ, R14 ;  /* 0x000000ffff037224 */ /* 0x000fe200078e000e */
[----:B------:R-:W-:Y:S06]  /*29830*/  BRA `(.L_x_891) ;  /* 0xffffffb0000c7947 */ /* 0x000fec000383ffff */
.L_x_736:
[----:B--2---:R-:W2:Y:S02]  /*29840*/  LDL R2, [R1+0x4] ;  /* 0x0000040001027983 */ /* 0x004ea40000100800 */
[----:B--2---:R2:W3:Y:S02]  /*29850*/  SYNCS.PHASECHK.TRANS64.TRYWAIT P0, [R2+URZ+0x29820], R0 ;  /* 0x02982000020075a7 */ /* 0x0044e4000800017f */
[----:B---3--:R-:W-:Y:S05]  /*29860*/  @!P0 NANOSLEEP.SYNCS 0x989680 ;  /* 0x009896800000895d */ /* 0x008fea0003900000 */
[----:B------:R-:W3:Y:S02]  /*29870*/  @!P0 SYNCS.PHASECHK.TRANS64 P0, [R2+URZ+0x29820], R0 ;  /* 0x02982000020085a7 */ /* 0x000ee4000800007f */
[----:B---3--:R-:W-:Y:S05]  /*29880*/  @!P0 BRA `(.L_x_736) ;  /* 0xfffffffc00ec8947 */ /* 0x008fea000383ffff */
[----:B------:R-:W-:Y:S05]  /*29890*/  BRA `(.L_x_892) ;  /* 0xffffffb000807947 */ /* 0x000fea000383ffff */
.L_x_742:
[----:B--2---:R2:W3:Y:S02]  /*298a0*/  SYNCS.PHASECHK.TRANS64.TRYWAIT P0, [R5+URZ+0x29880], R4 ;  /* 0x02988004050075a7 */ /* 0x0044e4000800017f */
[----:B---3--:R-:W-:Y:S05]  /*298b0*/  @!P0 NANOSLEEP.SYNCS 0x989680 ;  /* 0x009896800000895d */ /* 0x008fea0003900000 */
[----:B------:R-:W3:Y:S02]  /*298c0*/  @!P0 SYNCS.PHASECHK.TRANS64 P0, [R5+URZ+0x29880], R4 ;  /* 0x02988004050085a7 */ /* 0x000ee4000800007f */
[----:B---3--:R-:W-:Y:S05]  /*298d0*/  @!P0 BRA `(.L_x_742) ;  /* 0xfffffffc00f08947 */ /* 0x008fea000383ffff */
[----:B------:R-:W-:Y:S05]  /*298e0*/  BRA `(.L_x_893) ;  /* 0xffffffb400447947 */ /* 0x000fea000383ffff */
.L_x_747:
[----:B-1----:R1:W3:Y:S02]  /*298f0*/  SYNCS.PHASECHK.TRANS64.TRYWAIT P0, [R5+URZ+0x29840], R4 ;  /* 0x02984004050075a7 */ /* 0x0022e4000800017f */
[----:B---3--:R-:W-:Y:S05]  /*29900*/  @!P0 NANOSLEEP.SYNCS 0x989680 ;  /* 0x009896800000895d */ /* 0x008fea0003900000 */
[----:B------:R-:W3:Y:S02]  /*29910*/  @!P0 SYNCS.PHASECHK.TRANS64 P0, [R5+URZ+0x29840], R4 ;  /* 0x02984004050085a7 */ /* 0x000ee4000800007f */
[----:B---3--:R-:W-:Y:S05]  /*29920*/  @!P0 BRA `(.L_x_747) ;  /* 0xfffffffc00f08947 */ /* 0x008fea000383ffff */
[----:B------:R-:W-:Y:S05]  /*29930*/  BRA `(.L_x_894) ;  /* 0xffffffb400cc7947 */ /* 0x000fea000383ffff */
.L_x_755:
[----:B--2---:R2:W3:Y:S02]  /*29940*/  SYNCS.PHASECHK.TRANS64.TRYWAIT P0, [R17+URZ+0x29870], R4 ;  /* 0x02987004110075a7 */ /* 0x0044e4000800017f */
[----:B---3--:R-:W-:Y:S05]  /*29950*/  @!P0 NANOSLEEP.SYNCS 0x989680 ;  /* 0x009896800000895d */ /* 0x008fea0003900000 */
[----:B------:R-:W3:Y:S02]  /*29960*/  @!P0 SYNCS.PHASECHK.TRANS64 P0, [R17+URZ+0x29870], R4 ;  /* 0x02987004110085a7 */ /* 0x000ee4000800007f */
[----:B---3--:R-:W-:Y:S05]  /*29970*/  @!P0 BRA `(.L_x_755) ;  /* 0xfffffffc00f08947 */ /* 0x008fea000383ffff */
[----:B------:R-:W-:Y:S05]  /*29980*/  BRA `(.L_x_895) ;  /* 0xffffffb800fc7947 */ /* 0x000fea000383ffff */
.L_x_757:
[----:B---3--:R3:W4:Y:S02]  /*29990*/  SYNCS.PHASECHK.TRANS64.TRYWAIT P0, [R17+URZ+0x29860], R3 ;  /* 0x02986003110075a7 */ /* 0x008724000800017f */
[----:B----4-:R-:W-:Y:S05]  /*299a0*/  @!P0 NANOSLEEP.SYNCS 0x989680 ;  /* 0x009896800000895d */ /* 0x010fea0003900000 */
[----:B------:R-:W4:Y:S02]  /*299b0*/  @!P0 SYNCS.PHASECHK.TRANS64 P0, [R17+URZ+0x29860], R3 ;  /* 0x02986003110085a7 */ /* 0x000f24000800007f */
[----:B----4-:R-:W-:Y:S05]  /*299c0*/  @!P0 BRA `(.L_x_757) ;  /* 0xfffffffc00f08947 */ /* 0x010fea000383ffff */
[----:B------:R-:W-:Y:S05]  /*299d0*/  BRA `(.L_x_896) ;  /* 0xffffffbc00047947 */ /* 0x000fea000383ffff */
.L_x_764:
[----:B---3--:R3:W4:Y:S02]  /*299e0*/  SYNCS.PHASECHK.TRANS64.TRYWAIT P1, [R17+URZ+0x29870], R0 ;  /* 0x02987000110075a7 */ /* 0x008724000802017f */
[----:B----4-:R-:W-:Y:S05]  /*299f0*/  @!P1 NANOSLEEP.SYNCS 0x989680 ;  /* 0x009896800000995d */ /* 0x010fea0003900000 */
[----:B------:R-:W4:Y:S02]  /*29a00*/  @!P1 SYNCS.PHASECHK.TRANS64 P1, [R17+URZ+0x29870], R0 ;  /* 0x02987000110095a7 */ /* 0x000f24000802007f */
[----:B----4-:R-:W-:Y:S05]  /*29a10*/  @!P1 BRA `(.L_x_764) ;  /* 0xfffffffc00f09947 */ /* 0x010fea000383ffff */
[----:B------:R-:W-:Y:S05]  /*29a20*/  BRA `(.L_x_897) ;  /* 0xffffffc000e07947 */ /* 0x000fea000383ffff */
.L_x_766:
[----:B---3--:R3:W4:Y:S02]  /*29a30*/  SYNCS.PHASECHK.TRANS64.TRYWAIT P1, [R17+URZ+0x29860], R0 ;  /* 0x02986000110075a7 */ /* 0x008724000802017f */
[----:B----4-:R-:W-:Y:S05]  /*29a40*/  @!P1 NANOSLEEP.SYNCS 0x989680 ;  /* 0x009896800000995d */ /* 0x010fea0003900000 */
[----:B------:R-:W4:Y:S02]  /*29a50*/  @!P1 SYNCS.PHASECHK.TRANS64 P1, [R17+URZ+0x29860], R0 ;  /* 0x02986000110095a7 */ /* 0x000f24000802007f */
[----:B----4-:R-:W-:Y:S05]  /*29a60*/  @!P1 BRA `(.L_x_766) ;  /* 0xfffffffc00f09947 */ /* 0x010fea000383ffff */
[----:B------:R-:W-:Y:S05]  /*29a70*/  BRA `(.L_x_898) ;  /* 0xffffffc000e87947 */ /* 0x000fea000383ffff */
.L_x_770:
        /* <DEDUP_REMOVED lines=8> */
.L_x_900:
[----:B------:R-:W-:Y:S05]  /*29b00*/  BSYNC B0 ;  /* 0x0000000000007941 */ /* 0x000fea0003800000 */
.L_x_899:
[----:B------:R-:W-:Y:S01]  /*29b10*/  IMAD.MOV.U32 R13, RZ, RZ, R16 ;  /* 0x000000ffff0d7224 */ /* 0x000fe200078e0010 */
[----:B------:R-:W-:Y:S01]  /*29b20*/  MOV R12, 0x1 ;  /* 0x00000001000c7802 */ /* 0x000fe20000000f00 */
[----:B------:R-:W-:Y:S01]  /*29b30*/  IMAD.MOV.U32 R11, RZ, RZ, 0x1f ;  /* 0x0000001fff0b7424 */ /* 0x000fe200078e00ff */
[----:B------:R-:W-:Y:S01]  /*29b40*/  IADD3 R5, R19, R7, RZ ;  /* 0x0000000713057210 */ /* 0x000fe20007ffe0ff */
[----:B------:R-:W-:Y:S02]  /*29b50*/  IMAD.MOV.U32 R15, RZ, RZ, -0x1 ;  /* 0xffffffffff0f7424 */ /* 0x000fe400078e00ff */
[----:B------:R-:W-:-:S07]  /*29b60*/  IMAD.MOV.U32 R0, RZ, RZ, R14 ;  /* 0x000000ffff007224 */ /* 0x000fce00078e000e */
[----:B------:R-:W-:Y:S05]  /*29b70*/  WARPSYNC.COLLECTIVE R15, `(.L_x_901) ;  /* 0x000000000f087348 */ /* 0x000fea0003c00000 */
[----:B------:R0:W1:Y:S02]  /*29b80*/  SHFL.IDX P6, R14, R13, R12, R11 ;  /* 0x0000000c0d0e7389 */ /* 0x00006400000c000b */
[----:B01----:R-:W-:Y:S01]  /*29b90*/  ENDCOLLECTIVE ;  /* 0x000000000000791b */ /* 0x003fe20003800000 */
.L_x_901:
[----:B------:R-:W-:Y:S02]  /*29ba0*/  ULDC UR4, c[0x0][0xc3c] ;  /* 0x00030f0000047ab9 */ /* 0x000fe40000000800 */
[----:B------:R-:W-:-:S13]  /*29bb0*/  ISETP.GE.OR P1, PT, R5, UR4, !P0 ;  /* 0x0000000405007c0c */ /* 0x000fda000c726670 */
[----:B------:R-:W0:Y:S01]  /*29bc0*/  @!P1 LDC.64 R2, c[0x0][0xc80] ;  /* 0x00032000ff029b82 */ /* 0x000e220000000a00 */
[----:B------:R-:W-:Y:S01]  /*29bd0*/  MOV R11, RZ ;  /* 0x000000ff000b7202 */ /* 0x000fe20000000f00 */
[----:B------:R-:W-:Y:S02]  /*29be0*/  IMAD.MOV.U32 R4, RZ, RZ, R14 ;  /* 0x000000ffff047224 */ /* 0x000fe400078e000e */
[----:B0-----:R-:W-:-:S06]  /*29bf0*/  @!P1 IMAD.WIDE R2, R5, 0x4, R2 ;  /* 0x0000000405029825 */ /* 0x001fcc00078e0202 */
[----:B------:R0:W2:Y:S01]  /*29c00*/  @!P1 LDG.E R3, desc[UR54][R2.64] ;  /* 0x0000003602039981 */ /* 0x0000a2000c1e1900 */
[C---:B------:R-:W-:Y:S02]  /*29c10*/  ISETP.GE.U32.AND P2, PT, R7.reuse, 0x2, PT ;  /* 0x000000020700780c */ /* 0x040fe40003f46070 */
[C---:B------:R-:W-:Y:S02]  /*29c20*/  ISETP.GE.U32.AND P3, PT, R7.reuse, 0x4, PT ;  /* 0x000000040700780c */ /* 0x040fe40003f66070 */
[C---:B------:R-:W-:Y:S02]  /*29c30*/  ISETP.GE.U32.AND P4, PT, R7.reuse, 0x8, PT ;  /* 0x000000080700780c */ /* 0x040fe40003f86070 */
[C---:B------:R-:W-:Y:S01]  /*29c40*/  ISETP.GE.U32.AND P5, PT, R7.reuse, 0x10, PT ;  /* 0x000000100700780c */ /* 0x040fe20003fa6070 */
[----:B0-----:R-:W-:Y:S02]  /*29c50*/  IMAD.MOV.U32 R2, RZ, RZ, RZ ;  /* 0x000000ffff027224 */ /* 0x001fe400078e00ff */
[----:B--2---:R-:W-:Y:S01]  /*29c60*/  @!P1 IMAD.MOV.U32 R2, RZ, RZ, R3 ;  /* 0x000000ffff029224 */ /* 0x004fe200078e0003 */
[----:B------:R-:W-:-:S03]  /*29c70*/  ISETP.NE.AND P1, PT, R7, RZ, PT ;  /* 0x000000ff0700720c */ /* 0x000fc60003f25270 */
[----:B------:R-:W-:-:S10]  /*29c80*/  IMAD.MOV.U32 R13, RZ, RZ, R2 ;  /* 0x000000ffff0d7224 */ /* 0x000fd400078e0002 */
[----:B------:R-:W-:Y:S05]  /*29c90*/  WARPSYNC.COLLECTIVE R15, `(.L_x_902) ;  /* 0x000000000f087348 */ /* 0x000fea0003c00000 */
[----:B------:R0:W1:Y:S02]  /*29ca0*/  SHFL.UP P6, R14, R13, R12, R11 ;  /* 0x0400000c0d0e7389 */ /* 0x00006400000c000b */
[----:B01----:R-:W-:Y:S01]  /*29cb0*/  ENDCOLLECTIVE ;  /* 0x000000000000791b */ /* 0x003fe20003800000 */
.L_x_902:
[----:B------:R-:W-:Y:S01]  /*29cc0*/  MOV R12, 0x2 ;  /* 0x00000002000c7802 */ /* 0x000fe20000000f00 */
[----:B------:R-:W-:-:S05]  /*29cd0*/  IMAD.MOV.U32 R3, RZ, RZ, R14 ;  /* 0x000000ffff037224 */ /* 0x000fca00078e000e */
[----:B------:R-:W-:-:S05]  /*29ce0*/  SEL R3, R3, RZ, P1 ;  /* 0x000000ff03037207 */ /* 0x000fca0000800000 */
[----:B------:R-:W-:-:S04]  /*29cf0*/  IMAD.IADD R3, R2, 0x1, R3 ;  /* 0x0000000102037824 */ /* 0x000fc800078e0203 */
[----:B------:R-:W-:-:S07]  /*29d00*/  IMAD.MOV.U32 R13, RZ, RZ, R3 ;  /* 0x000000ffff0d7224 */ /* 0x000fce00078e0003 */
[----:B------:R-:W-:Y:S05]  /*29d10*/  WARPSYNC.COLLECTIVE R15, `(.L_x_903) ;  /* 0x000000000f087348 */ /* 0x000fea0003c00000 */
[----:B------:R0:W1:Y:S02]  /*29d20*/  SHFL.UP P6, R14, R13, R12, R11 ;  /* 0x0400000c0d0e7389 */ /* 0x00006400000c000b */
[----:B01----:R-:W-:Y:S01]  /*29d30*/  ENDCOLLECTIVE ;  /* 0x000000000000791b */ /* 0x003fe20003800000 */
.L_x_903:
        /* <DEDUP_REMOVED lines=8> */
.L_x_904:
        /* <DEDUP_REMOVED lines=8> */
.L_x_905:
        /* <DEDUP_REMOVED lines=8> */
.L_x_906:
[----:B------:R-:W-:Y:S01]  /*29ec0*/  MOV R12, 0x1f ;  /* 0x0000001f000c7802 */ /* 0x000fe20000000f00 */
[----:B------:R-:W-:Y:S02]  /*29ed0*/  IMAD.MOV.U32 R11, RZ, RZ, 0x1f ;  /* 0x0000001fff0b7424 */ /* 0x000fe400078e00ff */
[----:B------:R-:W-:-:S05]  /*29ee0*/  IMAD.MOV.U32 R5, RZ, RZ, R14 ;  /* 0x000000ffff057224 */ /* 0x000fca00078e000e */
[----:B------:R-:W-:-:S05]  /*29ef0*/  SEL R5, R5, RZ, P5 ;  /* 0x000000ff05057207 */ /* 0x000fca0002800000 */
[----:B------:R-:W-:-:S04]  /*29f00*/  IMAD.IADD R5, R3, 0x1, R5 ;  /* 0x0000000103057824 */ /* 0x000fc800078e0205 */
[----:B------:R-:W-:-:S07]  /*29f10*/  IMAD.MOV.U32 R13, RZ, RZ, R5 ;  /* 0x000000ffff0d7224 */ /* 0x000fce00078e0005 */
[----:B------:R-:W-:Y:S05]  /*29f20*/  WARPSYNC.COLLECTIVE R15, `(.L_x_907) ;  /* 0x000000000f087348 */ /* 0x000fea0003c00000 */
[----:B------:R0:W1:Y:S02]  /*29f30*/  SHFL.IDX P6, R14, R13, R12, R11 ;  /* 0x0000000c0d0e7389 */ /* 0x00006400000c000b */
[----:B01----:R-:W-:Y:S01]  /*29f40*/  ENDCOLLECTIVE ;  /* 0x000000000000791b */ /* 0x003fe20003800000 */
.L_x_907:
[----:B------:R-:W-:Y:S01]  /*29f50*/  IMAD.MOV.U32 R6, RZ, RZ, R14 ;  /* 0x000000ffff067224 */ /* 0x000fe200078e000e */
[----:B------:R-:W-:Y:S06]  /*29f60*/  BRA `(.L_x_908) ;  /* 0xffffffc400e47947 */ /* 0x000fec000383ffff */
.L_x_775:
[----:B------:R-:W-:Y:S01]  /*29f70*/  BSSY B0, `(.L_x_909) ;  /* 0x0000008000007945 */ /* 0x000fe20003800000 */
[----:B-----5:R-:W-:Y:S01]  /*29f80*/  IMAD.MOV.U32 R13, RZ, RZ, R2 ;  /* 0x000000ffff0d7224 */ /* 0x020fe200078e0002 */
[----:B------:R-:W-:Y:S01]  /*29f90*/  MOV R12, 0x1 ;  /* 0x00000001000c7802 */ /* 0x000fe20000000f00 */
[----:B------:R-:W-:Y:S02]  /*29fa0*/  IMAD.MOV.U32 R11, RZ, RZ, RZ ;  /* 0x000000ffff0b7224 */ /* 0x000fe400078e00ff */
[----:B------:R-:W-:-:S07]  /*29fb0*/  IMAD.MOV.U32 R15, RZ, RZ, -0x1 ;  /* 0xffffffffff0f7424 */ /* 0x000fce00078e00ff */
[----:B01----:R-:W-:Y:S05]  /*29fc0*/  WARPSYNC.COLLECTIVE R15, `(.L_x_910) ;  /* 0x000000000f087348 */ /* 0x003fea0003c00000 */
[----:B------:R2:W3:Y:S02]  /*29fd0*/  SHFL.UP P6, R14, R13, R12, R11 ;  /* 0x0400000c0d0e7389 */ /* 0x0004e400000c000b */
[----:B0123--:R-:W-:Y:S01]  /*29fe0*/  ENDCOLLECTIVE ;  /* 0x000000000000791b */ /* 0x00ffe20003800000 */
.L_x_910:
[----:B------:R-:W-:Y:S05]  /*29ff0*/  BSYNC B0 ;  /* 0x0000000000007941 */ /* 0x000fea0003800000 */
.L_x_909:
[----:B------:R-:W-:Y:S01]  /*2a000*/  IMAD.MOV.U32 R3, RZ, RZ, R14 ;  /* 0x000000ffff037224 */ /* 0x000fe200078e000e */
[----:B------:R-:W-:Y:S01]  /*2a010*/  MOV R15, 0xffffffff ;  /* 0xffffffff000f7802 */ /* 0x000fe20000000f00 */
[----:B------:R-:W-:Y:S02]  /*2a020*/  IMAD.MOV.U32 R12, RZ, RZ, 0x2 ;  /* 0x00000002ff0c7424 */ /* 0x000fe400078e00ff */
[----:B------:R-:W-:Y:S01]  /*2a030*/  IMAD.MOV.U32 R11, RZ, RZ, RZ ;  /* 0x000000ffff0b7224 */ /* 0x000fe200078e00ff */
[----:B------:R-:W-:-:S04]  /*2a040*/  SEL R3, R3, RZ, P1 ;  /* 0x000000ff03037207 */ /* 0x000fc80000800000 */
[----:B------:R-:W-:-:S05]  /*2a050*/  IADD3 R3, R2, R3, RZ ;  /* 0x0000000302037210 */ /* 0x000fca0007ffe0ff */
[----:B------:R-:W-:-:S07]  /*2a060*/  IMAD.MOV.U32 R13, RZ, RZ, R3 ;  /* 0x000000ffff0d7224 */ /* 0x000fce00078e0003 */
[----:B------:R-:W-:Y:S05]  /*2a070*/  WARPSYNC.COLLECTIVE R15, `(.L_x_911) ;  /* 0x000000000f087348 */ /* 0x000fea0003c00000 */
[----:B------:R0:W1:Y:S02]  /*2a080*/  SHFL.UP P6, R14, R13, R12, R11 ;  /* 0x0400000c0d0e7389 */ /* 0x00006400000c000b */
[----:B01----:R-:W-:Y:S01]  /*2a090*/  ENDCOLLECTIVE ;  /* 0x000000000000791b */ /* 0x003fe20003800000 */
.L_x_911:
        /* <DEDUP_REMOVED lines=8> */
.L_x_912:
        /* <DEDUP_REMOVED lines=8> */
.L_x_913:
        /* <DEDUP_REMOVED lines=8> */
.L_x_914:
        /* <DEDUP_REMOVED lines=9> */
.L_x_915:
[----:B------:R-:W-:Y:S01]  /*2a2b0*/  IMAD.MOV.U32 R6, RZ, RZ, R14 ;  /* 0x000000ffff067224 */ /* 0x000fe200078e000e */
[----:B------:R-:W-:Y:S06]  /*2a2c0*/  BRA `(.L_x_916) ;  /* 0xffffffc400a87947 */ /* 0x000fec000383ffff */
.L_x_777:
[----:B------:R-:W-:Y:S01]  /*2a2d0*/  BSSY B0, `(.L_x_917) ;  /* 0x0000006000007945 */ /* 0x000fe20003800000 */
[----:B------:R-:W-:Y:S01]  /*2a2e0*/  PLOP3.LUT P6, PT, P6, PT, PT, 0x8, 0x0 ;  /* 0x000000000000781c */ /* 0x000fe200037ce170 */
[----:B------:R-:W-:-:S12]  /*2a2f0*/  IMAD.MOV.U32 R15, RZ, RZ, -0x1 ;  /* 0xffffffffff0f7424 */ /* 0x000fd800078e00ff */
[----:B01----:R-:W-:Y:S05]  /*2a300*/  WARPSYNC.COLLECTIVE R15, `(.L_x_918) ;  /* 0x000000000f087348 */ /* 0x003fea0003c00000 */
[----:B------:R-:W-:Y:S01]  /*2a310*/  VOTE.ANY R14, PT, P6 ;  /* 0x00000000000e7806 */ /* 0x000fe200030e0100 */
[----:B01----:R-:W-:Y:S06]  /*2a320*/  ENDCOLLECTIVE ;  /* 0x000000000000791b */ /* 0x003fec0003800000 */
.L_x_918:
[----:B------:R-:W-:Y:S05]  /*2a330*/  BSYNC B0 ;  /* 0x0000000000007941 */ /* 0x000fea0003800000 */
.L_x_917:
[----:B------:R-:W-:Y:S01]  /*2a340*/  MOV R4, R14 ;  /* 0x0000000e00047202 */ /* 0x000fe20000000f00 */
[----:B------:R-:W-:Y:S01]  /*2a350*/  IMAD.MOV.U32 R13, RZ, RZ, R2 ;  /* 0x000000ffff0d7224 */ /* 0x000fe200078e0002 */
[----:B------:R-:W-:Y:S01]  /*2a360*/  MOV R15, 0xffffffff ;  /* 0xffffffff000f7802 */ /* 0x000fe20000000f00 */
[----:B------:R-:W-:Y:S01]  /*2a370*/  IMAD.MOV.U32 R11, RZ, RZ, 0x1f ;  /* 0x0000001fff0b7424 */ /* 0x000fe200078e00ff */
[----:B------:R-:W0:Y:S02]  /*2a380*/  POPC R3, R4 ;  /* 0x0000000400037309 */ /* 0x000e240000000000 */
[----:B0-----:R-:W-:-:S07]  /*2a390*/  IMAD.MOV.U32 R12, RZ, RZ, R3 ;  /* 0x000000ffff0c7224 */ /* 0x001fce00078e0003 */
[----:B------:R-:W-:Y:S05]  /*2a3a0*/  WARPSYNC.COLLECTIVE R15, `(.L_x_919) ;  /* 0x000000000f087348 */ /* 0x000fea0003c00000 */
[----:B------:R0:W1:Y:S02]  /*2a3b0*/  SHFL.IDX P6, R14, R13, R12, R11 ;  /* 0x0000000c0d0e7389 */ /* 0x00006400000c000b */
[----:B01----:R-:W-:Y:S01]  /*2a3c0*/  ENDCOLLECTIVE ;  /* 0x000000000000791b */ /* 0x003fe20003800000 */
.L_x_919:
[----:B------:R-:W-:Y:S01]  /*2a3d0*/  IMAD.MOV.U32 R2, RZ, RZ, R14 ;  /* 0x000000ffff027224 */ /* 0x000fe200078e000e */
[----:B------:R-:W-:Y:S06]  /*2a3e0*/  BRA `(.L_x_920) ;  /* 0xffffffc400987947 */ /* 0x000fec000383ffff */
.L_x_779:
[----:B------:R-:W-:Y:S01]  /*2a3f0*/  BSSY B0, `(.L_x_921) ;  /* 0x0000007000007945 */ /* 0x000fe20003800000 */
[----:B------:R-:W-:Y:S01]  /*2a400*/  IMAD.MOV.U32 R13, RZ, RZ, R5 ;  /* 0x000000ffff0d7224 */ /* 0x000fe200078e0005 */
[----:B------:R-:W-:Y:S01]  /*2a410*/  MOV R15, 0xffffffff ;  /* 0xffffffff000f7802 */ /* 0x000fe20000000f00 */
[----:B------:R-:W-:-:S07]  /*2a420*/  IMAD.MOV.U32 R11, RZ, RZ, 0x1f ;  /* 0x0000001fff0b7424 */ /* 0x000fce00078e00ff */
[----:B0123--:R-:W-:Y:S05]  /*2a430*/  WARPSYNC.COLLECTIVE R15, `(.L_x_922) ;  /* 0x000000000f087348 */ /* 0x00ffea0003c00000 */
[----:B------:R4:W0:Y:S02]  /*2a440*/  SHFL.IDX P6, R14, R13, R12, R11 ;  /* 0x0000000c0d0e7389 */ /* 0x00082400000c000b */
[----:B01234-:R-:W-:Y:S01]  /*2a450*/  ENDCOLLECTIVE ;  /* 0x000000000000791b */ /* 0x01ffe20003800000 */
.L_x_922:
[----:B------:R-:W-:Y:S05]  /*2a460*/  BSYNC B0 ;  /* 0x0000000000007941 */ /* 0x000fea0003800000 */
.L_x_921:
[----:B------:R-:W-:Y:S01]  /*2a470*/  IMAD.MOV.U32 R4, RZ, RZ, R14 ;  /* 0x000000ffff047224 */ /* 0x000fe200078e000e */
[----:B------:R-:W-:Y:S06]  /*2a480*/  BRA `(.L_x_778) ;  /* 0xffffffc4008c7947 */ /* 0x000fec000383ffff */
.L_x_783:
[----:B0-----:R0:W1:Y:S02]  /*2a490*/  SYNCS.PHASECHK.TRANS64.TRYWAIT P0, [R0+URZ+0x29820], R3 ;  /* 0x02982003000075a7 */ /* 0x001064000800017f */
[----:B-1----:R-:W-:Y:S05]  /*2a4a0*/  @!P0 NANOSLEEP.SYNCS 0x989680 ;  /* 0x009896800000895d */ /* 0x002fea0003900000 */
[----:B------:R-:W1:Y:S02]  /*2a4b0*/  @!P0 SYNCS.PHASECHK.TRANS64 P0, [R0+URZ+0x29820], R3 ;  /* 0x02982003000085a7 */ /* 0x000e64000800007f */
[----:B-1----:R-:W-:Y:S05]  /*2a4c0*/  @!P0 BRA `(.L_x_783) ;  /* 0xfffffffc00f08947 */ /* 0x002fea000383ffff */
[----:B------:R-:W-:Y:S05]  /*2a4d0*/  BRA `(.L_x_923) ;  /* 0xffffffc800807947 */ /* 0x000fea000383ffff */
.L_x_784:
[----:B------:R-:W1:Y:S01]  /*2a4e0*/  S2R R2, SR_TID.X ;  /* 0x0000000000027919 */ /* 0x000e620000002100 */
[----:B------:R-:W-:Y:S01]  /*2a4f0*/  BSSY B0, `(.L_x_924) ;  /* 0x000000a000007945 */ /* 0x000fe20003800000 */
[----:B------:R-:W-:Y:S01]  /*2a500*/  IMAD.MOV.U32 R12, RZ, RZ, RZ ;  /* 0x000000ffff0c7224 */ /* 0x000fe200078e00ff */
[----:B------:R-:W-:Y:S01]  /*2a510*/  MOV R11, 0x1f ;  /* 0x0000001f000b7802 */ /* 0x000fe20000000f00 */
[----:B------:R-:W-:Y:S01]  /*2a520*/  IMAD.MOV.U32 R15, RZ, RZ, -0x1 ;  /* 0xffffffffff0f7424 */ /* 0x000fe200078e00ff */
[----:B-1----:R-:W-:-:S04]  /*2a530*/  SHF.R.U32.HI R2, RZ, 0x5, R2 ;  /* 0x00000005ff027819 */ /* 0x002fc80000011602 */
[----:B------:R-:W-:-:S05]  /*2a540*/  LOP3.LUT R2, R2, 0x3, RZ, 0xc0, !PT ;  /* 0x0000000302027812 */ /* 0x000fca00078ec0ff */
[----:B------:R-:W-:-:S07]  /*2a550*/  IMAD.MOV.U32 R13, RZ, RZ, R2 ;  /* 0x000000ffff0d7224 */ /* 0x000fce00078e0002 */
[----:B0-----:R-:W-:Y:S05]  /*2a560*/  WARPSYNC.COLLECTIVE R15, `(.L_x_925) ;  /* 0x000000000f087348 */ /* 0x001fea0003c00000 */
[----:B------:R1:W2:Y:S02]  /*2a570*/  SHFL.IDX P6, R14, R13, R12, R11 ;  /* 0x0000000c0d0e7389 */ /* 0x0002a400000c000b */
[----:B012---:R-:W-:Y:S01]  /*2a580*/  ENDCOLLECTIVE ;  /* 0x000000000000791b */ /* 0x007fe20003800000 */
.L_x_925:
[----:B------:R-:W-:Y:S05]  /*2a590*/  BSYNC B0 ;  /* 0x0000000000007941 */ /* 0x000fea0003800000 */
.L_x_924:
[----:B------:R-:W-:Y:S05]  /*2a5a0*/  BRA `(.L_x_926) ;  /* 0xffffffc800687947 */ /* 0x000fea000383ffff */
.L_x_785:
[----:B------:R-:W-:Y:S01]  /*2a5b0*/  BSSY B0, `(.L_x_927) ;  /* 0x0000006000007945 */ /* 0x000fe20003800000 */
[----:B------:R-:W-:-:S07]  /*2a5c0*/  IMAD.MOV.U32 R15, RZ, RZ, -0x1 ;  /* 0xffffffffff0f7424 */ /* 0x000fce00078e00ff */
[----:B01----:R-:W-:Y:S05]  /*2a5d0*/  WARPSYNC.COLLECTIVE R15, `(.L_x_928) ;  /* 0x000000000f0c7348 */ /* 0x003fea0003c00000 */
[----:B------:R-:W-:Y:S02]  /*2a5e0*/  ELECT P6, UR62, PT ;  /* 0x00000000003e782f */ /* 0x000fe400038c0000 */
[----:B------:R-:W-:Y:S01]  /*2a5f0*/  MOV R14, UR62 ;  /* 0x0000003e000e7c02 */ /* 0x000fe20008000f00 */
[----:B01----:R-:W-:Y:S10]  /*2a600*/  ENDCOLLECTIVE ;  /* 0x000000000000791b */ /* 0x003ff40003800000 */
.L_x_928:
[----:B------:R-:W-:Y:S05]  /*2a610*/  BSYNC B0 ;  /* 0x0000000000007941 */ /* 0x000fea0003800000 */
.L_x_927:
[----:B------:R-:W-:Y:S05]  /*2a620*/  BRA `(.L_x_929) ;  /* 0xffffffc8005c7947 */ /* 0x000fea000383ffff */
.L_x_787:
[----:B0-----:R0:W1:Y:S02]  /*2a630*/  SYNCS.PHASECHK.TRANS64.TRYWAIT P1, [R6+URZ], R5 ;  /* 0x00000005060075a7 */ /* 0x001064000802017f */
[----:B-1----:R-:W-:Y:S05]  /*2a640*/  @!P1 NANOSLEEP.SYNCS 0x989680 ;  /* 0x009896800000995d */ /* 0x002fea0003900000 */
[----:B------:R-:W1:Y:S02]  /*2a650*/  @!P1 SYNCS.PHASECHK.TRANS64 P1, [R6+URZ], R5 ;  /* 0x00000005060095a7 */ /* 0x000e64000802007f */
[----:B-1----:R-:W-:Y:S05]  /*2a660*/  @!P1 BRA `(.L_x_787) ;  /* 0xfffffffc00f09947 */ /* 0x002fea000383ffff */
[----:B------:R-:W-:Y:S05]  /*2a670*/  BRA `(.L_x_930) ;  /* 0xffffffc800987947 */ /* 0x000fea000383ffff */
.L_x_788:
[----:B-1----:R1:W2:Y:S02]  /*2a680*/  SYNCS.PHASECHK.TRANS64.TRYWAIT P1, [R7+URZ], R2 ;  /* 0x00000002070075a7 */ /* 0x0022a4000802017f */
[----:B--2---:R-:W-:Y:S05]  /*2a690*/  @!P1 NANOSLEEP.SYNCS 0x989680 ;  /* 0x009896800000995d */ /* 0x004fea0003900000 */
[----:B------:R-:W2:Y:S02]  /*2a6a0*/  @!P1 SYNCS.PHASECHK.TRANS64 P1, [R7+URZ], R2 ;  /* 0x00000002070095a7 */ /* 0x000ea4000802007f */
[----:B--2---:R-:W-:Y:S05]  /*2a6b0*/  @!P1 BRA `(.L_x_788) ;  /* 0xfffffffc00f09947 */ /* 0x004fea000383ffff */
[----:B------:R-:W-:Y:S05]  /*2a6c0*/  BRA `(.L_x_931) ;  /* 0xffffffc8008c7947 */ /* 0x000fea000383ffff */
.L_x_790:
[----:B--2---:R2:W3:Y:S02]  /*2a6d0*/  SYNCS.PHASECHK.TRANS64.TRYWAIT P1, [R4+URZ+0x29860], R5 ;  /* 0x02986005040075a7 */ /* 0x0044e4000802017f */
[----:B---3--:R-:W-:Y:S05]  /*2a6e0*/  @!P1 NANOSLEEP.SYNCS 0x989680 ;  /* 0x009896800000995d */ /* 0x008fea0003900000 */
[----:B------:R-:W3:Y:S02]  /*2a6f0*/  @!P1 SYNCS.PHASECHK.TRANS64 P1, [R4+URZ+0x29860], R5 ;  /* 0x02986005040095a7 */ /* 0x000ee4000802007f */
[----:B---3--:R-:W-:Y:S05]  /*2a700*/  @!P1 BRA `(.L_x_790) ;  /* 0xfffffffc00f09947 */ /* 0x008fea000383ffff */
[----:B------:R-:W-:Y:S05]  /*2a710*/  BRA `(.L_x_932) ;  /* 0xffffffc800907947 */ /* 0x000fea000383ffff */
.L_x_792:
[----:B---3--:R3:W4:Y:S02]  /*2a720*/  SYNCS.PHASECHK.TRANS64.TRYWAIT P1, [R3+URZ+0x29860], R2 ;  /* 0x02986002030075a7 */ /* 0x008724000802017f */
[----:B----4-:R-:W-:Y:S05]  /*2a730*/  @!P1 NANOSLEEP.SYNCS 0x989680 ;  /* 0x009896800000995d */ /* 0x010fea0003900000 */
[----:B------:R-:W4:Y:S02]  /*2a740*/  @!P1 SYNCS.PHASECHK.TRANS64 P1, [R3+URZ+0x29860], R2 ;  /* 0x02986002030095a7 */ /* 0x000f24000802007f */
[----:B----4-:R-:W-:Y:S05]  /*2a750*/  @!P1 BRA `(.L_x_792) ;  /* 0xfffffffc00f09947 */ /* 0x010fea000383ffff */
[----:B------:R-:W-:Y:S05]  /*2a760*/  BRA `(.L_x_933) ;  /* 0xffffffc800907947 */ /* 0x000fea000383ffff */
.L_x_794:
[----:B----4-:R4:W0:Y:S02]  /*2a770*/  SYNCS.PHASECHK.TRANS64.TRYWAIT P0, [R4+URZ+0x29880], R5 ;  /* 0x02988005040075a7 */ /* 0x010824000800017f */
[----:B0-----:R-:W-:Y:S05]  /*2a780*/  @!P0 NANOSLEEP.SYNCS 0x989680 ;  /* 0x009896800000895d */ /* 0x001fea0003900000 */
[----:B------:R-:W0:Y:S02]  /*2a790*/  @!P0 SYNCS.PHASECHK.TRANS64 P0, [R4+URZ+0x29880], R5 ;  /* 0x02988005040085a7 */ /* 0x000e24000800007f */
[----:B0-----:R-:W-:Y:S05]  /*2a7a0*/  @!P0 BRA `(.L_x_794) ;  /* 0xfffffffc00f08947 */ /* 0x001fea000383ffff */
[----:B------:R-:W-:Y:S05]  /*2a7b0*/  BRA `(.L_x_795) ;  /* 0xffffffc8008c7947 */ /* 0x000fea000383ffff */
.L_x_934:
        /* <DEDUP_REMOVED lines=12> */
.L_x_2852:


//--------------------- .text._ZN7cutlass13device_kernelIN5flash11enable_sm90INS1_16FlashAttnFwdSm90INS1_25CollectiveMainloopFwdSm90ILi2EN4cute5tupleIJNS5_1CILi1EEES8_S8_EEENS6_IJNS7_ILi128EEENS7_ILi160EEENS7_ILi192EEEEEELi128ENS_12float_e4m3_tEfNS_4arch4Sm90ELb0ELb1ELb0ELb0ELb0ELb0ELb0ELb1ELb1ELb1ELb0ELb0EEENS1_21CollectiveEpilogueFwdINS6_IJSA_SA_SB_EEES9_NS_10bfloat16_tESG_Li256ELb0ELb1ELb0ELb1EEENS1_30DynamicPersistentTileSchedulerILi256ELi128ELb0ELb1ELb1EEEEEEEEEvNT_6ParamsE --------------------------
	.section	.text._ZN7cutlass13device_kernelIN5flash11enable_sm90INS1_16FlashAttnFwdSm90INS1_25CollectiveMainloopFwdSm90ILi2EN4cute5tupleIJNS5_1CILi1EEES8_S8_EEENS6_IJNS7_ILi128EEENS7_ILi160EEENS7_ILi192EEEEEELi128ENS_12float_e4m3_tEfNS_4arch4Sm90ELb0ELb1ELb0ELb0ELb0ELb0ELb0ELb1ELb1ELb1ELb0ELb0EEENS1_21CollectiveEpilogueFwdINS6_IJSA_SA_SB_EEES9_NS_10bfloat16_tESG_Li256ELb0ELb1ELb0ELb1EEENS1_30DynamicPersistentTileSchedulerILi256ELi128ELb0ELb1ELb1EEEEEEEEEvNT_6ParamsE,"ax",@progbits
	.align	128
.text._ZN7cutlass13device_kernelIN5flash11enable_sm90INS1_16FlashAttnFwdSm90INS1_25CollectiveMainloopFwdSm90ILi2EN4cute5tupleIJNS5_1CILi1EEES8_S8_EEENS6_IJNS7_ILi128EEENS7_ILi160EEENS7_ILi192EEEEEELi128ENS_12float_e4m3_tEfNS_4arch4Sm90ELb0ELb1ELb0ELb0ELb0ELb0ELb0ELb1ELb1ELb1ELb0ELb0EEENS1_21CollectiveEpilogueFwdINS6_IJSA_SA_SB_EEES9_NS_10bfloat16_tESG_Li256ELb0ELb1ELb0ELb1EEENS1_30DynamicPersistentTileSchedulerILi256ELi128ELb0ELb1ELb1EEEEEEEEEvNT_6ParamsE:
        .type           _ZN7cutlass13device_kernelIN5flash11enable_sm90INS1_16FlashAttnFwdSm90INS1_25CollectiveMainloopFwdSm90ILi2EN4cute5tupleIJNS5_1CILi1EEES8_S8_EEENS6_IJNS7_ILi128EEENS7_ILi160EEENS7_ILi192EEEEEELi128ENS_12float_e4m3_tEfNS_4arch4Sm90ELb0ELb1ELb0ELb0ELb0ELb0ELb0ELb1ELb1ELb1ELb0ELb0EEENS1_21CollectiveEpilogueFwdINS6_IJSA_SA_SB_EEES9_NS_10bfloat16_tESG_Li256ELb0ELb1ELb0ELb1EEENS1_30DynamicPersistentTileSchedulerILi256ELi128ELb0ELb1ELb1EEEEEEEEEvNT_6ParamsE,@function
        .size           _ZN7cutlass13device_kernelIN5flash11enable_sm90INS1_16FlashAttnFwdSm90INS1_25CollectiveMainloopFwdSm90ILi2EN4cute5tupleIJNS5_1CILi1EEES8_S8_EEENS6_IJNS7_ILi128EEENS7_ILi160EEENS7_ILi192EEEEEELi128ENS_12float_e4m3_tEfNS_4arch4Sm90ELb0ELb1ELb0ELb0ELb0ELb0ELb0ELb1ELb1ELb1ELb0ELb0EEENS1_21CollectiveEpilogueFwdINS6_IJSA_SA_SB_EEES9_NS_10bfloat16_tESG_Li256ELb0ELb1ELb0ELb1EEENS1_30DynamicPersistentTileSchedulerILi256ELi128ELb0ELb1ELb1EEEEEEEEEvNT_6ParamsE,(.L_x_2853 - _ZN7cutlass13device_kernelIN5flash11enable_sm90INS1_16FlashAttnFwdSm90INS1_25CollectiveMainloopFwdSm90ILi2EN4cute5tupleIJNS5_1CILi1EEES8_S8_EEENS6_IJNS7_ILi128EEENS7_ILi160EEENS7_ILi192EEEEEELi128ENS_12float_e4m3_tEfNS_4arch4Sm90ELb0ELb1ELb0ELb0ELb0ELb0ELb0ELb1ELb1ELb1ELb0ELb0EEENS1_21CollectiveEpilogueFwdINS6_IJSA_SA_SB_EEES9_NS_10bfloat16_tESG_Li256ELb0ELb1ELb0ELb1EEENS1_30DynamicPersistentTileSchedulerILi256ELi128ELb0ELb1ELb1EEEEEEEEEvNT_6ParamsE)
        .other          _ZN7cutlass13device_kernelIN5flash11enable_sm90INS1_16FlashAttnFwdSm90INS1_25CollectiveMainloopFwdSm90ILi2EN4cute5tupleIJNS5_1CILi1EEES8_S8_EEENS6_IJNS7_ILi128EEENS7_ILi160EEENS7_ILi192EEEEEELi128ENS_12float_e4m3_tEfNS_4arch4Sm90ELb0ELb1ELb0ELb0ELb0ELb0ELb0ELb1ELb1ELb1ELb0ELb0EEENS1_21CollectiveEpilogueFwdINS6_IJSA_SA_SB_EEES9_NS_10bfloat16_tESG_Li256ELb0ELb1ELb0ELb1EEENS1_30DynamicPersistentTileSchedulerILi256ELi128ELb0ELb1ELb1EEEEEEEEEvNT_6ParamsE,@"STO_CUDA_ENTRY STV_DEFAULT"
_ZN7cutlass13device_kernelIN5flash11enable_sm90INS1_16FlashAttnFwdSm90INS1_25CollectiveMainloopFwdSm90ILi2EN4cute5tupleIJNS5_1CILi1EEES8_S8_EEENS6_IJNS7_ILi128EEENS7_ILi160EEENS7_ILi192EEEEEELi128ENS_12float_e4m3_tEfNS_4arch4Sm90ELb0ELb1ELb0ELb0ELb0ELb0ELb0ELb1ELb1ELb1ELb0ELb0EEENS1_21CollectiveEpilogueFwdINS6_IJSA_SA_SB_EEES9_NS_10bfloat16_tESG_Li256ELb0ELb1ELb0ELb1EEENS1_30DynamicPersistentTileSchedulerILi256ELi128ELb0ELb1ELb1EEEEEEEEEvNT_6ParamsE:
        /* <DEDUP_REMOVED lines=18> */
.L_x_936:
[----:B------:R-:W-:Y:S05]  /*0120*/  BSYNC B0 ;  /* 0x0000000000007941 */ /* 0x000fea0003800000 */
.L_x_935:
        /* <DEDUP_REMOVED lines=41> */
.L_x_937:
        /* <DEDUP_REMOVED lines=22> */
.L_x_938:
        /* <DEDUP_REMOVED lines=18> */
.L_x_939:
        /* <DEDUP_REMOVED lines=22> */
.L_x_940:
        /* <DEDUP_REMOVED lines=22> */
.L_x_941:
[----:B------:R-:W-:Y:S01]  /*0900*/  PLOP3.LUT P0, PT, PT, PT, UP0, 0x80, 0x0 ;  /* 0x000000000000781c */ /* 0x000fe20003f0f008 */
[----:B------:R-:W-:Y:S01]  /*0910*/  UMOV UR38, 0x1 ;  /* 0x0000000100267882 */ /* 0x000fe20000000000 */
[----:B------:R-:W-:Y:S01]  /*0920*/  NOP ;  /* 0x0000000000007918 */ /* 0x000fe20000000000 */
[----:B------:R-:W-:Y:S01]  /*0930*/  USEL UR38, UR38, 0x2, !UP0 ;  /* 0x0000000226267887 */ /* 0x000fe2000c000000 */
[----:B------:R-:W-:Y:S01]  /*0940*/  ULDC.64 UR50, c[0x0][0x208] ;  /* 0x0000820000327ab9 */ /* 0x000fe20000000a00 */
[----:B012-4-:R-:W-:Y:S08]  /*0950*/  BAR.SYNC.DEFER_BLOCKING 0x0 ;  /* 0x0000000000007b1d */ /* 0x017ff00000010000 */
[----:B------:R-:W-:Y:S05]  /*0960*/  @!P0 BRA `(.L_x_942) ;  /* 0x00000144001c8947 */ /* 0x000fea0003800000 */
.L_x_943:
[----:B------:R-:W-:-:S08]  /*0970*/  NOP ;  /* 0x0000000000007918 */ /* 0x000fd00000000000 */
[----:B------:R-:W0:Y:S02]  /*0980*/  USETMAXREG.TRY_ALLOC.CTAPOOL UP0, 0xf0 ;  /* 0x000000f0000079c8 */ /* 0x000e240008000600 */
[----:B0-----:R-:W-:-:S13]  /*0990*/  PLOP3.LUT P0, PT, PT, PT, UP0, 0x80, 0x0 ;  /* 0x000000000000781c */ /* 0x001fda0003f0f008 */
[----:B------:R-:W-:Y:S05]  /*09a0*/  @!P0 BRA `(.L_x_943) ;  /* 0xfffffffc00f08947 */ /* 0x000fea000383ffff */
[----:B------:R-:W0:Y:S01]  /*09b0*/  S2R R2, SR_TID.X ;  /* 0x0000000000027919 */ /* 0x000e220000002100 */
[----:B------:R-:W1:Y:S08]  /*09c0*/  S2UR UR4, SR_CTAID.X ;  /* 0x00000000000479c3 */ /* 0x000e700000002500 */
[----:B------:R-:W-:Y:S08]  /*09d0*/  BAR.ARV 0x4, 0x180 ;  /* 0x0106000000007b1d */ /* 0x000ff00000002000 */
        /* <DEDUP_REMOVED lines=14> */
[-C--:B------:R-:W-:Y:S02]  /*0ac0*/  LEA.HI R4, R0, R195.reuse, RZ, 0x5 ;  /* 0x000000c300047211 */ /* 0x080fe400078f28ff */
[----:B------:R-:W-:Y:S02]  /*0ad0*/  LOP3.LUT R2, R3, 0xffffff80, RZ, 0xc0, !PT ;  /* 0xffffff8003027812 */ /* 0x000fe400078ec0ff */
[----:B------:R-:W-:Y:S01]  /*0ae0*/  SHF.R.S32.HI R190, RZ, 0x7, R3 ;  /* 0x00000007ffbe7819 */ /* 0x000fe20000011403 */
[----:B------:R-:W-:Y:S02]  /*0af0*/  IMAD.SHL.U32 R6, R4, 0x20, RZ ;  /* 0x0000002004067824 */ /* 0x000fe400078e00ff */
[----:B------:R-:W-:Y:S01]  /*0b00*/  IMAD.IADD R189, R195, 0x1, -R2 ;  /* 0x00000001c3bd7824 */ /* 0x000fe200078e0a02 */
[----:B------:R-:W-:-:S02]  /*0b10*/  LEA.HI R2, R0, R195, RZ, 0x4 ;  /* 0x000000c300027211 */ /* 0x000fc400078f20ff */
[----:B------:R-:W-:Y:S02]  /*0b20*/  LOP3.LUT R7, R6, 0xfffffc00, RZ, 0xc0, !PT ;  /* 0xfffffc0006077812 */ /* 0x000fe400078ec0ff */
[C---:B------:R-:W-:Y:S02]  /*0b30*/  LOP3.LUT R4, R2.reuse, 0x3fffff0, RZ, 0xc0, !PT ;  /* 0x03fffff002047812 */ /* 0x040fe400078ec0ff */
[----:B------:R-:W-:Y:S02]  /*0b40*/  SHF.R.S32.HI R5, RZ, 0x4, R2 ;  /* 0x00000004ff057819 */ /* 0x000fe40000011402 */
[----:B------:R-:W-:Y:S01]  /*0b50*/  SHF.R.S32.HI R8, RZ, 0x1f, R189 ;  /* 0x0000001fff087819 */ /* 0x000fe200000114bd */
[----:B------:R-:W-:Y:S01]  /*0b60*/  IMAD.IADD R4, R195, 0x1, -R4 ;  /* 0x00000001c3047824 */ /* 0x000fe200078e0a04 */
[----:B------:R-:W-:Y:S02]  /*0b70*/  LEA.HI R2, R2, R5, RZ, 0x1 ;  /* 0x0000000502027211 */ /* 0x000fe400078f08ff */
[----:B------:R-:W-:Y:S01]  /*0b80*/  LEA.HI R9, R8, R189, RZ, 0x2 ;  /* 0x000000bd08097211 */ /* 0x000fe200078f10ff */
[----:B------:R-:W-:Y:S01]  /*0b90*/  IMAD R7, R4, 0x40, R7 ;  /* 0x0000004004077824 */ /* 0x000fe200078e0207 */
[----:B------:R-:W-:-:S02]  /*0ba0*/  LOP3.LUT R2, R2, 0x1ffffffe, RZ, 0xc0, !PT ;  /* 0x1ffffffe02027812 */ /* 0x000fc400078ec0ff */
[-C--:B------:R-:W-:Y:S02]  /*0bb0*/  LEA.HI R4, R0, R195.reuse, RZ, 0x2 ;  /* 0x000000c300047211 */ /* 0x080fe400078f10ff */
[--C-:B------:R-:W-:Y:S01]  /*0bc0*/  SHF.R.S32.HI R6, RZ, 0x2, R9.reuse ;  /* 0x00000002ff067819 */ /* 0x100fe20000011409 */
[----:B------:R-:W-:Y:S01]  /*0bd0*/  IMAD.IADD R2, R5, 0x1, -R2 ;  /* 0x0000000105027824 */ /* 0x000fe200078e0a02 */
[----:B------:R-:W-:Y:S02]  /*0be0*/  SHF.R.S32.HI R11, RZ, 0x1f, R9 ;  /* 0x0000001fff0b7819 */ /* 0x000fe40000011409 */
[----:B------:R-:W-:Y:S01]  /*0bf0*/  LOP3.LUT R4, R4, 0xfffffffc, RZ, 0xc0, !PT ;  /* 0xfffffffc04047812 */ /* 0x000fe200078ec0ff */
[----:B------:R-:W-:Y:S01]  /*0c00*/  IMAD R192, R2, 0x8, R7 ;  /* 0x0000000802c07824 */ /* 0x000fe200078e0207 */
[----:B------:R-:W-:Y:S02]  /*0c10*/  LEA.HI R0, R0, R195, RZ, 0x3 ;  /* 0x000000c300007211 */ /* 0x000fe400078f18ff */
[----:B------:R-:W-:Y:S01]  /*0c20*/  LEA.HI R11, R11, R6, RZ, 0x3 ;  /* 0x000000060b0b7211 */ /* 0x000fe200078f18ff */
[----:B------:R-:W-:Y:S01]  /*0c30*/  IMAD.IADD R4, R195, 0x1, -R4 ;  /* 0x00000001c3047824 */ /* 0x000fe200078e0a04 */
[----:B------:R-:W-:-:S02]  /*0c40*/  LOP3.LUT R2, R0, 0xfffffff8, RZ, 0xc0, !PT ;  /* 0xfffffff800027812 */ /* 0x000fc400078ec0ff */
[----:B------:R-:W-:Y:S02]  /*0c50*/  LOP3.LUT R11, R11, 0xfffffff8, RZ, 0xc0, !PT ;  /* 0xfffffff80b0b7812 */ /* 0x000fe400078ec0ff */
        /* <DEDUP_REMOVED lines=16> */
[----:B------:R-:W-:Y:S01]  /*0d60*/  IMAD R191, R3, 0x40, R8 ;  /* 0x0000004003bf7824 */ /* 0x000fe200078e0208 */
[----:B------:R-:W-:Y:S01]  /*0d70*/  SHF.R.S32.HI R193, RZ, 0x1f, R22 ;  /* 0x0000001fffc17819 */ /* 0x000fe20000011416 */
[----:B------:R-:W-:-:S02]  /*0d80*/  IMAD.IADD R17, R189, 0x1, -R2 ;  /* 0x00000001bd117824 */ /* 0x000fc400078e0a02 */
[----:B------:R-:W-:-:S07]  /*0d90*/  IMAD R18, R18, 0x8, R191 ;  /* 0x0000000812127824 */ /* 0x000fce00078e02bf */
.L_x_1044:
[----:B------:R-:W-:Y:S01]  /*0da0*/  ULDC UR5, c[0x0][0xc60] ;  /* 0x0003180000057ab9 */ /* 0x000fe20000000800 */
[----:B------:R-:W-:Y:S01]  /*0db0*/  UMOV UR9, UR4 ;  /* 0x0000000400097c82 */ /* 0x000fe20008000000 */
[----:B------:R-:W-:-:S11]  /*0dc0*/  UISETP.NE.AND UP0, UPT, UR5, 0x1, UPT ;  /* 0x000000010500788c */ /* 0x000fd6000bf05270 */
[----:B------:R-:W-:Y:S01]  /*0dd0*/  @UP0 ULDC UR6, c[0x0][0xc64] ;  /* 0x0003190000060ab9 */ /* 0x000fe20000000800 */
[----:B------:R-:W-:Y:S01]  /*0de0*/  @UP0 ULDC UR8, c[0x0][0xc68] ;  /* 0x00031a0000080ab9 */ /* 0x000fe20000000800 */
[----:B------:R-:W-:-:S04]  /*0df0*/  UIMAD.WIDE.U32 UR6, UR4, UR6, URZ ;  /* 0x00000006040672a5 */ /* 0x000fc8000f8e003f */
[----:B------:R-:W-:-:S03]  /*0e00*/  @UP0 USHF.R.U32.HI UR9, URZ, UR8, UR7 ;  /* 0x000000083f090299 */ /* 0x000fc60008011607 */
[----:B------:R-:W-:Y:S02]  /*0e10*/  ULDC UR6, c[0x0][0xc78] ;  /* 0x00031e0000067ab9 */ /* 0x000fe40000000800 */
[----:B------:R-:W-:Y:S02]  /*0e20*/  UISETP.GE.AND UP0, UPT, UR9, UR6, UPT ;  /* 0x000000060900728c */ /* 0x000fe4000bf06270 */
[----:B------:R-:W-:-:S04]  /*0e30*/  UIADD3 UR6, -UR9, URZ, URZ ;  /* 0x0000003f09067290 */ /* 0x000fc8000fffe13f */
[----:B------:R-:W-:Y:S01]  /*0e40*/  PLOP3.LUT P0, PT, PT, PT, UP0, 0x80, 0x0 ;  /* 0x000000000000781c */ /* 0x000fe20003f0f008 */
[----:B------:R-:W-:-:S12]  /*0e50*/  UIMAD UR7, UR5, UR6, UR4 ;  /* 0x00000006050772a4 */ /* 0x000fd8000f8e0204 */
[----:B012345:R-:W-:Y:S05]  /*0e60*/  @!P0 BRA `(.L_x_944) ;  /* 0x0000000000208947 */ /* 0x03ffea0003800000 */
[----:B------:R-:W-:Y:S01]  /*0e70*/  ULDC UR6, c[0x0][0xc6c] ;  /* 0x00031b0000067ab9 */ /* 0x000fe20000000800 */
[----:B------:R-:W-:Y:S01]  /*0e80*/  UMOV UR8, UR7 ;  /* 0x0000000700087c82 */ /* 0x000fe20008000000 */
[----:B------:R-:W-:-:S11]  /*0e90*/  UISETP.NE.AND UP0, UPT, UR6, 0x1, UPT ;  /* 0x000000010600788c */ /* 0x000fd6000bf05270 */
[----:B------:R-:W-:Y:S02]  /*0ea0*/  @UP0 ULDC.64 UR10, c[0x0][0xc70] ;  /* 0x00031c00000a0ab9 */ /* 0x000fe40000000a00 */
[----:B------:R-:W-:-:S04]  /*0eb0*/  UIMAD.WIDE.U32 UR4, UR7, UR10, URZ ;  /* 0x0000000a070472a5 */ /* 0x000fc8000f8e003f */
[----:B------:R-:W-:-:S04]  /*0ec0*/  @UP0 USHF.R.U32.HI UR8, URZ, UR11, UR5 ;  /* 0x0000000b3f080299 */ /* 0x000fc80008011605 */
[----:B------:R-:W-:Y:S01]  /*0ed0*/  UIMAD UR4, UR8, UR6, URZ ;  /* 0x00000006080472a4 */ /* 0x000fe2000f8e023f */
[----:B------:R-:W-:Y:S11]  /*0ee0*/  BRA `(.L_x_945) ;  /* 0x00000000001c7947 */ /* 0x000ff60003800000 */
.L_x_944:
[----:B------:R-:W-:Y:S01]  /*0ef0*/  ULDC UR6, c[0x0][0xc54] ;  /* 0x0003150000067ab9 */ /* 0x000fe20000000800 */
[----:B------:R-:W-:Y:S01]  /*0f00*/  UMOV UR8, UR7 ;  /* 0x0000000700087c82 */ /* 0x000fe20008000000 */
[----:B------:R-:W-:-:S11]  /*0f10*/  UISETP.NE.AND UP0, UPT, UR6, 0x1, UPT ;  /* 0x000000010600788c */ /* 0x000fd6000bf05270 */
[----:B------:R-:W-:Y:S02]  /*0f20*/  @UP0 ULDC.64 UR10, c[0x0][0xc58] ;  /* 0x00031600000a0ab9 */ /* 0x000fe40000000a00 */
[----:B------:R-:W-:-:S04]  /*0f30*/  UIMAD.WIDE.U32 UR4, UR7, UR10, URZ ;  /* 0x0000000a070472a5 */ /* 0x000fc8000f8e003f */
[----:B------:R-:W-:-:S04]  /*0f40*/  @UP0 USHF.R.U32.HI UR8, URZ, UR11, UR5 ;  /* 0x0000000b3f080299 */ /* 0x000fc80008011605 */
[----:B------:R-:W-:-:S12]  /*0f50*/  UIMAD UR4, UR8, UR6, URZ ;  /* 0x00000006080472a4 */ /* 0x000fd8000f8e023f */
.L_x_945:
[----:B------:R-:W-:Y:S01]  /*0f60*/  ULDC UR42, c[0x0][0xc48] ;  /* 0x00031200002a7ab9 */ /* 0x000fe20000000800 */
[----:B------:R-:W-:Y:S01]  /*0f70*/  UIADD3 UR6, UR7, -UR4, URZ ;  /* 0x8000000407067290 */ /* 0x000fe2000fffe03f */
[----:B------:R-:W-:Y:S01]  /*0f80*/  IMAD.MOV.U32 R7, RZ, RZ, 0x3f800000 ;  /* 0x3f800000ff077424 */ /* 0x000fe200078e00ff */
[----:B------:R-:W-:Y:S01]  /*0f90*/  UISETP.NE.AND UP2, UPT, UR42, 0x1, UPT ;  /* 0x000000012a00788c */ /* 0x000fe2000bf45270 */
[----:B------:R-:W-:Y:S01]  /*0fa0*/  IMAD.MOV.U32 R0, RZ, RZ, 0x3f800000 ;  /* 0x3f800000ff007424 */ /* 0x000fe200078e00ff */
[----:B------:R-:W-:Y:S01]  /*0fb0*/  ULDC.64 UR4, c[0x0][0x990] ;  /* 0x0002640000047ab9 */ /* 0x000fe20000000a00 */
[----:B------:R-:W-:Y:S01]  /*0fc0*/  ULDC UR18, c[0x0][0xc54] ;  /* 0x0003150000127ab9 */ /* 0x000fe20000000800 */
[----:B------:R-:W-:Y:S01]  /*0fd0*/  UISETP.NE.U32.AND UP0, UPT, UR4, URZ, UPT ;  /* 0x0000003f0400728c */ /* 0x000fe2000bf05070 */
[----:B------:R-:W0:Y:S01]  /*0fe0*/  LDC R6, c[0x0][0x448] ;  /* 0x00011200ff067b82 */ /* 0x000e220000000800 */
[----:B------:R-:W-:Y:S02]  /*0ff0*/  UIMAD UR18, UR9, UR18, UR6 ;  /* 0x00000012091272a4 */ /* 0x000fe4000f8e0206 */
[----:B------:R-:W-:Y:S01]  /*1000*/  UISETP.NE.AND.EX UP0, UPT, UR5, URZ, UPT, UP0 ;  /* 0x0000003f0500728c */ /* 0x000fe2000bf05300 */
[----:B------:R-:W-:-:S02]  /*1010*/  ULDC.64 UR6, c[0x0][0x998] ;  /* 0x0002660000067ab9 */ /* 0x000fc40000000a00 */
[----:B------:R-:W-:Y:S01]  /*1020*/  @UP2 ULDC UR10, c[0x0][0xc4c] ;  /* 0x00031300000a2ab9 */ /* 0x000fe20000000800 */
[----:B------:R-:W-:Y:S01]  /*1030*/  UISETP.NE.U32.AND UP1, UPT, UR6, URZ, UPT ;  /* 0x0000003f0600728c */ /* 0x000fe2000bf25070 */
[----:B------:R-:W1:Y:S01]  /*1040*/  LDC.64 R12, c[0x0][0x9e0] ;  /* 0x00027800ff0c7b82 */ /* 0x000e620000000a00 */
[----:B------:R-:W-:Y:S01]  /*1050*/  UIMAD.WIDE.U32 UR10, UR18, UR10, URZ ;  /* 0x0000000a120a72a5 */ /* 0x000fe2000f8e003f */
[----:B------:R-:W-:Y:S01]  /*1060*/  PLOP3.LUT P0, PT, PT, PT, UP0, 0x80, 0x0 ;  /* 0x000000000000781c */ /* 0x000fe20003f0f008 */
[----:B------:R-:W-:Y:S01]  /*1070*/  @UP2 ULDC UR9, c[0x0][0xc50] ;  /* 0x0003140000092ab9 */ /* 0x000fe20000000800 */
[----:B------:R-:W-:Y:S01]  /*1080*/  UISETP.NE.AND.EX UP1, UPT, UR7, URZ, UPT, UP1 ;  /* 0x0000003f0700728c */ /* 0x000fe2000bf25310 */
[----:B------:R-:W-:Y:S01]  /*1090*/  UMOV UR44, UR18 ;  /* 0x00000012002c7c82 */ /* 0x000fe20008000000 */
[----:B------:R-:W-:Y:S02]  /*10a0*/  @UP2 USHF.R.U32.HI UR44, URZ, UR9, UR11 ;  /* 0x000000093f2c2299 */ /* 0x000fe4000801160b */
[----:B------:R-:W2:Y:S01]  /*10b0*/  LDC R104, c[0x0][0x288] ;  /* 0x0000a200ff687b82 */ /* 0x000ea20000000800 */
[----:B------:R-:W-:Y:S01]  /*10c0*/  @UP0 ULDC.64 UR10, c[0x0][0x9a8] ;  /* 0x00026a00000a0ab9 */ /* 0x000fe20000000a00 */
[----:B------:R-:W-:Y:S01]  /*10d0*/  @UP0 USHF.R.S32.HI UR9, URZ, 0x1f, UR44 ;  /* 0x0000001f3f090899 */ /* 0x000fe2000801142c */
[----:B------:R-:W-:Y:S01]  /*10e0*/  PLOP3.LUT P1, PT, PT, PT, UP1, 0x80, 0x0 ;  /* 0x000000000000781c */ /* 0x000fe20003f2f018 */
[----:B------:R-:W-:-:S02]  /*10f0*/  @UP0 UIMAD.WIDE.U32 UR12, UR44, UR10, URZ ;  /* 0x0000000a2c0c02a5 */ /* 0x000fc4000f8e003f */
[----:B------:R-:W-:Y:S02]  /*1100*/  @UP0 UIMAD UR9, UR9, UR10, URZ ;  /* 0x0000000a090902a4 */ /* 0x000fe4000f8e023f */
[----:B------:R-:W3:Y:S01]  /*1110*/  LDC R9, c[0x0][0x2f0] ;  /* 0x0000bc00ff097b82 */ /* 0x000ee20000000800 */
[----:B------:R-:W-:Y:S02]  /*1120*/  @UP1 USHF.R.S32.HI UR10, URZ, 0x1f, UR44 ;  /* 0x0000001f3f0a1899 */ /* 0x000fe4000801142c */
[----:B------:R-:W-:Y:S01]  /*1130*/  UIADD3 UR15, -UR44, URZ, URZ ;  /* 0x0000003f2c0f7290 */ /* 0x000fe2000fffe13f */
[----:B------:R-:W-:Y:S01]  /*1140*/  @UP1 ULDC.64 UR16, c[0x0][0x9b8] ;  /* 0x00026e0000101ab9 */ /* 0x000fe20000000a00 */
[----:B------:R-:W-:Y:S02]  /*1150*/  @UP0 UIMAD UR14, UR44, UR11, UR9 ;  /* 0x0000000b2c0e02a4 */ /* 0x000fe4000f8e0209 */
[----:B------:R-:W-:Y:S02]  /*1160*/  @UP1 UIMAD UR9, UR10, UR16, URZ ;  /* 0x000000100a0912a4 */ /* 0x000fe4000f8e023f */
[----:B------:R-:W-:-:S02]  /*1170*/  UIMAD UR42, UR42, UR15, UR18 ;  /* 0x0000000f2a2a72a4 */ /* 0x000fc4000f8e0212 */
[----:B------:R-:W-:Y:S02]  /*1180*/  @UP1 UIMAD UR15, UR44, UR17, UR9 ;  /* 0x000000112c0f12a4 */ /* 0x000fe4000f8e0209 */
[----:B------:R-:W-:Y:S02]  /*1190*/  @UP0 USHF.R.S32.HI UR9, URZ, 0x1f, UR42 ;  /* 0x0000001f3f090899 */ /* 0x000fe4000801142a */
[----:B------:R-:W-:Y:S02]  /*11a0*/  @UP1 UIMAD.WIDE.U32 UR10, UR44, UR16, URZ ;  /* 0x000000102c0a12a5 */ /* 0x000fe4000f8e003f */
[----:B------:R-:W-:Y:S01]  /*11b0*/  @UP1 USHF.R.S32.HI UR20, URZ, 0x1f, UR42 ;  /* 0x0000001f3f141899 */ /* 0x000fe2000801142a */
[----:B------:R-:W-:Y:S01]  /*11c0*/  @UP0 ULDC.64 UR16, c[0x0][0x9b0] ;  /* 0x00026c0000100ab9 */ /* 0x000fe20000000a00 */
[----:B------:R-:W-:Y:S01]  /*11d0*/  @UP1 ULDC.64 UR18, c[0x0][0x9c0] ;  /* 0x0002700000121ab9 */ /* 0x000fe20000000a00 */
[----:B------:R-:W-:Y:S02]  /*11e0*/  @UP0 UIADD3 UR13, UR13, UR14, URZ ;  /* 0x0000000e0d0d0290 */ /* 0x000fe4000fffe03f */
[----:B------:R-:W-:-:S02]  /*11f0*/  @UP0 UIMAD UR9, UR9, UR16, URZ ;  /* 0x00000010090902a4 */ /* 0x000fc4000f8e023f */
[----:B------:R-:W-:Y:S02]  /*1200*/  @UP1 UIADD3 UR11, UR11, UR15, URZ ;  /* 0x0000000f0b0b1290 */ /* 0x000fe4000fffe03f */
[----:B------:R-:W-:Y:S02]  /*1210*/  @UP1 UIMAD UR14, UR20, UR18, URZ ;  /* 0x00000012140e12a4 */ /* 0x000fe4000f8e023f */
        /* <DEDUP_REMOVED lines=9> */
[----:B------:R-:W-:Y:S01]  /*12b0*/  IMAD.U32 R2, RZ, RZ, UR4 ;  /* 0x00000004ff027e24 */ /* 0x000fe2000f8e00ff */
[----:B------:R-:W-:-:S02]  /*12c0*/  @UP1 ULEA.HI.X UR7, UR10, UR7, UR9, 0x2, UP3 ;  /* 0x000000070a071291 */ /* 0x000fc400098f1409 */
[----:B------:R-:W-:Y:S01]  /*12d0*/  IMAD.U32 R4, RZ, RZ, UR6 ;  /* 0x00000006ff047e24 */ /* 0x000fe2000f8e00ff */
[----:B------:R-:W-:Y:S01]  /*12e0*/  ULOP3.LUT UR8, UR8, 0x1ffffff, URZ, 0x3c, !UPT ;  /* 0x01ffffff08087892 */ /* 0x000fe2000f8e3c3f */
[----:B------:R-:W-:Y:S01]  /*12f0*/  IMAD.U32 R3, RZ, RZ, UR5 ;  /* 0x00000005ff037e24 */ /* 0x000fe2000f8e00ff */
[----:B------:R-:W-:Y:S01]  /*1300*/  ULDC UR4, c[0x0][0xc3c] ;  /* 0x00030f0000047ab9 */ /* 0x000fe20000000800 */
[----:B------:R-:W-:Y:S01]  /*1310*/  IMAD.U32 R5, RZ, RZ, UR7 ;  /* 0x00000007ff057e24 */ /* 0x000fe2000f8e00ff */
[----:B------:R-:W-:Y:S02]  /*1320*/  ULDC UR5, c[0x0][0x988] ;  /* 0x0002620000057ab9 */ /* 0x000fe40000000800 */
[----:B------:R-:W4:Y:S01]  /*1330*/  @P0 LDG.E R7, desc[UR50][R2.64] ;  /* 0x0000003202070981 */ /* 0x000f22000c1e1900 */
[----:B------:R-:W-:Y:S01]  /*1340*/  UIADD3 UR4, UR8, UR4, URZ ;  /* 0x0000000408047290 */ /* 0x000fe2000fffe03f */
[----:B------:R-:W-:Y:S02]  /*1350*/  ULDC.64 UR6, c[0x0][0x418] ;  /* 0x0001060000067ab9 */ /* 0x000fe40000000a00 */
[----:B------:R2:W4:Y:S01]  /*1360*/  @P1 LDG.E R0, desc[UR50][R4.64] ;  /* 0x0000003204001981 */ /* 0x000522000c1e1900 */
[----:B0-----:R-:W-:Y:S01]  /*1370*/  ISETP.NE.AND P1, PT, R6, 0x1, PT ;  /* 0x000000010600780c */ /* 0x001fe20003f25270 */
[----:B------:R-:W-:Y:S01]  /*1380*/  USHF.L.U32 UR36, UR4, 0x7, URZ ;  /* 0x0000000704247899 */ /* 0x000fe2000800063f */
[----:B------:R-:W0:Y:S01]  /*1390*/  LDC R6, c[0x0][0x424] ;  /* 0x00010900ff067b82 */ /* 0x000e220000000800 */
[----:B------:R-:W-:-:S02]  /*13a0*/  ISETP.NE.U32.AND P0, PT, RZ, UR6, PT ;  /* 0x00000006ff007c0c */ /* 0x000fc4000bf05070 */
[----:B------:R-:W-:Y:S01]  /*13b0*/  UIADD3 UR4, UR36, 0x7f, URZ ;  /* 0x0000007f24047890 */ /* 0x000fe2000fffe03f */
[----:B-1----:R-:W-:Y:S02]  /*13c0*/  ISETP.GE.AND P2, PT, R13, 0x1, PT ;  /* 0x000000010d00780c */ /* 0x002fe40003f46270 */
[----:B------:R-:W-:Y:S02]  /*13d0*/  ISETP.NE.AND.EX P0, PT, RZ, UR7, PT, P0 ;  /* 0x00000007ff007c0c */ /* 0x000fe4000bf05300 */
[----:B--2---:R-:W-:Y:S01]  /*13e0*/  IADD3 R5, -R104, 0x1, RZ ;  /* 0x0000000168057810 */ /* 0x004fe20007ffe1ff */
[----:B------:R-:W-:Y:S02]  /*13f0*/  IMAD.U32 R2, RZ, RZ, UR4 ;  /* 0x00000004ff027e24 */ /* 0x000fe4000f8e00ff */
[----:B------:R-:W1:Y:S08]  /*1400*/  @P1 LDC R8, c[0x0][0x44c] ;  /* 0x00011300ff081b82 */ /* 0x000e700000000800 */
[----:B------:R-:W2:Y:S01]  /*1410*/  @P1 LDC R10, c[0x0][0x450] ;  /* 0x00011400ff0a1b82 */ /* 0x000ea20000000800 */
[----:B-1----:R-:W-:-:S05]  /*1420*/  @P1 IMAD.HI.U32 R3, R8, UR4, RZ ;  /* 0x0000000408031c27 */ /* 0x002fca000f8e00ff */
[----:B--2---:R-:W-:Y:S01]  /*1430*/  @P1 SHF.R.U32.HI R2, RZ, R10, R3 ;  /* 0x0000000aff021219 */ /* 0x004fe20000011603 */
[----:B----4-:R-:W-:-:S04]  /*1440*/  FMUL.FTZ R0, R7, R0 ;  /* 0x0000000007007220 */ /* 0x010fc80000410000 */
[----:B------:R-:W-:Y:S01]  /*1450*/  FMUL.FTZ R4, R0, UR5 ;  /* 0x0000000500047c20 */ /* 0x000fe20008410000 */
[----:B0-----:R-:W-:-:S04]  /*1460*/  SEL R0, R6, 0x1, P0 ;  /* 0x0000000106007807 */ /* 0x001fc80000000000 */
[----:B------:R-:W-:Y:S01]  /*1470*/  R2UR UR37, R4 ;  /* 0x00000000042572ca */ /* 0x000fe200000e0000 */
[CC--:B---3--:R-:W-:Y:S02]  /*1480*/  IMAD R5, R0.reuse, R9.reuse, R5 ;  /* 0x0000000900057224 */ /* 0x0c8fe400078e0205 */
[----:B------:R-:W-:Y:S02]  /*1490*/  IMAD R16, R0, R9, RZ ;  /* 0x0000000900107224 */ /* 0x000fe400078e02ff */
[----:B------:R-:W-:-:S04]  /*14a0*/  IMAD.IADD R7, R5, 0x1, R2 ;  /* 0x0000000105077824 */ /* 0x000fc800078e0202 */
[----:B------:R-:W-:Y:S01]  /*14b0*/  IMAD.IADD R2, R7, 0x1, R12 ;  /* 0x0000000107027824 */ /* 0x000fe200078e020c */
[----:B------:R-:W-:Y:S06]  /*14c0*/  @!P2 BRA `(.L_x_946) ;  /* 0x000000000040a947 */ /* 0x000fec0003800000 */
[C---:B------:R-:W-:Y:S01]  /*14d0*/  ISETP.GT.AND P0, PT, R7.reuse, RZ, PT ;  /* 0x000000ff0700720c */ /* 0x040fe20003f04270 */
[----:B------:R-:W-:-:S12]  /*14e0*/  VIADD R3, R7, 0xffffffff ;  /* 0xffffffff07037836 */ /* 0x000fd80000000000 */
[----:B------:R-:W-:Y:S05]  /*14f0*/  @P0 BRA `(.L_x_947) ;  /* 0x00000000001c0947 */ /* 0x000fea0003800000 */
[----:B------:R-:W-:Y:S01]  /*1500*/  ISETP.NE.AND P0, PT, R13, 0x1, PT ;  /* 0x000000010d00780c */ /* 0x000fe20003f05270 */
[----:B------:R-:W-:-:S12]  /*1510*/  IMAD.MOV R3, RZ, RZ, -R7 ;  /* 0x000000ffff037224 */ /* 0x000fd800078e0a07 */
[----:B------:R-:W0:Y:S02]  /*1520*/  @P0 LDC.64 R4, c[0x0][0x9e8] ;  /* 0x00027a00ff040b82 */ /* 0x000e240000000a00 */
[----:B0-----:R-:W-:-:S05]  /*1530*/  @P0 IMAD.HI.U32 R4, R3, R4, RZ ;  /* 0x0000000403040227 */ /* 0x001fca00078e00ff */
[----:B------:R-:W-:-:S04]  /*1540*/  @P0 SHF.R.U32.HI R3, RZ, R5, R4 ;  /* 0x00000005ff030219 */ /* 0x000fc80000011604 */
[----:B------:R-:W-:Y:S01]  /*1550*/  LOP3.LUT R3, RZ, R3, RZ, 0x33, !PT ;  /* 0x00000003ff037212 */ /* 0x000fe200078e33ff */
[----:B------:R-:W-:Y:S06]  /*1560*/  BRA `(.L_x_948) ;  /* 0x0000000000107947 */ /* 0x000fec0003800000 */
.L_x_947:
[----:B------:R-:W-:-:S13]  /*1570*/  ISETP.NE.AND P0, PT, R13, 0x1, PT ;  /* 0x000000010d00780c */ /* 0x000fda0003f05270 */
[----:B------:R-:W0:Y:S02]  /*1580*/  @P0 LDC.64 R4, c[0x0][0x9e8] ;  /* 0x00027a00ff040b82 */ /* 0x000e240000000a00 */
[----:B0-----:R-:W-:-:S05]  /*1590*/  @P0 IMAD.HI.U32 R4, R3, R4, RZ ;  /* 0x0000000403040227 */ /* 0x001fca00078e00ff */
[----:B------:R-:W-:-:S07]  /*15a0*/  @P0 SHF.R.U32.HI R3, RZ, R5, R4 ;  /* 0x00000005ff030219 */ /* 0x000fce0000011604 */
.L_x_948:
[----:B------:R-:W-:-:S05]  /*15b0*/  IMAD R3, R3, R13, R13 ;  /* 0x0000000d03037224 */ /* 0x000fca00078e020d */
[----:B------:R-:W-:-:S07]  /*15c0*/  VIMNMX R2, R2, R3, PT ;  /* 0x0000000302027248 */ /* 0x000fce0003fe0100 */
.L_x_946:
[----:B------:R-:W0:Y:S01]  /*15d0*/  @P1 LDC R4, c[0x0][0x44c] ;  /* 0x00011300ff041b82 */ /* 0x000e220000000800 */
[----:B------:R-:W-:Y:S01]  /*15e0*/  IMAD.U32 R3, RZ, RZ, UR36 ;  /* 0x00000024ff037e24 */ /* 0x000fe2000f8e00ff */
[----:B------:R-:W-:Y:S01]  /*15f0*/  ULDC UR4, c[0x0][0x9dc] ;  /* 0x0002770000047ab9 */ /* 0x000fe20000000800 */
[-C--:B------:R-:W-:Y:S02]  /*1600*/  IMAD R104, R0, R9.reuse, -R104 ;  /* 0x0000000900687224 */ /* 0x080fe400078e0a68 */
[----:B------:R-:W-:Y:S02]  /*1610*/  VIADD R2, R2, 0x9f ;  /* 0x0000009f02027836 */ /* 0x000fe40000000000 */
[----:B------:R-:W-:Y:S01]  /*1620*/  IMAD R0, R0, R9, 0x9f ;  /* 0x0000009f00007424 */ /* 0x000fe200078e0209 */
[----:B------:R-:W1:Y:S01]  /*1630*/  @P1 LDC R5, c[0x0][0x450] ;  /* 0x00011400ff051b82 */ /* 0x000e620000000800 */
[----:B------:R-:W-:-:S04]  /*1640*/  IMAD.HI R2, R2, 0x66666667, RZ ;  /* 0x6666666702027827 */ /* 0x000fc800078e02ff */
[----:B------:R-:W-:-:S04]  /*1650*/  IMAD.HI R0, R0, 0x66666667, RZ ;  /* 0x6666666700007827 */ /* 0x000fc800078e02ff */
[----:B0-----:R-:W-:-:S05]  /*1660*/  @P1 IMAD.HI.U32 R4, R4, UR36, RZ ;  /* 0x0000002404041c27 */ /* 0x001fca000f8e00ff */
[----:B-1----:R-:W-:Y:S02]  /*1670*/  @P1 SHF.R.U32.HI R3, RZ, R5, R4 ;  /* 0x00000005ff031219 */ /* 0x002fe40000011604 */
[----:B------:R-:W-:-:S03]  /*1680*/  SHF.R.U32.HI R5, RZ, 0x1f, R2 ;  /* 0x0000001fff057819 */ /* 0x000fc60000011602 */
[----:B------:R-:W-:Y:S01]  /*1690*/  IMAD.IADD R4, R104, 0x1, R3 ;  /* 0x0000000168047824 */ /* 0x000fe200078e0203 */
[----:B------:R-:W-:Y:S02]  /*16a0*/  SHF.R.U32.HI R3, RZ, 0x1f, R0 ;  /* 0x0000001fff037819 */ /* 0x000fe40000011600 */
[----:B------:R-:W-:Y:S01]  /*16b0*/  LEA.HI.SX32 R2, R2, R5, 0x1a ;  /* 0x0000000502027211 */ /* 0x000fe200078fd2ff */
[----:B------:R-:W-:Y:S01]  /*16c0*/  VIADD R6, R4, -UR4 ;  /* 0x8000000404067c36 */ /* 0x000fe20008000000 */
[----:B------:R-:W-:-:S04]  /*16d0*/  LEA.HI.SX32 R3, R0, R3, 0x1a ;  /* 0x0000000300037211 */ /* 0x000fc800078fd2ff */
[----:B------:R-:W-:Y:S02]  /*16e0*/  R2UR UR4, R6 ;  /* 0x00000000060472ca */ /* 0x000fe400000e0000 */
[----:B------:R-:W-:Y:S01]  /*16f0*/  VIMNMX R105, R3, R2, PT ;  /* 0x0000000203697248 */ /* 0x000fe20003fe0100 */
[----:B------:R-:W-:-:S12]  /*1700*/  @!P2 BRA `(.L_x_949) ;  /* 0x000000000044a947 */ /* 0x000fd80003800000 */
[----:B------:R-:W-:-:S13]  /*1710*/  ISETP.GT.AND P0, PT, R4, -0x1, PT ;  /* 0xffffffff0400780c */ /* 0x000fda0003f04270 */
[----:B------:R-:W-:Y:S05]  /*1720*/  @P0 BRA `(.L_x_950) ;  /* 0x00000000001c0947 */ /* 0x000fea0003800000 */
[----:B------:R-:W-:Y:S02]  /*1730*/  ISETP.NE.AND P0, PT, R13, 0x1, PT ;  /* 0x000000010d00780c */ /* 0x000fe40003f05270 */
[----:B------:R-:W-:-:S11]  /*1740*/  LOP3.LUT R3, RZ, R4, RZ, 0x33, !PT ;  /* 0x00000004ff037212 */ /* 0x000fd600078e33ff */
[----:B------:R-:W0:Y:S02]  /*1750*/  @P0 LDC.64 R6, c[0x0][0x9e8] ;  /* 0x00027a00ff060b82 */ /* 0x000e240000000a00 */
[----:B0-----:R-:W-:-:S05]  /*1760*/  @P0 IMAD.HI.U32 R0, R3, R6, RZ ;  /* 0x0000000603000227 */ /* 0x001fca00078e00ff */
[----:B------:R-:W-:-:S04]  /*1770*/  @P0 SHF.R.U32.HI R3, RZ, R7, R0 ;  /* 0x00000007ff030219 */ /* 0x000fc80000011600 */
[----:B------:R-:W-:Y:S01]  /*1780*/  LOP3.LUT R4, RZ, R3, RZ, 0x33, !PT ;  /* 0x00000003ff047212 */ /* 0x000fe200078e33ff */
[----:B------:R-:W-:Y:S06]  /*1790*/  BRA `(.L_x_951) ;  /* 0x0000000000107947 */ /* 0x000fec0003800000 */
.L_x_950:
[----:B------:R-:W-:-:S13]  /*17a0*/  ISETP.NE.AND P0, PT, R13, 0x1, PT ;  /* 0x000000010d00780c */ /* 0x000fda0003f05270 */
[----:B------:R-:W0:Y:S02]  /*17b0*/  @P0 LDC.64 R2, c[0x0][0x9e8] ;  /* 0x00027a00ff020b82 */ /* 0x000e240000000a00 */
[----:B0-----:R-:W-:-:S05]  /*17c0*/  @P0 IMAD.HI.U32 R0, R4, R2, RZ ;  /* 0x0000000204000227 */ /* 0x001fca00078e00ff */
[----:B------:R-:W-:-:S07]  /*17d0*/  @P0 SHF.R.U32.HI R4, RZ, R3, R0 ;  /* 0x00000003ff040219 */ /* 0x000fce0000011600 */
.L_x_951:
[----:B------:R-:W-:-:S05]  /*17e0*/  IMAD R4, R4, R13, RZ ;  /* 0x0000000d04047224 */ /* 0x000fca00078e02ff */
[----:B------:R-:W-:-:S13]  /*17f0*/  R2UR UR5, R4 ;  /* 0x00000000040572ca */ /* 0x000fda00000e0000 */
[----:B------:R-:W-:-:S04]  /*1800*/  UISETP.LT.AND UP0, UPT, UR4, UR5, UPT ;  /* 0x000000050400728c */ /* 0x000fc8000bf01270 */
[----:B------:R-:W-:-:S12]  /*1810*/  USEL UR4, UR4, UR5, !UP0 ;  /* 0x0000000504047287 */ /* 0x000fd8000c000000 */
.L_x_949:
[----:B------:R-:W-:Y:S01]  /*1820*/  UIMAD.WIDE UR4, UR4, 0x66666667, URZ ;  /* 0x66666667040478a5 */ /* 0x000fe2000f8e023f */
[----:B------:R-:W-:Y:S01]  /*1830*/  PLOP3.LUT P0, PT, PT, PT, PT, 0x80, 0x0 ;  /* 0x000000000000781c */ /* 0x000fe20003f0f070 */
[----:B------:R-:W-:Y:S01]  /*1840*/  IMAD.MOV.U32 R3, RZ, RZ, RZ ;  /* 0x000000ffff037224 */ /* 0x000fe200078e00ff */
[----:B------:R-:W-:Y:S01]  /*1850*/  CS2R R4, SRZ ;  /* 0x0000000000047805 */ /* 0x000fe2000001ff00 */
[----:B------:R-:W-:Y:S01]  /*1860*/  USHF.R.U32.HI UR4, URZ, 0x1f, UR5 ;  /* 0x0000001f3f047899 */ /* 0x000fe20008011605 */
[----:B------:R-:W-:Y:S02]  /*1870*/  CS2R R86, SRZ ;  /* 0x0000000000567805 */ /* 0x000fe4000001ff00 */
[----:B------:R-:W-:Y:S02]  /*1880*/  CS2R R8, SRZ ;  /* 0x0000000000087805 */ /* 0x000fe4000001ff00 */
[----:B------:R-:W-:Y:S01]  /*1890*/  CS2R R84, SRZ ;  /* 0x0000000000547805 */ /* 0x000fe2000001ff00 */
[----:B------:R-:W-:Y:S01]  /*18a0*/  ULEA.HI.SX32 UR4, UR5, UR4, 0x1a ;  /* 0x0000000405047291 */ /* 0x000fe2000f8fd23f */
[----:B------:R-:W-:-:S02]  /*18b0*/  CS2R R10, SRZ ;  /* 0x00000000000a7805 */ /* 0x000fc4000001ff00 */
[----:B------:R-:W-:Y:S02]  /*18c0*/  CS2R R78, SRZ ;  /* 0x00000000004e7805 */ /* 0x000fe4000001ff00 */
[----:B------:R-:W-:Y:S01]  /*18d0*/  CS2R R12, SRZ ;  /* 0x00000000000c7805 */ /* 0x000fe2000001ff00 */
[----:B------:R-:W-:Y:S01]  /*18e0*/  UISETP.LT.AND UP0, UPT, URZ, UR4, UPT ;  /* 0x000000043f00728c */ /* 0x000fe2000bf01270 */
[----:B------:R-:W-:Y:S02]  /*18f0*/  CS2R R76, SRZ ;  /* 0x00000000004c7805 */ /* 0x000fe4000001ff00 */
[----:B------:R-:W-:Y:S02]  /*1900*/  CS2R R14, SRZ ;  /* 0x00000000000e7805 */ /* 0x000fe4000001ff00 */
[----:B------:R-:W-:Y:S01]  /*1910*/  CS2R R70, SRZ ;  /* 0x0000000000467805 */ /* 0x000fe2000001ff00 */
[----:B------:R-:W-:Y:S01]  /*1920*/  USEL UR39, URZ, UR4, !UP0 ;  /* 0x000000043f277287 */ /* 0x000fe2000c000000 */
[----:B------:R-:W-:-:S02]  /*1930*/  CS2R R20, SRZ ;  /* 0x0000000000147805 */ /* 0x000fc4000001ff00 */
[----:B------:R-:W-:Y:S02]  /*1940*/  CS2R R68, SRZ ;  /* 0x0000000000447805 */ /* 0x000fe4000001ff00 */
[----:B------:R-:W-:Y:S02]  /*1950*/  CS2R R24, SRZ ;  /* 0x0000000000187805 */ /* 0x000fe4000001ff00 */
[----:B------:R-:W-:Y:S02]  /*1960*/  CS2R R62, SRZ ;  /* 0x00000000003e7805 */ /* 0x000fe4000001ff00 */
[----:B------:R-:W-:Y:S02]  /*1970*/  CS2R R26, SRZ ;  /* 0x00000000001a7805 */ /* 0x000fe4000001ff00 */
[----:B------:R-:W-:Y:S02]  /*1980*/  ISETP.GT.AND P1, PT, R105, UR39, PT ;  /* 0x0000002769007c0c */ /* 0x000fe4000bf24270 */
[----:B------:R-:W-:-:S02]  /*1990*/  CS2R R60, SRZ ;  /* 0x00000000003c7805 */ /* 0x000fc4000001ff00 */
[----:B------:R-:W-:Y:S02]  /*19a0*/  CS2R R28, SRZ ;  /* 0x00000000001c7805 */ /* 0x000fe4000001ff00 */
[----:B------:R-:W-:Y:S02]  /*19b0*/  CS2R R54, SRZ ;  /* 0x0000000000367805 */ /* 0x000fe4000001ff00 */
[----:B------:R-:W-:Y:S02]  /*19c0*/  CS2R R30, SRZ ;  /* 0x00000000001e7805 */ /* 0x000fe4000001ff00 */
[----:B------:R-:W-:Y:S02]  /*19d0*/  CS2R R52, SRZ ;  /* 0x0000000000347805 */ /* 0x000fe4000001ff00 */
[----:B------:R-:W-:Y:S02]  /*19e0*/  CS2R R32, SRZ ;  /* 0x0000000000207805 */ /* 0x000fe4000001ff00 */
[----:B------:R-:W-:Y:S01]  /*19f0*/  CS2R R46, SRZ ;  /* 0x00000000002e7805 */ /* 0x000fe2000001ff00 */
[----:B------:R-:W-:Y:S01]  /*1a00*/  IMAD.MOV.U32 R34, RZ, RZ, RZ ;  /* 0x000000ffff227224 */ /* 0x000fe200078e00ff */
        /* <DEDUP_REMOVED lines=9> */
[----:B------:R-:W-:Y:S01]  /*1aa0*/  CS2R R94, SRZ ;  /* 0x00000000005e7805 */ /* 0x000fe2000001ff00 */
[----:B------:R-:W-:Y:S06]  /*1ab0*/  @!P1 BRA `(.L_x_952) ;  /* 0x0000010c00e89947 */ /* 0x000fec0003800000 */
        /* <DEDUP_REMOVED lines=31> */
.L_x_953:
[----:B------:R-:W-:Y:S01]  /*1cb0*/  ULEA.HI UR4, UR46, UR46, URZ, 0x1 ;  /* 0x0000002e2e047291 */ /* 0x000fe2000f8f083f */
[----:B------:R-:W-:-:S03]  /*1cc0*/  IMAD.U32 R2, RZ, RZ, UR47 ;  /* 0x0000002fff027e24 */ /* 0x000fc6000f8e00ff */
[----:B------:R-:W-:Y:S02]  /*1cd0*/  ULOP3.LUT UR4, UR4, 0xfffffffe, URZ, 0xc0, !UPT ;  /* 0xfffffffe04047892 */ /* 0x000fe4000f8ec03f */
[----:B------:R-:W-:Y:S02]  /*1ce0*/  ISETP.NE.AND P0, PT, R2, 0x3, PT ;  /* 0x000000030200780c */ /* 0x000fe40003f05270 */
[----:B------:R-:W-:-:S06]  /*1cf0*/  UIADD3 UR4, UR46, -UR4, URZ ;  /* 0x800000042e047290 */ /* 0x000fcc000fffe03f */
[----:B------:R-:W-:-:S05]  /*1d00*/  IMAD.U32 R0, RZ, RZ, UR4 ;  /* 0x00000004ff007e24 */ /* 0x000fca000f8e00ff */
[----:B------:R-:W-:-:S04]  /*1d10*/  SHF.L.U32 R0, R0, 0x1f, RZ ;  /* 0x0000001f00007819 */ /* 0x000fc800000006ff */
[----:B------:R-:W0:Y:S02]  /*1d20*/  SYNCS.PHASECHK.TRANS64.TRYWAIT P1, [UR41+0x29800], R0 ;  /* 0x02980000ff0075a7 */ /* 0x000e240008020169 */
[----:B0-----:R-:W-:Y:S05]  /*1d30*/  @!P1 BRA `(.L_x_954) ;  /* 0x0000017000f09947 */ /* 0x001fea0003800000 */
.L_x_1131:
[----:B------:R-:W-:Y:S05]  /*1d40*/  @!P0 BRA `(.L_x_955) ;  /* 0x0000000000048947 */ /* 0x000fea0003800000 */
[----:B------:R-:W-:Y:S01]  /*1d50*/  BPT.TRAP 0x1 ;  /* 0x000000040000795c */ /* 0x000fe20000300000 */
.L_x_955:
[----:B0-----:R-:W-:Y:S02]  /*1d60*/  IMAD.U32 R3, RZ, RZ, UR49 ;  /* 0x00000031ff037e24 */ /* 0x001fe4000f8e00ff */
[----:B------:R-:W-:-:S03]  /*1d70*/  IMAD.U32 R0, RZ, RZ, UR45 ;  /* 0x0000002dff007e24 */ /* 0x000fc6000f8e00ff */
[----:B------:R-:W-:Y:S02]  /*1d80*/  LEA R3, R3, UR41, 0x3 ;  /* 0x0000002903037c11 */ /* 0x000fe4000f8e18ff */
[----:B------:R-:W-:-:S04]  /*1d90*/  SHF.L.U32 R0, R0, 0x1f, RZ ;  /* 0x0000001f00007819 */ /* 0x000fc800000006ff */
[----:B------:R0:W1:Y:S01]  /*1da0*/  SYNCS.PHASECHK.TRANS64.TRYWAIT P1, [R3+URZ+0x29830], R0 ;  /* 0x02983000030075a7 */ /* 0x000062000802017f */
[----:B------:R-:W-:Y:S05]  /*1db0*/  @!P0 BRA `(.L_x_956) ;  /* 0x0000000000048947 */ /* 0x000fea0003800000 */
[----:B------:R-:W-:Y:S01]  /*1dc0*/  BPT.TRAP 0x1 ;  /* 0x000000040000795c */ /* 0x000fe20000300000 */
.L_x_956:
[----:B------:R-:W2:Y:S02]  /*1dd0*/  S2R R2, SR_TID.X ;  /* 0x0000000000027919 */ /* 0x000ea40000002100 */
[----:B--2---:R-:W-:Y:S01]  /*1de0*/  LOP3.LUT P2, RZ, R2, 0x7f, RZ, 0xc0, !PT ;  /* 0x0000007f02ff7812 */ /* 0x004fe2000784c0ff */
[----:B-1----:R-:W-:-:S12]  /*1df0*/  @P1 BRA `(.L_x_957) ;  /* 0x0000000000081947 */ /* 0x002fd80003800000 */
[----:B------:R-:W1:Y:S02]  /*1e00*/  SYNCS.PHASECHK.TRANS64.TRYWAIT P1, [R3+URZ+0x29830], R0 ;  /* 0x02983000030075a7 */ /* 0x000e64000802017f */
[----:B-1----:R-:W-:Y:S05]  /*1e10*/  @!P1 BRA `(.L_x_958) ;  /* 0x0000017000d09947 */ /* 0x002fea0003800000 */
.L_x_957:
[----:B------:R-:W-:Y:S05]  /*1e20*/  WARPSYNC.ALL ;  /* 0x0000000000007948 */ /* 0x000fea0003800000 */
[----:B------:R-:W-:Y:S01]  /*1e30*/  UIADD3 UR4, UR41, 0x1a400, URZ ;  /* 0x0001a40029047890 */ /* 0x000fe2000fffe03f */
[----:B------:R-:W-:Y:S01]  /*1e40*/  WARPGROUP.ARRIVE ;  /* 0x00000000000079c5 */ /* 0x000fe20000000000 */
[----:B------:R-:W-:-:S05]  /*1e50*/  ULOP3.LUT UR20, UR52, 0x10000, URZ, 0xfc, !UPT ;  /* 0x0001000034147892 */ /* 0x000fca000f8efc3f */
[----:B------:R-:W2:Y:S01]  /*1e60*/  S2R R5, SR_TID.X ;  /* 0x0000000000057919 */ /* 0x000ea20000002100 */
[----:B------:R-:W-:Y:S01]  /*1e70*/  USHF.R.U32.HI UR4, URZ, 0x4, UR4 ;  /* 0x000000043f047899 */ /* 0x000fe20008011604 */
[----:B01----:R-:W-:Y:S01]  /*1e80*/  VIADD R0, R18, UR36 ;  /* 0x0000002412007c36 */ /* 0x003fe20008000000 */
[----:B------:R-:W-:Y:S01]  /*1e90*/  UMOV UR25, 0x80000020 ;  /* 0x8000002000197882 */ /* 0x000fe20000000000 */
[----:B------:R-:W-:Y:S01]  /*1ea0*/  UMOV UR27, 0x80000020 ;  /* 0x80000020001b7882 */ /* 0x000fe20000000000 */
[----:B------:R-:W-:Y:S01]  /*1eb0*/  ULOP3.LUT UR4, UR4, 0x3fff, URZ, 0xc0, !UPT ;  /* 0x00003fff04047892 */ /* 0x000fe2000f8ec03f */
[----:B------:R-:W0:Y:S01]  /*1ec0*/  LDC R6, c[0x0][0x288] ;  /* 0x0000a200ff067b82 */ /* 0x000e220000000800 */
[----:B------:R-:W-:Y:S01]  /*1ed0*/  UMOV UR24, UR20 ;  /* 0x0000001400187c82 */ /* 0x000fe20008000000 */
[----:B------:R-:W-:Y:S01]  /*1ee0*/  UMOV UR7, 0x80000020 ;  /* 0x8000002000077882 */ /* 0x000fe20000000000 */
[----:B------:R-:W-:Y:S01]  /*1ef0*/  ULOP3.LUT UR48, UR4, 0x10000, URZ, 0xfc, !UPT ;  /* 0x0001000004307892 */ /* 0x000fe2000f8efc3f */
[----:B------:R-:W-:Y:S01]  /*1f00*/  IMAD.MOV.U32 R2, RZ, RZ, R0 ;  /* 0x000000ffff027224 */ /* 0x000fe200078e0000 */
[----:B------:R-:W-:Y:S01]  /*1f10*/  UMOV UR11, 0x80000020 ;  /* 0x80000020000b7882 */ /* 0x000fe20000000000 */
[----:B------:R-:W-:-:S02]  /*1f20*/  UIADD3 UR12, UR20, 0x202, URZ ;  /* 0x00000202140c7890 */ /* 0x000fc4000fffe03f */
[----:B------:R-:W-:Y:S01]  /*1f30*/  UIMAD UR28, UR49, 0x780, UR48 ;  /* 0x00000780311c78a4 */ /* 0x000fe2000f8e0230 */
[----:B------:R-:W-:Y:S01]  /*1f40*/  UMOV UR13, 0x80000020 ;  /* 0x80000020000d7882 */ /* 0x000fe20000000000 */
[----:B------:R-:W-:Y:S02]  /*1f50*/  UMOV UR15, 0x80000020 ;  /* 0x80000020000f7882 */ /* 0x000fe40000000000 */
[----:B------:R-:W-:Y:S02]  /*1f60*/  UIADD3 UR4, UR28, 0x80, URZ ;  /* 0x000000801c047890 */ /* 0x000fe4000fffe03f */
[----:B------:R-:W-:Y:S02]  /*1f70*/  UIADD3 UR5, UR28, 0x100, URZ ;  /* 0x000001001c057890 */ /* 0x000fe4000fffe03f */
[----:B------:R-:W-:Y:S01]  /*1f80*/  UMOV UR26, UR28 ;  /* 0x0000001c001a7c82 */ /* 0x000fe20008000000 */
[----:B------:R-:W-:Y:S01]  /*1f90*/  UIADD3 UR6, UR28, 0x2, URZ ;  /* 0x000000021c067890 */ /* 0x000fe2000fffe03f */
[----:B------:R-:W-:Y:S01]  /*1fa0*/  QGMMA.64x32x32.F32.E4M3.E4M3 R88, gdesc[UR24], RZ, !UPT, gsb0 ;  /* 0x00600000185879f3 */ /* 0x000fe2000c0008ff */
[----:B------:R-:W-:Y:S01]  /*1fb0*/  UMOV UR26, UR4 ;  /* 0x00000004001a7c82 */ /* 0x000fe20008000000 */
[----:B------:R-:W-:Y:S01]  /*1fc0*/  UMOV UR27, 0x80000020 ;  /* 0x80000020001b7882 */ /* 0x000fe20000000000 */
[----:B------:R-:W-:-:S02]  /*1fd0*/  UIADD3 UR4, UR28, 0x180, URZ ;  /* 0x000001801c047890 */ /* 0x000fc4000fffe03f */
[----:B------:R-:W-:Y:S02]  /*1fe0*/  UIADD3 UR8, UR28, 0x82, URZ ;  /* 0x000000821c087890 */ /* 0x000fe4000fffe03f */
[----:B------:R-:W-:Y:S01]  /*1ff0*/  UIADD3 UR9, UR28, 0x102, URZ ;  /* 0x000001021c097890 */ /* 0x000fe2000fffe03f */
[----:B--2---:R-:W-:Y:S01]  /*2000*/  LOP3.LUT P3, RZ, R5, 0x7f, RZ, 0xc0, !PT ;  /* 0x0000007f05ff7812 */ /* 0x004fe2000786c0ff */
[----:B------:R-:W-:Y:S02]  /*2010*/  UIADD3 UR10, UR28, 0x280, URZ ;  /* 0x000002801c0a7890 */ /* 0x000fe4000fffe03f */
[----:B------:R-:W-:Y:S02]  /*2020*/  UIADD3 UR14, UR28, 0x282, URZ ;  /* 0x000002821c0e7890 */ /* 0x000fe4000fffe03f */
[----:B------:R-:W-:Y:S02]  /*2030*/  UIADD3 UR16, UR20, 0x400, URZ ;  /* 0x0000040014107890 */ /* 0x000fe4000fffe03f */
[----:B------:R-:W-:Y:S01]  /*2040*/  UIADD3 UR18, UR28, 0x500, URZ ;  /* 0x000005001c127890 */ /* 0x000fe2000fffe03f */
[----:B------:R-:W-:Y:S01]  /*2050*/  UMOV UR17, 0x80000020 ;  /* 0x8000002000117882 */ /* 0x000fe20000000000 */
[----:B------:R-:W-:Y:S01]  /*2060*/  UMOV UR19, 0x80000020 ;  /* 0x8000002000137882 */ /* 0x000fe20000000000 */
[----:B------:R-:W-:Y:S01]  /*2070*/  UIADD3 UR22, UR28, 0x502, URZ ;  /* 0x000005021c167890 */ /* 0x000fe2000fffe03f */
[----:B------:R-:W-:Y:S01]  /*2080*/  UMOV UR21, 0x80000020 ;  /* 0x8000002000157882 */ /* 0x000fe20000000000 */
[----:B------:R-:W-:Y:S01]  /*2090*/  UMOV UR23, 0x80000020 ;  /* 0x8000002000177882 */ /* 0x000fe20000000000 */
[----:B------:R-:W-:Y:S01]  /*20a0*/  ULDC UR53, c[0x0][0x9dc] ;  /* 0x0002770000357ab9 */ /* 0x000fe20000000800 */
[----:B------:R-:W-:-:S02]  /*20b0*/  WARPGROUP.DEPBAR.LE gsb0, 0x0 ;  /* 0x00008000000079c5 */ /* 0x000fc40000010000 */
[----:B------:R-:W-:-:S06]  /*20c0*/  WARPGROUP.ARRIVE ;  /* 0x00000000000079c5 */ /* 0x000fcc0000000000 */
[----:B------:R-:W-:Y:S01]  /*20d0*/  QGMMA.64x32x32.F32.E4M3.E4M3 R72, gdesc[UR24], RZ, !UPT, gsb0 ;  /* 0x00600000184879f3 */ /* 0x000fe2000c0008ff */
[----:B------:R-:W-:Y:S01]  /*20e0*/  UMOV UR26, UR5 ;  /* 0x00000005001a7c82 */ /* 0x000fe20008000000 */
[----:B------:R-:W-:Y:S01]  /*20f0*/  UMOV UR27, 0x80000020 ;  /* 0x80000020001b7882 */ /* 0x000fe20000000000 */
[----:B------:R-:W-:Y:S01]  /*2100*/  UIADD3 UR5, UR28, 0x200, URZ ;  /* 0x000002001c057890 */ /* 0x000fe2000fffe03f */
        /* <DEDUP_REMOVED lines=11> */
[----:B------:R-:W-:Y:S01]  /*21c0*/  UMOV UR5, 0x80000020 ;  /* 0x8000002000057882 */ /* 0x000fe20000000000 */
        /* <DEDUP_REMOVED lines=20> */
[----:B------:R-:W-:Y:S02]  /*2310*/  UIADD3 UR8, UR20, 0x200, URZ ;  /* 0x0000020014087890 */ /* 0x000fe4000fffe03f */
[----:B------:R-:W-:Y:S01]  /*2320*/  UIADD3 UR20, UR20, 0x402, URZ ;  /* 0x0000040214147890 */ /* 0x000fe2000fffe03f */
[----:B------:R-:W-:Y:S02]  /*2330*/  WARPGROUP.DEPBAR.LE gsb0, 0x0 ;  /* 0x00008000000079c5 */ /* 0x000fe40000010000 */
[----:B------:R-:W-:-:S06]  /*2340*/  WARPGROUP.ARRIVE ;  /* 0x00000000000079c5 */ /* 0x000fcc0000000000 */
[----:B------:R-:W-:Y:S01]  /*2350*/  QGMMA.64x32x32.F32.E4M3.E4M3 R40, gdesc[UR4], R40, gsb0 ;  /* 0x00600000042879f3 */ /* 0x000fe20008000828 */
[----:B------:R-:W-:Y:S01]  /*2360*/  UMOV UR6, UR9 ;  /* 0x0000000900067c82 */ /* 0x000fe20008000000 */
[----:B------:R-:W-:Y:S01]  /*2370*/  UMOV UR7, 0x80000020 ;  /* 0x8000002000077882 */ /* 0x000fe20000000000 */
[----:B------:R-:W-:Y:S01]  /*2380*/  UMOV UR9, 0x80000020 ;  /* 0x8000002000097882 */ /* 0x000fe20000000000 */
        /* <DEDUP_REMOVED lines=32> */
[----:B------:R-:W-:Y:S02]  /*2590*/  ULDC UR10, c[0x0][0x448] ;  /* 0x00011200000a7ab9 */ /* 0x000fe40000000800 */
[----:B------:R-:W-:Y:S02]  /*25a0*/  UISETP.NE.AND UP0, UPT, UR10, 0x1, UPT ;  /* 0x000000010a00788c */ /* 0x000fe4000bf05270 */
[----:B------:R-:W-:-:S04]  /*25b0*/  ULOP3.LUT UR10, URZ, UR53, URZ, 0x33, !UPT ;  /* 0x000000353f0a7292 */ /* 0x000fc8000f8e333f */
[----:B------:R-:W-:Y:S02]  /*25c0*/  PLOP3.LUT P1, PT, PT, PT, UP0, 0x80, 0x0 ;  /* 0x000000000000781c */ /* 0x000fe40003f2f008 */
[----:B------:R-:W-:Y:S01]  /*25d0*/  PLOP3.LUT P2, PT, PT, PT, UP0, 0x80, 0x0 ;  /* 0x000000000000781c */ /* 0x000fe20003f4f008 */
        /* <DEDUP_REMOVED lines=71> */
[----:B------:R-:W-:Y:S02]  /*2a50*/  @UP0 ULDC UR6, c[0x0][0x44c] ;  /* 0x0001130000060ab9 */ /* 0x000fe40000000800 */
[----:B------:R-:W-:Y:S01]  /*2a60*/  @P1 IMAD.HI.U32 R4, R0, UR6, RZ ;  /* 0x0000000600041c27 */ /* 0x000fe2000f8e00ff */
[----:B------:R-:W-:-:S03]  /*2a70*/  @UP0 ULDC UR6, c[0x0][0x450] ;  /* 0x0001140000060ab9 */ /* 0x000fc60000000800 */
[----:B------:R-:W-:Y:S01]  /*2a80*/  @!P3 VIADD R0, R3, 0x29840 ;  /* 0x000298400300b836 */ /* 0x000fe20000000000 */
[----:B------:R-:W-:Y:S01]  /*2a90*/  @P2 SHF.R.U32.HI R2, RZ, UR6, R4 ;  /* 0x00000006ff022c19 */ /* 0x000fe20008011604 */
[----:B------:R-:W-:Y:S01]  /*2aa0*/  IMAD.MOV.U32 R4, RZ, RZ, -0xa0 ;  /* 0xffffff60ff047424 */ /* 0x000fe200078e00ff */
[----:B------:R-:W-:Y:S02]  /*2ab0*/  ULDC.64 UR6, c[0x0][0x9e0] ;  /* 0x0002780000067ab9 */ /* 0x000fe40000000a00 */
[----:B------:R-:W-:Y:S01]  /*2ac0*/  UISETP.GE.AND UP1, UPT, UR7, 0x1, UPT ;  /* 0x000000010700788c */ /* 0x000fe2000bf26270 */
[----:B------:R-:W1:Y:S01]  /*2ad0*/  SHFL.IDX PT, R13, R2, RZ, 0x1c1f ;  /* 0x001c1fff020d7589 */ /* 0x000e6200000e0000 */
[----:B------:R-:W-:Y:S01]  /*2ae0*/  IMAD R4, R105, R4, 0xa1 ;  /* 0x000000a169047424 */ /* 0x000fe200078e0204 */
[----:B------:R-:W-:-:S03]  /*2af0*/  @!P3 PRMT R0, RZ, 0x654, R0 ;  /* 0x00000654ff00b816 */ /* 0x000fc60000000000 */
[----:B------:R-:W-:Y:S01]  /*2b00*/  IMAD R3, R17, -0x2, R4 ;  /* 0xfffffffe11037824 */ /* 0x000fe200078e0204 */
[----:B------:R-:W-:Y:S01]  /*2b10*/  PLOP3.LUT P1, PT, PT, PT, UP1, 0x40, 0x0 ;  /* 0x000000000000781c */ /* 0x000fe20003f2e818 */
[----:B------:R-:W-:Y:S02]  /*2b20*/  VIADD R9, R4, 0xffffffff ;  /* 0xffffffff04097836 */ /* 0x000fe40000000000 */
[C---:B------:R-:W-:Y:S01]  /*2b30*/  VIADD R11, R3.reuse, 0xffffffff ;  /* 0xffffffff030b7836 */ /* 0x040fe20000000000 */
[----:B0-----:R-:W-:-:S05]  /*2b40*/  IADD3 R5, R3, -R6, R16 ;  /* 0x8000000603057210 */ /* 0x001fca0007ffe010 */
[C---:B------:R-:W-:Y:S02]  /*2b50*/  VIADD R8, R5.reuse, UR6 ;  /* 0x0000000605087c36 */ /* 0x040fe40008000000 */
[----:B------:R-:W-:-:S04]  /*2b60*/  VIADD R5, R5, UR10 ;  /* 0x0000000a05057c36 */ /* 0x000fc80008000000 */
[----:B-1----:R-:W-:Y:S01]  /*2b70*/  IMAD.IADD R3, R5, 0x1, R13 ;  /* 0x0000000105037824 */ /* 0x002fe200078e020d */
        /* <DEDUP_REMOVED lines=9> */
[----:B------:R0:W-:Y:S02]  /*2c10*/  @!P3 SYNCS.ARRIVE.TRANS64.RED.A1T0 RZ, [R0+URZ], RZ ;  /* 0x000000ff00ffb9a7 */ /* 0x0001e4000810043f */
[----:B0-----:R-:W-:-:S04]  /*2c20*/  IMAD R0, R105, -0xa0, R16 ;  /* 0xffffff6069007824 */ /* 0x001fc800078e0210 */
[----:B------:R-:W-:-:S04]  /*2c30*/  VIADD R0, R0, 0xa0 ;  /* 0x000000a000007836 */ /* 0x000fc80000000000 */
[----:B------:R-:W-:-:S05]  /*2c40*/  IMAD R7, R17, -0x2, R0 ;  /* 0xfffffffe11077824 */ /* 0x000fca00078e0200 */
[----:B------:R-:W-:Y:S01]  /*2c50*/  VIADDMNMX R0, R13, R8, R7, PT ;  /* 0x000000080d007246 */ /* 0x000fe20003800107 */
[----:B------:R-:W-:Y:S06]  /*2c60*/  @P1 BRA `(.L_x_959) ;  /* 0x0000000000541947 */ /* 0x000fec0003800000 */
[----:B------:R-:W-:Y:S01]  /*2c70*/  IADD3 R4, R16, -R6, R13 ;  /* 0x8000000610047210 */ /* 0x000fe20007ffe00d */
[----:B------:R-:W-:Y:S03]  /*2c80*/  BSSY B0, `(.L_x_960) ;  /* 0x0000010000007945 */ /* 0x000fe60003800000 */
[----:B------:R-:W-:-:S13]  /*2c90*/  ISETP.GT.AND P1, PT, R4, -0x1, PT ;  /* 0xffffffff0400780c */ /* 0x000fda0003f24270 */
[----:B------:R-:W-:Y:S05]  /*2ca0*/  @P1 BRA `(.L_x_961) ;  /* 0x0000000000201947 */ /* 0x000fea0003800000 */
[----:B------:R-:W-:Y:S01]  /*2cb0*/  UISETP.NE.AND UP2, UPT, UR7, 0x1, UPT ;  /* 0x000000010700788c */ /* 0x000fe2000bf45270 */
[----:B------:R-:W-:-:S05]  /*2cc0*/  LOP3.LUT R4, RZ, R4, RZ, 0x33, !PT ;  /* 0x00000004ff047212 */ /* 0x000fca00078e33ff */
[----:B------:R-:W-:-:S05]  /*2cd0*/  PLOP3.LUT P1, PT, PT, PT, UP2, 0x80, 0x0 ;  /* 0x000000000000781c */ /* 0x000fca0003f2f028 */
[----:B------:R-:W-:-:S08]  /*2ce0*/  @UP2 ULDC.64 UR10, c[0x0][0x9e8] ;  /* 0x00027a00000a2ab9 */ /* 0x000fd00000000a00 */
[----:B------:R-:W-:-:S05]  /*2cf0*/  @P1 IMAD.HI.U32 R10, R4, UR10, RZ ;  /* 0x0000000a040a1c27 */ /* 0x000fca000f8e00ff */
[----:B------:R-:W-:-:S04]  /*2d00*/  @P1 SHF.R.U32.HI R4, RZ, UR11, R10 ;  /* 0x0000000bff041c19 */ /* 0x000fc8000801160a */
[----:B------:R-:W-:Y:S01]  /*2d10*/  LOP3.LUT R4, RZ, R4, RZ, 0x33, !PT ;  /* 0x00000004ff047212 */ /* 0x000fe200078e33ff */
[----:B------:R-:W-:Y:S06]  /*2d20*/  BRA `(.L_x_962) ;  /* 0x0000000000147947 */ /* 0x000fec0003800000 */
.L_x_961:
[----:B------:R-:W-:-:S06]  /*2d30*/  UISETP.NE.AND UP2, UPT, UR7, 0x1, UPT ;  /* 0x000000010700788c */ /* 0x000fcc000bf45270 */
[----:B------:R-:W-:-:S05]  /*2d40*/  PLOP3.LUT P1, PT, PT, PT, UP2, 0x80, 0x0 ;  /* 0x000000000000781c */ /* 0x000fca0003f2f028 */
[----:B------:R-:W-:-:S08]  /*2d50*/  @UP2 ULDC.64 UR10, c[0x0][0x9e8] ;  /* 0x00027a00000a2ab9 */ /* 0x000fd00000000a00 */
[----:B------:R-:W-:-:S05]  /*2d60*/  @P1 IMAD.HI.U32 R10, R4, UR10, RZ ;  /* 0x0000000a040a1c27 */ /* 0x000fca000f8e00ff */
[----:B------:R-:W-:-:S07]  /*2d70*/  @P1 SHF.R.U32.HI R4, RZ, UR11, R10 ;  /* 0x0000000bff041c19 */ /* 0x000fce000801160a */
.L_x_962:
[----:B------:R-:W-:Y:S05]  /*2d80*/  BSYNC B0 ;  /* 0x0000000000007941 */ /* 0x000fea0003800000 */
.L_x_960:
[----:B------:R-:W-:-:S05]  /*2d90*/  IMAD R4, R4, UR7, R11 ;  /* 0x0000000704047c24 */ /* 0x000fca000f8e020b */
[----:B------:R-:W-:Y:S02]  /*2da0*/  VIMNMX R3, R3, R4, !PT ;  /* 0x0000000403037248 */ /* 0x000fe40007fe0100 */
[----:B------:R-:W-:-:S07]  /*2db0*/  VIADDMNMX R0, R4, UR7, R0, PT ;  /* 0x0000000704007c46 */ /* 0x000fce000b800100 */
.L_x_959:
[C---:B------:R-:W-:Y:S02]  /*2dc0*/  ISETP.GE.AND P1, PT, R9.reuse, 0x2, PT ;  /* 0x000000020900780c */ /* 0x040fe40003f26270 */
[----:B------:R-:W-:Y:S02]  /*2dd0*/  ISETP.GE.AND P3, PT, R9, 0xa, PT ;  /* 0x0000000a0900780c */ /* 0x000fe40003f66270 */
[----:B------:R-:W-:Y:S02]  /*2de0*/  P2R R10, PR, RZ, 0x2 ;  /* 0x00000002ff0a7803 */ /* 0x000fe40000000000 */
[----:B------:R-:W-:Y:S02]  /*2df0*/  ISETP.GT.AND P1, PT, R3, 0x1, !P1 ;  /* 0x000000010300780c */ /* 0x000fe40004f24270 */
[----:B------:R-:W-:Y:S02]  /*2e00*/  ISETP.GE.AND P2, PT, R9, 0x9, PT ;  /* 0x000000090900780c */ /* 0x000fe40003f46270 */
[----:B------:R-:W-:-:S02]  /*2e10*/  ISETP.LT.OR P1, PT, R0, 0x2, P1 ;  /* 0x000000020000780c */ /* 0x000fc40000f21670 */
[----:B------:R-:W-:Y:S02]  /*2e20*/  P2R R12, PR, RZ, 0x4 ;  /* 0x00000004ff0c7803 */ /* 0x000fe40000000000 */
[----:B------:R-:W-:Y:S02]  /*2e30*/  FSEL R89, R89, -INF , !P1 ;  /* 0xff80000059597808 */ /* 0x000fe40004800000 */
[C---:B------:R-:W-:Y:S02]  /*2e40*/  ISETP.GT.AND P1, PT, R3.reuse, 0x9, !P3 ;  /* 0x000000090300780c */ /* 0x040fe40005f24270 */
[----:B------:R-:W-:Y:S02]  /*2e50*/  P2R R14, PR, RZ, 0x8 ;  /* 0x00000008ff0e7803 */ /* 0x000fe40000000000 */
[----:B------:R-:W-:Y:S02]  /*2e60*/  ISETP.LT.OR P1, PT, R0, 0xa, P1 ;  /* 0x0000000a0000780c */ /* 0x000fe40000f21670 */
[----:B------:R-:W-:-:S02]  /*2e70*/  ISETP.GT.AND P2, PT, R3, 0x8, !P2 ;  /* 0x000000080300780c */ /* 0x000fc40005744270 */
[----:B------:R-:W-:Y:S02]  /*2e80*/  ISETP.GE.AND P3, PT, R9, 0x11, PT ;  /* 0x000000110900780c */ /* 0x000fe40003f66270 */
[----:B------:R-:W-:Y:S02]  /*2e90*/  FSEL R93, R93, -INF , !P1 ;  /* 0xff8000005d5d7808 */ /* 0x000fe40004800000 */
[----:B------:R-:W-:Y:S02]  /*2ea0*/  ISETP.LT.OR P2, PT, R0, 0x9, P2 ;  /* 0x000000090000780c */ /* 0x000fe40001741670 */
[----:B------:R-:W-:Y:S02]  /*2eb0*/  ISETP.GT.AND P1, PT, R3, 0x10, !P3 ;  /* 0x000000100300780c */ /* 0x000fe40005f24270 */
[----:B------:R-:W-:Y:S02]  /*2ec0*/  FSEL R92, R92, -INF , !P2 ;  /* 0xff8000005c5c7808 */ /* 0x000fe40005000000 */
[----:B------:R-:W-:-:S02]  /*2ed0*/  ISETP.LT.OR P1, PT, R0, 0x11, P1 ;  /* 0x000000110000780c */ /* 0x000fc40000f21670 */
[----:B------:R-:W-:Y:S02]  /*2ee0*/  ISETP.GE.AND P2, PT, R9, 0x12, PT ;  /* 0x000000120900780c */ /* 0x000fe40003f46270 */
[----:B------:R-:W-:Y:S02]  /*2ef0*/  FSEL R96, R96, -INF , !P1 ;  /* 0xff80000060607808 */ /* 0x000fe40004800000 */
[----:B------:R-:W-:Y:S02]  /*2f00*/  ISETP.GT.AND P1, PT, R3, 0x11, !P2 ;  /* 0x000000110300780c */ /* 0x000fe40005724270 */
[----:B------:R-:W-:Y:S02]  /*2f10*/  P2R R20, PR, RZ, 0x4 ;  /* 0x00000004ff147803 */ /* 0x000fe40000000000 */
[----:B------:R-:W-:Y:S02]  /*2f20*/  ISETP.LT.OR P1, PT, R0, 0x12, P1 ;  /* 0x000000120000780c */ /* 0x000fe40000f21670 */
[----:B------:R-:W-:-:S02]  /*2f30*/  ISETP.GE.AND P2, PT, R9, 0x19, PT ;  /* 0x000000190900780c */ /* 0x000fc40003f46270 */
[----:B------:R-:W-:Y:S02]  /*2f40*/  FSEL R97, R97, -INF , !P1 ;  /* 0xff80000061617808 */ /* 0x000fe40004800000 */
[----:B------:R-:W-:Y:S02]  /*2f50*/  ISETP.GT.AND P1, PT, R3, 0x18, !P2 ;  /* 0x000000180300780c */ /* 0x000fe40005724270 */
[----:B------:R-:W-:Y:S02]  /*2f60*/  P2R R21, PR, RZ, 0x4 ;  /* 0x00000004ff157803 */ /* 0x000fe40000000000 */
[----:B------:R-:W-:Y:S02]  /*2f70*/  ISETP.LT.OR P1, PT, R0, 0x19, P1 ;  /* 0x000000190000780c */ /* 0x000fe40000f21670 */
[----:B------:R-:W-:Y:S02]  /*2f80*/  ISETP.GE.AND P2, PT, R9, 0x1a, PT ;  /* 0x0000001a0900780c */ /* 0x000fe40003f46270 */
[----:B------:R-:W-:-:S02]  /*2f90*/  FSEL R100, R100, -INF , !P1 ;  /* 0xff80000064647808 */ /* 0x000fc40004800000 */
[----:B------:R-:W-:Y:S02]  /*2fa0*/  ISETP.GT.AND P1, PT, R3, 0x19, !P2 ;  /* 0x000000190300780c */ /* 0x000fe40005724270 */
[----:B------:R-:W-:Y:S02]  /*2fb0*/  P2R R106, PR, RZ, 0x4 ;  /* 0x00000004ff6a7803 */ /* 0x000fe40000000000 */
[----:B------:R-:W-:Y:S02]  /*2fc0*/  ISETP.LT.OR P1, PT, R0, 0x1a, P1 ;  /* 0x0000001a0000780c */ /* 0x000fe40000f21670 */
[----:B------:R-:W-:Y:S02]  /*2fd0*/  P2R R15, PR, RZ, 0x8 ;  /* 0x00000008ff0f7803 */ /* 0x000fe40000000000 */
[----:B------:R-:W-:Y:S02]  /*2fe0*/  FSEL R101, R101, -INF , !P1 ;  /* 0xff80000065657808 */ /* 0x000fe40004800000 */
[----:B------:R-:W-:-:S02]  /*2ff0*/  ISETP.GE.AND P1, PT, R9, 0x21, PT ;  /* 0x000000210900780c */ /* 0x000fc40003f26270 */
[----:B------:R-:W-:Y:S02]  /*3000*/  ISETP.GE.AND P3, PT, R9, 0x22, PT ;  /* 0x000000220900780c */ /* 0x000fe40003f66270 */
[----:B------:R-:W-:Y:S02]  /*3010*/  ISETP.GT.AND P2, PT, R3, 0x20, !P1 ;  /* 0x000000200300780c */ /* 0x000fe40004f44270 */
[----:B------:R-:W-:Y:S02]  /*3020*/  P2R R107, PR, RZ, 0x8 ;  /* 0x00000008ff6b7803 */ /* 0x000fe40000000000 */
[----:B------:R-:W-:Y:S02]  /*3030*/  ISETP.LT.OR P2, PT, R0, 0x21, P2 ;  /* 0x000000210000780c */ /* 0x000fe40001741670 */
[----:B------:R-:W-:Y:S02]  /*3040*/  ISETP.GE.AND P4, PT, R9, 0x31, PT ;  /* 0x000000310900780c */ /* 0x000fe40003f86270 */
[----:B------:R-:W-:-:S02]  /*3050*/  FSEL R72, R72, -INF , !P2 ;  /* 0xff80000048487808 */ /* 0x000fc40005000000 */
[----:B------:R-:W-:Y:S02]  /*3060*/  ISETP.GT.AND P2, PT, R3, 0x21, !P3 ;  /* 0x000000210300780c */ /* 0x000fe40005f44270 */
[----:B------:R-:W-:Y:S02]  /*3070*/  ISETP.GE.AND P3, PT, R9, 0x29, PT ;  /* 0x000000290900780c */ /* 0x000fe40003f66270 */
[----:B------:R-:W-:Y:S02]  /*3080*/  ISETP.LT.OR P2, PT, R0, 0x22, P2 ;  /* 0x000000220000780c */ /* 0x000fe40001741670 */
[----:B------:R-:W-:Y:S02]  /*3090*/  P2R R108, PR, RZ, 0x8 ;  /* 0x00000008ff6c7803 */ /* 0x000fe40000000000 */
[----:B------:R-:W-:Y:S02]  /*30a0*/  FSEL R73, R73, -INF , !P2 ;  /* 0xff80000049497808 */ /* 0x000fe40005000000 */
[----:B------:R-:W-:-:S02]  /*30b0*/  ISETP.GT.AND P2, PT, R3, 0x28, !P3 ;  /* 0x000000280300780c */ /* 0x000fc40005f44270 */
[----:B------:R-:W-:Y:S02]  /*30c0*/  P2R R109, PR, RZ, 0x10 ;  /* 0x00000010ff6d7803 */ /* 0x000fe40000000000 */
[----:B------:R-:W-:-:S04]  /*30d0*/  ISETP.LT.OR P2, PT, R0, 0x29, P2 ;  /* 0x000000290000780c */ /* 0x000fc80001741670 */
[----:B------:R-:W-:Y:S02]  /*30e0*/  FSEL R76, R76, -INF , !P2 ;  /* 0xff8000004c4c7808 */ /* 0x000fe40005000000 */
[----:B------:R-:W-:-:S04]  /*30f0*/  ISETP.GE.AND P2, PT, R9, 0x2a, PT ;  /* 0x0000002a0900780c */ /* 0x000fc80003f46270 */
[----:B------:R-:W-:-:S04]  /*3100*/  ISETP.GT.AND P3, PT, R3, 0x29, !P2 ;  /* 0x000000290300780c */ /* 0x000fc80005764270 */
[----:B------:R-:W-:-:S04]  /*3110*/  ISETP.LT.OR P3, PT, R0, 0x2a, P3 ;  /* 0x0000002a0000780c */ /* 0x000fc80001f61670 */
[----:B------:R-:W-:Y:S02]  /*3120*/  FSEL R77, R77, -INF , !P3 ;  /* 0xff8000004d4d7808 */ /* 0x000fe40005800000 */
[----:B------:R-:W-:Y:S02]  /*3130*/  ISETP.GT.AND P3, PT, R3, 0x30, !P4 ;  /* 0x000000300300780c */ /* 0x000fe40006764270 */
[----:B------:R-:W-:Y:S02]  /*3140*/  ISETP.GE.AND P4, PT, R9, 0x32, PT ;  /* 0x000000320900780c */ /* 0x000fe40003f86270 */
[----:B------:R-:W-:Y:S02]  /*3150*/  ISETP.LT.OR P3, PT, R0, 0x31, P3 ;  /* 0x000000310000780c */ /* 0x000fe40001f61670 */
[----:B------:R-:W-:Y:S02]  /*3160*/  P2R R110, PR, RZ, 0x10 ;  /* 0x00000010ff6e7803 */ /* 0x000fe40000000000 */
[----:B------:R-:W-:-:S02]  /*3170*/  FSEL R80, R80, -INF , !P3 ;  /* 0xff80000050507808 */ /* 0x000fc40005800000 */
[----:B------:R-:W-:Y:S02]  /*3180*/  ISETP.GT.AND P3, PT, R3, 0x31, !P4 ;  /* 0x000000310300780c */ /* 0x000fe40006764270 */
[----:B------:R-:W-:Y:S02]  /*3190*/  ISETP.GE.AND P4, PT, R9, 0x39, PT ;  /* 0x000000390900780c */ /* 0x000fe40003f86270 */
[----:B------:R-:W-:Y:S02]  /*31a0*/  ISETP.LT.OR P3, PT, R0, 0x32, P3 ;  /* 0x000000320000780c */ /* 0x000fe40001f61670 */
[----:B------:R-:W-:Y:S02]  /*31b0*/  P2R R111, PR, RZ, 0x10 ;  /* 0x00000010ff6f7803 */ /* 0x000fe40000000000 */
[----:B------:R-:W-:Y:S02]  /*31c0*/  FSEL R81, R81, -INF , !P3 ;  /* 0xff80000051517808 */ /* 0x000fe40005800000 */
[----:B------:R-:W-:-:S02]  /*31d0*/  ISETP.GT.AND P3, PT, R3, 0x38, !P4 ;  /* 0x000000380300780c */ /* 0x000fc40006764270 */
[----:B------:R-:W-:Y:S02]  /*31e0*/  ISETP.GE.AND P4, PT, R9, 0x3a, PT ;  /* 0x0000003a0900780c */ /* 0x000fe40003f86270 */
[----:B------:R-:W-:Y:S02]  /*31f0*/  ISETP.LT.OR P3, PT, R0, 0x39, P3 ;  /* 0x000000390000780c */ /* 0x000fe40001f61670 */
[----:B------:R-:W-:Y:S02]  /*3200*/  P2R R112, PR, RZ, 0x10 ;  /* 0x00000010ff707803 */ /* 0x000fe40000000000 */
[----:B------:R-:W-:Y:S02]  /*3210*/  FSEL R84, R84, -INF , !P3 ;  /* 0xff80000054547808 */ /* 0x000fe40005800000 */
[----:B------:R-:W-:Y:S02]  /*3220*/  ISETP.GT.AND P3, PT, R3, 0x39, !P4 ;  /* 0x000000390300780c */ /* 0x000fe40006764270 */
[----:B------:R-:W-:-:S02]  /*3230*/  ISETP.GE.AND P4, PT, R9, 0x41, PT ;  /* 0x000000410900780c */ /* 0x000fc40003f86270 */
[C---:B------:R-:W-:Y:S02]  /*3240*/  ISETP.LT.OR P3, PT, R0.reuse, 0x3a, P3 ;  /* 0x0000003a0000780c */ /* 0x040fe40001f61670 */
[----:B------:R-:W-:Y:S02]  /*3250*/  P2R R113, PR, RZ, 0x10 ;  /* 0x00000010ff717803 */ /* 0x000fe40000000000 */
[----:B------:R-:W-:Y:S02]  /*3260*/  FSEL R85, R85, -INF , !P3 ;  /* 0xff80000055557808 */ /* 0x000fe40005800000 */
[----:B------:R-:W-:Y:S02]  /*3270*/  ISETP.GT.AND P3, PT, R3, 0x40, !P4 ;  /* 0x000000400300780c */ /* 0x000fe40006764270 */
[----:B------:R-:W-:Y:S02]  /*3280*/  ISETP.GE.AND P4, PT, R9, 0x42, PT ;  /* 0x000000420900780c */ /* 0x000fe40003f86270 */
[----:B------:R-:W-:-:S02]  /*3290*/  ISETP.LT.OR P3, PT, R0, 0x41, P3 ;  /* 0x000000410000780c */ /* 0x000fc40001f61670 */
[----:B------:R-:W-:Y:S02]  /*32a0*/  P2R R114, PR, RZ, 0x10 ;  /* 0x00000010ff727803 */ /* 0x000fe40000000000 */
[----:B------:R-:W-:Y:S02]  /*32b0*/  FSEL R56, R56, -INF , !P3 ;  /* 0xff80000038387808 */ /* 0x000fe40005800000 */
[----:B------:R-:W-:Y:S02]  /*32c0*/  ISETP.GT.AND P3, PT, R3, 0x41, !P4 ;  /* 0x000000410300780c */ /* 0x000fe40006764270 */
[----:B------:R-:W-:Y:S02]  /*32d0*/  ISETP.GE.AND P4, PT, R9, 0x49, PT ;  /* 0x000000490900780c */ /* 0x000fe40003f86270 */
[----:B------:R-:W-:Y:S02]  /*32e0*/  ISETP.LT.OR P3, PT, R0, 0x42, P3 ;  /* 0x000000420000780c */ /* 0x000fe40001f61670 */
[----:B------:R-:W-:-:S02]  /*32f0*/  P2R R115, PR, RZ, 0x10 ;  /* 0x00000010ff737803 */ /* 0x000fc40000000000 */
        /* <DEDUP_REMOVED lines=86> */
[----:B------:R-:W-:-:S04]  /*3860*/  ISETP.GT.AND P3, PT, R3, 0x89, !P4 ;  /* 0x000000890300780c */ /* 0x000fc80006764270 */
[----:B------:R-:W-:-:S04]  /*3870*/  ISETP.LT.OR P3, PT, R0, 0x8a, P3 ;  /* 0x0000008a0000780c */ /* 0x000fc80001f61670 */
[----:B------:R-:W-:Y:S02]  /*3880*/  FSEL R29, R29, -INF , !P3 ;  /* 0xff8000001d1d7808 */ /* 0x000fe40005800000 */
[----:B------:R-:W-:-:S04]  /*3890*/  ISETP.GE.AND P3, PT, R9, 0x91, PT ;  /* 0x000000910900780c */ /* 0x000fc80003f66270 */
        /* <DEDUP_REMOVED lines=12> */
[----:B------:R-:W-:Y:S02]  /*3960*/  P2R R4, PR, RZ, 0x40 ;  /* 0x00000040ff047803 */ /* 0x000fe40000000000 */
[----:B------:R-:W-:-:S04]  /*3970*/  ISETP.GT.AND P6, PT, R3, RZ, !P6 ;  /* 0x000000ff0300720c */ /* 0x000fc800077c4270 */
[----:B------:R-:W-:-:S04]  /*3980*/  ISETP.LT.OR P6, PT, R0, 0x1, P6 ;  /* 0x000000010000780c */ /* 0x000fc800037c1670 */
[----:B------:R-:W-:Y:S02]  /*3990*/  FSEL R13, R88, -INF , !P6 ;  /* 0xff800000580d7808 */ /* 0x000fe40007000000 */
[----:B------:R-:W-:Y:S02]  /*39a0*/  ISETP.GE.AND P6, PT, R9, 0x9a, PT ;  /* 0x0000009a0900780c */ /* 0x000fe40003fc6270 */
[----:B------:R-:W0:Y:S02]  /*39b0*/  SHFL.IDX PT, R9, R2, 0x1, 0x1c1f ;  /* 0x003c1f0002097f89 */ /* 0x000e2400000e0000 */
[----:B------:R-:W-:Y:S02]  /*39c0*/  P2R R133, PR, RZ, 0x40 ;  /* 0x00000040ff857803 */ /* 0x000fe40000000000 */
[----:B------:R-:W-:-:S04]  /*39d0*/  ISETP.GT.AND P6, PT, R3, 0x99, !P6 ;  /* 0x000000990300780c */ /* 0x000fc800077c4270 */
[----:B------:R-:W-:-:S04]  /*39e0*/  ISETP.LT.OR P6, PT, R0, 0x9a, P6 ;  /* 0x0000009a0000780c */ /* 0x000fc800037c1670 */
[----:B------:R-:W-:Y:S02]  /*39f0*/  FSEL R37, R37, -INF , !P6 ;  /* 0xff80000025257808 */ /* 0x000fe40007000000 */
[----:B------:R-:W-:Y:S02]  /*3a00*/  PLOP3.LUT P6, PT, PT, PT, UP1, 0x40, 0x0 ;  /* 0x000000000000781c */ /* 0x000fe40003fce818 */
[----:B0-----:R-:W-:Y:S01]  /*3a10*/  VIADDMNMX R0, R9, R8, R7, PT ;  /* 0x0000000809007246 */ /* 0x001fe20003800107 */
[----:B------:R-:W-:-:S10]  /*3a20*/  IMAD.IADD R3, R5, 0x1, R9 ;  /* 0x0000000105037824 */ /* 0x000fd400078e0209 */
[----:B------:R-:W-:Y:S05]  /*3a30*/  @P6 BRA `(.L_x_963) ;  /* 0x00000000005c6947 */ /* 0x000fea0003800000 */
        /* <DEDUP_REMOVED lines=8> */
[----:B------:R-:W-:Y:S01]  /*3ac0*/  @P6 IMAD.HI.U32 R5, R2, UR10, RZ ;  /* 0x0000000a02056c27 */ /* 0x000fe2000f8e00ff */
[----:B------:R-:W-:-:S13]  /*3ad0*/  PLOP3.LUT P6, PT, PT, PT, UP2, 0x80, 0x0 ;  /* 0x000000000000781c */ /* 0x000fda0003fcf028 */
[----:B------:R-:W-:-:S04]  /*3ae0*/  @P6 SHF.R.U32.HI R2, RZ, UR11, R5 ;  /* 0x0000000bff026c19 */ /* 0x000fc80008011605 */
[----:B------:R-:W-:Y:S01]  /*3af0*/  LOP3.LUT R2, RZ, R2, RZ, 0x33, !PT ;  /* 0x00000002ff027212 */ /* 0x000fe200078e33ff */
[----:B------:R-:W-:Y:S06]  /*3b00*/  BRA `(.L_x_966) ;  /* 0x0000000000187947 */ /* 0x000fec0003800000 */
.L_x_965:
[----:B------:R-:W-:-:S06]  /*3b10*/  UISETP.NE.AND UP2, UPT, UR7, 0x1, UPT ;  /* 0x000000010700788c */ /* 0x000fcc000bf45270 */
[----:B------:R-:W-:-:S05]  /*3b20*/  PLOP3.LUT P6, PT, PT, PT, UP2, 0x80, 0x0 ;  /* 0x000000000000781c */ /* 0x000fca0003fcf028 */
[----:B------:R-:W-:-:S08]  /*3b30*/  @UP2 ULDC.64 UR10, c[0x0][0x9e8] ;  /* 0x00027a00000a2ab9 */ /* 0x000fd00000000a00 */
[----:B------:R-:W-:Y:S01]  /*3b40*/  @P6 IMAD.HI.U32 R5, R2, UR10, RZ ;  /* 0x0000000a02056c27 */ /* 0x000fe2000f8e00ff */
[----:B------:R-:W-:-:S13]  /*3b50*/  PLOP3.LUT P6, PT, PT, PT, UP2, 0x80, 0x0 ;  /* 0x000000000000781c */ /* 0x000fda0003fcf028 */
[----:B------:R-:W-:-:S07]  /*3b60*/  @P6 SHF.R.U32.HI R2, RZ, UR11, R5 ;  /* 0x0000000bff026c19 */ /* 0x000fce0008011605 */
.L_x_966:
[----:B------:R-:W-:Y:S05]  /*3b70*/  BSYNC B0 ;  /* 0x0000000000007941 */ /* 0x000fea0003800000 */
.L_x_964:
[----:B------:R-:W-:-:S05]  /*3b80*/  IMAD R2, R2, UR7, R11 ;  /* 0x0000000702027c24 */ /* 0x000fca000f8e020b */
[----:B------:R-:W-:Y:S02]  /*3b90*/  VIMNMX R3, R3, R2, !PT ;  /* 0x0000000203037248 */ /* 0x000fe40007fe0100 */
[----:B------:R-:W-:-:S07]  /*3ba0*/  VIADDMNMX R0, R2, UR7, R0, PT ;  /* 0x0000000702007c46 */ /* 0x000fce000b800100 */
.L_x_963:
[C---:B------:R-:W-:Y:S01]  /*3bb0*/  ISETP.GT.AND P1, PT, R3.reuse, 0x20, !P1 ;  /* 0x000000200300780c */ /* 0x040fe20004f24270 */
[----:B------:R-:W-:Y:S01]  /*3bc0*/  IMAD.U32 R7, RZ, RZ, UR37 ;  /* 0x00000025ff077e24 */ /* 0x000fe2000f8e00ff */
[----:B------:R-:W-:Y:S01]  /*3bd0*/  ISETP.GT.AND P2, PT, R3, 0x29, !P2 ;  /* 0x000000290300780c */ /* 0x000fe20005744270 */
[----:B------:R-:W-:Y:S01]  /*3be0*/  @UP0 ULDC UR10, c[0x0][0x44c] ;  /* 0x00011300000a0ab9 */ /* 0x000fe20000000800 */
[C---:B------:R-:W-:Y:S01]  /*3bf0*/  ISETP.LT.OR P1, PT, R0.reuse, 0x21, P1 ;  /* 0x000000210000780c */ /* 0x040fe20000f21670 */
[----:B------:R-:W-:Y:S01]  /*3c00*/  UIMAD.WIDE.U32 UR10, UR36, UR10, URZ ;  /* 0x0000000a240a72a5 */ /* 0x000fe2000f8e003f */
[----:B------:R-:W-:Y:S01]  /*3c10*/  ISETP.LT.OR P2, PT, R0, 0x2a, P2 ;  /* 0x0000002a0000780c */ /* 0x000fe20001741670 */
[----:B------:R-:W-:Y:S01]  /*3c20*/  @UP0 ULDC UR18, c[0x0][0x450] ;  /* 0x0001140000120ab9 */ /* 0x000fe20000000800 */
[----:B------:R-:W-:Y:S01]  /*3c30*/  FSEL R74, R74, -INF , !P1 ;  /* 0xff8000004a4a7808 */ /* 0x000fe20004800000 */
[----:B------:R-:W-:Y:S01]  /*3c40*/  UMOV UR14, UR36 ;  /* 0x00000024000e7c82 */ /* 0x000fe20008000000 */
[----:B------:R-:W-:Y:S01]  /*3c50*/  ISETP.NE.AND P1, PT, R107, RZ, PT ;  /* 0x000000ff6b00720c */ /* 0x000fe20003f25270 */
[----:B------:R-:W-:Y:S01]  /*3c60*/  @UP0 USHF.R.U32.HI UR14, URZ, UR18, UR11 ;  /* 0x000000123f0e0299 */ /* 0x000fe2000801160b */
[----:B------:R-:W-:-:S02]  /*3c70*/  FSEL R79, R79, -INF , !P2 ;  /* 0xff8000004f4f7808 */ /* 0x000fc40005000000 */
[----:B------:R-:W-:Y:S02]  /*3c80*/  ISETP.GT.AND P1, PT, R3, 0x21, !P1 ;  /* 0x000000210300780c */ /* 0x000fe40004f24270 */
[----:B------:R-:W-:Y:S02]  /*3c90*/  ISETP.NE.AND P2, PT, R115, RZ, PT ;  /* 0x000000ff7300720c */ /* 0x000fe40003f45270 */
[----:B------:R-:W-:Y:S02]  /*3ca0*/  ISETP.LT.OR P1, PT, R0, 0x22, P1 ;  /* 0x000000220000780c */ /* 0x000fe40000f21670 */
[----:B------:R-:W-:Y:S02]  /*3cb0*/  ISETP.NE.AND P6, PT, R116, RZ, PT ;  /* 0x000000ff7400720c */ /* 0x000fe40003fc5270 */
[----:B------:R-:W-:Y:S02]  /*3cc0*/  FSEL R75, R75, -INF , !P1 ;  /* 0xff8000004b4b7808 */ /* 0x000fe40004800000 */
[----:B------:R-:W-:-:S02]  /*3cd0*/  ISETP.NE.AND P1, PT, R108, RZ, PT ;  /* 0x000000ff6c00720c */ /* 0x000fc40003f25270 */
[----:B------:R-:W-:Y:S02]  /*3ce0*/  FMNMX.FTZ R5, R13, R89, !PT ;  /* 0x000000590d057209 */ /* 0x000fe40007810000 */
[----:B------:R-:W-:Y:S02]  /*3cf0*/  ISETP.GT.AND P1, PT, R3, 0x28, !P1 ;  /* 0x000000280300780c */ /* 0x000fe40004f24270 */
[----:B------:R-:W-:Y:S02]  /*3d00*/  FMNMX.FTZ R2, R92, R5, !PT ;  /* 0x000000055c027209 */ /* 0x000fe40007810000 */
[----:B------:R-:W-:Y:S02]  /*3d10*/  ISETP.LT.OR P1, PT, R0, 0x29, P1 ;  /* 0x000000290000780c */ /* 0x000fe40000f21670 */
[----:B------:R-:W-:Y:S02]  /*3d20*/  FMNMX.FTZ R5, R93, R2, !PT ;  /* 0x000000025d057209 */ /* 0x000fe40007810000 */
[----:B------:R-:W-:-:S02]  /*3d30*/  FSEL R78, R78, -INF , !P1 ;  /* 0xff8000004e4e7808 */ /* 0x000fc40004800000 */
[----:B------:R-:W-:Y:S02]  /*3d40*/  ISETP.NE.AND P1, PT, R109, RZ, PT ;  /* 0x000000ff6d00720c */ /* 0x000fe40003f25270 */
[----:B------:R-:W-:Y:S02]  /*3d50*/  FMNMX.FTZ R2, R96, R5, !PT ;  /* 0x0000000560027209 */ /* 0x000fe40007810000 */
[----:B------:R-:W-:Y:S02]  /*3d60*/  ISETP.GT.AND P1, PT, R3, 0x30, !P1 ;  /* 0x000000300300780c */ /* 0x000fe40004f24270 */
[----:B------:R-:W-:Y:S02]  /*3d70*/  FMNMX.FTZ R5, R97, R2, !PT ;  /* 0x0000000261057209 */ /* 0x000fe40007810000 */
[----:B------:R-:W-:Y:S02]  /*3d80*/  ISETP.LT.OR P1, PT, R0, 0x31, P1 ;  /* 0x000000310000780c */ /* 0x000fe40000f21670 */
[----:B------:R-:W-:-:S02]  /*3d90*/  FMNMX.FTZ R2, R100, R5, !PT ;  /* 0x0000000564027209 */ /* 0x000fc40007810000 */
[----:B------:R-:W-:Y:S02]  /*3da0*/  FSEL R82, R82, -INF , !P1 ;  /* 0xff80000052527808 */ /* 0x000fe40004800000 */
[----:B------:R-:W-:Y:S02]  /*3db0*/  ISETP.NE.AND P1, PT, R110, RZ, PT ;  /* 0x000000ff6e00720c */ /* 0x000fe40003f25270 */
[----:B------:R-:W-:Y:S02]  /*3dc0*/  FMNMX.FTZ R5, R101, R2, !PT ;  /* 0x0000000265057209 */ /* 0x000fe40007810000 */
[----:B------:R-:W-:Y:S02]  /*3dd0*/  ISETP.GT.AND P1, PT, R3, 0x31, !P1 ;  /* 0x000000310300780c */ /* 0x000fe40004f24270 */
[----:B------:R-:W-:Y:S02]  /*3de0*/  FMNMX.FTZ R2, R72, R5, !PT ;  /* 0x0000000548027209 */ /* 0x000fe40007810000 */
[----:B------:R-:W-:-:S02]  /*3df0*/  ISETP.LT.OR P1, PT, R0, 0x32, P1 ;  /* 0x000000320000780c */ /* 0x000fc40000f21670 */
[----:B------:R-:W-:Y:S02]  /*3e00*/  FMNMX.FTZ R5, R73, R2, !PT ;  /* 0x0000000249057209 */ /* 0x000fe40007810000 */
[----:B------:R-:W-:Y:S02]  /*3e10*/  FSEL R83, R83, -INF , !P1 ;  /* 0xff80000053537808 */ /* 0x000fe40004800000 */
[----:B------:R-:W-:Y:S02]  /*3e20*/  ISETP.NE.AND P1, PT, R111, RZ, PT ;  /* 0x000000ff6f00720c */ /* 0x000fe40003f25270 */
[----:B------:R-:W-:Y:S02]  /*3e30*/  FMNMX.FTZ R2, R76, R5, !PT ;  /* 0x000000054c027209 */ /* 0x000fe40007810000 */
[----:B------:R-:W-:Y:S02]  /*3e40*/  ISETP.GT.AND P1, PT, R3, 0x38, !P1 ;  /* 0x000000380300780c */ /* 0x000fe40004f24270 */
[----:B------:R-:W-:-:S02]  /*3e50*/  FMNMX.FTZ R5, R77, R2, !PT ;  /* 0x000000024d057209 */ /* 0x000fc40007810000 */
[----:B------:R-:W-:Y:S02]  /*3e60*/  ISETP.LT.OR P1, PT, R0, 0x39, P1 ;  /* 0x000000390000780c */ /* 0x000fe40000f21670 */
[----:B------:R-:W-:Y:S02]  /*3e70*/  FMNMX.FTZ R2, R80, R5, !PT ;  /* 0x0000000550027209 */ /* 0x000fe40007810000 */
[----:B------:R-:W-:Y:S02]  /*3e80*/  FSEL R86, R86, -INF , !P1 ;  /* 0xff80000056567808 */ /* 0x000fe40004800000 */
[----:B------:R-:W-:Y:S02]  /*3e90*/  ISETP.NE.AND P1, PT, R112, RZ, PT ;  /* 0x000000ff7000720c */ /* 0x000fe40003f25270 */
[----:B------:R-:W-:Y:S02]  /*3ea0*/  FMNMX.FTZ R5, R81, R2, !PT ;  /* 0x0000000251057209 */ /* 0x000fe40007810000 */
[----:B------:R-:W-:-:S02]  /*3eb0*/  ISETP.GT.AND P1, PT, R3, 0x39, !P1 ;  /* 0x000000390300780c */ /* 0x000fc40004f24270 */
[----:B------:R-:W-:Y:S02]  /*3ec0*/  FMNMX.FTZ R2, R84, R5, !PT ;  /* 0x0000000554027209 */ /* 0x000fe40007810000 */
[----:B------:R-:W-:Y:S02]  /*3ed0*/  ISETP.LT.OR P1, PT, R0, 0x3a, P1 ;  /* 0x0000003a0000780c */ /* 0x000fe40000f21670 */
[----:B------:R-:W-:Y:S02]  /*3ee0*/  FMNMX.FTZ R5, R85, R2, !PT ;  /* 0x0000000255057209 */ /* 0x000fe40007810000 */
[----:B------:R-:W-:Y:S02]  /*3ef0*/  FSEL R87, R87, -INF , !P1 ;  /* 0xff80000057577808 */ /* 0x000fe40004800000 */
[----:B------:R-:W-:Y:S02]  /*3f00*/  ISETP.NE.AND P1, PT, R113, RZ, PT ;  /* 0x000000ff7100720c */ /* 0x000fe40003f25270 */
[----:B------:R-:W-:-:S02]  /*3f10*/  FMNMX.FTZ R2, R56, R5, !PT ;  /* 0x0000000538027209 */ /* 0x000fc40007810000 */
[----:B------:R-:W-:Y:S02]  /*3f20*/  ISETP.GT.AND P1, PT, R3, 0x40, !P1 ;  /* 0x000000400300780c */ /* 0x000fe40004f24270 */
[----:B------:R-:W-:Y:S02]  /*3f30*/  FMNMX.FTZ R5, R57, R2, !PT ;  /* 0x0000000239057209 */ /* 0x000fe40007810000 */
[----:B------:R-:W-:Y:S02]  /*3f40*/  ISETP.LT.OR P1, PT, R0, 0x41, P1 ;  /* 0x000000410000780c */ /* 0x000fe40000f21670 */
[----:B------:R-:W-:Y:S02]  /*3f50*/  FMNMX.FTZ R2, R60, R5, !PT ;  /* 0x000000053c027209 */ /* 0x000fe40007810000 */
        /* <DEDUP_REMOVED lines=8> */
[C---:B------:R-:W-:Y:S02]  /*3fe0*/  ISETP.GT.AND P1, PT, R3.reuse, 0x48, !P2 ;  /* 0x000000480300780c */ /* 0x040fe40005724270 */
[----:B------:R-:W-:Y:S02]  /*3ff0*/  ISETP.NE.AND P2, PT, R126, RZ, PT ;  /* 0x000000ff7e00720c */ /* 0x000fe40003f45270 */
[----:B------:R-:W-:Y:S02]  /*4000*/  ISETP.LT.OR P1, PT, R0, 0x49, P1 ;  /* 0x000000490000780c */ /* 0x000fe40000f21670 */
[----:B------:R-:W-:Y:S02]  /*4010*/  FMNMX.FTZ R2, R68, R5, !PT ;  /* 0x0000000544027209 */ /* 0x000fe40007810000 */
[----:B------:R-:W-:Y:S02]  /*4020*/  FSEL R62, R62, -INF , !P1 ;  /* 0xff8000003e3e7808 */ /* 0x000fe40004800000 */
[----:B------:R-:W-:-:S02]  /*4030*/  ISETP.GT.AND P1, PT, R3, 0x49, !P6 ;  /* 0x000000490300780c */ /* 0x000fc40007724270 */
[----:B------:R-:W-:Y:S02]  /*4040*/  ISETP.NE.AND P6, PT, R127, RZ, PT ;  /* 0x000000ff7f00720c */ /* 0x000fe40003fc5270 */
        /* <DEDUP_REMOVED lines=39> */
[C---:B------:R-:W-:Y:S02]  /*42c0*/  ISETP.GT.AND P3, PT, R3.reuse, 0x90, !P3 ;  /* 0x000000900300780c */ /* 0x040fe40005f64270 */
[----:B------:R-:W-:-:S02]  /*42d0*/  ISETP.GT.AND P1, PT, R3, 0x61, !P1 ;  /* 0x000000610300780c */ /* 0x000fc40004f24270 */
[C---:B------:R-:W-:Y:S02]  /*42e0*/  ISETP.GT.AND P4, PT, R3.reuse, 0x91, !P4 ;  /* 0x000000910300780c */ /* 0x040fe40006784270 */
[C---:B------:R-:W-:Y:S02]  /*42f0*/  ISETP.LT.OR P1, PT, R0.reuse, 0x62, P1 ;  /* 0x000000620000780c */ /* 0x040fe40000f21670 */
[----:B------:R-:W-:Y:S02]  /*4300*/  ISETP.GT.AND P5, PT, R3, 0x98, !P5 ;  /* 0x000000980300780c */ /* 0x000fe40006fa4270 */
[----:B------:R-:W-:Y:S02]  /*4310*/  FSEL R43, R43, -INF , !P1 ;  /* 0xff8000002b2b7808 */ /* 0x000fe40004800000 */
[----:B------:R-:W-:Y:S02]  /*4320*/  ISETP.NE.AND P1, PT, R123, RZ, PT ;  /* 0x000000ff7b00720c */ /* 0x000fe40003f25270 */
[----:B------:R-:W-:-:S02]  /*4330*/  ISETP.LT.OR P3, PT, R0, 0x91, P3 ;  /* 0x000000910000780c */ /* 0x000fc40001f61670 */
[----:B------:R-:W-:Y:S02]  /*4340*/  ISETP.GT.AND P1, PT, R3, 0x68, !P1 ;  /* 0x000000680300780c */ /* 0x000fe40004f24270 */
[C---:B------:R-:W-:Y:S02]  /*4350*/  ISETP.LT.OR P4, PT, R0.reuse, 0x92, P4 ;  /* 0x000000920000780c */ /* 0x040fe40002781670 */
[----:B------:R-:W-:Y:S02]  /*4360*/  ISETP.LT.OR P1, PT, R0, 0x69, P1 ;  /* 0x000000690000780c */ /* 0x000fe40000f21670 */
[----:B------:R-:W-:Y:S02]  /*4370*/  FSEL R34, R34, -INF , !P3 ;  /* 0xff80000022227808 */ /* 0x000fe40005800000 */
[----:B------:R-:W-:Y:S02]  /*4380*/  FSEL R46, R46, -INF , !P1 ;  /* 0xff8000002e2e7808 */ /* 0x000fe40004800000 */
[----:B------:R-:W-:-:S02]  /*4390*/  ISETP.NE.AND P1, PT, R124, RZ, PT ;  /* 0x000000ff7c00720c */ /* 0x000fc40003f25270 */
[C---:B------:R-:W-:Y:S02]  /*43a0*/  ISETP.LT.OR P5, PT, R0.reuse, 0x99, P5 ;  /* 0x000000990000780c */ /* 0x040fe40002fa1670 */
[----:B------:R-:W-:Y:S02]  /*43b0*/  ISETP.GT.AND P1, PT, R3, 0x69, !P1 ;  /* 0x000000690300780c */ /* 0x000fe40004f24270 */
[----:B------:R-:W-:Y:S02]  /*43c0*/  FSEL R35, R35, -INF , !P4 ;  /* 0xff80000023237808 */ /* 0x000fe40006000000 */
[----:B------:R-:W-:Y:S02]  /*43d0*/  ISETP.LT.OR P1, PT, R0, 0x6a, P1 ;  /* 0x0000006a0000780c */ /* 0x000fe40000f21670 */
[----:B------:R-:W-:Y:S02]  /*43e0*/  R2UR UR15, R104 ;  /* 0x00000000680f72ca */ /* 0x000fe400000e0000 */
[----:B------:R-:W-:-:S02]  /*43f0*/  FSEL R47, R47, -INF , !P1 ;  /* 0xff8000002f2f7808 */ /* 0x000fc40004800000 */
[----:B------:R-:W-:-:S04]  /*4400*/  ISETP.NE.AND P1, PT, R125, RZ, PT ;  /* 0x000000ff7d00720c */ /* 0x000fc80003f25270 */
[----:B------:R-:W-:-:S04]  /*4410*/  ISETP.GT.AND P1, PT, R3, 0x70, !P1 ;  /* 0x000000700300780c */ /* 0x000fc80004f24270 */
[----:B------:R-:W-:Y:S01]  /*4420*/  ISETP.LT.OR P1, PT, R0, 0x71, P1 ;  /* 0x000000710000780c */ /* 0x000fe20000f21670 */
[----:B------:R-:W-:-:S03]  /*4430*/  UIADD3 UR10, UR15, UR14, URZ ;  /* 0x0000000e0f0a7290 */ /* 0x000fc6000fffe03f */
[----:B------:R-:W-:Y:S01]  /*4440*/  FSEL R50, R50, -INF , !P1 ;  /* 0xff80000032327808 */ /* 0x000fe20004800000 */
[----:B------:R-:W-:Y:S01]  /*4450*/  UIADD3 UR6, UR10, UR6, URZ ;  /* 0x000000060a067290 */ /* 0x000fe2000fffe03f */
[----:B------:R-:W-:Y:S02]  /*4460*/  ISETP.GT.AND P1, PT, R3, 0x71, !P2 ;  /* 0x000000710300780c */ /* 0x000fe40005724270 */
[----:B------:R-:W-:Y:S02]  /*4470*/  ISETP.NE.AND P2, PT, R129, RZ, PT ;  /* 0x000000ff8100720c */ /* 0x000fe40003f45270 */
[----:B------:R-:W-:-:S04]  /*4480*/  ISETP.LT.OR P1, PT, R0, 0x72, P1 ;  /* 0x000000720000780c */ /* 0x000fc80000f21670 */
[----:B------:R-:W-:Y:S02]  /*4490*/  FSEL R51, R51, -INF , !P1 ;  /* 0xff80000033337808 */ /* 0x000fe40004800000 */
[----:B------:R-:W-:Y:S02]  /*44a0*/  ISETP.GT.AND P1, PT, R3, 0x78, !P6 ;  /* 0x000000780300780c */ /* 0x000fe40007724270 */
[----:B------:R-:W-:Y:S02]  /*44b0*/  ISETP.NE.AND P6, PT, R130, RZ, PT ;  /* 0x000000ff8200720c */ /* 0x000fe40003fc5270 */
[----:B------:R-:W-:-:S04]  /*44c0*/  ISETP.LT.OR P1, PT, R0, 0x79, P1 ;  /* 0x000000790000780c */ /* 0x000fc80000f21670 */
[----:B------:R-:W-:Y:S02]  /*44d0*/  FSEL R54, R54, -INF , !P1 ;  /* 0xff80000036367808 */ /* 0x000fe40004800000 */
[----:B------:R-:W-:-:S04]  /*44e0*/  ISETP.NE.AND P1, PT, R128, RZ, PT ;  /* 0x000000ff8000720c */ /* 0x000fc80003f25270 */
[----:B------:R-:W-:-:S04]  /*44f0*/  ISETP.GT.AND P1, PT, R3, 0x79, !P1 ;  /* 0x000000790300780c */ /* 0x000fc80004f24270 */
        /* <DEDUP_REMOVED lines=30> */
[----:B------:R-:W-:Y:S02]  /*46e0*/  ISETP.NE.AND P1, PT, R4, RZ, PT ;  /* 0x000000ff0400720c */ /* 0x000fe40003f25270 */
[----:B------:R-:W-:Y:S02]  /*46f0*/  FMNMX.FTZ R4, R37, R2, !PT ;  /* 0x0000000225047209 */ /* 0x000fe40007810000 */
[----:B------:R-:W-:-:S03]  /*4700*/  ISETP.GT.AND P1, PT, R3, RZ, !P1 ;  /* 0x000000ff0300720c */ /* 0x000fc60004f24270 */
[----:B------:R-:W0:Y:S01]  /*4710*/  SHFL.BFLY PT, R5, R4, 0x2, 0x1f ;  /* 0x0c401f0004057f89 */ /* 0x000e2200000e0000 */
[----:B------:R-:W-:-:S04]  /*4720*/  ISETP.LT.OR P1, PT, R0, 0x1, P1 ;  /* 0x000000010000780c */ /* 0x000fc80000f21670 */
[----:B------:R-:W-:Y:S02]  /*4730*/  FSEL R90, R90, -INF , !P1 ;  /* 0xff8000005a5a7808 */ /* 0x000fe40004800000 */
[----:B------:R-:W-:Y:S02]  /*4740*/  ISETP.GT.AND P1, PT, R3, 0x80, !P2 ;  /* 0x000000800300780c */ /* 0x000fe40005724270 */
[----:B------:R-:W-:Y:S02]  /*4750*/  ISETP.NE.AND P2, PT, R132, RZ, PT ;  /* 0x000000ff8400720c */ /* 0x000fe40003f45270 */
[----:B------:R-:W-:-:S04]  /*4760*/  ISETP.LT.OR P1, PT, R0, 0x81, P1 ;  /* 0x000000810000780c */ /* 0x000fc80000f21670 */
[----:B------:R-:W-:Y:S02]  /*4770*/  FSEL R26, R26, -INF , !P1 ;  /* 0xff8000001a1a7808 */ /* 0x000fe40004800000 */
[----:B------:R-:W-:Y:S02]  /*4780*/  ISETP.GT.AND P1, PT, R3, 0x81, !P6 ;  /* 0x000000810300780c */ /* 0x000fe40007724270 */
[----:B------:R-:W-:Y:S02]  /*4790*/  ISETP.NE.AND P6, PT, R131, RZ, PT ;  /* 0x000000ff8300720c */ /* 0x000fe40003fc5270 */
[----:B------:R-:W-:Y:S02]  /*47a0*/  ISETP.LT.OR P1, PT, R0, 0x82, P1 ;  /* 0x000000820000780c */ /* 0x000fe40000f21670 */
[----:B0-----:R-:W-:Y:S02]  /*47b0*/  FMNMX.FTZ R5, R4, R5, !PT ;  /* 0x0000000504057209 */ /* 0x001fe40007810000 */
[----:B------:R-:W-:-:S03]  /*47c0*/  FSEL R27, R27, -INF , !P1 ;  /* 0xff8000001b1b7808 */ /* 0x000fc60004800000 */
[----:B------:R-:W0:Y:S02]  /*47d0*/  SHFL.BFLY PT, R2, R5, 0x1, 0x1f ;  /* 0x0c201f0005027f89 */ /* 0x000e2400000e0000 */
[----:B0-----:R-:W-:-:S04]  /*47e0*/  FMNMX.FTZ R2, R5, R2, !PT ;  /* 0x0000000205027209 */ /* 0x001fc80007810000 */
[C---:B------:R-:W-:Y:S01]  /*47f0*/  FSETP.NEU.FTZ.AND P1, PT, R2.reuse, -INF , PT ;  /* 0xff8000000200780b */ /* 0x040fe20003f3d000 */
[----:B------:R-:W-:-:S05]  /*4800*/  FFMA.FTZ R7, R2, R7, -8 ;  /* 0xc100000002077423 */ /* 0x000fca0000010007 */
[----:B------:R-:W-:Y:S02]  /*4810*/  FSEL R88, R7, RZ, P1 ;  /* 0x000000ff07587208 */ /* 0x000fe40000800000 */
[----:B------:R-:W-:Y:S02]  /*4820*/  ISETP.GT.AND P1, PT, R3, 0x88, !P6 ;  /* 0x000000880300780c */ /* 0x000fe40007724270 */
[----:B------:R-:W-:Y:S01]  /*4830*/  ISETP.NE.AND P6, PT, R133, RZ, PT ;  /* 0x000000ff8500720c */ /* 0x000fe20003fc5270 */
[----:B------:R-:W-:-:S01]  /*4840*/  FFMA.FTZ R4, R13, UR37, -R88 ;  /* 0x000000250d047c23 */ /* 0x000fc20008010858 */
[----:B------:R-:W-:Y:S01]  /*4850*/  FMNMX.FTZ R13, R90, R91, !PT ;  /* 0x0000005b5a0d7209 */ /* 0x000fe20007810000 */
[----:B------:R-:W-:-:S01]  /*4860*/  FFMA.FTZ R72, R72, UR37, -R88 ;  /* 0x0000002548487c23 */ /* 0x000fc20008010858 */
[--C-:B------:R-:W-:Y:S01]  /*4870*/  FFMA.FTZ R76, R76, UR37, -R88.reuse ;  /* 0x000000254c4c7c23 */ /* 0x100fe20008010858 */
[----:B------:R-:W-:-:S01]  /*4880*/  FFMA.FTZ R80, R80, UR37, -R88 ;  /* 0x0000002550507c23 */ /* 0x000fc20008010858 */
[----:B------:R-:W-:Y:S01]  /*4890*/  FMNMX.FTZ R14, R94, R13, !PT ;  /* 0x0000000d5e0e7209 */ /* 0x000fe20007810000 */
[----:B------:R-:W-:-:S01]  /*48a0*/  FFMA.FTZ R84, R84, UR37, -R88 ;  /* 0x0000002554547c23 */ /* 0x000fc20008010858 */
[----:B------:R0:W-:Y:S01]  /*48b0*/  MUFU.EX2 R13, R72 ;  /* 0x00000048000d7308 */ /* 0x0001e20000000800 */
[----:B------:R-:W-:Y:S01]  /*48c0*/  ISETP.LT.OR P1, PT, R0, 0x89, P1 ;  /* 0x000000890000780c */ /* 0x000fe20000f21670 */
[--C-:B------:R-:W-:Y:S01]  /*48d0*/  FFMA.FTZ R5, R89, UR37, -R88.reuse ;  /* 0x0000002559057c23 */ /* 0x100fe20008010858 */
[----:B------:R-:W-:Y:S01]  /*48e0*/  FMNMX.FTZ R15, R95, R14, !PT ;  /* 0x0000000e5f0f7209 */ /* 0x000fe20007810000 */
[--C-:B------:R-:W-:Y:S01]  /*48f0*/  FFMA.FTZ R14, R73, UR37, -R88.reuse ;  /* 0x00000025490e7c23 */ /* 0x100fe20008010858 */
[----:B------:R-:W-:Y:S01]  /*4900*/  FSEL R30, R30, -INF , !P1 ;  /* 0xff8000001e1e7808 */ /* 0x000fe20004800000 */
[--C-:B------:R-:W-:Y:S01]  /*4910*/  FFMA.FTZ R7, R92, UR37, -R88.reuse ;  /* 0x000000255c077c23 */ /* 0x100fe20008010858 */
[----:B------:R-:W-:Y:S01]  /*4920*/  FMNMX.FTZ R20, R98, R15, !PT ;  /* 0x0000000f62147209 */ /* 0x000fe20007810000 */
[----:B------:R-:W-:Y:S01]  /*4930*/  MUFU.EX2 R4, R4 ;  /* 0x0000000400047308 */ /* 0x000fe20000000800 */
[----:B------:R-:W-:Y:S01]  /*4940*/  ISETP.GT.AND P1, PT, R3, 0x89, !P2 ;  /* 0x000000890300780c */ /* 0x000fe20005724270 */
[--C-:B------:R-:W-:Y:S01]  /*4950*/  FFMA.FTZ R8, R93, UR37, -R88.reuse ;  /* 0x000000255d087c23 */ /* 0x100fe20008010858 */
[----:B------:R-:W-:Y:S01]  /*4960*/  FMNMX.FTZ R15, R99, R20, !PT ;  /* 0x00000014630f7209 */ /* 0x000fe20007810000 */
[--C-:B------:R-:W-:Y:S01]  /*4970*/  FFMA.FTZ R9, R96, UR37, -R88.reuse ;  /* 0x0000002560097c23 */ /* 0x100fe20008010858 */
[----:B------:R-:W-:Y:S01]  /*4980*/  ISETP.GT.AND P2, PT, R3, 0x99, !P6 ;  /* 0x000000990300780c */ /* 0x000fe20007744270 */
[--C-:B------:R-:W-:Y:S01]  /*4990*/  FFMA.FTZ R10, R97, UR37, -R88.reuse ;  /* 0x00000025610a7c23 */ /* 0x100fe20008010858 */
[----:B------:R-:W-:Y:S01]  /*49a0*/  FMNMX.FTZ R20, R102, R15, !PT ;  /* 0x0000000f66147209 */ /* 0x000fe20007810000 */
[----:B------:R-:W1:Y:S01]  /*49b0*/  MUFU.EX2 R5, R5 ;  /* 0x0000000500057308 */ /* 0x000e620000000800 */
[----:B------:R-:W-:Y:S01]  /*49c0*/  ISETP.LT.OR P1, PT, R0, 0x8a, P1 ;  /* 0x0000008a0000780c */ /* 0x000fe20000f21670 */
[--C-:B------:R-:W-:Y:S01]  /*49d0*/  FFMA.FTZ R11, R100, UR37, -R88.reuse ;  /* 0x00000025640b7c23 */ /* 0x100fe20008010858 */
[----:B------:R-:W-:Y:S01]  /*49e0*/  FMNMX.FTZ R21, R103, R20, !PT ;  /* 0x0000001467157209 */ /* 0x000fe20007810000 */
[--C-:B------:R-:W-:Y:S01]  /*49f0*/  FFMA.FTZ R20, R77, UR37, -R88.reuse ;  /* 0x000000254d147c23 */ /* 0x100fe20008010858 */
[----:B------:R-:W-:Y:S01]  /*4a00*/  FSEL R31, R31, -INF , !P1 ;  /* 0xff8000001f1f7808 */ /* 0x000fe20004800000 */
[--C-:B------:R-:W-:Y:S01]  /*4a10*/  FFMA.FTZ R12, R101, UR37, -R88.reuse ;  /* 0x00000025650c7c23 */ /* 0x100fe20008010858 */
[----:B0-----:R-:W-:Y:S01]  /*4a20*/  FMNMX.FTZ R72, R74, R21, !PT ;  /* 0x000000154a487209 */ /* 0x001fe20007810000 */
[----:B------:R0:W-:Y:S01]  /*4a30*/  MUFU.EX2 R15, R76 ;  /* 0x0000004c000f7308 */ /* 0x0001e20000000800 */
[----:B------:R-:W-:Y:S01]  /*4a40*/  ISETP.LT.OR P2, PT, R0, 0x9a, P2 ;  /* 0x0000009a0000780c */ /* 0x000fe20001741670 */
[--C-:B------:R-:W-:Y:S01]  /*4a50*/  FFMA.FTZ R56, R56, UR37, -R88.reuse ;  /* 0x0000002538387c23 */ /* 0x100fe20008010858 */
[----:B------:R-:W-:Y:S01]  /*4a60*/  FMNMX.FTZ R21, R75, R72, !PT ;  /* 0x000000484b157209 */ /* 0x000fe20007810000 */
[--C-:B------:R-:W-:Y:S01]  /*4a70*/  FFMA.FTZ R57, R57, UR37, -R88.reuse ;  /* 0x0000002539397c23 */ /* 0x100fe20008010858 */
[----:B------:R-:W-:-:S01]  /*4a80*/  FFMA.FTZ R60, R60, UR37, -R88 ;  /* 0x000000253c3c7c23 */ /* 0x000fc20008010858 */
[--C-:B------:R-:W-:Y:S01]  /*4a90*/  FFMA.FTZ R64, R64, UR37, -R88.reuse ;  /* 0x0000002540407c23 */ /* 0x100fe20008010858 */
[----:B------:R-:W-:Y:S01]  /*4aa0*/  FMNMX.FTZ R72, R78, R21, !PT ;  /* 0x000000154e487209 */ /* 0x000fe20007810000 */
[----:B------:R-:W2:Y:S01]  /*4ab0*/  MUFU.EX2 R7, R7 ;  /* 0x0000000700077308 */ /* 0x000ea20000000800 */
[----:B------:R-:W-:-:S01]  /*4ac0*/  FFMA.FTZ R65, R65, UR37, -R88 ;  /* 0x0000002541417c23 */ /* 0x000fc20008010858 */
[--C-:B------:R-:W-:Y:S01]  /*4ad0*/  FFMA.FTZ R24, R24, UR37, -R88.reuse ;  /* 0x0000002518187c23 */ /* 0x100fe20008010858 */
[----:B------:R-:W-:Y:S01]  /*4ae0*/  FMNMX.FTZ R73, R79, R72, !PT ;  /* 0x000000484f497209 */ /* 0x000fe20007810000 */
[--C-:B------:R-:W-:Y:S01]  /*4af0*/  FFMA.FTZ R72, R81, UR37, -R88.reuse ;  /* 0x0000002551487c23 */ /* 0x100fe20008010858 */
[----:B------:R-:W-:-:S01]  /*4b00*/  FFMA.FTZ R81, R61, UR37, -R88 ;  /* 0x000000253d517c23 */ /* 0x000fc20008010858 */
[--C-:B------:R-:W-:Y:S01]  /*4b10*/  FFMA.FTZ R25, R25, UR37, -R88.reuse ;  /* 0x0000002519197c23 */ /* 0x100fe20008010858 */
[----:B0-----:R-:W-:Y:S01]  /*4b20*/  FMNMX.FTZ R76, R82, R73, !PT ;  /* 0x00000049524c7209 */ /* 0x001fe20007810000 */
        /* <DEDUP_REMOVED lines=9> */
[----:B------:R-:W-:-:S02]  /*4bc0*/  FFMA.FTZ R37, R37, UR37, -R88 ;  /* 0x0000002525257c23 */ /* 0x000fc40008010858 */
[----:B------:R-:W-:Y:S01]  /*4bd0*/  FMNMX.FTZ R77, R87, R76, !PT ;  /* 0x0000004c574d7209 */ /* 0x000fe20007810000 */
[----:B------:R-:W-:-:S03]  /*4be0*/  FFMA.FTZ R76, R85, UR37, -R88 ;  /* 0x00000025554c7c23 */ /* 0x000fc60008010858 */
[----:B0-----:R-:W-:Y:S01]  /*4bf0*/  FMNMX.FTZ R80, R58, R77, !PT ;  /* 0x0000004d3a507209 */ /* 0x001fe20007810000 */
[----:B------:R0:W-:Y:S03]  /*4c00*/  MUFU.EX2 R73, R84 ;  /* 0x0000005400497308 */ /* 0x0001e60000000800 */
[----:B------:R-:W-:-:S04]  /*4c10*/  FMNMX.FTZ R77, R59, R80, !PT ;  /* 0x000000503b4d7209 */ /* 0x000fc80007810000 */
[----:B------:R-:W-:Y:S01]  /*4c20*/  FMNMX.FTZ R80, R62, R77, !PT ;  /* 0x0000004d3e507209 */ /* 0x000fe20007810000 */
[----:B------:R-:W4:Y:S01]  /*4c30*/  MUFU.EX2 R9, R9 ;  /* 0x0000000900097308 */ /* 0x000f220000000800 */
[----:B0-----:R-:W-:-:S02]  /*4c40*/  FFMA.FTZ R84, R68, UR37, -R88 ;  /* 0x0000002544547c23 */ /* 0x001fc40008010858 */
[----:B------:R-:W-:-:S04]  /*4c50*/  FMNMX.FTZ R77, R63, R80, !PT ;  /* 0x000000503f4d7209 */ /* 0x000fc80007810000 */
[----:B------:R-:W-:Y:S01]  /*4c60*/  FMNMX.FTZ R80, R66, R77, !PT ;  /* 0x0000004d42507209 */ /* 0x000fe20007810000 */
[----:B------:R-:W0:Y:S03]  /*4c70*/  MUFU.EX2 R10, R10 ;  /* 0x0000000a000a7308 */ /* 0x000e260000000800 */
[----:B------:R-:W-:-:S04]  /*4c80*/  FMNMX.FTZ R77, R67, R80, !PT ;  /* 0x00000050434d7209 */ /* 0x000fc80007810000 */
[----:B------:R-:W-:Y:S01]  /*4c90*/  FMNMX.FTZ R80, R70, R77, !PT ;  /* 0x0000004d46507209 */ /* 0x000fe20007810000 */
[----:B------:R-:W5:Y:S03]  /*4ca0*/  MUFU.EX2 R11, R11 ;  /* 0x0000000b000b7308 */ /* 0x000f660000000800 */
[----:B------:R-:W-:-:S04]  /*4cb0*/  FMNMX.FTZ R77, R71, R80, !PT ;  /* 0x00000050474d7209 */ /* 0x000fc80007810000 */
[----:B------:R-:W-:Y:S01]  /*4cc0*/  FMNMX.FTZ R80, R42, R77, !PT ;  /* 0x0000004d2a507209 */ /* 0x000fe20007810000 */
[----:B------:R-:W5:Y:S03]  /*4cd0*/  MUFU.EX2 R12, R12 ;  /* 0x0000000c000c7308 */ /* 0x000f660000000800 */
[----:B------:R-:W-:-:S04]  /*4ce0*/  FMNMX.FTZ R61, R43, R80, !PT ;  /* 0x000000502b3d7209 */ /* 0x000fc80007810000 */
[----:B------:R-:W-:Y:S01]  /*4cf0*/  FMNMX.FTZ R80, R46, R61, !PT ;  /* 0x0000003d2e507209 */ /* 0x000fe20007810000 */
[----:B------:R1:W-:Y:S03]  /*4d00*/  MUFU.EX2 R77, R81 ;  /* 0x00000051004d7308 */ /* 0x0003e60000000800 */
[----:B------:R-:W-:-:S04]  /*4d10*/  FMNMX.FTZ R61, R47, R80, !PT ;  /* 0x000000502f3d7209 */ /* 0x000fc80007810000 */
[----:B------:R-:W-:Y:S01]  /*4d20*/  FMNMX.FTZ R80, R50, R61, !PT ;  /* 0x0000003d32507209 */ /* 0x000fe20007810000 */
[----:B------:R-:W-:Y:S03]  /*4d30*/  MUFU.EX2 R14, R14 ;  /* 0x0000000e000e7308 */ /* 0x000fe60000000800 */
[----:B------:R-:W-:-:S04]  /*4d40*/  FMNMX.FTZ R61, R51, R80, !PT ;  /* 0x00000050333d7209 */ /* 0x000fc80007810000 */
[----:B------:R-:W-:Y:S01]  /*4d50*/  FMNMX.FTZ R68, R54, R61, !PT ;  /* 0x0000003d36447209 */ /* 0x000fe20007810000 */
[----:B------:R-:W-:Y:S03]  /*4d60*/  MUFU.EX2 R20, R20 ;  /* 0x0000001400147308 */ /* 0x000fe60000000800 */
[----:B-1----:R-:W-:Y:S01]  /*4d70*/  FMNMX.FTZ R81, R55, R68, !PT ;  /* 0x0000004437517209 */ /* 0x002fe20007810000 */
[----:B------:R-:W-:-:S03]  /*4d80*/  FFMA.FTZ R68, R69, UR37, -R88 ;  /* 0x0000002545447c23 */ /* 0x000fc60008010858 */
[----:B------:R-:W-:Y:S01]  /*4d90*/  FMNMX.FTZ R80, R26, R81, !PT ;  /* 0x000000511a507209 */ /* 0x000fe20007810000 */
[----:B------:R-:W-:-:S01]  /*4da0*/  FFMA.FTZ R81, R40, UR37, -R88 ;  /* 0x0000002528517c23 */ /* 0x000fc20008010858 */
[----:B------:R1:W-:Y:S02]  /*4db0*/  MUFU.EX2 R61, R84 ;  /* 0x00000054003d7308 */ /* 0x0003e40000000800 */
[----:B------:R-:W-:-:S04]  /*4dc0*/  FMNMX.FTZ R3, R27, R80, !PT ;  /* 0x000000501b037209 */ /* 0x000fc80007810000 */
[----:B------:R-:W-:Y:S02]  /*4dd0*/  FMNMX.FTZ R40, R30, R3, !PT ;  /* 0x000000031e287209 */ /* 0x000fe40007810000 */
[----:B------:R2:W-:Y:S01]  /*4de0*/  MUFU.EX2 R3, R81 ;  /* 0x0000005100037308 */ /* 0x0005e20000000800 */
[----:B-1----:R-:W-:-:S01]  /*4df0*/  FFMA.FTZ R84, R41, UR37, -R88 ;  /* 0x0000002529547c23 */ /* 0x002fc20008010858 */
[----:B------:R-:W-:Y:S02]  /*4e00*/  FMNMX.FTZ R69, R31, R40, !PT ;  /* 0x000000281f457209 */ /* 0x000fe40007810000 */
[----:B------:R-:W-:Y:S02]  /*4e10*/  FSEL R40, R38, -INF , !P5 ;  /* 0xff80000026287808 */ /* 0x000fe40006800000 */
[----:B------:R-:W-:Y:S02]  /*4e20*/  FMNMX.FTZ R80, R34, R69, !PT ;  /* 0x0000004522507209 */ /* 0x000fe40007810000 */
[----:B------:R-:W-:Y:S01]  /*4e30*/  FSEL R41, R39, -INF , !P2 ;  /* 0xff80000027297808 */ /* 0x000fe20005000000 */
        /* <DEDUP_REMOVED lines=8> */
[----:B------:R-:W-:Y:S01]  /*4ec0*/  IMAD.U32 R53, RZ, RZ, UR37 ;  /* 0x00000025ff357e24 */ /* 0x000fe2000f8e00ff */
[----:B------:R-:W-:Y:S01]  /*4ed0*/  FMNMX.FTZ R0, R41, R0, !PT ;  /* 0x0000000029007209 */ /* 0x000fe20007810000 */
[----:B------:R1:W-:Y:S04]  /*4ee0*/  MUFU.EX2 R38, R84 ;  /* 0x0000005400267308 */ /* 0x0003e80000000800 */
[----:B------:R-:W3:Y:S04]  /*4ef0*/  SHFL.BFLY PT, R69, R0, 0x2, 0x1f ;  /* 0x0c401f0000457f89 */ /* 0x000ee800000e0000 */
[----:B------:R-:W-:Y:S08]  /*4f00*/  MUFU.EX2 R72, R72 ;  /* 0x0000004800487308 */ /* 0x000ff00000000800 */
[----:B------:R-:W-:Y:S08]  /*4f10*/  MUFU.EX2 R76, R76 ;  /* 0x0000004c004c7308 */ /* 0x000ff00000000800 */
[----:B------:R-:W-:Y:S01]  /*4f20*/  MUFU.EX2 R56, R56 ;  /* 0x0000003800387308 */ /* 0x000fe20000000800 */
[----:B---3--:R-:W-:-:S07]  /*4f30*/  FMNMX.FTZ R69, R0, R69, !PT ;  /* 0x0000004500457209 */ /* 0x008fce0007810000 */
[----:B------:R-:W-:Y:S01]  /*4f40*/  MUFU.EX2 R57, R57 ;  /* 0x0000003900397308 */ /* 0x000fe20000000800 */
[----:B------:R-:W3:Y:S07]  /*4f50*/  SHFL.BFLY PT, R0, R69, 0x1, 0x1f ;  /* 0x0c201f0045007f89 */ /* 0x000eee00000e0000 */
[----:B------:R-:W-:Y:S08]  /*4f60*/  MUFU.EX2 R60, R60 ;  /* 0x0000003c003c7308 */ /* 0x000ff00000000800 */
[----:B------:R-:W-:Y:S08]  /*4f70*/  MUFU.EX2 R64, R64 ;  /* 0x0000004000407308 */ /* 0x000ff00000000800 */
[----:B------:R-:W-:Y:S01]  /*4f80*/  MUFU.EX2 R65, R65 ;  /* 0x0000004100417308 */ /* 0x000fe20000000800 */
[----:B---3--:R-:W-:-:S04]  /*4f90*/  FMNMX.FTZ R0, R69, R0, !PT ;  /* 0x0000000045007209 */ /* 0x008fc80007810000 */
[C---:B------:R-:W-:Y:S01]  /*4fa0*/  FSETP.NEU.FTZ.AND P1, PT, R0.reuse, -INF , PT ;  /* 0xff8000000000780b */ /* 0x040fe20003f3d000 */
[----:B------:R-:W-:-:S02]  /*4fb0*/  FFMA.FTZ R53, R0, R53, -8 ;  /* 0xc100000000357423 */ /* 0x000fc40000010035 */
[----:B------:R-:W-:Y:S03]  /*4fc0*/  MUFU.EX2 R68, R68 ;  /* 0x0000004400447308 */ /* 0x000fe60000000800 */
[----:B--2---:R-:W-:Y:S02]  /*4fd0*/  FSEL R81, R53, RZ, P1 ;  /* 0x000000ff35517208 */ /* 0x004fe40000800000 */
[----:B------:R-:W-:-:S03]  /*4fe0*/  PLOP3.LUT P1, PT, PT, PT, UP1, 0x40, 0x0 ;  /* 0x000000000000781c */ /* 0x000fc60003f2e818 */
[--C-:B------:R-:W-:Y:S01]  /*4ff0*/  FFMA.FTZ R53, R90, UR37, -R81.reuse ;  /* 0x000000255a357c23 */ /* 0x100fe20008010851 */
[----:B------:R-:W-:-:S01]  /*5000*/  FFMA.FTZ R80, R91, UR37, -R81 ;  /* 0x000000255b507c23 */ /* 0x000fc20008010851 */
[--C-:B------:R-:W-:Y:S01]  /*5010*/  FFMA.FTZ R85, R78, UR37, -R81.reuse ;  /* 0x000000254e557c23 */ /* 0x100fe20008010851 */
[----:B------:R-:W-:-:S01]  /*5020*/  FFMA.FTZ R78, R82, UR37, -R81 ;  /* 0x00000025524e7c23 */ /* 0x000fc20008010851 */
[----:B------:R-:W-:Y:S01]  /*5030*/  FADD.FTZ R82, R4, R5 ;  /* 0x0000000504527221 */ /* 0x000fe20000010000 */
[----:B------:R-:W-:-:S01]  /*5040*/  FFMA.FTZ R94, R94, UR37, -R81 ;  /* 0x000000255e5e7c23 */ /* 0x000fc20008010851 */
[--C-:B------:R-:W-:Y:S01]  /*5050*/  FFMA.FTZ R88, R79, UR37, -R81.reuse ;  /* 0x000000254f587c23 */ /* 0x100fe20008010851 */
[----:B------:R-:W-:-:S01]  /*5060*/  FFMA.FTZ R79, R83, UR37, -R81 ;  /* 0x00000025534f7c23 */ /* 0x000fc20008010851 */
[----:B------:R-:W-:Y:S01]  /*5070*/  MUFU.EX2 R53, R53 ;  /* 0x0000003500357308 */ /* 0x000fe20000000800 */
[----:B------:R-:W-:-:S01]  /*5080*/  FADD.FTZ R83, R7, R82 ;  /* 0x0000005207537221 */ /* 0x000fc20000010000 */
[--C-:B------:R-:W-:Y:S01]  /*5090*/  FFMA.FTZ R95, R95, UR37, -R81.reuse ;  /* 0x000000255f5f7c23 */ /* 0x100fe20008010851 */
[----:B------:R-:W-:-:S01]  /*50a0*/  FFMA.FTZ R69, R98, UR37, -R81 ;  /* 0x0000002562457c23 */ /* 0x000fc20008010851 */
[----:B-1----:R-:W-:Y:S01]  /*50b0*/  FFMA.FTZ R84, R99, UR37, -R81 ;  /* 0x0000002563547c23 */ /* 0x002fe20008010851 */
[----:B------:R-:W-:-:S01]  /*50c0*/  FADD.FTZ R82, R8, R83 ;  /* 0x0000005308527221 */ /* 0x000fc20000010000 */
[--C-:B------:R-:W-:Y:S01]  /*50d0*/  FFMA.FTZ R102, R102, UR37, -R81.reuse ;  /* 0x0000002566667c23 */ /* 0x100fe20008010851 */
[----:B------:R-:W-:-:S01]  /*50e0*/  FFMA.FTZ R103, R103, UR37, -R81 ;  /* 0x0000002567677c23 */ /* 0x000fc20008010851 */
[----:B------:R-:W1:Y:S01]  /*50f0*/  MUFU.EX2 R80, R80 ;  /* 0x0000005000507308 */ /* 0x000e620000000800 */
[----:B----4-:R-:W-:-:S01]  /*5100*/  FADD.FTZ R83, R9, R82 ;  /* 0x0000005209537221 */ /* 0x010fc20000010000 */
[--C-:B------:R-:W-:Y:S01]  /*5110*/  FFMA.FTZ R74, R74, UR37, -R81.reuse ;  /* 0x000000254a4a7c23 */ /* 0x100fe20008010851 */
[----:B------:R-:W-:-:S01]  /*5120*/  FFMA.FTZ R75, R75, UR37, -R81 ;  /* 0x000000254b4b7c23 */ /* 0x000fc20008010851 */
[----:B------:R-:W-:Y:S01]  /*5130*/  FFMA.FTZ R86, R86, UR37, -R81 ;  /* 0x0000002556567c23 */ /* 0x000fe20008010851 */
[----:B0-----:R-:W-:-:S01]  /*5140*/  FADD.FTZ R82, R10, R83 ;  /* 0x000000530a527221 */ /* 0x001fc20000010000 */
[--C-:B------:R-:W-:Y:S01]  /*5150*/  FFMA.FTZ R87, R87, UR37, -R81.reuse ;  /* 0x0000002557577c23 */ /* 0x100fe20008010851 */
[----:B------:R-:W-:-:S01]  /*5160*/  FFMA.FTZ R58, R58, UR37, -R81 ;  /* 0x000000253a3a7c23 */ /* 0x000fc20008010851 */
[----:B------:R-:W0:Y:S01]  /*5170*/  MUFU.EX2 R94, R94 ;  /* 0x0000005e005e7308 */ /* 0x000e220000000800 */
[----:B-----5:R-:W-:-:S01]  /*5180*/  FADD.FTZ R89, R11, R82 ;  /* 0x000000520b597221 */ /* 0x020fc20000010000 */
[----:B------:R-:W-:Y:S01]  /*5190*/  F2FP.SATFINITE.E4M3.F32.PACK_AB_MERGE_C R11, R12, R11, RZ ;  /* 0x0000000b0c0b723e */ /* 0x000fe200048070ff */
[----:B------:R-:W-:-:S01]  /*51a0*/  FFMA.FTZ R59, R59, UR37, -R81 ;  /* 0x000000253b3b7c23 */ /* 0x000fc20008010851 */
[----:B------:R-:W-:Y:S01]  /*51b0*/  FFMA.FTZ R62, R62, UR37, -R81 ;  /* 0x000000253e3e7c23 */ /* 0x000fe20008010851 */
[----:B------:R-:W-:-:S01]  /*51c0*/  FADD.FTZ R90, R12, R89 ;  /* 0x000000590c5a7221 */ /* 0x000fc20000010000 */
[----:B------:R-:W-:Y:S01]  /*51d0*/  F2FP.SATFINITE.E4M3.F32.PACK_AB_MERGE_C R89, R8, R7, RZ ;  /* 0x000000070859723e */ /* 0x000fe200048070ff */
[----:B------:R-:W-:-:S01]  /*51e0*/  FFMA.FTZ R63, R63, UR37, -R81 ;  /* 0x000000253f3f7c23 */ /* 0x000fc20008010851 */
[----:B------:R-:W2:Y:S01]  /*51f0*/  MUFU.EX2 R95, R95 ;  /* 0x0000005f005f7308 */ /* 0x000ea20000000800 */
[----:B-1----:R-:W-:-:S01]  /*5200*/  FADD.FTZ R83, R53, R80 ;  /* 0x0000005035537221 */ /* 0x002fc20000010000 */
[----:B------:R-:W-:Y:S01]  /*5210*/  F2FP.SATFINITE.E4M3.F32.PACK_AB_MERGE_C R184, R5, R4, R89 ;  /* 0x0000000405b8723e */ /* 0x000fe20004807059 */
[----:B------:R-:W-:-:S01]  /*5220*/  FFMA.FTZ R66, R66, UR37, -R81 ;  /* 0x0000002542427c23 */ /* 0x000fc20008010851 */
[--C-:B------:R-:W-:Y:S01]  /*5230*/  FFMA.FTZ R67, R67, UR37, -R81.reuse ;  /* 0x0000002543437c23 */ /* 0x100fe20008010851 */
[----:B------:R-:W-:-:S01]  /*5240*/  FFMA.FTZ R70, R70, UR37, -R81 ;  /* 0x0000002546467c23 */ /* 0x000fc20008010851 */
[--C-:B------:R-:W-:Y:S01]  /*5250*/  FFMA.FTZ R71, R71, UR37, -R81.reuse ;  /* 0x0000002547477c23 */ /* 0x100fe20008010851 */
[----:B------:R-:W-:-:S01]  /*5260*/  FFMA.FTZ R42, R42, UR37, -R81 ;  /* 0x000000252a2a7c23 */ /* 0x000fc20008010851 */
[----:B------:R-:W1:Y:S01]  /*5270*/  MUFU.EX2 R69, R69 ;  /* 0x0000004500457308 */ /* 0x000e620000000800 */
[----:B0-----:R-:W-:-:S01]  /*5280*/  FADD.FTZ R82, R94, R83 ;  /* 0x000000535e527221 */ /* 0x001fc20000010000 */
[----:B------:R-:W-:Y:S01]  /*5290*/  FADD.FTZ R83, R13, R90 ;  /* 0x0000005a0d537221 */ /* 0x000fe20000010000 */
[----:B------:R-:W-:-:S01]  /*52a0*/  FFMA.FTZ R43, R43, UR37, -R81 ;  /* 0x000000252b2b7c23 */ /* 0x000fc20008010851 */
[--C-:B------:R-:W-:Y:S01]  /*52b0*/  FFMA.FTZ R46, R46, UR37, -R81.reuse ;  /* 0x000000252e2e7c23 */ /* 0x100fe20008010851 */
[----:B------:R-:W-:-:S01]  /*52c0*/  FFMA.FTZ R47, R47, UR37, -R81 ;  /* 0x000000252f2f7c23 */ /* 0x000fc20008010851 */
[----:B------:R-:W-:Y:S01]  /*52d0*/  FADD.FTZ R90, R14, R83 ;  /* 0x000000530e5a7221 */ /* 0x000fe20000010000 */
[----:B------:R-:W-:-:S01]  /*52e0*/  FFMA.FTZ R50, R50, UR37, -R81 ;  /* 0x0000002532327c23 */ /* 0x000fc20008010851 */
[----:B------:R-:W0:Y:S01]  /*52f0*/  MUFU.EX2 R84, R84 ;  /* 0x0000005400547308 */ /* 0x000e220000000800 */
[----:B--2---:R-:W-:-:S01]  /*5300*/  FADD.FTZ R82, R95, R82 ;  /* 0x000000525f527221 */ /* 0x004fc20000010000 */
[----:B------:R-:W-:Y:S01]  /*5310*/  FADD.FTZ R83, R15, R90 ;  /* 0x0000005a0f537221 */ /* 0x000fe20000010000 */
[----:B------:R-:W-:-:S01]  /*5320*/  FFMA.FTZ R51, R51, UR37, -R81 ;  /* 0x0000002533337c23 */ /* 0x000fc20008010851 */
[--C-:B------:R-:W-:Y:S01]  /*5330*/  FFMA.FTZ R54, R54, UR37, -R81.reuse ;  /* 0x0000002536367c23 */ /* 0x100fe20008010851 */
[----:B------:R-:W-:-:S01]  /*5340*/  FFMA.FTZ R55, R55, UR37, -R81 ;  /* 0x0000002537377c23 */ /* 0x000fc20008010851 */
[----:B------:R-:W-:Y:S01]  /*5350*/  FADD.FTZ R12, R20, R83 ;  /* 0x00000053140c7221 */ /* 0x000fe20000010000 */
[----:B------:R-:W-:-:S01]  /*5360*/  FFMA.FTZ R26, R26, UR37, -R81 ;  /* 0x000000251a1a7c23 */ /* 0x000fc20008010851 */
[----:B------:R-:W2:Y:S01]  /*5370*/  MUFU.EX2 R102, R102 ;  /* 0x0000006600667308 */ /* 0x000ea20000000800 */
[----:B-1----:R-:W-:-:S01]  /*5380*/  FADD.FTZ R7, R69, R82 ;  /* 0x0000005245077221 */ /* 0x002fc20000010000 */
[--C-:B------:R-:W-:Y:S01]  /*5390*/  FFMA.FTZ R27, R27, UR37, -R81.reuse ;  /* 0x000000251b1b7c23 */ /* 0x100fe20008010851 */
[----:B------:R-:W-:-:S01]  /*53a0*/  FFMA.FTZ R30, R30, UR37, -R81 ;  /* 0x000000251e1e7c23 */ /* 0x000fc20008010851 */
[--C-:B------:R-:W-:Y:S01]  /*53b0*/  FFMA.FTZ R31, R31, UR37, -R81.reuse ;  /* 0x000000251f1f7c23 */ /* 0x100fe20008010851 */
[----:B------:R-:W-:-:S01]  /*53c0*/  FFMA.FTZ R34, R34, UR37, -R81 ;  /* 0x0000002522227c23 */ /* 0x000fc20008010851 */
[--C-:B------:R-:W-:Y:S01]  /*53d0*/  FFMA.FTZ R35, R35, UR37, -R81.reuse ;  /* 0x0000002523237c23 */ /* 0x100fe20008010851 */
[----:B------:R-:W-:-:S01]  /*53e0*/  FFMA.FTZ R40, R40, UR37, -R81 ;  /* 0x0000002528287c23 */ /* 0x000fc20008010851 */
[----:B------:R-:W1:Y:S01]  /*53f0*/  MUFU.EX2 R103, R103 ;  /* 0x0000006700677308 */ /* 0x000e620000000800 */
[----:B0-----:R-:W-:-:S01]  /*5400*/  FADD.FTZ R7, R84, R7 ;  /* 0x0000000754077221 */ /* 0x001fc20000010000 */
[----:B------:R-:W-:Y:S01]  /*5410*/  FFMA.FTZ R41, R41, UR37, -R81 ;  /* 0x0000002529297c23 */ /* 0x000fe20008010851 */
[----:B------:R-:W-:-:S02]  /*5420*/  F2FP.SATFINITE.E4M3.F32.PACK_AB_MERGE_C R15, R20, R15, RZ ;  /* 0x0000000f140f723e */ /* 0x000fc400048070ff */
[----:B------:R-:W-:Y:S02]  /*5430*/  F2FP.SATFINITE.E4M3.F32.PACK_AB_MERGE_C R94, R95, R94, RZ ;  /* 0x0000005e5f5e723e */ /* 0x000fe400048070ff */
[----:B------:R-:W-:Y:S01]  /*5440*/  F2FP.SATFINITE.E4M3.F32.PACK_AB_MERGE_C R186, R10, R9, R11 ;  /* 0x000000090aba723e */ /* 0x000fe2000480700b */
[----:B------:R-:W0:Y:S01]  /*5450*/  MUFU.EX2 R74, R74 ;  /* 0x0000004a004a7308 */ /* 0x000e220000000800 */
[----:B--2---:R-:W-:-:S01]  /*5460*/  FADD.FTZ R8, R102, R7 ;  /* 0x0000000766087221 */ /* 0x004fc20000010000 */
[----:B------:R-:W-:Y:S01]  /*5470*/  FADD.FTZ R7, R21, R12 ;  /* 0x0000000c15077221 */ /* 0x000fe20000010000 */
[----:B------:R-:W-:Y:S02]  /*5480*/  F2FP.SATFINITE.E4M3.F32.PACK_AB_MERGE_C R180, R14, R13, R15 ;  /* 0x0000000d0eb4723e */ /* 0x000fe4000480700f */
[----:B------:R-:W-:-:S03]  /*5490*/  F2FP.SATFINITE.E4M3.F32.PACK_AB_MERGE_C R185, R80, R53, R94 ;  /* 0x0000003550b9723e */ /* 0x000fc6000480705e */
[----:B------:R-:W2:Y:S01]  /*54a0*/  MUFU.EX2 R75, R75 ;  /* 0x0000004b004b7308 */ /* 0x000ea20000000800 */
[----:B-1----:R-:W-:-:S01]  /*54b0*/  FADD.FTZ R5, R103, R8 ;  /* 0x0000000867057221 */ /* 0x002fc20000010000 */
[----:B------:R-:W-:Y:S01]  /*54c0*/  FADD.FTZ R8, R72, R7 ;  /* 0x0000000748087221 */ /* 0x000fe20000010000 */
[----:B------:R-:W-:-:S04]  /*54d0*/  F2FP.SATFINITE.E4M3.F32.PACK_AB_MERGE_C R102, R103, R102, RZ ;  /* 0x000000666766723e */ /* 0x000fc800048070ff */
[----:B------:R-:W-:Y:S01]  /*54e0*/  F2FP.SATFINITE.E4M3.F32.PACK_AB_MERGE_C R187, R84, R69, R102 ;  /* 0x0000004554bb723e */ /* 0x000fe20004807066 */
[----:B------:R-:W1:Y:S01]  /*54f0*/  MUFU.EX2 R85, R85 ;  /* 0x0000005500557308 */ /* 0x000e620000000800 */
[----:B0-----:R-:W-:-:S01]  /*5500*/  FADD.FTZ R4, R74, R5 ;  /* 0x000000054a047221 */ /* 0x001fc20000010000 */
[----:B------:R-:W-:Y:S01]  /*5510*/  FADD.FTZ R5, R73, R8 ;  /* 0x0000000849057221 */ /* 0x000fe20000010000 */
[----:B------:R-:W-:Y:S02]  /*5520*/  F2FP.SATFINITE.E4M3.F32.PACK_AB_MERGE_C R8, R77, R60, RZ ;  /* 0x0000003c4d08723e */ /* 0x000fe400048070ff */
[C---:B------:R-:W-:Y:S01]  /*5530*/  F2FP.SATFINITE.E4M3.F32.PACK_AB_MERGE_C R73, R76.reuse, R73, RZ ;  /* 0x000000494c49723e */ /* 0x040fe200048070ff */
[----:B------:R-:W-:-:S01]  /*5540*/  FADD.FTZ R7, R76, R5 ;  /* 0x000000054c077221 */ /* 0x000fc20000010000 */
[----:B------:R-:W-:Y:S01]  /*5550*/  F2FP.SATFINITE.E4M3.F32.PACK_AB_MERGE_C R176, R57, R56, R8 ;  /* 0x0000003839b0723e */ /* 0x000fe20004807008 */
[----:B------:R-:W0:Y:S01]  /*5560*/  MUFU.EX2 R88, R88 ;  /* 0x0000005800587308 */ /* 0x000e220000000800 */
[----:B--2---:R-:W-:-:S01]  /*5570*/  FADD.FTZ R4, R75, R4 ;  /* 0x000000044b047221 */ /* 0x004fc20000010000 */
[----:B------:R-:W-:-:S06]  /*5580*/  F2FP.SATFINITE.E4M3.F32.PACK_AB_MERGE_C R182, R72, R21, R73 ;  /* 0x0000001548b6723e */ /* 0x000fcc0004807049 */
[----:B------:R-:W2:Y:S01]  /*5590*/  MUFU.EX2 R78, R78 ;  /* 0x0000004e004e7308 */ /* 0x000ea20000000800 */
[----:B-1----:R-:W-:-:S01]  /*55a0*/  FADD.FTZ R5, R85, R4 ;  /* 0x0000000455057221 */ /* 0x002fc20000010000 */
[----:B------:R-:W-:-:S04]  /*55b0*/  FADD.FTZ R4, R56, R7 ;  /* 0x0000000738047221 */ /* 0x000fc80000010000 */
[----:B------:R-:W-:Y:S02]  /*55c0*/  FADD.FTZ R7, R57, R4 ;  /* 0x0000000439077221 */ /* 0x000fe40000010000 */
[----:B------:R-:W1:Y:S01]  /*55d0*/  MUFU.EX2 R79, R79 ;  /* 0x0000004f004f7308 */ /* 0x000e620000000800 */
[----:B0-----:R-:W-:-:S01]  /*55e0*/  FADD.FTZ R5, R88, R5 ;  /* 0x0000000558057221 */ /* 0x001fc20000010000 */
[----:B------:R-:W-:Y:S01]  /*55f0*/  FADD.FTZ R60, R60, R7 ;  /* 0x000000073c3c7221 */ /* 0x000fe20000010000 */
[----:B------:R-:W-:Y:S02]  /*5600*/  F2FP.SATFINITE.E4M3.F32.PACK_AB_MERGE_C R7, R68, R61, RZ ;  /* 0x0000003d4407723e */ /* 0x000fe400048070ff */
[----:B------:R-:W-:Y:S01]  /*5610*/  F2FP.SATFINITE.E4M3.F32.PACK_AB_MERGE_C R85, R88, R85, RZ ;  /* 0x000000555855723e */ /* 0x000fe200048070ff */
[----:B------:R-:W-:-:S01]  /*5620*/  FADD.FTZ R77, R77, R60 ;  /* 0x0000003c4d4d7221 */ /* 0x000fc20000010000 */
[----:B------:R-:W-:Y:S01]  /*5630*/  F2FP.SATFINITE.E4M3.F32.PACK_AB_MERGE_C R178, R65, R64, R7 ;  /* 0x0000004041b2723e */ /* 0x000fe20004807007 */
[----:B------:R-:W0:Y:S01]  /*5640*/  MUFU.EX2 R86, R86 ;  /* 0x0000005600567308 */ /* 0x000e220000000800 */
[----:B--2---:R-:W-:-:S01]  /*5650*/  FADD.FTZ R4, R78, R5 ;  /* 0x000000054e047221 */ /* 0x004fc20000010000 */
[----:B------:R-:W-:Y:S01]  /*5660*/  FADD.FTZ R8, R64, R77 ;  /* 0x0000004d40087221 */ /* 0x000fe20000010000 */
[----:B------:R-:W-:-:S03]  /*5670*/  F2FP.SATFINITE.E4M3.F32.PACK_AB_MERGE_C R181, R75, R74, R85 ;  /* 0x0000004a4bb5723e */ /* 0x000fc60004807055 */
[----:B------:R-:W-:Y:S02]  /*5680*/  FADD.FTZ R8, R65, R8 ;  /* 0x0000000841087221 */ /* 0x000fe40000010000 */
[----:B------:R-:W2:Y:S01]  /*5690*/  MUFU.EX2 R87, R87 ;  /* 0x0000005700577308 */ /* 0x000ea20000000800 */
[----:B-1----:R-:W-:-:S01]  /*56a0*/  FADD.FTZ R5, R79, R4 ;  /* 0x000000044f057221 */ /* 0x002fc20000010000 */
[----:B------:R-:W-:-:S04]  /*56b0*/  FADD.FTZ R61, R61, R8 ;  /* 0x000000083d3d7221 */ /* 0x000fc80000010000 */
[----:B------:R-:W-:Y:S02]  /*56c0*/  FADD.FTZ R68, R68, R61 ;  /* 0x0000003d44447221 */ /* 0x000fe40000010000 */
[----:B------:R-:W1:Y:S01]  /*56d0*/  MUFU.EX2 R58, R58 ;  /* 0x0000003a003a7308 */ /* 0x000e620000000800 */
[----:B0-----:R-:W-:-:S07]  /*56e0*/  FADD.FTZ R4, R86, R5 ;  /* 0x0000000556047221 */ /* 0x001fce0000010000 */
[----:B------:R-:W0:Y:S01]  /*56f0*/  MUFU.EX2 R59, R59 ;  /* 0x0000003b003b7308 */ /* 0x000e220000000800 */
[----:B--2---:R-:W-:-:S01]  /*5700*/  FADD.FTZ R5, R87, R4 ;  /* 0x0000000457057221 */ /* 0x004fc20000010000 */
[----:B------:R-:W-:-:S04]  /*5710*/  F2FP.SATFINITE.E4M3.F32.PACK_AB_MERGE_C R86, R87, R86, RZ ;  /* 0x000000565756723e */ /* 0x000fc800048070ff */
[----:B------:R-:W-:Y:S02]  /*5720*/  F2FP.SATFINITE.E4M3.F32.PACK_AB_MERGE_C R183, R79, R78, R86 ;  /* 0x0000004e4fb7723e */ /* 0x000fe40004807056 */
[----:B------:R-:W2:Y:S01]  /*5730*/  MUFU.EX2 R62, R62 ;  /* 0x0000003e003e7308 */ /* 0x000ea20000000800 */
[----:B-1----:R-:W-:-:S07]  /*5740*/  FADD.FTZ R4, R58, R5 ;  /* 0x000000053a047221 */ /* 0x002fce0000010000 */
[----:B------:R-:W1:Y:S01]  /*5750*/  MUFU.EX2 R63, R63 ;  /* 0x0000003f003f7308 */ /* 0x000e620000000800 */
[----:B0-----:R-:W-:-:S07]  /*5760*/  FADD.FTZ R5, R59, R4 ;  /* 0x000000043b057221 */ /* 0x001fce0000010000 */
[----:B------:R-:W0:Y:S01]  /*5770*/  MUFU.EX2 R66, R66 ;  /* 0x0000004200427308 */ /* 0x000e220000000800 */
[----:B--2---:R-:W-:-:S07]  /*5780*/  FADD.FTZ R4, R62, R5 ;  /* 0x000000053e047221 */ /* 0x004fce0000010000 */
[----:B------:R-:W-:Y:S01]  /*5790*/  MUFU.EX2 R39, R39 ;  /* 0x0000002700277308 */ /* 0x000fe20000000800 */
[----:B-1----:R-:W-:-:S01]  /*57a0*/  FADD.FTZ R5, R63, R4 ;  /* 0x000000043f057221 */ /* 0x002fc20000010000 */
[----:B------:R-:W-:-:S04]  /*57b0*/  F2FP.SATFINITE.E4M3.F32.PACK_AB_MERGE_C R62, R63, R62, RZ ;  /* 0x0000003e3f3e723e */ /* 0x000fc800048070ff */
[----:B------:R-:W-:Y:S02]  /*57c0*/  F2FP.SATFINITE.E4M3.F32.PACK_AB_MERGE_C R177, R59, R58, R62 ;  /* 0x0000003a3bb1723e */ /* 0x000fe4000480703e */
[----:B------:R-:W1:Y:S01]  /*57d0*/  MUFU.EX2 R44, R44 ;  /* 0x0000002c002c7308 */ /* 0x000e620000000800 */
[----:B0-----:R-:W-:-:S07]  /*57e0*/  FADD.FTZ R4, R66, R5 ;  /* 0x0000000542047221 */ /* 0x001fce0000010000 */
[----:B------:R-:W0:Y:S08]  /*57f0*/  MUFU.EX2 R67, R67 ;  /* 0x0000004300437308 */ /* 0x000e300000000800 */
[----:B------:R-:W2:Y:S01]  /*5800*/  MUFU.EX2 R70, R70 ;  /* 0x0000004600467308 */ /* 0x000ea20000000800 */
[----:B-1----:R-:W-:-:S04]  /*5810*/  F2FP.SATFINITE.E4M3.F32.PACK_AB_MERGE_C R7, R44, R39, RZ ;  /* 0x000000272c07723e */ /* 0x002fc800048070ff */
[----:B------:R-:W-:Y:S01]  /*5820*/  F2FP.SATFINITE.E4M3.F32.PACK_AB_MERGE_C R172, R38, R3, R7 ;  /* 0x0000000326ac723e */ /* 0x000fe20004807007 */
[----:B------:R-:W-:-:S02]  /*5830*/  FADD.FTZ R3, R3, R68 ;  /* 0x0000004403037221 */ /* 0x000fc40000010000 */
[----:B------:R-:W1:Y:S01]  /*5840*/  MUFU.EX2 R71, R71 ;  /* 0x0000004700477308 */ /* 0x000e620000000800 */
[----:B0-----:R-:W-:-:S01]  /*5850*/  FADD.FTZ R5, R67, R4 ;  /* 0x0000000443057221 */ /* 0x001fc20000010000 */
[----:B------:R-:W-:-:S04]  /*5860*/  FADD.FTZ R38, R38, R3 ;  /* 0x0000000326267221 */ /* 0x000fc80000010000 */
[----:B------:R-:W-:Y:S02]  /*5870*/  FADD.FTZ R39, R39, R38 ;  /* 0x0000002627277221 */ /* 0x000fe40000010000 */
[----:B------:R-:W0:Y:S01]  /*5880*/  MUFU.EX2 R42, R42 ;  /* 0x0000002a002a7308 */ /* 0x000e220000000800 */
[----:B--2---:R-:W-:-:S01]  /*5890*/  FADD.FTZ R4, R70, R5 ;  /* 0x0000000546047221 */ /* 0x004fc20000010000 */
[----:B------:R-:W-:-:S06]  /*58a0*/  FADD.FTZ R44, R44, R39 ;  /* 0x000000272c2c7221 */ /* 0x000fcc0000010000 */
[----:B------:R-:W2:Y:S01]  /*58b0*/  MUFU.EX2 R43, R43 ;  /* 0x0000002b002b7308 */ /* 0x000ea20000000800 */
[----:B-1----:R-:W-:-:S01]  /*58c0*/  FADD.FTZ R3, R71, R4 ;  /* 0x0000000447037221 */ /* 0x002fc20000010000 */
[----:B------:R-:W-:-:S04]  /*58d0*/  F2FP.SATFINITE.E4M3.F32.PACK_AB_MERGE_C R70, R71, R70, RZ ;  /* 0x000000464746723e */ /* 0x000fc800048070ff */
[----:B------:R-:W-:Y:S02]  /*58e0*/  F2FP.SATFINITE.E4M3.F32.PACK_AB_MERGE_C R179, R67, R66, R70 ;  /* 0x0000004243b3723e */ /* 0x000fe40004807046 */
[----:B------:R-:W1:Y:S01]  /*58f0*/  MUFU.EX2 R46, R46 ;  /* 0x0000002e002e7308 */ /* 0x000e620000000800 */
[----:B0-----:R-:W-:-:S07]  /*5900*/  FADD.FTZ R4, R42, R3 ;  /* 0x000000032a047221 */ /* 0x001fce0000010000 */
[----:B------:R-:W-:Y:S01]  /*5910*/  MUFU.EX2 R49, R49 ;  /* 0x0000003100317308 */ /* 0x000fe20000000800 */
[----:B--2---:R-:W-:-:S07]  /*5920*/  FADD.FTZ R3, R43, R4 ;  /* 0x000000042b037221 */ /* 0x004fce0000010000 */
[----:B------:R-:W0:Y:S01]  /*5930*/  MUFU.EX2 R52, R52 ;  /* 0x0000003400347308 */ /* 0x000e220000000800 */
[----:B-1----:R-:W-:-:S07]  /*5940*/  FADD.FTZ R4, R46, R3 ;  /* 0x000000032e047221 */ /* 0x002fce0000010000 */
[----:B------:R-:W1:Y:S08]  /*5950*/  MUFU.EX2 R47, R47 ;  /* 0x0000002f002f7308 */ /* 0x000e700000000800 */
[----:B------:R-:W-:Y:S01]  /*5960*/  MUFU.EX2 R45, R45 ;  /* 0x0000002d002d7308 */ /* 0x000fe20000000800 */
[----:B0-----:R-:W-:-:S07]  /*5970*/  F2FP.SATFINITE.E4M3.F32.PACK_AB_MERGE_C R5, R52, R49, RZ ;  /* 0x000000313405723e */ /* 0x001fce00048070ff */
[----:B------:R-:W0:Y:S01]  /*5980*/  MUFU.EX2 R48, R48 ;  /* 0x0000003000307308 */ /* 0x000e220000000800 */
[C---:B-1----:R-:W-:Y:S01]  /*5990*/  F2FP.SATFINITE.E4M3.F32.PACK_AB_MERGE_C R46, R47.reuse, R46, RZ ;  /* 0x0000002e2f2e723e */ /* 0x042fe200048070ff */
[----:B------:R-:W-:-:S03]  /*59a0*/  FADD.FTZ R47, R47, R4 ;  /* 0x000000042f2f7221 */ /* 0x000fc60000010000 */
[----:B------:R-:W-:-:S03]  /*59b0*/  F2FP.SATFINITE.E4M3.F32.PACK_AB_MERGE_C R173, R43, R42, R46 ;  /* 0x0000002a2bad723e */ /* 0x000fc6000480702e */
[----:B------:R-:W-:Y:S08]  /*59c0*/  MUFU.EX2 R28, R28 ;  /* 0x0000001c001c7308 */ /* 0x000ff00000000800 */
[----:B------:R-:W1:Y:S01]  /*59d0*/  MUFU.EX2 R29, R29 ;  /* 0x0000001d001d7308 */ /* 0x000e620000000800 */
[----:B0-----:R-:W-:Y:S01]  /*59e0*/  F2FP.SATFINITE.E4M3.F32.PACK_AB_MERGE_C R174, R48, R45, R5 ;  /* 0x0000002d30ae723e */ /* 0x001fe20004807005 */
[----:B------:R-:W-:-:S04]  /*59f0*/  FADD.FTZ R45, R45, R44 ;  /* 0x0000002c2d2d7221 */ /* 0x000fc80000010000 */
[----:B------:R-:W-:Y:S02]  /*5a00*/  FADD.FTZ R48, R48, R45 ;  /* 0x0000002d30307221 */ /* 0x000fe40000010000 */
[----:B------:R-:W0:Y:S02]  /*5a10*/  MUFU.EX2 R50, R50 ;  /* 0x0000003200327308 */ /* 0x000e240000000800 */
[----:B------:R-:W-:-:S04]  /*5a20*/  FADD.FTZ R49, R49, R48 ;  /* 0x0000003031317221 */ /* 0x000fc80000010000 */
[----:B------:R-:W-:Y:S02]  /*5a30*/  FADD.FTZ R49, R52, R49 ;  /* 0x0000003134317221 */ /* 0x000fe40000010000 */
[----:B------:R-:W-:Y:S01]  /*5a40*/  MUFU.EX2 R24, R24 ;  /* 0x0000001800187308 */ /* 0x000fe20000000800 */
[----:B-1----:R-:W-:-:S07]  /*5a50*/  F2FP.SATFINITE.E4M3.F32.PACK_AB_MERGE_C R3, R29, R28, RZ ;  /* 0x0000001c1d03723e */ /* 0x002fce00048070ff */
[----:B------:R-:W1:Y:S01]  /*5a60*/  MUFU.EX2 R25, R25 ;  /* 0x0000001900197308 */ /* 0x000e620000000800 */
[----:B0-----:R-:W-:-:S07]  /*5a70*/  FADD.FTZ R4, R50, R47 ;  /* 0x0000002f32047221 */ /* 0x001fce0000010000 */
[----:B------:R-:W0:Y:S08]  /*5a80*/  MUFU.EX2 R51, R51 ;  /* 0x0000003300337308 */ /* 0x000e300000000800 */
[----:B------:R-:W2:Y:S01]  /*5a90*/  MUFU.EX2 R54, R54 ;  /* 0x0000003600367308 */ /* 0x000ea20000000800 */
[----:B-1----:R-:W-:Y:S01]  /*5aa0*/  F2FP.SATFINITE.E4M3.F32.PACK_AB_MERGE_C R168, R25, R24, R3 ;  /* 0x0000001819a8723e */ /* 0x002fe20004807003 */
[----:B------:R-:W-:-:S04]  /*5ab0*/  FADD.FTZ R24, R24, R49 ;  /* 0x0000003118187221 */ /* 0x000fc80000010000 */
[----:B------:R-:W-:Y:S02]  /*5ac0*/  FADD.FTZ R25, R25, R24 ;  /* 0x0000001819197221 */ /* 0x000fe40000010000 */
[----:B------:R-:W1:Y:S01]  /*5ad0*/  MUFU.EX2 R55, R55 ;  /* 0x0000003700377308 */ /* 0x000e620000000800 */
[----:B0-----:R-:W-:-:S01]  /*5ae0*/  FADD.FTZ R3, R51, R4 ;  /* 0x0000000433037221 */ /* 0x001fc20000010000 */
[----:B------:R-:W-:-:S04]  /*5af0*/  FADD.FTZ R28, R28, R25 ;  /* 0x000000191c1c7221 */ /* 0x000fc80000010000 */
[----:B------:R-:W-:Y:S02]  /*5b00*/  FADD.FTZ R29, R29, R28 ;  /* 0x0000001c1d1d7221 */ /* 0x000fe40000010000 */
[----:B------:R-:W0:Y:S01]  /*5b10*/  MUFU.EX2 R26, R26 ;  /* 0x0000001a001a7308 */ /* 0x000e220000000800 */
[----:B--2---:R-:W-:-:S07]  /*5b20*/  FADD.FTZ R4, R54, R3 ;  /* 0x0000000336047221 */ /* 0x004fce0000010000 */
[----:B------:R-:W2:Y:S01]  /*5b30*/  MUFU.EX2 R27, R27 ;  /* 0x0000001b001b7308 */ /* 0x000ea20000000800 */
[C---:B-1----:R-:W-:Y:S01]  /*5b40*/  F2FP.SATFINITE.E4M3.F32.PACK_AB_MERGE_C R54, R55.reuse, R54, RZ ;  /* 0x000000363736723e */ /* 0x042fe200048070ff */
[----:B------:R-:W-:-:S03]  /*5b50*/  FADD.FTZ R55, R55, R4 ;  /* 0x0000000437377221 */ /* 0x000fc60000010000 */
[----:B------:R-:W-:-:S03]  /*5b60*/  F2FP.SATFINITE.E4M3.F32.PACK_AB_MERGE_C R175, R51, R50, R54 ;  /* 0x0000003233af723e */ /* 0x000fc60004807036 */
        /* <DEDUP_REMOVED lines=13> */
[----:B------:R-:W1:Y:S08]  /*5c40*/  MUFU.EX2 R34, R34 ;  /* 0x0000002200227308 */ /* 0x000e700000000800 */
[----:B------:R-:W2:Y:S01]  /*5c50*/  MUFU.EX2 R35, R35 ;  /* 0x0000002300237308 */ /* 0x000ea20000000800 */
[----:B0-----:R-:W-:Y:S01]  /*5c60*/  F2FP.SATFINITE.E4M3.F32.PACK_AB_MERGE_C R170, R33, R32, R5 ;  /* 0x0000002021aa723e */ /* 0x001fe20004807005 */
[----:B------:R-:W-:-:S04]  /*5c70*/  FADD.FTZ R32, R32, R29 ;  /* 0x0000001d20207221 */ /* 0x000fc80000010000 */
[----:B------:R-:W-:Y:S02]  /*5c80*/  FADD.FTZ R33, R33, R32 ;  /* 0x0000002021217221 */ /* 0x000fe40000010000 */
[----:B------:R-:W0:Y:S01]  /*5c90*/  MUFU.EX2 R40, R40 ;  /* 0x0000002800287308 */ /* 0x000e220000000800 */
[----:B-1----:R-:W-:-:S01]  /*5ca0*/  FADD.FTZ R4, R34, R31 ;  /* 0x0000001f22047221 */ /* 0x002fc20000010000 */
[----:B------:R-:W-:-:S06]  /*5cb0*/  FADD.FTZ R36, R36, R33 ;  /* 0x0000002124247221 */ /* 0x000fcc0000010000 */
[----:B------:R-:W1:Y:S01]  /*5cc0*/  MUFU.EX2 R41, R41 ;  /* 0x0000002900297308 */ /* 0x000e620000000800 */
[----:B--2---:R-:W-:-:S04]  /*5cd0*/  FADD.FTZ R3, R35, R4 ;  /* 0x0000000423037221 */ /* 0x004fc80000010000 */
[----:B0-----:R-:W-:Y:S01]  /*5ce0*/  FADD.FTZ R4, R40, R3 ;  /* 0x0000000328047221 */ /* 0x001fe20000010000 */
[----:B------:R-:W-:Y:S01]  /*5cf0*/  VIADD R3, R105, 0xfffffffe ;  /* 0xfffffffe69037836 */ /* 0x000fe20000000000 */
[C---:B-1----:R-:W-:Y:S02]  /*5d00*/  F2FP.SATFINITE.E4M3.F32.PACK_AB_MERGE_C R5, R41.reuse, R40, RZ ;  /* 0x000000282905723e */ /* 0x042fe400048070ff */
[----:B------:R-:W-:-:S02]  /*5d10*/  FADD.FTZ R4, R41, R4 ;  /* 0x0000000429047221 */ /* 0x000fc40000010000 */
[----:B------:R-:W-:Y:S01]  /*5d20*/  F2FP.SATFINITE.E4M3.F32.PACK_AB_MERGE_C R171, R35, R34, R5 ;  /* 0x0000002223ab723e */ /* 0x000fe20004807005 */
[----:B------:R-:W-:-:S01]  /*5d30*/  FADD.FTZ R5, R37, R36 ;  /* 0x0000002425057221 */ /* 0x000fc20000010000 */
[----:B------:R-:W-:Y:S06]  /*5d40*/  @P1 BRA `(.L_x_967) ;  /* 0x0000000000441947 */ /* 0x000fec0003800000 */
[----:B------:R-:W-:Y:S01]  /*5d50*/  ISETP.LT.AND P1, PT, RZ, UR10, PT ;  /* 0x0000000aff007c0c */ /* 0x000fe2000bf21270 */
[----:B------:R-:W-:-:S12]  /*5d60*/  UIADD3 UR14, UR10, -0x1, URZ ;  /* 0xffffffff0a0e7890 */ /* 0x000fd8000fffe03f */
[----:B------:R-:W-:Y:S05]  /*5d70*/  @P1 BRA `(.L_x_968) ;  /* 0x00000000001c1947 */ /* 0x000fea0003800000 */
[----:B------:R-:W-:Y:S02]  /*5d80*/  UISETP.NE.AND UP2, UPT, UR7, 0x1, UPT ;  /* 0x000000010700788c */ /* 0x000fe4000bf45270 */
[----:B------:R-:W-:-:S09]  /*5d90*/  UIADD3 UR14, -UR10, URZ, URZ ;  /* 0x0000003f0a0e7290 */ /* 0x000fd2000fffe13f */
[----:B------:R-:W-:Y:S02]  /*5da0*/  @UP2 ULDC.64 UR18, c[0x0][0x9e8] ;  /* 0x00027a0000122ab9 */ /* 0x000fe40000000a00 */
[----:B------:R-:W-:-:S04]  /*5db0*/  UIMAD.WIDE.U32 UR10, UR14, UR18, URZ ;  /* 0x000000120e0a72a5 */ /* 0x000fc8000f8e003f */
[----:B------:R-:W-:-:S04]  /*5dc0*/  @UP2 USHF.R.U32.HI UR14, URZ, UR19, UR11 ;  /* 0x000000133f0e2299 */ /* 0x000fc8000801160b */
[----:B------:R-:W-:Y:S01]  /*5dd0*/  ULOP3.LUT UR14, URZ, UR14, URZ, 0x33, !UPT ;  /* 0x0000000e3f0e7292 */ /* 0x000fe2000f8e333f */
[----:B------:R-:W-:Y:S11]  /*5de0*/  BRA `(.L_x_969) ;  /* 0x0000000000107947 */ /* 0x000ff60003800000 */
.L_x_968:
[----:B------:R-:W-:-:S11]  /*5df0*/  UISETP.NE.AND UP2, UPT, UR7, 0x1, UPT ;  /* 0x000000010700788c */ /* 0x000fd6000bf45270 */
[----:B------:R-:W-:Y:S02]  /*5e00*/  @UP2 ULDC.64 UR18, c[0x0][0x9e8] ;  /* 0x00027a0000122ab9 */ /* 0x000fe40000000a00 */
[----:B------:R-:W-:-:S04]  /*5e10*/  UIMAD.WIDE.U32 UR10, UR14, UR18, URZ ;  /* 0x000000120e0a72a5 */ /* 0x000fc8000f8e003f */
[----:B------:R-:W-:-:S12]  /*5e20*/  @UP2 USHF.R.U32.HI UR14, URZ, UR19, UR11 ;  /* 0x000000133f0e2299 */ /* 0x000fd8000801160b */
.L_x_969:
[----:B------:R-:W-:-:S04]  /*5e30*/  UIMAD UR7, UR14, UR7, UR7 ;  /* 0x000000070e0772a4 */ /* 0x000fc8000f8e0207 */
[----:B------:R-:W-:-:S04]  /*5e40*/  UISETP.LT.AND UP2, UPT, UR6, UR7, UPT ;  /* 0x000000070600728c */ /* 0x000fc8000bf41270 */
[----:B------:R-:W-:-:S12]  /*5e50*/  USEL UR6, UR6, UR7, UP2 ;  /* 0x0000000706067287 */ /* 0x000fd80009000000 */
.L_x_967:
[----:B------:R-:W-:Y:S01]  /*5e60*/  UIMAD.WIDE UR6, UR6, 0x66666667, URZ ;  /* 0x66666667060678a5 */ /* 0x000fe2000f8e023f */
[----:B------:R-:W-:Y:S02]  /*5e70*/  CS2R R86, SRZ ;  /* 0x0000000000567805 */ /* 0x000fe4000001ff00 */
[----:B------:R-:W-:Y:S02]  /*5e80*/  CS2R R84, SRZ ;  /* 0x0000000000547805 */ /* 0x000fe4000001ff00 */
        /* <DEDUP_REMOVED lines=9> */
[----:B------:R-:W-:Y:S01]  /*5f20*/  UISETP.LT.AND UP2, UPT, UR39, UR6, UPT ;  /* 0x000000062700728c */ /* 0x000fe2000bf41270 */
[----:B------:R-:W-:Y:S02]  /*5f30*/  CS2R R68, SRZ ;  /* 0x0000000000447805 */ /* 0x000fe4000001ff00 */
[----:B------:R-:W-:Y:S02]  /*5f40*/  CS2R R66, SRZ ;  /* 0x0000000000427805 */ /* 0x000fe4000001ff00 */
[----:B------:R-:W-:Y:S01]  /*5f50*/  CS2R R64, SRZ ;  /* 0x0000000000407805 */ /* 0x000fe2000001ff00 */
[----:B------:R-:W-:Y:S01]  /*5f60*/  USEL UR57, UR39, UR6, !UP2 ;  /* 0x0000000627397287 */ /* 0x000fe2000d000000 */
[----:B------:R-:W-:-:S02]  /*5f70*/  CS2R R62, SRZ ;  /* 0x00000000003e7805 */ /* 0x000fc4000001ff00 */
[----:B------:R-:W-:Y:S02]  /*5f80*/  CS2R R60, SRZ ;  /* 0x00000000003c7805 */ /* 0x000fe4000001ff00 */
[----:B------:R-:W-:Y:S02]  /*5f90*/  CS2R R58, SRZ ;  /* 0x00000000003a7805 */ /* 0x000fe4000001ff00 */
[----:B------:R-:W-:Y:S02]  /*5fa0*/  CS2R R56, SRZ ;  /* 0x0000000000387805 */ /* 0x000fe4000001ff00 */
[----:B------:R-:W-:Y:S02]  /*5fb0*/  CS2R R54, SRZ ;  /* 0x0000000000367805 */ /* 0x000fe4000001ff00 */
[----:B------:R-:W-:Y:S02]  /*5fc0*/  ISETP.GE.AND P1, PT, R3, UR57, PT ;  /* 0x0000003903007c0c */ /* 0x000fe4000bf26270 */
        /* <DEDUP_REMOVED lines=15> */
[----:B------:R-:W-:Y:S06]  /*60c0*/  @!P1 BRA `(.L_x_970) ;  /* 0x0000004400d89947 */ /* 0x000fec0003800000 */
[----:B------:R-:W-:Y:S01]  /*60d0*/  IMAD.MOV.U32 R87, RZ, RZ, RZ ;  /* 0x000000ffff577224 */ /* 0x000fe200078e00ff */
[----:B------:R-:W-:Y:S01]  /*60e0*/  ULDC UR52, c[0x0][0x9e4] ;  /* 0x0002790000347ab9 */ /* 0x000fe20000000800 */
[----:B------:R-:W-:Y:S01]  /*60f0*/  ULDC UR53, c[0x0][0x9dc] ;  /* 0x0002770000357ab9 */ /* 0x000fe20000000800 */
[----:B------:R-:W-:-:S05]  /*6100*/  ULDC UR54, c[0x0][0x9e0] ;  /* 0x0002780000367ab9 */ /* 0x000fca0000000800 */
.L_x_988:
[----:B------:R-:W-:Y:S01]  /*6110*/  UIADD3 UR56, UR49, 0x1, URZ ;  /* 0x0000000131387890 */ /* 0x000fe2000fffe03f */
[----:B------:R-:W-:-:S03]  /*6120*/  ISETP.NE.AND P2, PT, RZ, UR43, PT ;  /* 0x0000002bff007c0c */ /* 0x000fc6000bf45270 */
[----:B------:R-:W-:-:S04]  /*6130*/  UISETP.NE.AND UP2, UPT, UR56, 0x2, UPT ;  /* 0x000000023800788c */ /* 0x000fc8000bf45270 */
[----:B------:R-:W-:Y:S02]  /*6140*/  USEL UR55, URZ, 0x1, UP2 ;  /* 0x000000013f377887 */ /* 0x000fe40009000000 */
[----:B------:R-:W-:Y:S02]  /*6150*/  USEL UR56, UR56, URZ, UP2 ;  /* 0x0000003f38387287 */ /* 0x000fe40009000000 */
[----:B------:R-:W-:Y:S02]  /*6160*/  ULOP3.LUT UR55, UR45, UR55, URZ, 0x3c, !UPT ;  /* 0x000000372d377292 */ /* 0x000fe4000f8e3c3f */
[----:B------:R-:W-:Y:S10]  /*6170*/  @P2 BRA `(.L_x_971) ;  /* 0x00000000002c2947 */ /* 0x000ff40003800000 */
[----:B------:R-:W-:Y:S05]  /*6180*/  @!P0 BRA `(.L_x_972) ;  /* 0x0000000000048947 */ /* 0x000fea0003800000 */
[----:B------:R-:W-:Y:S01]  /*6190*/  BPT.TRAP 0x1 ;  /* 0x000000040000795c */ /* 0x000fe20000300000 */
.L_x_972:
[----:B------:R-:W-:Y:S01]  /*61a0*/  ULEA UR6, UR56, UR41, 0x3 ;  /* 0x0000002938067291 */ /* 0x000fe2000f8e183f */
[----:B------:R-:W-:-:S05]  /*61b0*/  IMAD.U32 R6, RZ, RZ, UR55 ;  /* 0x00000037ff067e24 */ /* 0x000fca000f8e00ff */
[----:B------:R-:W-:-:S04]  /*61c0*/  SHF.L.U32 R6, R6, 0x1f, RZ ;  /* 0x0000001f06067819 */ /* 0x000fc800000006ff */
[----:B------:R0:W1:Y:S01]  /*61d0*/  SYNCS.PHASECHK.TRANS64.TRYWAIT P1, [UR6+0x29830], R6 ;  /* 0x02983006ff0075a7 */ /* 0x0000620008020146 */
[----:B------:R-:W-:Y:S05]  /*61e0*/  @!P0 BRA `(.L_x_973) ;  /* 0x0000000000048947 */ /* 0x000fea0003800000 */
[----:B------:R-:W-:Y:S01]  /*61f0*/  BPT.TRAP 0x1 ;  /* 0x000000040000795c */ /* 0x000fe20000300000 */
.L_x_973:
[----:B-1----:R-:W-:Y:S05]  /*6200*/  @P1 BRA `(.L_x_971) ;  /* 0x0000000000081947 */ /* 0x002fea0003800000 */
[----:B------:R-:W1:Y:S02]  /*6210*/  SYNCS.PHASECHK.TRANS64.TRYWAIT P1, [UR6+0x29830], R6 ;  /* 0x02983006ff0075a7 */ /* 0x000e640008020146 */
[----:B-1----:R-:W-:Y:S05]  /*6220*/  @!P1 BRA `(.L_x_974) ;  /* 0x0000012c00e09947 */ /* 0x002fea0003800000 */
.L_x_971:
[----:B-1----:R-:W1:Y:S01]  /*6230*/  S2R R7, SR_TID.X ;  /* 0x0000000000077919 */ /* 0x002e620000002100 */
[----:B------:R-:W-:Y:S01]  /*6240*/  UIMAD UR58, UR56, 0x780, UR48 ;  /* 0x00000780383a78a4 */ /* 0x000fe2000f8e0230 */
[----:B------:R-:W-:Y:S01]  /*6250*/  UMOV UR27, 0x80000020 ;  /* 0x80000020001b7882 */ /* 0x000fe20000000000 */
[----:B------:R-:W-:Y:S02]  /*6260*/  UMOV UR28, UR24 ;  /* 0x00000018001c7c82 */ /* 0x000fe40008000000 */
[----:B------:R-:W-:Y:S01]  /*6270*/  UIADD3 UR30, UR58, 0x80, URZ ;  /* 0x000000803a1e7890 */ /* 0x000fe2000fffe03f */
[----:B------:R-:W-:Y:S02]  /*6280*/  UMOV UR29, UR25 ;  /* 0x00000019001d7c82 */ /* 0x000fe40008000000 */
[----:B------:R-:W-:Y:S01]  /*6290*/  UMOV UR26, UR58 ;  /* 0x0000003a001a7c82 */ /* 0x000fe20008000000 */
[----:B------:R-:W-:Y:S01]  /*62a0*/  UMOV UR31, 0x80000020 ;  /* 0x80000020001f7882 */ /* 0x000fe20000000000 */
[----:B------:R-:W-:Y:S01]  /*62b0*/  UIADD3 UR34, UR58, 0x100, URZ ;  /* 0x000001003a227890 */ /* 0x000fe2000fffe03f */
[----:B------:R-:W-:Y:S01]  /*62c0*/  UMOV UR32, UR24 ;  /* 0x0000001800207c82 */ /* 0x000fe20008000000 */
[----:B------:R-:W-:Y:S01]  /*62d0*/  UMOV UR33, UR25 ;  /* 0x0000001900217c82 */ /* 0x000fe20008000000 */
[----:B------:R-:W-:Y:S01]  /*62e0*/  UMOV UR35, 0x80000020 ;  /* 0x8000002000237882 */ /* 0x000fe20000000000 */
[----:B------:R-:W-:Y:S01]  /*62f0*/  UIADD3 UR6, UR58, 0x200, URZ ;  /* 0x000002003a067890 */ /* 0x000fe2000fffe03f */
        /* <DEDUP_REMOVED lines=9> */
[----:B-1----:R-:W-:-:S05]  /*6390*/  SHF.R.U32.HI R7, RZ, 0x7, R7 ;  /* 0x00000007ff077819 */ /* 0x002fca0000011607 */
        /* <DEDUP_REMOVED lines=165> */
.L_x_976:
[----:B------:R-:W-:Y:S01]  /*6df0*/  ULEA UR6, UR49, UR41, 0x3 ;  /* 0x0000002931067291 */ /* 0x000fe2000f8e183f */
[----:B------:R-:W-:-:S05]  /*6e00*/  IMAD.U32 R6, RZ, RZ, UR45 ;  /* 0x0000002dff067e24 */ /* 0x000fca000f8e00ff */
[----:B------:R-:W-:-:S04]  /*6e10*/  SHF.L.U32 R6, R6, 0x1f, RZ ;  /* 0x0000001f06067819 */ /* 0x000fc800000006ff */
[----:B------:R0:W1:Y:S01]  /*6e20*/  SYNCS.PHASECHK.TRANS64.TRYWAIT P1, [UR6+0x29850], R6 ;  /* 0x02985006ff0075a7 */ /* 0x0000620008020146 */
[----:B------:R-:W-:Y:S05]  /*6e30*/  @!P0 BRA `(.L_x_977) ;  /* 0x0000000000048947 */ /* 0x000fea0003800000 */
[----:B------:R-:W-:Y:S01]  /*6e40*/  BPT.TRAP 0x1 ;  /* 0x000000040000795c */ /* 0x000fe20000300000 */
.L_x_977:
[----:B-1----:R-:W-:Y:S05]  /*6e50*/  @P1 BRA `(.L_x_975) ;  /* 0x0000000000081947 */ /* 0x002fea0003800000 */
[----:B------:R-:W1:Y:S02]  /*6e60*/  SYNCS.PHASECHK.TRANS64.TRYWAIT P1, [UR6+0x29850], R6 ;  /* 0x02985006ff0075a7 */ /* 0x000e640008020146 */
[----:B-1----:R-:W-:Y:S05]  /*6e70*/  @!P1 BRA `(.L_x_978) ;  /* 0x0000012000e49947 */ /* 0x002fea0003800000 */
.L_x_975:
[----:B------:R-:W-:Y:S01]  /*6e80*/  UIADD3 UR6, UR41, 0x400, URZ ;  /* 0x0000040029067890 */ /* 0x000fe2000fffe03f */
[----:B------:R-:W-:Y:S01]  /*6e90*/  WARPGROUP.ARRIVE ;  /* 0x00000000000079c5 */ /* 0x000fe20000000000 */
[----:B------:R-:W-:-:S05]  /*6ea0*/  UMOV UR7, 0xc0000010 ;  /* 0xc000001000077882 */ /* 0x000fca0000000000 */
[----:B------:R-:W2:Y:S01]  /*6eb0*/  S2R R10, SR_TID.X ;  /* 0x00000000000a7919 */ /* 0x000ea20000002100 */
[----:B------:R-:W-:Y:S01]  /*6ec0*/  USHF.R.U32.HI UR6, URZ, 0x4, UR6 ;  /* 0x000000043f067899 */ /* 0x000fe20008011606 */
[----:B------:R-:W-:Y:S01]  /*6ed0*/  PLOP3.LUT P1, PT, PT, PT, UP0, 0x80, 0x0 ;  /* 0x000000000000781c */ /* 0x000fe20003f2f008 */
[----:B------:R-:W-:Y:S01]  /*6ee0*/  VIADD R9, R18, UR36 ;  /* 0x0000002412097c36 */ /* 0x000fe20008000000 */
[----:B------:R-:W-:Y:S01]  /*6ef0*/  PLOP3.LUT P2, PT, PT, PT, UP0, 0x80, 0x0 ;  /* 0x000000000000781c */ /* 0x000fe20003f4f008 */
[----:B------:R-:W-:Y:S01]  /*6f00*/  ULOP3.LUT UR6, UR6, 0x3fff, URZ, 0xc0, !UPT ;  /* 0x00003fff06067892 */ /* 0x000fe2000f8ec03f */
[----:B-1----:R-:W-:Y:S01]  /*6f10*/  IMAD.U32 R7, RZ, RZ, UR56 ;  /* 0x00000038ff077e24 */ /* 0x002fe2000f8e00ff */
[----:B0-----:R-:W0:Y:S01]  /*6f20*/  LDC R6, c[0x0][0x288] ;  /* 0x0000a200ff067b82 */ /* 0x001e220000000800 */
[----:B------:R-:W-:Y:S01]  /*6f30*/  IMAD R197, R3, -0xa0, RZ ;  /* 0xffffff6003c57824 */ /* 0x000fe200078e02ff */
[----:B------:R-:W-:-:S04]  /*6f40*/  ULOP3.LUT UR6, UR6, 0x10000, URZ, 0xfc, !UPT ;  /* 0x0001000006067892 */ /* 0x000fc8000f8efc3f */
[----:B------:R-:W-:-:S07]  /*6f50*/  UIMAD UR10, UR49, 0x500, UR6 ;  /* 0x00000500310a78a4 */ /* 0x000fce000f8e0206 */
[----:B------:R-:W-:Y:S02]  /*6f60*/  UMOV UR6, UR10 ;  /* 0x0000000a00067c82 */ /* 0x000fe40008000000 */
[----:B------:R-:W-:Y:S01]  /*6f70*/  QGMMA.64x128x32.F32.E4M3.E4M3 R24, R184, gdesc[UR4], R24, gsb0 ;  /* 0x01e00004b8187df3 */ /* 0x000fe20008000818 */
[----:B------:R-:W-:Y:S01]  /*6f80*/  UIADD3 UR6, UR10, 0x100, URZ ;  /* 0x000001000a067890 */ /* 0x000fe2000fffe03f */
[----:B------:R-:W-:Y:S01]  /*6f90*/  UMOV UR7, 0xc0000010 ;  /* 0xc000001000077882 */ /* 0x000fe20000000000 */
[----:B--2---:R-:W-:Y:S02]  /*6fa0*/  LOP3.LUT P3, RZ, R10, 0x7f, RZ, 0xc0, !PT ;  /* 0x0000007f0aff7812 */ /* 0x004fe4000786c0ff */
[----:B------:R-:W-:-:S04]  /*6fb0*/  SHF.R.U32.HI R10, RZ, 0x7, R10 ;  /* 0x00000007ff0a7819 */ /* 0x000fc8000001160a */
[----:B------:R-:W-:-:S07]  /*6fc0*/  IADD3 R11, -R10, 0xb, RZ ;  /* 0x0000000b0a0b7810 */ /* 0x000fce0007ffe1ff */
[----:B------:R-:W-:-:S05]  /*6fd0*/  @!P3 LEA R7, R7, UR41, 0x3 ;  /* 0x000000290707bc11 */ /* 0x000fca000f8e18ff */
[----:B------:R-:W-:-:S05]  /*6fe0*/  @!P3 VIADD R7, R7, 0x29840 ;  /* 0x000298400707b836 */ /* 0x000fca0000000000 */
[----:B------:R-:W-:Y:S01]  /*6ff0*/  @!P3 PRMT R7, RZ, 0x654, R7 ;  /* 0x00000654ff07b816 */ /* 0x000fe20000000007 */
        /* <DEDUP_REMOVED lines=18> */
[----:B------:R-:W-:Y:S01]  /*7120*/  @UP0 ULDC UR6, c[0x0][0x44c] ;  /* 0x0001130000060ab9 */ /* 0x000fe20000000800 */
[----:B------:R-:W-:Y:S01]  /*7130*/  @UP0 ULDC UR7, c[0x0][0x450] ;  /* 0x0001140000070ab9 */ /* 0x000fe20000000800 */
[----:B------:R-:W-:Y:S01]  /*7140*/  @P1 IMAD.HI.U32 R8, R9, UR6, RZ ;  /* 0x0000000609081c27 */ /* 0x000fe2000f8e00ff */
[----:B------:R-:W-:Y:S01]  /*7150*/  PLOP3.LUT P1, PT, PT, PT, UP1, 0x40, 0x0 ;  /* 0x000000000000781c */ /* 0x000fe20003f2e818 */
[----:B------:R-:W-:-:S03]  /*7160*/  ULOP3.LUT UR6, URZ, UR53, URZ, 0x33, !UPT ;  /* 0x000000353f067292 */ /* 0x000fc6000f8e333f */
[----:B------:R-:W-:Y:S01]  /*7170*/  @P2 SHF.R.U32.HI R9, RZ, UR7, R8 ;  /* 0x00000007ff092c19 */ /* 0x000fe20008011608 */
[----:B------:R-:W-:-:S04]  /*7180*/  VIADD R8, R197, 0x1 ;  /* 0x00000001c5087836 */ /* 0x000fc80000000000 */
[----:B------:R-:W1:Y:S01]  /*7190*/  SHFL.IDX PT, R13, R9, RZ, 0x1c1f ;  /* 0x001c1fff090d7589 */ /* 0x000e6200000e0000 */
[----:B------:R-:W-:Y:S02]  /*71a0*/  WARPGROUP.DEPBAR.LE gsb0, 0x0 ;  /* 0x00008000000079c5 */ /* 0x000fe40000010000 */
[----:B------:R2:W-:Y:S06]  /*71b0*/  BAR.ARV R11, 0x100 ;  /* 0x0004000b0000751d */ /* 0x0005ec0000002000 */
[----:B------:R3:W-:Y:S02]  /*71c0*/  @!P3 SYNCS.ARRIVE.TRANS64.RED.A1T0 RZ, [R7+URZ], RZ ;  /* 0x000000ff07ffb9a7 */ /* 0x0007e4000810043f */
[----:B---3--:R-:W-:-:S05]  /*71d0*/  IMAD R7, R17, -0x2, R8 ;  /* 0xfffffffe11077824 */ /* 0x008fca00078e0208 */
[C---:B0-----:R-:W-:Y:S01]  /*71e0*/  IADD3 R8, R7.reuse, -R6, R16 ;  /* 0x8000000607087210 */ /* 0x041fe20007ffe010 */
[----:B------:R-:W-:-:S04]  /*71f0*/  VIADD R7, R7, 0xffffffff ;  /* 0xffffffff07077836 */ /* 0x000fc80000000000 */
[C---:B------:R-:W-:Y:S02]  /*7200*/  VIADD R10, R8.reuse, UR54 ;  /* 0x00000036080a7c36 */ /* 0x040fe40008000000 */
[----:B------:R-:W-:Y:S02]  /*7210*/  VIADD R8, R8, UR6 ;  /* 0x0000000608087c36 */ /* 0x000fe40008000000 */
[--C-:B-1----:R-:W-:Y:S02]  /*7220*/  IMAD.IADD R12, R10, 0x1, R13.reuse ;  /* 0x000000010a0c7824 */ /* 0x102fe400078e020d */
[----:B--2---:R-:W-:Y:S01]  /*7230*/  IMAD.IADD R11, R8, 0x1, R13 ;  /* 0x00000001080b7824 */ /* 0x004fe200078e020d */
[----:B------:R-:W-:Y:S06]  /*7240*/  @P1 BRA `(.L_x_979) ;  /* 0x0000000000541947 */ /* 0x000fec0003800000 */
[----:B------:R-:W-:Y:S01]  /*7250*/  IADD3 R13, R16, -R6, R13 ;  /* 0x80000006100d7210 */ /* 0x000fe20007ffe00d */
[----:B------:R-:W-:Y:S03]  /*7260*/  BSSY B0, `(.L_x_980) ;  /* 0x0000010000007945 */ /* 0x000fe60003800000 */
[----:B------:R-:W-:-:S13]  /*7270*/  ISETP.GT.AND P1, PT, R13, -0x1, PT ;  /* 0xffffffff0d00780c */ /* 0x000fda0003f24270 */
[----:B------:R-:W-:Y:S05]  /*7280*/  @P1 BRA `(.L_x_981) ;  /* 0x0000000000201947 */ /* 0x000fea0003800000 */
[----:B------:R-:W-:Y:S01]  /*7290*/  IMAD.U32 R20, RZ, RZ, UR52 ;  /* 0x00000034ff147e24 */ /* 0x000fe2000f8e00ff */
[----:B------:R-:W-:-:S04]  /*72a0*/  LOP3.LUT R13, RZ, R13, RZ, 0x33, !PT ;  /* 0x0000000dff0d7212 */ /* 0x000fc800078e33ff */
[----:B------:R-:W-:-:S13]  /*72b0*/  ISETP.NE.AND P1, PT, R20, 0x1, PT ;  /* 0x000000011400780c */ /* 0x000fda0003f25270 */
[----:B------:R-:W0:Y:S02]  /*72c0*/  @P1 LDC.64 R14, c[0x0][0x9e8] ;  /* 0x00027a00ff0e1b82 */ /* 0x000e240000000a00 */
[----:B0-----:R-:W-:-:S05]  /*72d0*/  @P1 IMAD.HI.U32 R14, R13, R14, RZ ;  /* 0x0000000e0d0e1227 */ /* 0x001fca00078e00ff */
[----:B------:R-:W-:-:S04]  /*72e0*/  @P1 SHF.R.U32.HI R13, RZ, R15, R14 ;  /* 0x0000000fff0d1219 */ /* 0x000fc8000001160e */
[----:B------:R-:W-:Y:S01]  /*72f0*/  LOP3.LUT R13, RZ, R13, RZ, 0x33, !PT ;  /* 0x0000000dff0d7212 */ /* 0x000fe200078e33ff */
[----:B------:R-:W-:Y:S06]  /*7300*/  BRA `(.L_x_982) ;  /* 0x0000000000147947 */ /* 0x000fec0003800000 */
.L_x_981:
[----:B------:R-:W-:-:S05]  /*7310*/  IMAD.U32 R20, RZ, RZ, UR52 ;  /* 0x00000034ff147e24 */ /* 0x000fca000f8e00ff */
[----:B------:R-:W-:-:S13]  /*7320*/  ISETP.NE.AND P1, PT, R20, 0x1, PT ;  /* 0x000000011400780c */ /* 0x000fda0003f25270 */
[----:B------:R-:W0:Y:S02]  /*7330*/  @P1 LDC.64 R14, c[0x0][0x9e8] ;  /* 0x00027a00ff0e1b82 */ /* 0x000e240000000a00 */
[----:B0-----:R-:W-:-:S05]  /*7340*/  @P1 IMAD.HI.U32 R14, R13, R14, RZ ;  /* 0x0000000e0d0e1227 */ /* 0x001fca00078e00ff */
[----:B------:R-:W-:-:S07]  /*7350*/  @P1 SHF.R.U32.HI R13, RZ, R15, R14 ;  /* 0x0000000fff0d1219 */ /* 0x000fce000001160e */
.L_x_982:
[----:B------:R-:W-:Y:S05]  /*7360*/  BSYNC B0 ;  /* 0x0000000000007941 */ /* 0x000fea0003800000 */
.L_x_980:
[----:B------:R-:W-:-:S05]  /*7370*/  IMAD R13, R13, R20, R7 ;  /* 0x000000140d0d7224 */ /* 0x000fca00078e0207 */
[----:B------:R-:W-:Y:S02]  /*7380*/  VIADDMNMX R12, R13, R20, R12, PT ;  /* 0x000000140d0c7246 */ /* 0x000fe4000380010c */
[----:B------:R-:W-:-:S07]  /*7390*/  VIMNMX R11, R11, R13, !PT ;  /* 0x0000000d0b0b7248 */ /* 0x000fce0007fe0100 */
.L_x_979:
[C---:B------:R-:W-:Y:S01]  /*73a0*/  ISETP.GE.AND P1, PT, R197.reuse, 0x2, PT ;  /* 0x00000002c500780c */ /* 0x040fe20003f26270 */
[----:B------:R-:W0:Y:S01]  /*73b0*/  SHFL.IDX PT, R9, R9, 0x1, 0x1c1f ;  /* 0x003c1f0009097f89 */ /* 0x000e2200000e0000 */
        /* <DEDUP_REMOVED lines=11> */
[----:B------:R-:W-:Y:S01]  /*7470*/  ISETP.GE.AND P3, PT, R197, 0x11, PT ;  /* 0x00000011c500780c */ /* 0x000fe20003f66270 */
[----:B0-----:R-:W-:Y:S01]  /*7480*/  IMAD.IADD R10, R10, 0x1, R9 ;  /* 0x000000010a0a7824 */ /* 0x001fe200078e0209 */
        /* <DEDUP_REMOVED lines=45> */
[----:B------:R-:W-:Y:S02]  /*7760*/  ISETP.LT.OR P2, PT, R12, 0x31, P2 ;  /* 0x000000310c00780c */ /* 0x000fe40001741670 */
        /* <DEDUP_REMOVED lines=131> */
[----:B------:R-:W-:-:S04]  /*7fa0*/  ISETP.GE.AND P6, PT, R197, 0x9a, PT ;  /* 0x0000009ac500780c */ /* 0x000fc80003fc6270 */
[----:B------:R-:W-:Y:S02]  /*7fb0*/  P2R R152, PR, RZ, 0x40 ;  /* 0x00000040ff987803 */ /* 0x000fe40000000000 */
[----:B------:R-:W-:Y:S01]  /*7fc0*/  ISETP.GT.AND P6, PT, R11, 0x99, !P6 ;  /* 0x000000990b00780c */ /* 0x000fe200077c4270 */
[----:B------:R-:W-:-:S03]  /*7fd0*/  IMAD.IADD R11, R8, 0x1, R9 ;  /* 0x00000001080b7824 */ /* 0x000fc600078e0209 */
[----:B------:R-:W-:-:S04]  /*7fe0*/  ISETP.LT.OR P6, PT, R12, 0x9a, P6 ;  /* 0x0000009a0c00780c */ /* 0x000fc800037c1670 */
[----:B------:R-:W-:Y:S02]  /*7ff0*/  FSEL R101, R101, -INF , !P6 ;  /* 0xff80000065657808 */ /* 0x000fe40007000000 */
[----:B------:R-:W-:-:S13]  /*8000*/  PLOP3.LUT P6, PT, PT, PT, UP1, 0x40, 0x0 ;  /* 0x000000000000781c */ /* 0x000fda0003fce818 */
[----:B------:R-:W-:Y:S05]  /*8010*/  @P6 BRA `(.L_x_983) ;  /* 0x0000000000546947 */ /* 0x000fea0003800000 */
        /* <DEDUP_REMOVED lines=12> */
.L_x_985:
[----:B------:R-:W-:-:S05]  /*80e0*/  IMAD.U32 R207, RZ, RZ, UR52 ;  /* 0x00000034ffcf7e24 */ /* 0x000fca000f8e00ff */
[----:B------:R-:W-:-:S13]  /*80f0*/  ISETP.NE.AND P6, PT, R207, 0x1, PT ;  /* 0x00000001cf00780c */ /* 0x000fda0003fc5270 */
[----:B------:R-:W0:Y:S02]  /*8100*/  @P6 LDC.64 R8, c[0x0][0x9e8] ;  /* 0x00027a00ff086b82 */ /* 0x000e240000000a00 */
[----:B0-----:R-:W-:-:S05]  /*8110*/  @P6 IMAD.HI.U32 R8, R12, R8, RZ ;  /* 0x000000080c086227 */ /* 0x001fca00078e00ff */
[----:B------:R-:W-:-:S07]  /*8120*/  @P6 SHF.R.U32.HI R12, RZ, R9, R8 ;  /* 0x00000009ff0c6219 */ /* 0x000fce0000011608 */
.L_x_986:
[----:B------:R-:W-:Y:S05]  /*8130*/  BSYNC B0 ;  /* 0x0000000000007941 */ /* 0x000fea0003800000 */
.L_x_984:
[----:B------:R-:W-:-:S05]  /*8140*/  IMAD R7, R12, R207, R7 ;  /* 0x000000cf0c077224 */ /* 0x000fca00078e0207 */
[----:B------:R-:W-:Y:S02]  /*8150*/  VIADDMNMX R10, R7, R207, R10, PT ;  /* 0x000000cf070a7246 */ /* 0x000fe4000380010a */
[----:B------:R-:W-:-:S07]  /*8160*/  VIMNMX R11, R11, R7, !PT ;  /* 0x000000070b0b7248 */ /* 0x000fce0007fe0100 */
.L_x_983:
[----:B------:R-:W-:Y:S02]  /*8170*/  ISETP.GT.AND P1, PT, R11, 0x20, !P1 ;  /* 0x000000200b00780c */ /* 0x000fe40004f24270 */
[----:B------:R-:W-:Y:S02]  /*8180*/  ISETP.NE.AND P6, PT, R205, RZ, PT ;  /* 0x000000ffcd00720c */ /* 0x000fe40003fc5270 */
        /* <DEDUP_REMOVED lines=73> */
[----:B------:R-:W-:Y:S02]  /*8620*/  ISETP.GT.AND P1, PT, R11, 0x49, !P6 ;  /* 0x000000490b00780c */ /* 0x000fe40007724270 */
[----:B------:R-:W-:Y:S02]  /*8630*/  ISETP.NE.AND P6, PT, R206, RZ, PT ;  /* 0x000000ffce00720c */ /* 0x000fe40003fc5270 */
        /* <DEDUP_REMOVED lines=22> */
[----:B------:R-:W-:Y:S01]  /*87a0*/  ISETP.GT.AND P2, PT, R11, 0x89, !P2 ;  /* 0x000000890b00780c */ /* 0x000fe20005744270 */
[----:B------:R-:W0:Y:S01]  /*87b0*/  SHFL.BFLY PT, R7, R8, 0x2, 0x1f ;  /* 0x0c401f0008077f89 */ /* 0x000e2200000e0000 */
[----:B------:R-:W-:Y:S02]  /*87c0*/  FSEL R134, R134, -INF , !P1 ;  /* 0xff80000086867808 */ /* 0x000fe40004800000 */
[----:B------:R-:W-:-:S02]  /*87d0*/  ISETP.NE.AND P1, PT, R175, RZ, PT ;  /* 0x000000ffaf00720c */ /* 0x000fc40003f25270 */
[C---:B------:R-:W-:Y:S02]  /*87e0*/  ISETP.LT.OR P2, PT, R10.reuse, 0x8a, P2 ;  /* 0x0000008a0a00780c */ /* 0x040fe40001741670 */
[C---:B------:R-:W-:Y:S02]  /*87f0*/  ISETP.GT.AND P1, PT, R11.reuse, 0x59, !P1 ;  /* 0x000000590b00780c */ /* 0x040fe40004f24270 */
[----:B------:R-:W-:Y:S02]  /*8800*/  ISETP.GT.AND P3, PT, R11, 0x90, !P3 ;  /* 0x000000900b00780c */ /* 0x000fe40005f64270 */
[----:B------:R-:W-:Y:S02]  /*8810*/  ISETP.LT.OR P1, PT, R10, 0x5a, P1 ;  /* 0x0000005a0a00780c */ /* 0x000fe40000f21670 */
[----:B------:R-:W-:Y:S02]  /*8820*/  FSEL R95, R95, -INF , !P2 ;  /* 0xff8000005f5f7808 */ /* 0x000fe40005000000 */
[----:B------:R-:W-:-:S02]  /*8830*/  FSEL R135, R135, -INF , !P1 ;  /* 0xff80000087877808 */ /* 0x000fc40004800000 */
[----:B------:R-:W-:Y:S02]  /*8840*/  ISETP.NE.AND P1, PT, R174, RZ, PT ;  /* 0x000000ffae00720c */ /* 0x000fe40003f25270 */
[C---:B------:R-:W-:Y:S02]  /*8850*/  ISETP.GT.AND P4, PT, R11.reuse, 0x91, !P4 ;  /* 0x000000910b00780c */ /* 0x040fe40006784270 */
[----:B------:R-:W-:Y:S02]  /*8860*/  ISETP.GT.AND P1, PT, R11, 0x60, !P1 ;  /* 0x000000600b00780c */ /* 0x000fe40004f24270 */
[C---:B------:R-:W-:Y:S02]  /*8870*/  ISETP.LT.OR P3, PT, R10.reuse, 0x91, P3 ;  /* 0x000000910a00780c */ /* 0x040fe40001f61670 */
[----:B------:R-:W-:Y:S02]  /*8880*/  ISETP.LT.OR P1, PT, R10, 0x61, P1 ;  /* 0x000000610a00780c */ /* 0x000fe40000f21670 */
[----:B0-----:R-:W-:-:S02]  /*8890*/  FMNMX.FTZ R9, R8, R7, !PT ;  /* 0x0000000708097209 */ /* 0x001fc40007810000 */
[----:B------:R-:W-:Y:S02]  /*88a0*/  FSEL R106, R106, -INF , !P1 ;  /* 0xff8000006a6a7808 */ /* 0x000fe40004800000 */
[----:B------:R-:W-:Y:S01]  /*88b0*/  ISETP.NE.AND P1, PT, R173, RZ, PT ;  /* 0x000000ffad00720c */ /* 0x000fe20003f25270 */
[----:B------:R-:W0:Y:S01]  /*88c0*/  SHFL.BFLY PT, R12, R9, 0x1, 0x1f ;  /* 0x0c201f00090c7f89 */ /* 0x000e2200000e0000 */
[C---:B------:R-:W-:Y:S02]  /*88d0*/  ISETP.GT.AND P5, PT, R11.reuse, 0x98, !P5 ;  /* 0x000000980b00780c */ /* 0x040fe40006fa4270 */
[----:B------:R-:W-:Y:S02]  /*88e0*/  ISETP.GT.AND P1, PT, R11, 0x61, !P1 ;  /* 0x000000610b00780c */ /* 0x000fe40004f24270 */
[C---:B------:R-:W-:Y:S02]  /*88f0*/  ISETP.LT.OR P4, PT, R10.reuse, 0x92, P4 ;  /* 0x000000920a00780c */ /* 0x040fe40002781670 */
[----:B------:R-:W-:-:S02]  /*8900*/  ISETP.LT.OR P1, PT, R10, 0x62, P1 ;  /* 0x000000620a00780c */ /* 0x000fc40000f21670 */
[----:B------:R-:W-:Y:S02]  /*8910*/  FSEL R98, R98, -INF , !P3 ;  /* 0xff80000062627808 */ /* 0x000fe40005800000 */
[----:B------:R-:W-:Y:S02]  /*8920*/  FSEL R107, R107, -INF , !P1 ;  /* 0xff8000006b6b7808 */ /* 0x000fe40004800000 */
[----:B------:R-:W-:Y:S02]  /*8930*/  ISETP.NE.AND P1, PT, R172, RZ, PT ;  /* 0x000000ffac00720c */ /* 0x000fe40003f25270 */
[----:B------:R-:W-:Y:S02]  /*8940*/  ISETP.LT.OR P5, PT, R10, 0x99, P5 ;  /* 0x000000990a00780c */ /* 0x000fe40002fa1670 */
[----:B------:R-:W-:Y:S02]  /*8950*/  ISETP.GT.AND P1, PT, R11, 0x68, !P1 ;  /* 0x000000680b00780c */ /* 0x000fe40004f24270 */
[----:B------:R-:W-:-:S02]  /*8960*/  FSEL R99, R99, -INF , !P4 ;  /* 0xff80000063637808 */ /* 0x000fc40006000000 */
[----:B------:R-:W-:Y:S02]  /*8970*/  ISETP.LT.OR P1, PT, R10, 0x69, P1 ;  /* 0x000000690a00780c */ /* 0x000fe40000f21670 */
[----:B------:R-:W-:Y:S02]  /*8980*/  FSEL R102, R102, -INF , !P5 ;  /* 0xff80000066667808 */ /* 0x000fe40006800000 */
[----:B------:R-:W-:Y:S02]  /*8990*/  FSEL R110, R110, -INF , !P1 ;  /* 0xff8000006e6e7808 */ /* 0x000fe40004800000 */
[----:B------:R-:W-:Y:S02]  /*89a0*/  ISETP.NE.AND P1, PT, R171, RZ, PT ;  /* 0x000000ffab00720c */ /* 0x000fe40003f25270 */
[----:B0-----:R-:W-:Y:S02]  /*89b0*/  FMNMX.FTZ R7, R9, R12, !PT ;  /* 0x0000000c09077209 */ /* 0x001fe40007810000 */
        /* <DEDUP_REMOVED lines=59> */
[C---:B------:R-:W-:Y:S02]  /*8d70*/  ISETP.GT.AND P1, PT, R11.reuse, RZ, !P6 ;  /* 0x000000ff0b00720c */ /* 0x040fe40007724270 */
[----:B------:R-:W-:Y:S01]  /*8d80*/  ISETP.NE.AND P6, PT, R152, RZ, PT ;  /* 0x000000ff9800720c */ /* 0x000fe20003fc5270 */
[----:B------:R-:W-:Y:S01]  /*8d90*/  IMAD.U32 R152, RZ, RZ, UR37 ;  /* 0x00000025ff987e24 */ /* 0x000fe2000f8e00ff */
[----:B------:R-:W-:Y:S02]  /*8da0*/  ISETP.LT.OR P1, PT, R10, 0x1, P1 ;  /* 0x000000010a00780c */ /* 0x000fe40000f21670 */
[----:B------:R-:W-:Y:S01]  /*8db0*/  ISETP.GT.AND P2, PT, R11, 0x99, !P6 ;  /* 0x000000990b00780c */ /* 0x000fe20007744270 */
[----:B------:R-:W-:-:S01]  /*8dc0*/  FFMA.FTZ R152, R7, R152, -8 ;  /* 0xc100000007987423 */ /* 0x000fc20000010098 */
[----:B------:R-:W-:-:S02]  /*8dd0*/  FSEL R169, R154, -INF , !P1 ;  /* 0xff8000009aa97808 */ /* 0x000fc40004800000 */
[----:B------:R-:W-:Y:S02]  /*8de0*/  FSETP.NEU.FTZ.AND P1, PT, R7, -INF , PT ;  /* 0xff8000000700780b */ /* 0x000fe40003f3d000 */
[----:B------:R-:W-:Y:S02]  /*8df0*/  FMNMX.FTZ R154, R169, R0, !PT ;  /* 0x00000000a99a7209 */ /* 0x000fe40007810000 */
[----:B------:R-:W-:Y:S02]  /*8e00*/  FSEL R152, R152, RZ, P1 ;  /* 0x000000ff98987208 */ /* 0x000fe40000800000 */
[----:B------:R-:W-:-:S03]  /*8e10*/  ISETP.LT.OR P2, PT, R10, 0x9a, P2 ;  /* 0x0000009a0a00780c */ /* 0x000fc60001741670 */
[--C-:B------:R-:W-:Y:S01]  /*8e20*/  FFMA.FTZ R9, R153, UR37, -R152.reuse ;  /* 0x0000002599097c23 */ /* 0x100fe20008010898 */
[----:B------:R-:W-:Y:S01]  /*8e30*/  FMNMX.FTZ R153, R155, R154, !PT ;  /* 0x0000009a9b997209 */ /* 0x000fe20007810000 */
[--C-:B------:R-:W-:Y:S01]  /*8e40*/  FFMA.FTZ R12, R156, UR37, -R152.reuse ;  /* 0x000000259c0c7c23 */ /* 0x100fe20008010898 */
[----:B------:R-:W-:-:S01]  /*8e50*/  FFMA.FTZ R156, R105, UR37, -R152 ;  /* 0x00000025699c7c23 */ /* 0x000fc20008010898 */
[--C-:B------:R-:W-:Y:S01]  /*8e60*/  FFMA.FTZ R10, R109, UR37, -R152.reuse ;  /* 0x000000256d0a7c23 */ /* 0x100fe20008010898 */
[----:B------:R-:W-:Y:S01]  /*8e70*/  FMNMX.FTZ R154, R158, R153, !PT ;  /* 0x000000999e9a7209 */ /* 0x000fe20007810000 */
[--C-:B------:R-:W-:Y:S01]  /*8e80*/  FFMA.FTZ R8, R13, UR37, -R152.reuse ;  /* 0x000000250d087c23 */ /* 0x100fe20008010898 */
[----:B------:R-:W-:Y:S01]  /*8e90*/  FSEL R103, R103, -INF , !P2 ;  /* 0xff80000067677808 */ /* 0x000fe20005000000 */
[----:B------:R0:W-:Y:S01]  /*8ea0*/  MUFU.EX2 R11, R156 ;  /* 0x0000009c000b7308 */ /* 0x0001e20000000800 */
        /* <DEDUP_REMOVED lines=9> */
[--C-:B0-----:R-:W-:Y:S01]  /*8f40*/  FFMA.FTZ R156, R112, UR37, -R152.reuse ;  /* 0x00000025709c7c23 */ /* 0x101fe20008010898 */
        /* <DEDUP_REMOVED lines=31> */
[----:B------:R-:W-:Y:S01]  /*9140*/  FFMA.FTZ R100, R100, UR37, -R152 ;  /* 0x0000002564647c23 */ /* 0x000fe20008010898 */
        /* <DEDUP_REMOVED lines=31> */
[----:B------:R-:W-:Y:S01]  /*9340*/  FMNMX.FTZ R154, R94, R105, !PT ;  /* 0x000000695e9a7209 */ /* 0x000fe20007810000 */
[----:B------:R-:W-:-:S03]  /*9350*/  FFMA.FTZ R105, R108, UR37, -R152 ;  /* 0x000000256c697c23 */ /* 0x000fc60008010898 */
[----:B------:R-:W-:Y:S02]  /*9360*/  FMNMX.FTZ R153, R95, R154, !PT ;  /* 0x0000009a5f997209 */ /* 0x000fe40007810000 */
[----:B------:R-:W-:Y:S02]  /*9370*/  MUFU.EX2 R141, R141 ;  /* 0x0000008d008d7308 */ /* 0x000fe40000000800 */
[----:B------:R-:W-:-:S04]  /*9380*/  FMNMX.FTZ R108, R98, R153, !PT ;  /* 0x00000099626c7209 */ /* 0x000fc80007810000 */
[----:B------:R-:W-:Y:S02]  /*9390*/  FMNMX.FTZ R109, R99, R108, !PT ;  /* 0x0000006c636d7209 */ /* 0x000fe40007810000 */
[----:B------:R-:W-:Y:S02]  /*93a0*/  MUFU.EX2 R144, R144 ;  /* 0x0000009000907308 */ /* 0x000fe40000000800 */
[----:B------:R-:W-:Y:S01]  /*93b0*/  FMNMX.FTZ R108, R102, R109, !PT ;  /* 0x0000006d666c7209 */ /* 0x000fe20007810000 */
[--C-:B------:R-:W-:Y:S01]  /*93c0*/  FFMA.FTZ R109, R113, UR37, -R152.reuse ;  /* 0x00000025716d7c23 */ /* 0x100fe20008010898 */
[----:B------:R-:W-:-:S02]  /*93d0*/  FFMA.FTZ R113, R117, UR37, -R152 ;  /* 0x0000002575717c23 */ /* 0x000fc40008010898 */
[----:B------:R-:W-:Y:S02]  /*93e0*/  FMNMX.FTZ R153, R103, R108, !PT ;  /* 0x0000006c67997209 */ /* 0x000fe40007810000 */
[----:B------:R0:W-:Y:S03]  /*93f0*/  MUFU.EX2 R108, R156 ;  /* 0x0000009c006c7308 */ /* 0x0001e60000000800 */
[----:B------:R-:W1:Y:S05]  /*9400*/  SHFL.BFLY PT, R154, R153, 0x2, 0x1f ;  /* 0x0c401f00999a7f89 */ /* 0x000e6a00000e0000 */
[----:B------:R-:W-:Y:S01]  /*9410*/  MUFU.EX2 R145, R145 ;  /* 0x0000009100917308 */ /* 0x000fe20000000800 */
[----:B0-----:R-:W-:-:S01]  /*9420*/  FFMA.FTZ R156, R101, UR37, -R152 ;  /* 0x00000025659c7c23 */ /* 0x001fc20008010898 */
[----:B------:R-:W-:-:S05]  /*9430*/  FSEL R101, R7, RZ, P1 ;  /* 0x000000ff07657208 */ /* 0x000fca0000800000 */
[----:B------:R-:W-:Y:S01]  /*9440*/  FADD.FTZ R2, -R101, R2 ;  /* 0x0000000265027221 */ /* 0x000fe20000010100 */
[----:B------:R-:W-:Y:S08]  /*9450*/  MUFU.EX2 R148, R148 ;  /* 0x0000009400947308 */ /* 0x000ff00000000800 */
[----:B------:R0:W-:Y:S01]  /*9460*/  MUFU.EX2 R101, R156 ;  /* 0x0000009c00657308 */ /* 0x0001e20000000800 */
[----:B-1----:R-:W-:-:S05]  /*9470*/  FMNMX.FTZ R154, R153, R154, !PT ;  /* 0x0000009a999a7209 */ /* 0x002fca0007810000 */
[----:B------:R-:W1:Y:S02]  /*9480*/  SHFL.BFLY PT, R117, R154, 0x1, 0x1f ;  /* 0x0c201f009a757f89 */ /* 0x000e6400000e0000 */
[----:B------:R-:W-:Y:S08]  /*9490*/  MUFU.EX2 R149, R149 ;  /* 0x0000009500957308 */ /* 0x000ff00000000800 */
[----:B------:R-:W-:Y:S08]  /*94a0*/  MUFU.EX2 R120, R120 ;  /* 0x0000007800787308 */ /* 0x000ff00000000800 */
[----:B------:R-:W-:Y:S01]  /*94b0*/  MUFU.EX2 R121, R121 ;  /* 0x0000007900797308 */ /* 0x000fe20000000800 */
[----:B-1----:R-:W-:Y:S01]  /*94c0*/  FMNMX.FTZ R88, R154, R117, !PT ;  /* 0x000000759a587209 */ /* 0x002fe20007810000 */
[----:B------:R-:W-:-:S06]  /*94d0*/  IMAD.U32 R117, RZ, RZ, UR37 ;  /* 0x00000025ff757e24 */ /* 0x000fcc000f8e00ff */
[----:B------:R-:W-:Y:S01]  /*94e0*/  MUFU.EX2 R124, R124 ;  /* 0x0000007c007c7308 */ /* 0x000fe20000000800 */
[C---:B------:R-:W-:Y:S01]  /*94f0*/  FSETP.NEU.FTZ.AND P1, PT, R88.reuse, -INF , PT ;  /* 0xff8000005800780b */ /* 0x040fe20003f3d000 */
[----:B------:R-:W-:Y:S01]  /*9500*/  FFMA.FTZ R152, R88, R117, -8 ;  /* 0xc100000058987423 */ /* 0x000fe20000010075 */
[----:B------:R-:W-:Y:S02]  /*9510*/  FMUL.FTZ R117, R2, UR37 ;  /* 0x0000002502757c20 */ /* 0x000fe40008410000 */
[----:B------:R-:W-:Y:S02]  /*9520*/  FSEL R161, R88, RZ, P1 ;  /* 0x000000ff58a17208 */ /* 0x000fe40000800000 */
[----:B------:R-:W-:Y:S01]  /*9530*/  FSEL R2, R152, RZ, P1 ;  /* 0x000000ff98027208 */ /* 0x000fe20000800000 */
[----:B------:R-:W-:Y:S02]  /*9540*/  MUFU.EX2 R125, R125 ;  /* 0x0000007d007d7308 */ /* 0x000fe40000000800 */
[----:B------:R-:W-:-:S02]  /*9550*/  FADD.FTZ R161, -R161, R0 ;  /* 0x00000000a1a17221 */ /* 0x000fc40000010100 */
[--C-:B------:R-:W-:Y:S01]  /*9560*/  FFMA.FTZ R160, R126, UR37, -R2.reuse ;  /* 0x000000257ea07c23 */ /* 0x100fe20008010802 */
[----:B------:R-:W-:-:S01]  /*9570*/  FFMA.FTZ R153, R169, UR37, -R2 ;  /* 0x00000025a9997c23 */ /* 0x000fc20008010802 */
[----:B------:R-:W-:Y:S01]  /*9580*/  FMUL.FTZ R126, R161, UR37 ;  /* 0x00000025a17e7c20 */ /* 0x000fe20008410000 */
[----:B------:R-:W-:-:S01]  /*9590*/  FFMA.FTZ R152, R155, UR37, -R2 ;  /* 0x000000259b987c23 */ /* 0x000fc20008010802 */
[----:B------:R-:W1:Y:S01]  /*95a0*/  MUFU.EX2 R117, R117 ;  /* 0x0000007500757308 */ /* 0x000e620000000800 */
[----:B------:R-:W-:-:S01]  /*95b0*/  FFMA.FTZ R154, R158, UR37, -R2 ;  /* 0x000000259e9a7c23 */ /* 0x000fc20008010802 */
[--C-:B------:R-:W-:Y:S01]  /*95c0*/  FFMA.FTZ R155, R159, UR37, -R2.reuse ;  /* 0x000000259f9b7c23 */ /* 0x100fe20008010802 */
[----:B0-----:R-:W-:-:S01]  /*95d0*/  FFMA.FTZ R156, R162, UR37, -R2 ;  /* 0x00000025a29c7c23 */ /* 0x001fc20008010802 */
        /* <DEDUP_REMOVED lines=29> */
[----:B0-----:R-:W-:-:S01]  /*97b0*/  FFMA.FTZ R5, R126, R4, R153 ;  /* 0x000000047e057223 */ /* 0x001fc20000010099 */
[----:B------:R-:W-:Y:S01]  /*97c0*/  FADD.FTZ R4, R12, R161 ;  /* 0x000000a10c047221 */ /* 0x000fe20000010000 */
[----:B------:R-:W-:-:S01]  /*97d0*/  FFMA.FTZ R115, R115, UR37, -R2 ;  /* 0x0000002573737c23 */ /* 0x000fc20008010802 */
[--C-:B------:R-:W-:Y:S01]  /*97e0*/  FFMA.FTZ R118, R118, UR37, -R2.reuse ;  /* 0x0000002576767c23 */ /* 0x100fe20008010802 */
[----:B------:R-:W-:-:S01]  /*97f0*/  FFMA.FTZ R119, R119, UR37, -R2 ;  /* 0x0000002577777c23 */ /* 0x000fc20008010802 */
[--C-:B------:R-:W-:Y:S01]  /*9800*/  FFMA.FTZ R90, R90, UR37, -R2.reuse ;  /* 0x000000255a5a7c23 */ /* 0x100fe20008010802 */
[----:B------:R-:W-:-:S01]  /*9810*/  FFMA.FTZ R94, R94, UR37, -R2 ;  /* 0x000000255e5e7c23 */ /* 0x000fc20008010802 */
[----:B------:R-:W0:Y:S01]  /*9820*/  MUFU.EX2 R155, R155 ;  /* 0x0000009b009b7308 */ /* 0x000e220000000800 */
[----:B-1----:R-:W-:-:S01]  /*9830*/  FADD.FTZ R5, R152, R5 ;  /* 0x0000000598057221 */ /* 0x002fc20000010000 */
[--C-:B------:R-:W-:Y:S01]  /*9840*/  FFMA.FTZ R91, R91, UR37, -R2.reuse ;  /* 0x000000255b5b7c23 */ /* 0x100fe20008010802 */
[----:B------:R-:W-:-:S01]  /*9850*/  FFMA.FTZ R95, R95, UR37, -R2 ;  /* 0x000000255f5f7c23 */ /* 0x000fc20008010802 */
[--C-:B------:R-:W-:Y:S01]  /*9860*/  FFMA.FTZ R98, R98, UR37, -R2.reuse ;  /* 0x0000002562627c23 */ /* 0x100fe20008010802 */
[----:B------:R-:W-:-:S01]  /*9870*/  FFMA.FTZ R99, R99, UR37, -R2 ;  /* 0x0000002563637c23 */ /* 0x000fc20008010802 */
[--C-:B------:R-:W-:Y:S01]  /*9880*/  FFMA.FTZ R102, R102, UR37, -R2.reuse ;  /* 0x0000002566667c23 */ /* 0x100fe20008010802 */
[----:B------:R-:W-:-:S01]  /*9890*/  FFMA.FTZ R2, R103, UR37, -R2 ;  /* 0x0000002567027c23 */ /* 0x000fc20008010802 */
[----:B------:R-:W1:Y:S08]  /*98a0*/  MUFU.EX2 R156, R156 ;  /* 0x0000009c009c7308 */ /* 0x000e700000000800 */
[----:B------:R-:W3:Y:S08]  /*98b0*/  MUFU.EX2 R157, R157 ;  /* 0x0000009d009d7308 */ /* 0x000ef00000000800 */
[----:B------:R-:W4:Y:S08]  /*98c0*/  MUFU.EX2 R158, R158 ;  /* 0x0000009e009e7308 */ /* 0x000f300000000800 */
[----:B------:R2:W-:Y:S08]  /*98d0*/  MUFU.EX2 R0, R160 ;  /* 0x000000a000007308 */ /* 0x0005f00000000800 */
[----:B------:R-:W5:Y:S01]  /*98e0*/  MUFU.EX2 R159, R159 ;  /* 0x0000009f009f7308 */ /* 0x000f620000000800 */
[----:B--2---:R-:W-:-:S01]  /*98f0*/  FADD.FTZ R160, R154, R5 ;  /* 0x000000059aa07221 */ /* 0x004fc20000010000 */
[----:B------:R-:W-:-:S03]  /*9900*/  FADD.FTZ R5, R13, R4 ;  /* 0x000000040d057221 */ /* 0x000fc60000010000 */
[----:B0-----:R-:W-:Y:S01]  /*9910*/  FADD.FTZ R161, R155, R160 ;  /* 0x000000a09ba17221 */ /* 0x001fe20000010000 */
[----:B------:R-:W-:-:S02]  /*9920*/  FADD.FTZ R4, R14, R5 ;  /* 0x000000050e047221 */ /* 0x000fc40000010000 */
[----:B------:R-:W0:Y:S01]  /*9930*/  MUFU.EX2 R138, R138 ;  /* 0x0000008a008a7308 */ /* 0x000e220000000800 */
[----:B-1----:R-:W-:-:S01]  /*9940*/  FADD.FTZ R160, R156, R161 ;  /* 0x000000a19ca07221 */ /* 0x002fc20000010000 */
[----:B------:R-:W-:-:S03]  /*9950*/  FADD.FTZ R5, R15, R4 ;  /* 0x000000040f057221 */ /* 0x000fc60000010000 */
[----:B---3--:R-:W-:Y:S01]  /*9960*/  FADD.FTZ R161, R157, R160 ;  /* 0x000000a09da17221 */ /* 0x008fe20000010000 */
[----:B------:R-:W-:-:S02]  /*9970*/  FADD.FTZ R4, R20, R5 ;  /* 0x0000000514047221 */ /* 0x000fc40000010000 */
[----:B------:R-:W1:Y:S01]  /*9980*/  MUFU.EX2 R139, R139 ;  /* 0x0000008b008b7308 */ /* 0x000e620000000800 */
[----:B----4-:R-:W-:-:S01]  /*9990*/  FADD.FTZ R160, R158, R161 ;  /* 0x000000a19ea07221 */ /* 0x010fc20000010000 */
[----:B------:R-:W-:-:S03]  /*99a0*/  FADD.FTZ R5, R21, R4 ;  /* 0x0000000415057221 */ /* 0x000fc60000010000 */
[----:B-----5:R-:W-:Y:S01]  /*99b0*/  FADD.FTZ R161, R159, R160 ;  /* 0x000000a09fa17221 */ /* 0x020fe20000010000 */
[----:B------:R-:W-:-:S02]  /*99c0*/  FADD.FTZ R4, R136, R5 ;  /* 0x0000000588047221 */ /* 0x000fc40000010000 */
[----:B------:R-:W2:Y:S01]  /*99d0*/  MUFU.EX2 R142, R142 ;  /* 0x0000008e008e7308 */ /* 0x000ea20000000800 */
[----:B0-----:R-:W-:-:S01]  /*99e0*/  FADD.FTZ R160, R138, R161 ;  /* 0x000000a18aa07221 */ /* 0x001fc20000010000 */
[----:B------:R-:W-:-:S04]  /*99f0*/  FADD.FTZ R5, R137, R4 ;  /* 0x0000000489057221 */ /* 0x000fc80000010000 */
[----:B------:R-:W-:Y:S02]  /*9a00*/  FADD.FTZ R4, R140, R5 ;  /* 0x000000058c047221 */ /* 0x000fe40000010000 */
[----:B------:R-:W0:Y:S01]  /*9a10*/  MUFU.EX2 R143, R143 ;  /* 0x0000008f008f7308 */ /* 0x000e220000000800 */
[----:B-1----:R-:W-:-:S01]  /*9a20*/  FADD.FTZ R161, R139, R160 ;  /* 0x000000a08ba17221 */ /* 0x002fc20000010000 */
[----:B------:R-:W-:-:S04]  /*9a30*/  FADD.FTZ R5, R141, R4 ;  /* 0x000000048d057221 */ /* 0x000fc80000010000 */
[----:B------:R-:W-:Y:S02]  /*9a40*/  FADD.FTZ R4, R144, R5 ;  /* 0x0000000590047221 */ /* 0x000fe40000010000 */
[----:B------:R-:W1:Y:S01]  /*9a50*/  MUFU.EX2 R146, R146 ;  /* 0x0000009200927308 */ /* 0x000e620000000800 */
[----:B--2---:R-:W-:-:S01]  /*9a60*/  FADD.FTZ R160, R142, R161 ;  /* 0x000000a18ea07221 */ /* 0x004fc20000010000 */
[----:B------:R-:W-:-:S04]  /*9a70*/  FADD.FTZ R5, R145, R4 ;  /* 0x0000000491057221 */ /* 0x000fc80000010000 */
[----:B------:R-:W-:Y:S02]  /*9a80*/  FADD.FTZ R4, R148, R5 ;  /* 0x0000000594047221 */ /* 0x000fe40000010000 */
        /* <DEDUP_REMOVED lines=18> */
[----:B0-----:R-:W-:-:S04]  /*9bb0*/  FADD.FTZ R161, R123, R160 ;  /* 0x000000a07ba17221 */ /* 0x001fc80000010000 */
[----:B------:R-:W-:-:S03]  /*9bc0*/  FADD.FTZ R160, R0, R161 ;  /* 0x000000a100a07221 */ /* 0x000fc60000010000 */
        /* <DEDUP_REMOVED lines=33> */
[----:B------:R-:W-:-:S06]  /*9de0*/  FADD.FTZ R4, R108, R161 ;  /* 0x000000a16c047221 */ /* 0x000fcc0000010000 */
[----:B------:R-:W1:Y:S08]  /*9df0*/  MUFU.EX2 R115, R115 ;  /* 0x0000007300737308 */ /* 0x000e700000000800 */
[----:B------:R-:W3:Y:S08]  /*9e00*/  MUFU.EX2 R112, R112 ;  /* 0x0000007000707308 */ /* 0x000ef00000000800 */
[----:B------:R-:W4:Y:S08]  /*9e10*/  MUFU.EX2 R118, R118 ;  /* 0x0000007600767308 */ /* 0x000f300000000800 */
[----:B------:R-:W5:Y:S08]  /*9e20*/  MUFU.EX2 R113, R113 ;  /* 0x0000007100717308 */ /* 0x000f700000000800 */
[----:B------:R-:W-:Y:S08]  /*9e30*/  MUFU.EX2 R119, R119 ;  /* 0x0000007700777308 */ /* 0x000ff00000000800 */
[----:B------:R-:W5:Y:S08]  /*9e40*/  MUFU.EX2 R116, R116 ;  /* 0x0000007400747308 */ /* 0x000f700000000800 */
[----:B------:R-:W-:Y:S08]  /*9e50*/  MUFU.EX2 R90, R90 ;  /* 0x0000005a005a7308 */ /* 0x000ff00000000800 */
[----:B------:R2:W-:Y:S08]  /*9e60*/  MUFU.EX2 R163, R94 ;  /* 0x0000005e00a37308 */ /* 0x0005f00000000800 */
[----:B------:R-:W5:Y:S01]  /*9e70*/  MUFU.EX2 R89, R89 ;  /* 0x0000005900597308 */ /* 0x000f620000000800 */
[----:B--2---:R-:W-:-:S01]  /*9e80*/  FADD.FTZ R94, R114, R5 ;  /* 0x00000005725e7221 */ /* 0x004fc20000010000 */
[----:B0-----:R-:W-:-:S03]  /*9e90*/  FADD.FTZ R5, R109, R4 ;  /* 0x000000046d057221 */ /* 0x001fc60000010000 */
[----:B-1----:R-:W-:Y:S01]  /*9ea0*/  FADD.FTZ R161, R115, R94 ;  /* 0x0000005e73a17221 */ /* 0x002fe20000010000 */
[----:B---3--:R-:W-:-:S02]  /*9eb0*/  FADD.FTZ R4, R112, R5 ;  /* 0x0000000570047221 */ /* 0x008fc40000010000 */
[----:B------:R-:W-:Y:S01]  /*9ec0*/  MUFU.EX2 R91, R91 ;  /* 0x0000005b005b7308 */ /* 0x000fe20000000800 */
[----:B----4-:R-:W-:-:S01]  /*9ed0*/  FADD.FTZ R94, R118, R161 ;  /* 0x000000a1765e7221 */ /* 0x010fc20000010000 */
[----:B-----5:R-:W-:-:S04]  /*9ee0*/  FADD.FTZ R5, R113, R4 ;  /* 0x0000000471057221 */ /* 0x020fc80000010000 */
[----:B------:R-:W-:Y:S02]  /*9ef0*/  FADD.FTZ R4, R116, R5 ;  /* 0x0000000574047221 */ /* 0x000fe40000010000 */
[----:B------:R-:W0:Y:S02]  /*9f00*/  MUFU.EX2 R92, R92 ;  /* 0x0000005c005c7308 */ /* 0x000e240000000800 */
[----:B------:R-:W-:-:S06]  /*9f10*/  FADD.FTZ R5, R89, R4 ;  /* 0x0000000459057221 */ /* 0x000fcc0000010000 */
[----:B------:R-:W1:Y:S08]  /*9f20*/  MUFU.EX2 R93, R93 ;  /* 0x0000005d005d7308 */ /* 0x000e700000000800 */
[----:B------:R2:W3:Y:S01]  /*9f30*/  MUFU.EX2 R160, R95 ;  /* 0x0000005f00a07308 */ /* 0x0004e20000000800 */
[----:B0-----:R-:W-:-:S07]  /*9f40*/  FADD.FTZ R4, R92, R5 ;  /* 0x000000055c047221 */ /* 0x001fce0000010000 */
[----:B------:R-:W0:Y:S01]  /*9f50*/  MUFU.EX2 R96, R96 ;  /* 0x0000006000607308 */ /* 0x000e220000000800 */
[----:B--2---:R-:W-:-:S01]  /*9f60*/  FADD.FTZ R95, R119, R94 ;  /* 0x0000005e775f7221 */ /* 0x004fc20000010000 */
[----:B-1----:R-:W-:-:S03]  /*9f70*/  FADD.FTZ R5, R93, R4 ;  /* 0x000000045d057221 */ /* 0x002fc60000010000 */
[----:B------:R-:W-:-:S03]  /*9f80*/  FADD.FTZ R94, R90, R95 ;  /* 0x0000005f5a5e7221 */ /* 0x000fc60000010000 */
[----:B------:R-:W1:Y:S01]  /*9f90*/  MUFU.EX2 R98, R98 ;  /* 0x0000006200627308 */ /* 0x000e620000000800 */
[----:B------:R-:W-:-:S04]  /*9fa0*/  FADD.FTZ R94, R91, R94 ;  /* 0x0000005e5b5e7221 */ /* 0x000fc80000010000 */
[----:B------:R-:W-:-:S03]  /*9fb0*/  FADD.FTZ R94, R163, R94 ;  /* 0x0000005ea35e7221 */ /* 0x000fc60000010000 */
[----:B------:R-:W2:Y:S01]  /*9fc0*/  MUFU.EX2 R97, R97 ;  /* 0x0000006100617308 */ /* 0x000ea20000000800 */
[----:B---3--:R-:W-:-:S01]  /*9fd0*/  FADD.FTZ R94, R160, R94 ;  /* 0x0000005ea05e7221 */ /* 0x008fc20000010000 */
[----:B0-----:R-:W-:-:S06]  /*9fe0*/  FADD.FTZ R4, R96, R5 ;  /* 0x0000000560047221 */ /* 0x001fcc0000010000 */
        /* <DEDUP_REMOVED lines=8> */
[----:B------:R-:W-:Y:S01]  /*a070*/  FADD.FTZ R5, R101, R4 ;  /* 0x0000000465057221 */ /* 0x000fe20000010000 */
[----:B--2---:R-:W-:-:S04]  /*a080*/  FADD.FTZ R94, R95, R94 ;  /* 0x0000005e5f5e7221 */ /* 0x004fc80000010000 */
[----:B0-----:R-:W-:Y:S01]  /*a090*/  FADD.FTZ R4, R103, R94 ;  /* 0x0000005e67047221 */ /* 0x001fe20000010000 */
[----:B------:R-:W-:Y:S06]  /*a0a0*/  @!P0 BRA `(.L_x_987) ;  /* 0x0000000000048947 */ /* 0x000fec0003800000 */
[----:B------:R-:W-:Y:S01]  /*a0b0*/  BPT.TRAP 0x1 ;  /* 0x000000040000795c */ /* 0x000fe20000300000 */
.L_x_987:
[----:B------:R-:W-:Y:S01]  /*a0c0*/  ULEA UR6, UR49, UR41, 0x3 ;  /* 0x0000002931067291 */ /* 0x000fe2000f8e183f */
[----:B------:R-:W-:Y:S01]  /*a0d0*/  ISETP.GT.AND P1, PT, R3, UR57, PT ;  /* 0x0000003903007c0c */ /* 0x000fe2000bf24270 */
[----:B------:R-:W-:Y:S01]  /*a0e0*/  UMOV UR45, UR55 ;  /* 0x00000037002d7c82 */ /* 0x000fe20008000000 */
[----:B------:R-:W-:Y:S01]  /*a0f0*/  F2FP.SATFINITE.E4M3.F32.PACK_AB_MERGE_C R12, R13, R12, RZ ;  /* 0x0000000c0d0c723e */ /* 0x000fe200048070ff */
[----:B------:R-:W-:Y:S01]  /*a100*/  UIADD3 UR6, UR6, 0x29860, URZ ;  /* 0x0002986006067890 */ /* 0x000fe2000fffe03f */
[----:B------:R-:W-:Y:S01]  /*a110*/  F2FP.SATFINITE.E4M3.F32.PACK_AB_MERGE_C R0, R127, R0, RZ ;  /* 0x000000007f00723e */ /* 0x000fe200048070ff */
[----:B------:R-:W-:Y:S01]  /*a120*/  UMOV UR49, UR56 ;  /* 0x0000003800317c82 */ /* 0x000fe20008000000 */
[----:B------:R-:W-:Y:S01]  /*a130*/  F2FP.SATFINITE.E4M3.F32.PACK_AB_MERGE_C R2, R160, R163, RZ ;  /* 0x000000a3a002723e */ /* 0x000fe200048070ff */
[----:B------:R-:W-:Y:S01]  /*a140*/  UPRMT UR6, UR40, 0x654, UR6 ;  /* 0x0000065428067896 */ /* 0x000fe20008000006 */
        /* <DEDUP_REMOVED lines=34> */
[----:B------:R-:W-:Y:S01]  /*a370*/  F2FP.SATFINITE.E4M3.F32.PACK_AB_MERGE_C R177, R123, R122, R0 ;  /* 0x0000007a7bb1723e */ /* 0x000fe20004807000 */
[-C--:B------:R-:W-:Y:S01]  /*a380*/  FMUL.FTZ R56, R56, R117.reuse ;  /* 0x0000007538387220 */ /* 0x080fe20000410000 */
[----:B------:R-:W-:Y:S01]  /*a390*/  F2FP.SATFINITE.E4M3.F32.PACK_AB_MERGE_C R169, R91, R90, R2 ;  /* 0x0000005a5ba9723e */ /* 0x000fe20004807002 */
[-C--:B------:R-:W-:Y:S01]  /*a3a0*/  FMUL.FTZ R57, R57, R117.reuse ;  /* 0x0000007539397220 */ /* 0x080fe20000410000 */
[----:B------:R-:W-:Y:S01]  /*a3b0*/  F2FP.SATFINITE.E4M3.F32.PACK_AB_MERGE_C R184, R9, R8, R12 ;  /* 0x0000000809b8723e */ /* 0x000fe2000480700c */
[----:B------:R-:W-:Y:S01]  /*a3c0*/  FMUL.FTZ R60, R60, R117 ;  /* 0x000000753c3c7220 */ /* 0x000fe20000410000 */
[----:B------:R-:W-:Y:S01]  /*a3d0*/  F2FP.SATFINITE.E4M3.F32.PACK_AB_MERGE_C R185, R152, R153, R154 ;  /* 0x0000009998b9723e */ /* 0x000fe2000480709a */
[-C--:B------:R-:W-:Y:S01]  /*a3e0*/  FMUL.FTZ R61, R61, R117.reuse ;  /* 0x000000753d3d7220 */ /* 0x080fe20000410000 */
        /* <DEDUP_REMOVED lines=25> */
[----:B------:R-:W-:Y:S01]  /*a580*/  VIADD R3, R3, 0xffffffff ;  /* 0xffffffff03037836 */ /* 0x000fe20000000000 */
[----:B------:R-:W-:Y:S01]  /*a590*/  F2FP.SATFINITE.E4M3.F32.PACK_AB_MERGE_C R168, R89, R116, R92 ;  /* 0x0000007459a8723e */ /* 0x000fe2000480705c */
[----:B------:R-:W-:Y:S01]  /*a5a0*/  FMUL.FTZ R26, R26, R126 ;  /* 0x0000007e1a1a7220 */ /* 0x000fe20000410000 */
[----:B------:R-:W-:Y:S01]  /*a5b0*/  F2FP.SATFINITE.E4M3.F32.PACK_AB_MERGE_C R170, R97, R96, R100 ;  /* 0x0000006061aa723e */ /* 0x000fe20004807064 */
[----:B------:R-:W-:Y:S01]  /*a5c0*/  FMUL.FTZ R27, R27, R126 ;  /* 0x0000007e1b1b7220 */ /* 0x000fe20000410000 */
[----:B------:R-:W-:Y:S01]  /*a5d0*/  F2FP.SATFINITE.E4M3.F32.PACK_AB_MERGE_C R171, R99, R98, R13 ;  /* 0x0000006263ab723e */ /* 0x000fe2000480700d */
        /* <DEDUP_REMOVED lines=30> */
[----:B------:R-:W-:-:S02]  /*a7c0*/  IMAD.MOV.U32 R0, RZ, RZ, R88 ;  /* 0x000000ffff007224 */ /* 0x000fc400078e0058 */
[----:B------:R-:W-:Y:S01]  /*a7d0*/  IMAD.MOV.U32 R2, RZ, RZ, R7 ;  /* 0x000000ffff027224 */ /* 0x000fe200078e0007 */
[----:B------:R-:W-:Y:S06]  /*a7e0*/  @P1 BRA `(.L_x_988) ;  /* 0xffffffb800481947 */ /* 0x000fec000383ffff */
[----:B------:R-:W-:Y:S01]  /*a7f0*/  IMAD.MOV.U32 R0, RZ, RZ, R88 ;  /* 0x000000ffff007224 */ /* 0x000fe200078e0058 */
[----:B------:R-:W-:Y:S01]  /*a800*/  UMOV UR49, UR56 ;  /* 0x0000003800317c82 */ /* 0x000fe20008000000 */
[----:B------:R-:W-:Y:S01]  /*a810*/  IMAD.MOV.U32 R2, RZ, RZ, R7 ;  /* 0x000000ffff027224 */ /* 0x000fe200078e0007 */
[----:B------:R-:W-:-:S06]  /*a820*/  UMOV UR45, UR55 ;  /* 0x00000037002d7c82 */ /* 0x000fcc0008000000 */
.L_x_970:
[----:B------:R-:W-:Y:S01]  /*a830*/  ULDC UR6, c[0x0][0x448] ;  /* 0x0001120000067ab9 */ /* 0x000fe20000000800 */
[----:B------:R-:W-:Y:S01]  /*a840*/  IADD3 R6, R16, 0x1, -R6 ;  /* 0x0000000110067810 */ /* 0x000fe20007ffe806 */
[----:B------:R-:W-:Y:S01]  /*a850*/  UISETP.NE.AND UP0, UPT, UR6, 0x1, UPT ;  /* 0x000000010600788c */ /* 0x000fe2000bf05270 */
[----:B------:R-:W-:Y:S02]  /*a860*/  ULDC UR11, c[0x0][0x9e4] ;  /* 0x00027900000b7ab9 */ /* 0x000fe40000000800 */
[----:B------:R-:W-:Y:S01]  /*a870*/  R2UR UR14, R6 ;  /* 0x00000000060e72ca */ /* 0x000fe200000e0000 */
[----:B------:R-:W-:Y:S02]  /*a880*/  UISETP.GE.AND UP1, UPT, UR11, 0x1, UPT ;  /* 0x000000010b00788c */ /* 0x000fe4000bf26270 */
[----:B------:R-:W-:-:S04]  /*a890*/  UIADD3 UR10, UR36, 0x7f, URZ ;  /* 0x0000007f240a7890 */ /* 0x000fc8000fffe03f */
[----:B------:R-:W-:Y:S01]  /*a8a0*/  PLOP3.LUT P1, PT, PT, PT, UP1, 0x40, 0x0 ;  /* 0x000000000000781c */ /* 0x000fe20003f2e818 */
[----:B------:R-:W-:Y:S01]  /*a8b0*/  @UP0 ULDC UR6, c[0x0][0x44c] ;  /* 0x0001130000060ab9 */ /* 0x000fe20000000800 */
[----:B------:R-:W-:Y:S01]  /*a8c0*/  @UP0 ULDC UR15, c[0x0][0x450] ;  /* 0x00011400000f0ab9 */ /* 0x000fe20000000800 */
[----:B------:R-:W-:-:S04]  /*a8d0*/  UIMAD.WIDE.U32 UR6, UR10, UR6, URZ ;  /* 0x000000060a0672a5 */ /* 0x000fc8000f8e003f */
[----:B------:R-:W-:-:S04]  /*a8e0*/  @UP0 USHF.R.U32.HI UR10, URZ, UR15, UR7 ;  /* 0x0000000f3f0a0299 */ /* 0x000fc80008011607 */
[----:B------:R-:W-:-:S04]  /*a8f0*/  UIADD3 UR10, UR14, UR10, URZ ;  /* 0x0000000a0e0a7290 */ /* 0x000fc8000fffe03f */
[----:B------:R-:W-:Y:S01]  /*a900*/  UIADD3 UR53, UR10, -UR53, URZ ;  /* 0x800000350a357290 */ /* 0x000fe2000fffe03f */
[----:B------:R-:W-:Y:S11]  /*a910*/  @P1 BRA `(.L_x_989) ;  /* 0x0000000000441947 */ /* 0x000ff60003800000 */
[----:B------:R-:W-:-:S06]  /*a920*/  UISETP.GT.AND UP2, UPT, UR10, -0x1, UPT ;  /* 0xffffffff0a00788c */ /* 0x000fcc000bf44270 */
[----:B------:R-:W-:-:S13]  /*a930*/  PLOP3.LUT P1, PT, PT, PT, UP2, 0x80, 0x0 ;  /* 0x000000000000781c */ /* 0x000fda0003f2f028 */
[----:B------:R-:W-:Y:S05]  /*a940*/  @P1 BRA `(.L_x_990) ;  /* 0x00000000001c1947 */ /* 0x000fea0003800000 */
[----:B------:R-:W-:Y:S02]  /*a950*/  UISETP.NE.AND UP2, UPT, UR11, 0x1, UPT ;  /* 0x000000010b00788c */ /* 0x000fe4000bf45270 */
[----:B------:R-:W-:-:S09]  /*a960*/  ULOP3.LUT UR10, URZ, UR10, URZ, 0x33, !UPT ;  /* 0x0000000a3f0a7292 */ /* 0x000fd2000f8e333f */
[----:B------:R-:W-:Y:S02]  /*a970*/  @UP2 ULDC.64 UR14, c[0x0][0x9e8] ;  /* 0x00027a00000e2ab9 */ /* 0x000fe40000000a00 */
[----:B------:R-:W-:-:S04]  /*a980*/  UIMAD.WIDE.U32 UR6, UR10, UR14, URZ ;  /* 0x0000000e0a0672a5 */ /* 0x000fc8000f8e003f */
[----:B------:R-:W-:-:S04]  /*a990*/  @UP2 USHF.R.U32.HI UR10, URZ, UR15, UR7 ;  /* 0x0000000f3f0a2299 */ /* 0x000fc80008011607 */
[----:B------:R-:W-:Y:S01]  /*a9a0*/  ULOP3.LUT UR10, URZ, UR10, URZ, 0x33, !UPT ;  /* 0x0000000a3f0a7292 */ /* 0x000fe2000f8e333f */
[----:B------:R-:W-:Y:S11]  /*a9b0*/  BRA `(.L_x_991) ;  /* 0x0000000000107947 */ /* 0x000ff60003800000 */
.L_x_990:
[----:B------:R-:W-:-:S11]  /*a9c0*/  UISETP.NE.AND UP2, UPT, UR11, 0x1, UPT ;  /* 0x000000010b00788c */ /* 0x000fd6000bf45270 */
[----:B------:R-:W-:Y:S02]  /*a9d0*/  @UP2 ULDC.64 UR14, c[0x0][0x9e8] ;  /* 0x00027a00000e2ab9 */ /* 0x000fe40000000a00 */
[----:B------:R-:W-:-:S04]  /*a9e0*/  UIMAD.WIDE.U32 UR6, UR10, UR14, URZ ;  /* 0x0000000e0a0672a5 */ /* 0x000fc8000f8e003f */
[----:B------:R-:W-:-:S12]  /*a9f0*/  @UP2 USHF.R.U32.HI UR10, URZ, UR15, UR7 ;  /* 0x0000000f3f0a2299 */ /* 0x000fd80008011607 */
.L_x_991:
[----:B------:R-:W-:-:S04]  /*aa00*/  UIMAD UR10, UR10, UR11, URZ ;  /* 0x0000000b0a0a72a4 */ /* 0x000fc8000f8e023f */
[----:B------:R-:W-:-:S04]  /*aa10*/  UISETP.LT.AND UP2, UPT, UR53, UR10, UPT ;  /* 0x0000000a3500728c */ /* 0x000fc8000bf41270 */
[----:B------:R-:W-:-:S12]  /*aa20*/  USEL UR53, UR53, UR10, !UP2 ;  /* 0x0000000a35357287 */ /* 0x000fd8000d000000 */
.L_x_989:
[----:B------:R-:W-:-:S04]  /*aa30*/  UIADD3 UR6, UR53, 0x9f, URZ ;  /* 0x0000009f35067890 */ /* 0x000fc8000fffe03f */
[----:B------:R-:W-:-:S04]  /*aa40*/  UIMAD.WIDE UR6, UR6, 0x66666667, URZ ;  /* 0x66666667060678a5 */ /* 0x000fc8000f8e023f */
[----:B------:R-:W-:-:S04]  /*aa50*/  USHF.R.U32.HI UR6, URZ, 0x1f, UR7 ;  /* 0x0000001f3f067899 */ /* 0x000fc80008011607 */
[----:B------:R-:W-:-:S04]  /*aa60*/  ULEA.HI.SX32 UR6, UR7, UR6, 0x1a ;  /* 0x0000000607067291 */ /* 0x000fc8000f8fd23f */
[----:B------:R-:W-:-:S04]  /*aa70*/  UISETP.LT.AND UP2, UPT, UR39, UR6, UPT ;  /* 0x000000062700728c */ /* 0x000fc8000bf41270 */
[----:B------:R-:W-:-:S06]  /*aa80*/  USEL UR52, UR39, UR6, !UP2 ;  /* 0x0000000627347287 */ /* 0x000fcc000d000000 */
[----:B------:R-:W-:-:S13]  /*aa90*/  ISETP.GE.AND P1, PT, R3, UR52, PT ;  /* 0x0000003403007c0c */ /* 0x000fda000bf26270 */
[----:B------:R-:W-:Y:S05]  /*aaa0*/  @!P1 BRA `(.L_x_992) ;  /* 0x0000002c003c9947 */ /* 0x000fea0003800000 */
[----:B------:R-:W-:Y:S01]  /*aab0*/  IMAD.MOV.U32 R9, RZ, RZ, R0 ;  /* 0x000000ffff097224 */ /* 0x000fe200078e0000 */
[----:B------:R-:W-:Y:S01]  /*aac0*/  UMOV UR54, UR45 ;  /* 0x0000002d00367c82 */ /* 0x000fe20008000000 */
[----:B------:R-:W-:Y:S01]  /*aad0*/  IMAD.MOV.U32 R7, RZ, RZ, R2 ;  /* 0x000000ffff077224 */ /* 0x000fe200078e0002 */
[----:B------:R-:W-:-:S06]  /*aae0*/  UMOV UR53, UR49 ;  /* 0x0000003100357c82 */ /* 0x000fcc0008000000 */
.L_x_1002:
[----:B------:R-:W-:Y:S01]  /*aaf0*/  ISETP.NE.AND P2, PT, RZ, UR43, PT ;  /* 0x0000002bff007c0c */ /* 0x000fe2000bf45270 */
[----:B------:R-:W-:-:S04]  /*ab00*/  UISETP.NE.AND UP2, UPT, UR53, 0x1, UPT ;  /* 0x000000013500788c */ /* 0x000fc8000bf45270 */
[----:B------:R-:W-:-:S04]  /*ab10*/  USEL UR45, URZ, 0x1, UP2 ;  /* 0x000000013f2d7887 */ /* 0x000fc80009000000 */
[----:B------:R-:W-:-:S04]  /*ab20*/  ULOP3.LUT UR45, UR54, UR45, URZ, 0x3c, !UPT ;  /* 0x0000002d362d7292 */ /* 0x000fc8000f8e3c3f */
[----:B------:R-:W-:Y:S08]  /*ab30*/  @P2 BRA `(.L_x_993) ;  /* 0x0000000000382947 */ /* 0x000ff00003800000 */
[----:B------:R-:W-:Y:S05]  /*ab40*/  @!P0 BRA `(.L_x_994) ;  /* 0x0000000000048947 */ /* 0x000fea0003800000 */
[----:B------:R-:W-:Y:S01]  /*ab50*/  BPT.TRAP 0x1 ;  /* 0x000000040000795c */ /* 0x000fe20000300000 */
.L_x_994:
        /* <DEDUP_REMOVED lines=9> */
.L_x_995:
[----:B-1----:R-:W-:Y:S05]  /*abf0*/  @P1 BRA `(.L_x_993) ;  /* 0x0000000000081947 */ /* 0x002fea0003800000 */
[----:B------:R-:W1:Y:S02]  /*ac00*/  SYNCS.PHASECHK.TRANS64.TRYWAIT P1, [UR6+0x29830], R0 ;  /* 0x02983000ff0075a7 */ /* 0x000e640008020146 */
[----:B-1----:R-:W-:Y:S05]  /*ac10*/  @!P1 BRA `(.L_x_996) ;  /* 0x000000e400949947 */ /* 0x002fea0003800000 */
.L_x_993:
[----:B------:R-:W2:Y:S01]  /*ac20*/  S2R R2, SR_TID.X ;  /* 0x0000000000027919 */ /* 0x000ea20000002100 */
        /* <DEDUP_REMOVED lines=21> */
[----:B--2---:R-:W-:Y:S01]  /*ad80*/  SHF.R.U32.HI R2, RZ, 0x7, R2 ;  /* 0x00000007ff027819 */ /* 0x004fe20000011602 */
[----:B------:R-:W-:Y:S01]  /*ad90*/  UMOV UR19, 0x80000020 ;  /* 0x8000002000137882 */ /* 0x000fe20000000000 */
[----:B------:R-:W-:Y:S01]  /*ada0*/  UIADD3 UR22, UR55, 0x502, URZ ;  /* 0x0000050237167890 */ /* 0x000fe2000fffe03f */
[----:B------:R-:W-:-:S02]  /*adb0*/  UMOV UR23, 0x80000020 ;  /* 0x8000002000177882 */ /* 0x000fc40000000000 */
[----:B01----:R-:W-:-:S05]  /*adc0*/  VIADD R0, R2, 0x8 ;  /* 0x0000000802007836 */ /* 0x003fca0000000000 */
        /* <DEDUP_REMOVED lines=164> */
.L_x_998:
[----:B------:R-:W-:Y:S01]  /*b810*/  ULEA UR6, UR53, UR41, 0x3 ;  /* 0x0000002935067291 */ /* 0x000fe2000f8e183f */
[----:B------:R-:W-:-:S05]  /*b820*/  IMAD.U32 R0, RZ, RZ, UR54 ;  /* 0x00000036ff007e24 */ /* 0x000fca000f8e00ff */
[----:B------:R-:W-:-:S04]  /*b830*/  SHF.L.U32 R0, R0, 0x1f, RZ ;  /* 0x0000001f00007819 */ /* 0x000fc800000006ff */
[----:B------:R0:W1:Y:S01]  /*b840*/  SYNCS.PHASECHK.TRANS64.TRYWAIT P1, [UR6+0x29850], R0 ;  /* 0x02985000ff0075a7 */ /* 0x0000620008020146 */
[----:B------:R-:W-:Y:S05]  /*b850*/  @!P0 BRA `(.L_x_999) ;  /* 0x0000000000048947 */ /* 0x000fea0003800000 */
[----:B------:R-:W-:Y:S01]  /*b860*/  BPT.TRAP 0x1 ;  /* 0x000000040000795c */ /* 0x000fe20000300000 */
.L_x_999:
[----:B-1----:R-:W-:Y:S05]  /*b870*/  @P1 BRA `(.L_x_997) ;  /* 0x0000000000081947 */ /* 0x002fea0003800000 */
[----:B------:R-:W1:Y:S02]  /*b880*/  SYNCS.PHASECHK.TRANS64.TRYWAIT P1, [UR6+0x29850], R0 ;  /* 0x02985000ff0075a7 */ /* 0x000e640008020146 */
[----:B-1----:R-:W-:Y:S05]  /*b890*/  @!P1 BRA `(.L_x_1000) ;  /* 0x000000d8008c9947 */ /* 0x002fea0003800000 */
.L_x_997:
[----:B------:R-:W-:Y:S01]  /*b8a0*/  UIADD3 UR6, UR41, 0x400, URZ ;  /* 0x0000040029067890 */ /* 0x000fe2000fffe03f */
[----:B------:R-:W-:Y:S01]  /*b8b0*/  WARPGROUP.ARRIVE ;  /* 0x00000000000079c5 */ /* 0x000fe20000000000 */
[----:B------:R-:W-:Y:S01]  /*b8c0*/  UMOV UR7, 0xc0000010 ;  /* 0xc000001000077882 */ /* 0x000fe20000000000 */
[----:B01----:R-:W-:Y:S01]  /*b8d0*/  FMNMX.FTZ R0, R152, R7, !PT ;  /* 0x0000000798007209 */ /* 0x003fe20007810000 */
[----:B------:R-:W-:-:S03]  /*b8e0*/  USHF.R.U32.HI UR6, URZ, 0x4, UR6 ;  /* 0x000000043f067899 */ /* 0x000fc60008011606 */
[----:B------:R-:W0:Y:S01]  /*b8f0*/  S2R R197, SR_TID.X ;  /* 0x0000000000c57919 */ /* 0x000e220000002100 */
[----:B------:R-:W-:Y:S01]  /*b900*/  FMNMX.FTZ R11, R153, R0, !PT ;  /* 0x00000000990b7209 */ /* 0x000fe20007810000 */
[----:B------:R-:W-:Y:S01]  /*b910*/  ULOP3.LUT UR6, UR6, 0x3fff, URZ, 0xc0, !UPT ;  /* 0x00003fff06067892 */ /* 0x000fe2000f8ec03f */
[----:B------:R-:W-:Y:S02]  /*b920*/  FMNMX.FTZ R0, R154, R9, !PT ;  /* 0x000000099a007209 */ /* 0x000fe40007810000 */
[----:B------:R-:W-:Y:S01]  /*b930*/  FMNMX.FTZ R2, R156, R11, !PT ;  /* 0x0000000b9c027209 */ /* 0x000fe20007810000 */
[----:B------:R-:W-:Y:S01]  /*b940*/  ULOP3.LUT UR6, UR6, 0x10000, URZ, 0xfc, !UPT ;  /* 0x0001000006067892 */ /* 0x000fe2000f8efc3f */
[----:B------:R-:W-:Y:S02]  /*b950*/  FMNMX.FTZ R11, R155, R0, !PT ;  /* 0x000000009b0b7209 */ /* 0x000fe40007810000 */
[----:B------:R-:W-:Y:S01]  /*b960*/  FMNMX.FTZ R13, R157, R2, !PT ;  /* 0x000000029d0d7209 */ /* 0x000fe20007810000 */
[----:B------:R-:W-:Y:S01]  /*b970*/  UIMAD UR10, UR53, 0x500, UR6 ;  /* 0x00000500350a78a4 */ /* 0x000fe2000f8e0206 */
[----:B------:R-:W-:-:S02]  /*b980*/  FMNMX.FTZ R0, R158, R11, !PT ;  /* 0x0000000b9e007209 */ /* 0x000fc40007810000 */
[----:B------:R-:W-:Y:S02]  /*b990*/  FMNMX.FTZ R2, R160, R13, !PT ;  /* 0x0000000da0027209 */ /* 0x000fe40007810000 */
[----:B------:R-:W-:Y:S02]  /*b9a0*/  FMNMX.FTZ R11, R159, R0, !PT ;  /* 0x000000009f0b7209 */ /* 0x000fe40007810000 */
[----:B------:R-:W-:Y:S01]  /*b9b0*/  UMOV UR6, UR10 ;  /* 0x0000000a00067c82 */ /* 0x000fe20008000000 */
[----:B------:R-:W-:Y:S01]  /*b9c0*/  FMNMX.FTZ R13, R161, R2, !PT ;  /* 0x00000002a10d7209 */ /* 0x000fe20007810000 */
[----:B------:R-:W-:Y:S01]  /*b9d0*/  QGMMA.64x128x32.F32.E4M3.E4M3 R24, R184, gdesc[UR4], R24, gsb0 ;  /* 0x01e00004b8187df3 */ /* 0x000fe20008000818 */
[----:B------:R-:W-:Y:S01]  /*b9e0*/  UIADD3 UR6, UR10, 0x100, URZ ;  /* 0x000001000a067890 */ /* 0x000fe2000fffe03f */
[----:B------:R-:W-:Y:S01]  /*b9f0*/  FMNMX.FTZ R0, R162, R11, !PT ;  /* 0x0000000ba2007209 */ /* 0x000fe20007810000 */
[----:B------:R-:W-:Y:S01]  /*ba00*/  UMOV UR7, 0xc0000010 ;  /* 0xc000001000077882 */ /* 0x000fe20000000000 */
        /* <DEDUP_REMOVED lines=68> */
[----:B0-----:R-:W-:Y:S01]  /*be50*/  SHF.R.U32.HI R197, RZ, 0x7, R197 ;  /* 0x00000007ffc57819 */ /* 0x001fe200000116c5 */
[----:B------:R-:W0:Y:S01]  /*be60*/  SHFL.BFLY PT, R11, R6, 0x2, 0x1f ;  /* 0x0c401f00060b7f89 */ /* 0x000e2200000e0000 */
[----:B------:R-:W-:Y:S02]  /*be70*/  WARPGROUP.DEPBAR.LE gsb0, 0x0 ;  /* 0x00008000000079c5 */ /* 0x000fe40000010000 */
        /* <DEDUP_REMOVED lines=11> */
[----:B------:R-:W-:-:S04]  /*bf30*/  FADD.FTZ R7, -R2, R7 ;  /* 0x0000000702077221 */ /* 0x000fc80000010100 */
[----:B------:R-:W-:Y:S01]  /*bf40*/  FMUL.FTZ R6, R7, UR37 ;  /* 0x0000002507067c20 */ /* 0x000fe20008410000 */
[----:B-1----:R-:W-:-:S05]  /*bf50*/  FMNMX.FTZ R0, R13, R0, !PT ;  /* 0x000000000d007209 */ /* 0x002fca0007810000 */
[----:B------:R-:W-:Y:S01]  /*bf60*/  MUFU.EX2 R6, R6 ;  /* 0x0000000600067308 */ /* 0x000fe20000000800 */
[----:B------:R-:W-:-:S01]  /*bf70*/  FADD.FTZ R7, -R0, R9 ;  /* 0x0000000900077221 */ /* 0x000fc20000010100 */
[----:B------:R-:W-:-:S03]  /*bf80*/  IMAD.U32 R9, RZ, RZ, UR37 ;  /* 0x00000025ff097e24 */ /* 0x000fc6000f8e00ff */
[----:B------:R-:W-:Y:S01]  /*bf90*/  FMUL.FTZ R7, R7, UR37 ;  /* 0x0000002507077c20 */ /* 0x000fe20008410000 */
[----:B------:R-:W-:-:S04]  /*bfa0*/  FFMA.FTZ R196, R2, R9, -8 ;  /* 0xc100000002c47423 */ /* 0x000fc80000010009 */
[--C-:B------:R-:W-:Y:S01]  /*bfb0*/  FFMA.FTZ R8, R153, UR37, -R196.reuse ;  /* 0x0000002599087c23 */ /* 0x100fe200080108c4 */
[----:B------:R-:W-:-:S01]  /*bfc0*/  FFMA.FTZ R21, R137, UR37, -R196 ;  /* 0x0000002589157c23 */ /* 0x000fc200080108c4 */
[--C-:B------:R-:W-:Y:S01]  /*bfd0*/  FFMA.FTZ R137, R141, UR37, -R196.reuse ;  /* 0x000000258d897c23 */ /* 0x100fe200080108c4 */
[----:B------:R-:W-:Y:S02]  /*bfe0*/  IMAD.U32 R153, RZ, RZ, UR37 ;  /* 0x00000025ff997e24 */ /* 0x000fe4000f8e00ff */
[--C-:B------:R-:W-:Y:S01]  /*bff0*/  FFMA.FTZ R141, R145, UR37, -R196.reuse ;  /* 0x00000025918d7c23 */ /* 0x100fe200080108c4 */
[----:B------:R-:W-:-:S01]  /*c000*/  FFMA.FTZ R145, R149, UR37, -R196 ;  /* 0x0000002595917c23 */ /* 0x000fc200080108c4 */
[--C-:B------:R-:W-:Y:S01]  /*c010*/  FFMA.FTZ R149, R101, UR37, -R196.reuse ;  /* 0x0000002565957c23 */ /* 0x100fe200080108c4 */
[----:B------:R-:W-:-:S01]  /*c020*/  FFMA.FTZ R20, R136, UR37, -R196 ;  /* 0x0000002588147c23 */ /* 0x000fc200080108c4 */
[----:B------:R-:W-:Y:S01]  /*c030*/  FFMA.FTZ R101, R0, R153, -8 ;  /* 0xc100000000657423 */ /* 0x000fe20000010099 */
[----:B------:R-:W-:-:S01]  /*c040*/  FFMA.FTZ R136, R140, UR37, -R196 ;  /* 0x000000258c887c23 */ /* 0x000fc200080108c4 */
[--C-:B------:R-:W-:Y:S01]  /*c050*/  FFMA.FTZ R140, R144, UR37, -R196.reuse ;  /* 0x00000025908c7c23 */ /* 0x100fe200080108c4 */
[----:B------:R-:W-:-:S01]  /*c060*/  FFMA.FTZ R9, R152, UR37, -R196 ;  /* 0x0000002598097c23 */ /* 0x000fc200080108c4 */
[----:B------:R-:W-:Y:S01]  /*c070*/  FFMA.FTZ R144, R148, UR37, -R196 ;  /* 0x0000002594907c23 */ /* 0x000fe200080108c4 */
[----:B------:R-:W-:-:S01]  /*c080*/  FFMA.FTZ R148, R154, UR37, -R101 ;  /* 0x000000259a947c23 */ /* 0x000fc20008010865 */
[----:B------:R-:W-:Y:S01]  /*c090*/  FFMA.FTZ R153, R155, UR37, -R101 ;  /* 0x000000259b997c23 */ /* 0x000fe20008010865 */
        /* <DEDUP_REMOVED lines=9> */
[----:B------:R-:W-:-:S01]  /*c130*/  FFMA.FTZ R157, R163, UR37, -R101 ;  /* 0x00000025a39d7c23 */ /* 0x000fc20008010865 */
[----:B------:R-:W-:Y:S01]  /*c140*/  FFMA.FTZ R14, R164, UR37, -R196 ;  /* 0x00000025a40e7c23 */ /* 0x000fe200080108c4 */
[----:B------:R-:W-:-:S01]  /*c150*/  FFMA.FTZ R156, R166, UR37, -R101 ;  /* 0x00000025a69c7c23 */ /* 0x000fc20008010865 */
[----:B------:R-:W-:Y:S01]  /*c160*/  FFMA.FTZ R15, R165, UR37, -R196 ;  /* 0x00000025a50f7c23 */ /* 0x000fe200080108c4 */
        /* <DEDUP_REMOVED lines=40> */
[----:B------:R-:W-:Y:S01]  /*c3f0*/  IADD3 R164, -R197, 0xb, RZ ;  /* 0x0000000bc5a47810 */ /* 0x000fe20007ffe1ff */
[----:B------:R-:W-:Y:S01]  /*c400*/  FFMA.FTZ R109, R109, UR37, -R196 ;  /* 0x000000256d6d7c23 */ /* 0x000fe200080108c4 */
[----:B------:R-:W0:Y:S01]  /*c410*/  S2R R197, SR_TID.X ;  /* 0x0000000000c57919 */ /* 0x000e220000002100 */
[----:B------:R-:W3:Y:S01]  /*c420*/  MUFU.EX2 R11, R11 ;  /* 0x0000000b000b7308 */ /* 0x000ee20000000800 */
[----:B-1----:R-:W-:-:S01]  /*c430*/  FADD.FTZ R4, R10, R5 ;  /* 0x000000050a047221 */ /* 0x002fc20000010000 */
[----:B------:R-:W-:-:S02]  /*c440*/  WARPGROUP.DEPBAR.LE gsb0, 0x0 ;  /* 0x00008000000079c5 */ /* 0x000fc40000010000 */
[----:B------:R-:W-:Y:S01]  /*c450*/  WARPGROUP.ARRIVE ;  /* 0x00000000000079c5 */ /* 0x000fe20000000000 */
[----:B------:R-:W-:Y:S01]  /*c460*/  FFMA.FTZ R111, R111, UR37, -R101 ;  /* 0x000000256f6f7c23 */ /* 0x000fe20008010865 */
[----:B------:R-:W-:-:S01]  /*c470*/  FFMA.FTZ R112, R112, UR37, -R196 ;  /* 0x0000002570707c23 */ /* 0x000fc200080108c4 */
[----:B------:R-:W-:Y:S01]  /*c480*/  FFMA.FTZ R114, R114, UR37, -R101 ;  /* 0x0000002572727c23 */ /* 0x000fe20008010865 */
[----:B------:R-:W1:Y:S01]  /*c490*/  MUFU.EX2 R155, R155 ;  /* 0x0000009b009b7308 */ /* 0x000e620000000800 */
[----:B--2---:R-:W-:-:S01]  /*c4a0*/  FADD.FTZ R158, R152, R161 ;  /* 0x000000a1989e7221 */ /* 0x004fc20000010000 */
[----:B------:R-:W-:Y:S01]  /*c4b0*/  QGMMA.64x128x32.F32.E4M3.E4M3 R24, R176, gdesc[UR4], R24, gsb0 ;  /* 0x01e00004b0187df3 */ /* 0x000fe20008000818 */
[----:B------:R-:W-:Y:S01]  /*c4c0*/  UIADD3 UR6, UR10, 0x300, URZ ;  /* 0x000003000a067890 */ /* 0x000fe2000fffe03f */
[--C-:B------:R-:W-:Y:S01]  /*c4d0*/  FFMA.FTZ R113, R113, UR37, -R196.reuse ;  /* 0x0000002571717c23 */ /* 0x100fe200080108c4 */
[----:B------:R-:W-:Y:S01]  /*c4e0*/  UMOV UR7, 0xc0000010 ;  /* 0xc000001000077882 */ /* 0x000fe20000000000 */
[----:B------:R-:W-:Y:S01]  /*c4f0*/  FFMA.FTZ R115, R115, UR37, -R101 ;  /* 0x0000002573737c23 */ /* 0x000fe20008010865 */
[----:B------:R-:W-:-:S01]  /*c500*/  FFMA.FTZ R116, R116, UR37, -R196 ;  /* 0x0000002574747c23 */ /* 0x000fc200080108c4 */
[----:B------:R-:W2:Y:S01]  /*c510*/  MUFU.EX2 R12, R12 ;  /* 0x0000000c000c7308 */ /* 0x000ea20000000800 */
[----:B---3--:R-:W-:-:S01]  /*c520*/  FADD.FTZ R5, R11, R4 ;  /* 0x000000040b057221 */ /* 0x008fc20000010000 */
[----:B------:R-:W-:Y:S01]  /*c530*/  FFMA.FTZ R118, R118, UR37, -R101 ;  /* 0x0000002576767c23 */ /* 0x000fe20008010865 */
[----:B------:R-:W-:-:S01]  /*c540*/  FFMA.FTZ R117, R117, UR37, -R196 ;  /* 0x0000002575757c23 */ /* 0x000fc200080108c4 */
[----:B------:R-:W-:Y:S01]  /*c550*/  FFMA.FTZ R119, R119, UR37, -R101 ;  /* 0x0000002577777c23 */ /* 0x000fe20008010865 */
[----:B------:R-:W-:-:S01]  /*c560*/  FFMA.FTZ R88, R88, UR37, -R196 ;  /* 0x0000002558587c23 */ /* 0x000fc200080108c4 */
[----:B------:R-:W-:Y:S01]  /*c570*/  FFMA.FTZ R90, R90, UR37, -R101 ;  /* 0x000000255a5a7c23 */ /* 0x000fe20008010865 */
[----:B------:R-:W-:-:S01]  /*c580*/  FFMA.FTZ R89, R89, UR37, -R196 ;  /* 0x0000002559597c23 */ /* 0x000fc200080108c4 */
[----:B------:R-:W3:Y:S01]  /*c590*/  MUFU.EX2 R154, R154 ;  /* 0x0000009a009a7308 */ /* 0x000ee20000000800 */
[----:B-1----:R-:W-:-:S01]  /*c5a0*/  FADD.FTZ R161, R155, R158 ;  /* 0x0000009e9ba17221 */ /* 0x002fc20000010000 */
[----:B------:R-:W-:Y:S01]  /*c5b0*/  FFMA.FTZ R91, R91, UR37, -R101 ;  /* 0x000000255b5b7c23 */ /* 0x000fe20008010865 */
[----:B------:R-:W-:-:S01]  /*c5c0*/  FFMA.FTZ R92, R92, UR37, -R196 ;  /* 0x000000255c5c7c23 */ /* 0x000fc200080108c4 */
[----:B------:R-:W-:Y:S01]  /*c5d0*/  FFMA.FTZ R94, R94, UR37, -R101 ;  /* 0x000000255e5e7c23 */ /* 0x000fe20008010865 */
[----:B------:R-:W-:-:S01]  /*c5e0*/  FFMA.FTZ R93, R93, UR37, -R196 ;  /* 0x000000255d5d7c23 */ /* 0x000fc200080108c4 */
[----:B------:R-:W-:Y:S01]  /*c5f0*/  FFMA.FTZ R95, R95, UR37, -R101 ;  /* 0x000000255f5f7c23 */ /* 0x000fe20008010865 */
[----:B0-----:R-:W-:Y:S01]  /*c600*/  LOP3.LUT P1, RZ, R197, 0x7f, RZ, 0xc0, !PT ;  /* 0x0000007fc5ff7812 */ /* 0x001fe2000782c0ff */
[----:B------:R-:W0:Y:S01]  /*c610*/  MUFU.EX2 R13, R13 ;  /* 0x0000000d000d7308 */ /* 0x000e220000000800 */
[----:B--2---:R-:W-:-:S01]  /*c620*/  FADD.FTZ R4, R12, R5 ;  /* 0x000000050c047221 */ /* 0x004fc20000010000 */
[----:B------:R-:W-:Y:S01]  /*c630*/  FFMA.FTZ R96, R96, UR37, -R196 ;  /* 0x0000002560607c23 */ /* 0x000fe200080108c4 */
[----:B------:R-:W-:-:S01]  /*c640*/  FFMA.FTZ R98, R98, UR37, -R101 ;  /* 0x0000002562627c23 */ /* 0x000fc20008010865 */
[----:B------:R-:W-:Y:S01]  /*c650*/  FFMA.FTZ R97, R97, UR37, -R196 ;  /* 0x0000002561617c23 */ /* 0x000fe200080108c4 */
[----:B------:R-:W-:-:S01]  /*c660*/  FFMA.FTZ R99, R99, UR37, -R101 ;  /* 0x0000002563637c23 */ /* 0x000fc20008010865 */
[----:B------:R-:W-:Y:S01]  /*c670*/  FFMA.FTZ R100, R100, UR37, -R196 ;  /* 0x0000002564647c23 */ /* 0x000fe200080108c4 */
[----:B------:R-:W-:-:S01]  /*c680*/  FFMA.FTZ R102, R102, UR37, -R101 ;  /* 0x0000002566667c23 */ /* 0x000fc20008010865 */
[----:B------:R-:W1:Y:S01]  /*c690*/  MUFU.EX2 R157, R157 ;  /* 0x0000009d009d7308 */ /* 0x000e620000000800 */
[----:B---3--:R-:W-:-:S01]  /*c6a0*/  FADD.FTZ R158, R154, R161 ;  /* 0x000000a19a9e7221 */ /* 0x008fc20000010000 */
        /* <DEDUP_REMOVED lines=33> */
[----:B--2---:R-:W-:-:S04]  /*c8c0*/  FADD.FTZ R4, R140, R5 ;  /* 0x000000058c047221 */ /* 0x004fc80000010000 */
[----:B------:R-:W1:Y:S01]  /*c8d0*/  MUFU.EX2 R141, R141 ;  /* 0x0000008d008d7308 */ /* 0x000e620000000800 */
[----:B------:R-:W-:-:S07]  /*c8e0*/  UMOV UR7, 0xc0000010 ;  /* 0xc000001000077882 */ /* 0x000fce0000000000 */
        /* <DEDUP_REMOVED lines=77> */
[----:B0-----:R-:W-:-:S01]  /*cdc0*/  FADD.FTZ R158, R118, R161 ;  /* 0x000000a1769e7221 */ /* 0x001fc20000010000 */
[----:B------:R-:W-:-:S06]  /*cdd0*/  IMAD.U32 R161, RZ, RZ, UR49 ;  /* 0x00000031ffa17e24 */ /* 0x000fcc000f8e00ff */
[----:B------:R-:W-:Y:S01]  /*cde0*/  MUFU.EX2 R88, R88 ;  /* 0x0000005800587308 */ /* 0x000fe20000000800 */
[----:B-1----:R-:W-:-:S01]  /*cdf0*/  FADD.FTZ R5, R117, R4 ;  /* 0x0000000475057221 */ /* 0x002fc20000010000 */
[----:B------:R-:W-:-:S05]  /*ce00*/  @!P1 LEA R4, R161, UR41, 0x3 ;  /* 0x00000029a1049c11 */ /* 0x000fca000f8e18ff */
[----:B------:R-:W-:Y:S01]  /*ce10*/  @!P1 VIADD R4, R4, 0x29840 ;  /* 0x0002984004049836 */ /* 0x000fe20000000000 */
[----:B------:R-:W0:Y:S04]  /*ce20*/  MUFU.EX2 R90, R90 ;  /* 0x0000005a005a7308 */ /* 0x000e280000000800 */
[----:B------:R-:W-:Y:S01]  /*ce30*/  @!P1 PRMT R4, RZ, 0x654, R4 ;  /* 0x00000654ff049816 */ /* 0x000fe20000000004 */
[----:B------:R1:W-:Y:S06]  /*ce40*/  BAR.ARV R164, 0x100 ;  /* 0x000400a40000751d */ /* 0x0003ec0000002000 */
[----:B------:R-:W-:Y:S01]  /*ce50*/  MUFU.EX2 R89, R89 ;  /* 0x0000005900597308 */ /* 0x000fe20000000800 */
[----:B------:R3:W-:Y:S07]  /*ce60*/  @!P1 SYNCS.ARRIVE.TRANS64.RED.A1T0 RZ, [R4+URZ], RZ ;  /* 0x000000ff04ff99a7 */ /* 0x0007ee000810043f */
[----:B------:R-:W4:Y:S08]  /*ce70*/  MUFU.EX2 R91, R91 ;  /* 0x0000005b005b7308 */ /* 0x000f300000000800 */
[----:B------:R-:W-:Y:S08]  /*ce80*/  MUFU.EX2 R92, R92 ;  /* 0x0000005c005c7308 */ /* 0x000ff00000000800 */
[----:B------:R-:W5:Y:S08]  /*ce90*/  MUFU.EX2 R163, R94 ;  /* 0x0000005e00a37308 */ /* 0x000f700000000800 */
[----:B------:R-:W-:Y:S08]  /*cea0*/  MUFU.EX2 R93, R93 ;  /* 0x0000005d005d7308 */ /* 0x000ff00000000800 */
[----:B------:R2:W1:Y:S08]  /*ceb0*/  MUFU.EX2 R160, R95 ;  /* 0x0000005f00a07308 */ /* 0x0004700000000800 */
[----:B------:R-:W-:Y:S01]  /*cec0*/  MUFU.EX2 R96, R96 ;  /* 0x0000006000607308 */ /* 0x000fe20000000800 */
[----:B--2---:R-:W-:-:S04]  /*ced0*/  FADD.FTZ R95, R119, R158 ;  /* 0x0000009e775f7221 */ /* 0x004fc80000010000 */
[----:B0-----:R-:W-:-:S03]  /*cee0*/  FADD.FTZ R158, R90, R95 ;  /* 0x0000005f5a9e7221 */ /* 0x001fc60000010000 */
[----:B------:R0:W2:Y:S01]  /*cef0*/  MUFU.EX2 R94, R98 ;  /* 0x00000062005e7308 */ /* 0x0000a20000000800 */
[----:B----4-:R-:W-:-:S04]  /*cf00*/  FADD.FTZ R158, R91, R158 ;  /* 0x0000009e5b9e7221 */ /* 0x010fc80000010000 */
[----:B-----5:R-:W-:-:S03]  /*cf10*/  FADD.FTZ R158, R163, R158 ;  /* 0x0000009ea39e7221 */ /* 0x020fc60000010000 */
[----:B------:R-:W4:Y:S01]  /*cf20*/  MUFU.EX2 R97, R97 ;  /* 0x0000006100617308 */ /* 0x000f220000000800 */
[----:B0-----:R-:W-:-:S01]  /*cf30*/  FADD.FTZ R98, R88, R5 ;  /* 0x0000000558627221 */ /* 0x001fc20000010000 */
[----:B-1----:R-:W-:-:S03]  /*cf40*/  FADD.FTZ R95, R160, R158 ;  /* 0x0000009ea05f7221 */ /* 0x002fc60000010000 */
[----:B------:R-:W-:-:S03]  /*cf50*/  FADD.FTZ R5, R89, R98 ;  /* 0x0000006259057221 */ /* 0x000fc60000010000 */
[----:B------:R-:W0:Y:S01]  /*cf60*/  MUFU.EX2 R162, R99 ;  /* 0x0000006300a27308 */ /* 0x000e220000000800 */
[----:B------:R-:W-:-:S01]  /*cf70*/  FADD.FTZ R98, R92, R5 ;  /* 0x000000055c627221 */ /* 0x000fc20000010000 */
[----:B--2---:R-:W-:-:S03]  /*cf80*/  FADD.FTZ R95, R94, R95 ;  /* 0x0000005f5e5f7221 */ /* 0x004fc60000010000 */
[----:B------:R-:W-:-:S03]  /*cf90*/  FADD.FTZ R5, R93, R98 ;  /* 0x000000625d057221 */ /* 0x000fc60000010000 */
[----:B------:R-:W1:Y:S01]  /*cfa0*/  MUFU.EX2 R100, R100 ;  /* 0x0000006400647308 */ /* 0x000e620000000800 */
[----:B---3--:R-:W-:-:S04]  /*cfb0*/  FADD.FTZ R4, R96, R5 ;  /* 0x0000000560047221 */ /* 0x008fc80000010000 */
[----:B----4-:R-:W-:-:S03]  /*cfc0*/  FADD.FTZ R5, R97, R4 ;  /* 0x0000000461057221 */ /* 0x010fc60000010000 */
[----:B------:R-:W2:Y:S01]  /*cfd0*/  MUFU.EX2 R102, R102 ;  /* 0x0000006600667308 */ /* 0x000ea20000000800 */
[----:B0-----:R-:W-:-:S07]  /*cfe0*/  FADD.FTZ R95, R162, R95 ;  /* 0x0000005fa25f7221 */ /* 0x001fce0000010000 */
[----:B------:R-:W0:Y:S01]  /*cff0*/  MUFU.EX2 R149, R149 ;  /* 0x0000009500957308 */ /* 0x000e220000000800 */
[----:B-1----:R-:W-:-:S07]  /*d000*/  FADD.FTZ R4, R100, R5 ;  /* 0x0000000564047221 */ /* 0x002fce0000010000 */
[----:B------:R-:W1:Y:S01]  /*d010*/  MUFU.EX2 R101, R101 ;  /* 0x0000006500657308 */ /* 0x000e620000000800 */
[----:B--2---:R-:W-:-:S01]  /*d020*/  FADD.FTZ R95, R102, R95 ;  /* 0x0000005f665f7221 */ /* 0x004fc20000010000 */
[----:B0-----:R-:W-:-:S03]  /*d030*/  FADD.FTZ R5, R149, R4 ;  /* 0x0000000495057221 */ /* 0x001fc60000010000 */
[----:B-1----:R-:W-:Y:S01]  /*d040*/  FADD.FTZ R4, R101, R95 ;  /* 0x0000005f65047221 */ /* 0x002fe20000010000 */
[----:B------:R-:W-:Y:S06]  /*d050*/  @!P0 BRA `(.L_x_1001) ;  /* 0x0000000000048947 */ /* 0x000fec0003800000 */
[----:B------:R-:W-:Y:S01]  /*d060*/  BPT.TRAP 0x1 ;  /* 0x000000040000795c */ /* 0x000fe20000300000 */
.L_x_1001:
        /* <DEDUP_REMOVED lines=111> */
[----:B------:R-:W-:-:S02]  /*d760*/  VIADD R3, R3, 0xffffffff ;  /* 0xffffffff03037836 */ /* 0x000fc40000000000 */
[----:B------:R-:W-:Y:S02]  /*d770*/  IMAD.MOV.U32 R9, RZ, RZ, R0 ;  /* 0x000000ffff097224 */ /* 0x000fe400078e0000 */
[----:B------:R-:W-:Y:S01]  /*d780*/  IMAD.MOV.U32 R7, RZ, RZ, R2 ;  /* 0x000000ffff077224 */ /* 0x000fe200078e0002 */
[----:B------:R-:W-:Y:S06]  /*d790*/  @P1 BRA `(.L_x_1002) ;  /* 0xffffffd000d41947 */ /* 0x000fec000383ffff */
.L_x_992:
[----:B------:R-:W-:-:S13]  /*d7a0*/  ISETP.GE.AND P1, PT, R3, UR39, PT ;  /* 0x0000002703007c0c */ /* 0x000fda000bf26270 */
[----:B------:R-:W-:Y:S05]  /*d7b0*/  @!P1 BRA `(.L_x_1003) ;  /* 0x0000004400e89947 */ /* 0x000fea0003800000 */
[----:B------:R-:W-:Y:S01]  /*d7c0*/  IMAD.MOV.U32 R7, RZ, RZ, R0 ;  /* 0x000000ffff077224 */ /* 0x000fe200078e0000 */
[----:B------:R-:W-:Y:S01]  /*d7d0*/  UMOV UR56, UR49 ;  /* 0x0000003100387c82 */ /* 0x000fe20008000000 */
[----:B------:R-:W-:Y:S01]  /*d7e0*/  IMAD.MOV.U32 R6, RZ, RZ, R2 ;  /* 0x000000ffff067224 */ /* 0x000fe200078e0002 */
[----:B------:R-:W-:Y:S01]  /*d7f0*/  UMOV UR57, UR45 ;  /* 0x0000002d00397c82 */ /* 0x000fe20008000000 */
[----:B------:R-:W-:Y:S01]  /*d800*/  ULDC UR49, c[0x0][0x9e4] ;  /* 0x0002790000317ab9 */ /* 0x000fe20000000800 */
[----:B------:R-:W-:Y:S01]  /*d810*/  ULDC UR53, c[0x0][0x288] ;  /* 0x0000a20000357ab9 */ /* 0x000fe20000000800 */
[----:B------:R-:W-:Y:S01]  /*d820*/  ULDC UR54, c[0x0][0x9dc] ;  /* 0x0002770000367ab9 */ /* 0x000fe20000000800 */
[----:B------:R-:W-:-:S05]  /*d830*/  ULDC UR52, c[0x0][0x9e0] ;  /* 0x0002780000347ab9 */ /* 0x000fca0000000800 */
.L_x_1021:
[----:B------:R-:W-:Y:S01]  /*d840*/  ISETP.NE.AND P2, PT, RZ, UR43, PT ;  /* 0x0000002bff007c0c */ /* 0x000fe2000bf45270 */
[----:B------:R-:W-:-:S04]  /*d850*/  UISETP.NE.AND UP2, UPT, UR56, 0x1, UPT ;  /* 0x000000013800788c */ /* 0x000fc8000bf45270 */
[----:B------:R-:W-:-:S04]  /*d860*/  USEL UR45, URZ, 0x1, UP2 ;  /* 0x000000013f2d7887 */ /* 0x000fc80009000000 */
[----:B------:R-:W-:-:S04]  /*d870*/  ULOP3.LUT UR45, UR57, UR45, URZ, 0x3c, !UPT ;  /* 0x0000002d392d7292 */ /* 0x000fc8000f8e3c3f */
[----:B------:R-:W-:Y:S08]  /*d880*/  @P2 BRA `(.L_x_1004) ;  /* 0x0000000000382947 */ /* 0x000ff00003800000 */
[----:B------:R-:W-:Y:S05]  /*d890*/  @!P0 BRA `(.L_x_1005) ;  /* 0x0000000000048947 */ /* 0x000fea0003800000 */
[----:B------:R-:W-:Y:S01]  /*d8a0*/  BPT.TRAP 0x1 ;  /* 0x000000040000795c */ /* 0x000fe20000300000 */
.L_x_1005:
        /* <DEDUP_REMOVED lines=9> */
.L_x_1006:
[----:B-1----:R-:W-:Y:S05]  /*d940*/  @P1 BRA `(.L_x_1004) ;  /* 0x0000000000081947 */ /* 0x002fea0003800000 */
[----:B------:R-:W1:Y:S02]  /*d950*/  SYNCS.PHASECHK.TRANS64.TRYWAIT P1, [UR6+0x29830], R0 ;  /* 0x02983000ff0075a7 */ /* 0x000e640008020146 */
[----:B-1----:R-:W-:Y:S05]  /*d960*/  @!P1 BRA `(.L_x_1007) ;  /* 0x000000b800709947 */ /* 0x002fea0003800000 */
.L_x_1004:
        /* <DEDUP_REMOVED lines=191> */
.L_x_1009:
[----:B------:R-:W-:Y:S01]  /*e560*/  ULEA UR6, UR56, UR41, 0x3 ;  /* 0x0000002938067291 */ /* 0x000fe2000f8e183f */
[----:B------:R-:W-:-:S05]  /*e570*/  IMAD.U32 R0, RZ, RZ, UR57 ;  /* 0x00000039ff007e24 */ /* 0x000fca000f8e00ff */
[----:B------:R-:W-:-:S04]  /*e580*/  SHF.L.U32 R0, R0, 0x1f, RZ ;  /* 0x0000001f00007819 */ /* 0x000fc800000006ff */
[----:B------:R0:W1:Y:S01]  /*e590*/  SYNCS.PHASECHK.TRANS64.TRYWAIT P1, [UR6+0x29850], R0 ;  /* 0x02985000ff0075a7 */ /* 0x0000620008020146 */
[----:B------:R-:W-:Y:S05]  /*e5a0*/  @!P0 BRA `(.L_x_1010) ;  /* 0x0000000000048947 */ /* 0x000fea0003800000 */
[----:B------:R-:W-:Y:S01]  /*e5b0*/  BPT.TRAP 0x1 ;  /* 0x000000040000795c */ /* 0x000fe20000300000 */
.L_x_1010:
[----:B-1----:R-:W-:Y:S05]  /*e5c0*/  @P1 BRA `(.L_x_1008) ;  /* 0x0000000000081947 */ /* 0x002fea0003800000 */
[----:B------:R-:W1:Y:S02]  /*e5d0*/  SYNCS.PHASECHK.TRANS64.TRYWAIT P1, [UR6+0x29850], R0 ;  /* 0x02985000ff0075a7 */ /* 0x000e640008020146 */
[----:B-1----:R-:W-:Y:S05]  /*e5e0*/  @!P1 BRA `(.L_x_1011) ;  /* 0x000000ac00689947 */ /* 0x002fea0003800000 */
.L_x_1008:
[----:B------:R-:W-:Y:S01]  /*e5f0*/  UIADD3 UR6, UR41, 0x400, URZ ;  /* 0x0000040029067890 */ /* 0x000fe2000fffe03f */
[----:B------:R-:W-:Y:S01]  /*e600*/  WARPGROUP.ARRIVE ;  /* 0x00000000000079c5 */ /* 0x000fe20000000000 */
[----:B------:R-:W-:-:S05]  /*e610*/  UMOV UR7, 0xc0000010 ;  /* 0xc000001000077882 */ /* 0x000fca0000000000 */
[----:B-1----:R-:W1:Y:S01]  /*e620*/  S2R R9, SR_TID.X ;  /* 0x0000000000097919 */ /* 0x002e620000002100 */
[----:B------:R-:W-:Y:S01]  /*e630*/  USHF.R.U32.HI UR6, URZ, 0x4, UR6 ;  /* 0x000000043f067899 */ /* 0x000fe20008011606 */
[----:B------:R-:W-:Y:S01]  /*e640*/  PLOP3.LUT P1, PT, PT, PT, UP0, 0x80, 0x0 ;  /* 0x000000000000781c */ /* 0x000fe20003f2f008 */
[----:B------:R-:W-:Y:S01]  /*e650*/  VIADD R8, R18, UR36 ;  /* 0x0000002412087c36 */ /* 0x000fe20008000000 */
[----:B------:R-:W-:Y:S01]  /*e660*/  PLOP3.LUT P2, PT, PT, PT, UP0, 0x80, 0x0 ;  /* 0x000000000000781c */ /* 0x000fe20003f4f008 */
[----:B------:R-:W-:Y:S01]  /*e670*/  ULOP3.LUT UR6, UR6, 0x3fff, URZ, 0xc0, !UPT ;  /* 0x00003fff06067892 */ /* 0x000fe2000f8ec03f */
[----:B------:R-:W-:Y:S02]  /*e680*/  IMAD R197, R3, -0xa0, RZ ;  /* 0xffffff6003c57824 */ /* 0x000fe400078e02ff */
[----:B0-----:R-:W-:Y:S01]  /*e690*/  IMAD.U32 R0, RZ, RZ, UR55 ;  /* 0x00000037ff007e24 */ /* 0x001fe2000f8e00ff */
[----:B------:R-:W-:-:S04]  /*e6a0*/  ULOP3.LUT UR6, UR6, 0x10000, URZ, 0xfc, !UPT ;  /* 0x0001000006067892 */ /* 0x000fc8000f8efc3f */
[----:B------:R-:W-:-:S07]  /*e6b0*/  UIMAD UR10, UR56, 0x500, UR6 ;  /* 0x00000500380a78a4 */ /* 0x000fce000f8e0206 */
[----:B------:R-:W-:Y:S02]  /*e6c0*/  UMOV UR6, UR10 ;  /* 0x0000000a00067c82 */ /* 0x000fe40008000000 */
[----:B------:R-:W-:Y:S01]  /*e6d0*/  QGMMA.64x128x32.F32.E4M3.E4M3 R24, R184, gdesc[UR4], R24, gsb0 ;  /* 0x01e00004b8187df3 */ /* 0x000fe20008000818 */
[----:B------:R-:W-:Y:S01]  /*e6e0*/  UIADD3 UR6, UR10, 0x100, URZ ;  /* 0x000001000a067890 */ /* 0x000fe2000fffe03f */
[----:B------:R-:W-:Y:S01]  /*e6f0*/  UMOV UR7, 0xc0000010 ;  /* 0xc000001000077882 */ /* 0x000fe20000000000 */
[----:B-1----:R-:W-:Y:S02]  /*e700*/  LOP3.LUT P3, RZ, R9, 0x7f, RZ, 0xc0, !PT ;  /* 0x0000007f09ff7812 */ /* 0x002fe4000786c0ff */
        /* <DEDUP_REMOVED lines=23> */
[----:B------:R-:W-:Y:S02]  /*e880*/  @UP0 ULDC UR6, c[0x0][0x44c] ;  /* 0x0001130000060ab9 */ /* 0x000fe40000000800 */
[----:B------:R-:W-:Y:S01]  /*e890*/  @P1 IMAD.HI.U32 R2, R8, UR6, RZ ;  /* 0x0000000608021c27 */ /* 0x000fe2000f8e00ff */
[----:B------:R-:W-:Y:S01]  /*e8a0*/  @UP0 ULDC UR6, c[0x0][0x450] ;  /* 0x0001140000060ab9 */ /* 0x000fe20000000800 */
[----:B------:R-:W-:-:S03]  /*e8b0*/  PLOP3.LUT P1, PT, PT, PT, UP1, 0x40, 0x0 ;  /* 0x000000000000781c */ /* 0x000fc60003f2e818 */
[----:B------:R-:W-:Y:S01]  /*e8c0*/  @P2 SHF.R.U32.HI R8, RZ, UR6, R2 ;  /* 0x00000006ff082c19 */ /* 0x000fe20008011602 */
[----:B------:R-:W-:Y:S01]  /*e8d0*/  VIADD R2, R197, 0x1 ;  /* 0x00000001c5027836 */ /* 0x000fe20000000000 */
[----:B------:R-:W-:-:S03]  /*e8e0*/  ULOP3.LUT UR6, URZ, UR54, URZ, 0x33, !UPT ;  /* 0x000000363f067292 */ /* 0x000fc6000f8e333f */
[----:B------:R-:W0:Y:S01]  /*e8f0*/  SHFL.IDX PT, R13, R8, RZ, 0x1c1f ;  /* 0x001c1fff080d7589 */ /* 0x000e2200000e0000 */
[----:B------:R-:W-:-:S05]  /*e900*/  IMAD R11, R17, -0x2, R2 ;  /* 0xfffffffe110b7824 */ /* 0x000fca00078e0202 */
[----:B------:R-:W-:-:S05]  /*e910*/  IADD3 R2, R11, -UR53, R16 ;  /* 0x800000350b027c10 */ /* 0x000fca000fffe010 */
[C---:B------:R-:W-:Y:S02]  /*e920*/  VIADD R9, R2.reuse, UR52 ;  /* 0x0000003402097c36 */ /* 0x040fe40008000000 */
[----:B------:R-:W-:-:S04]  /*e930*/  VIADD R2, R2, UR6 ;  /* 0x0000000602027c36 */ /* 0x000fc80008000000 */
[----:B0-----:R-:W-:Y:S01]  /*e940*/  IMAD.IADD R10, R2, 0x1, R13 ;  /* 0x00000001020a7824 */ /* 0x001fe200078e020d */
[----:B------:R-:W-:Y:S02]  /*e950*/  WARPGROUP.DEPBAR.LE gsb0, 0x0 ;  /* 0x00008000000079c5 */ /* 0x000fe40000010000 */
[----:B------:R0:W-:Y:S06]  /*e960*/  BAR.ARV R12, 0x100 ;  /* 0x0004000c0000751d */ /* 0x0001ec0000002000 */
[----:B------:R1:W-:Y:S02]  /*e970*/  @!P3 SYNCS.ARRIVE.TRANS64.RED.A1T0 RZ, [R0+URZ], RZ ;  /* 0x000000ff00ffb9a7 */ /* 0x0003e4000810043f */
[----:B-1----:R-:W-:-:S02]  /*e980*/  VIADD R0, R11, 0xffffffff ;  /* 0xffffffff0b007836 */ /* 0x002fc40000000000 */
[----:B------:R-:W-:Y:S01]  /*e990*/  IMAD.IADD R11, R9, 0x1, R13 ;  /* 0x00000001090b7824 */ /* 0x000fe200078e020d */
[----:B0-----:R-:W-:Y:S06]  /*e9a0*/  @P1 BRA `(.L_x_1012) ;  /* 0x0000000000541947 */ /* 0x001fec0003800000 */
[----:B------:R-:W-:Y:S01]  /*e9b0*/  IADD3 R13, R16, -UR53, R13 ;  /* 0x80000035100d7c10 */ /* 0x000fe2000fffe00d */
        /* <DEDUP_REMOVED lines=11> */
.L_x_1014:
[----:B------:R-:W-:-:S05]  /*ea70*/  IMAD.U32 R14, RZ, RZ, UR49 ;  /* 0x00000031ff0e7e24 */ /* 0x000fca000f8e00ff */
[----:B------:R-:W-:-:S13]  /*ea80*/  ISETP.NE.AND P1, PT, R14, 0x1, PT ;  /* 0x000000010e00780c */ /* 0x000fda0003f25270 */
[----:B------:R-:W0:Y:S02]  /*ea90*/  @P1 LDC.64 R20, c[0x0][0x9e8] ;  /* 0x00027a00ff141b82 */ /* 0x000e240000000a00 */
[----:B0-----:R-:W-:-:S05]  /*eaa0*/  @P1 IMAD.HI.U32 R12, R13, R20, RZ ;  /* 0x000000140d0c1227 */ /* 0x001fca00078e00ff */
[----:B------:R-:W-:-:S07]  /*eab0*/  @P1 SHF.R.U32.HI R13, RZ, R21, R12 ;  /* 0x00000015ff0d1219 */ /* 0x000fce000001160c */
.L_x_1015:
[----:B------:R-:W-:Y:S05]  /*eac0*/  BSYNC B0 ;  /* 0x0000000000007941 */ /* 0x000fea0003800000 */
.L_x_1013:
[----:B------:R-:W-:-:S05]  /*ead0*/  IMAD R13, R13, R14, R0 ;  /* 0x0000000e0d0d7224 */ /* 0x000fca00078e0200 */
[----:B------:R-:W-:Y:S02]  /*eae0*/  VIADDMNMX R11, R13, R14, R11, PT ;  /* 0x0000000e0d0b7246 */ /* 0x000fe4000380010b */
[----:B------:R-:W-:-:S07]  /*eaf0*/  VIMNMX R10, R10, R13, !PT ;  /* 0x0000000d0a0a7248 */ /* 0x000fce0007fe0100 */
.L_x_1012:
[C---:B------:R-:W-:Y:S02]  /*eb00*/  ISETP.GE.AND P1, PT, R197.reuse, 0x2, PT ;  /* 0x00000002c500780c */ /* 0x040fe40003f26270 */
[C---:B------:R-:W-:Y:S02]  /*eb10*/  ISETP.GE.AND P3, PT, R197.reuse, 0xa, PT ;  /* 0x0000000ac500780c */ /* 0x040fe40003f66270 */
        /* <DEDUP_REMOVED lines=12> */
[C---:B------:R-:W-:Y:S02]  /*ebe0*/  ISETP.LT.OR P2, PT, R11.reuse, 0x9, P2 ;  /* 0x000000090b00780c */ /* 0x040fe40001741670 */
        /* <DEDUP_REMOVED lines=181> */
[----:B------:R-:W-:Y:S01]  /*f740*/  PLOP3.LUT P6, PT, PT, PT, UP1, 0x40, 0x0 ;  /* 0x000000000000781c */ /* 0x000fe20003fce818 */
[--C-:B0-----:R-:W-:Y:S02]  /*f750*/  IMAD.IADD R10, R9, 0x1, R197.reuse ;  /* 0x00000001090a7824 */ /* 0x101fe400078e02c5 */
[----:B------:R-:W-:-:S10]  /*f760*/  IMAD.IADD R11, R2, 0x1, R197 ;  /* 0x00000001020b7824 */ /* 0x000fd400078e02c5 */
[----:B------:R-:W-:Y:S05]  /*f770*/  @P6 BRA `(.L_x_1016) ;  /* 0x0000000000546947 */ /* 0x000fea0003800000 */
        /* <DEDUP_REMOVED lines=12> */
.L_x_1018:
[----:B------:R-:W-:-:S05]  /*f840*/  IMAD.U32 R207, RZ, RZ, UR49 ;  /* 0x00000031ffcf7e24 */ /* 0x000fca000f8e00ff */
[----:B------:R-:W-:-:S13]  /*f850*/  ISETP.NE.AND P6, PT, R207, 0x1, PT ;  /* 0x00000001cf00780c */ /* 0x000fda0003fc5270 */
[----:B------:R-:W0:Y:S02]  /*f860*/  @P6 LDC.64 R8, c[0x0][0x9e8] ;  /* 0x00027a00ff086b82 */ /* 0x000e240000000a00 */
[----:B0-----:R-:W-:-:S05]  /*f870*/  @P6 IMAD.HI.U32 R8, R197, R8, RZ ;  /* 0x00000008c5086227 */ /* 0x001fca00078e00ff */
[----:B------:R-:W-:-:S07]  /*f880*/  @P6 SHF.R.U32.HI R197, RZ, R9, R8 ;  /* 0x00000009ffc56219 */ /* 0x000fce0000011608 */
.L_x_1019:
[----:B------:R-:W-:Y:S05]  /*f890*/  BSYNC B0 ;  /* 0x0000000000007941 */ /* 0x000fea0003800000 */
.L_x_1017:
[----:B------:R-:W-:-:S05]  /*f8a0*/  IMAD R0, R197, R207, R0 ;  /* 0x000000cfc5007224 */ /* 0x000fca00078e0200 */
[----:B------:R-:W-:Y:S02]  /*f8b0*/  VIADDMNMX R10, R0, R207, R10, PT ;  /* 0x000000cf000a7246 */ /* 0x000fe4000380010a */
[----:B------:R-:W-:-:S07]  /*f8c0*/  VIMNMX R11, R11, R0, !PT ;  /* 0x000000000b0b7248 */ /* 0x000fce0007fe0100 */
.L_x_1016:
        /* <DEDUP_REMOVED lines=160> */
[----:B------:R-:W-:Y:S01]  /*102d0*/  ISETP.NE.AND P1, PT, R15, RZ, PT ;  /* 0x000000ff0f00720c */ /* 0x000fe20003f25270 */
[----:B------:R-:W-:-:S03]  /*102e0*/  IMAD.U32 R15, RZ, RZ, UR37 ;  /* 0x00000025ff0f7e24 */ /* 0x000fc6000f8e00ff */
[----:B------:R-:W-:Y:S01]  /*102f0*/  ISETP.GT.AND P1, PT, R11, 0x9, !P1 ;  /* 0x000000090b00780c */ /* 0x000fe20004f24270 */
[----:B------:R-:W-:-:S03]  /*10300*/  FFMA.FTZ R0, R2, R15, -8 ;  /* 0xc100000002007423 */ /* 0x000fc6000001000f */
        /* <DEDUP_REMOVED lines=31> */
[----:B------:R-:W-:Y:S02]  /*10500*/  ISETP.NE.AND P6, PT, R152, RZ, PT ;  /* 0x000000ff9800720c */ /* 0x000fe40003fc5270 */
[----:B------:R-:W-:Y:S02]  /*10510*/  ISETP.LT.OR P1, PT, R10, 0x1, P1 ;  /* 0x000000010a00780c */ /* 0x000fe40000f21670 */
[----:B------:R-:W-:Y:S02]  /*10520*/  ISETP.GT.AND P2, PT, R11, 0x99, !P6 ;  /* 0x000000990b00780c */ /* 0x000fe40007744270 */
        /* <DEDUP_REMOVED lines=96> */
[----:B------:R-:W-:-:S01]  /*10b30*/  FFMA.FTZ R113, R117, UR37, -R0 ;  /* 0x0000002575717c23 */ /* 0x000fc20008010800 */
[----:B------:R-:W-:Y:S01]  /*10b40*/  IMAD.U32 R117, RZ, RZ, UR37 ;  /* 0x00000025ff757e24 */ /* 0x000fe2000f8e00ff */
[----:B------:R-:W-:Y:S02]  /*10b50*/  FMNMX.FTZ R152, R103, R108, !PT ;  /* 0x0000006c67987209 */ /* 0x000fe40007810000 */
[----:B------:R0:W-:Y:S03]  /*10b60*/  MUFU.EX2 R108, R156 ;  /* 0x0000009c006c7308 */ /* 0x0001e60000000800 */
[----:B------:R-:W1:Y:S05]  /*10b70*/  SHFL.BFLY PT, R153, R152, 0x2, 0x1f ;  /* 0x0c401f0098997f89 */ /* 0x000e6a00000e0000 */
[----:B------:R-:W-:Y:S08]  /*10b80*/  MUFU.EX2 R145, R145 ;  /* 0x0000009100917308 */ /* 0x000ff00000000800 */
[----:B------:R-:W-:Y:S08]  /*10b90*/  MUFU.EX2 R148, R148 ;  /* 0x0000009400947308 */ /* 0x000ff00000000800 */
[----:B------:R-:W-:Y:S01]  /*10ba0*/  MUFU.EX2 R149, R149 ;  /* 0x0000009500957308 */ /* 0x000fe20000000800 */
[----:B-1----:R-:W-:Y:S01]  /*10bb0*/  FMNMX.FTZ R153, R152, R153, !PT ;  /* 0x0000009998997209 */ /* 0x002fe20007810000 */
[----:B------:R-:W-:Y:S01]  /*10bc0*/  FFMA.FTZ R152, R101, UR37, -R0 ;  /* 0x0000002565987c23 */ /* 0x000fe20008010800 */
[----:B------:R-:W-:-:S03]  /*10bd0*/  FSEL R101, R2, RZ, P1 ;  /* 0x000000ff02657208 */ /* 0x000fc60000800000 */
[----:B------:R-:W1:Y:S02]  /*10be0*/  SHFL.BFLY PT, R116, R153, 0x1, 0x1f ;  /* 0x0c201f0099747f89 */ /* 0x000e6400000e0000 */
[----:B------:R-:W-:Y:S01]  /*10bf0*/  MUFU.EX2 R120, R120 ;  /* 0x0000007800787308 */ /* 0x000fe20000000800 */
[----:B------:R-:W-:-:S07]  /*10c00*/  FADD.FTZ R6, -R101, R6 ;  /* 0x0000000665067221 */ /* 0x000fce0000010100 */
[----:B------:R-:W-:Y:S08]  /*10c10*/  MUFU.EX2 R101, R152 ;  /* 0x0000009800657308 */ /* 0x000ff00000000800 */
[----:B------:R-:W-:Y:S01]  /*10c20*/  MUFU.EX2 R121, R121 ;  /* 0x0000007900797308 */ /* 0x000fe20000000800 */
[----:B-1----:R-:W-:-:S07]  /*10c30*/  FMNMX.FTZ R0, R153, R116, !PT ;  /* 0x0000007499007209 */ /* 0x002fce0007810000 */
[----:B------:R-:W-:Y:S01]  /*10c40*/  MUFU.EX2 R124, R124 ;  /* 0x0000007c007c7308 */ /* 0x000fe20000000800 */
[C---:B------:R-:W-:Y:S01]  /*10c50*/  FSETP.NEU.FTZ.AND P1, PT, R0.reuse, -INF , PT ;  /* 0xff8000000000780b */ /* 0x040fe20003f3d000 */
[----:B------:R-:W-:Y:S01]  /*10c60*/  FFMA.FTZ R116, R0, R117, -8 ;  /* 0xc100000000747423 */ /* 0x000fe20000010075 */
[----:B------:R-:W-:-:S05]  /*10c70*/  FMUL.FTZ R117, R6, UR37 ;  /* 0x0000002506757c20 */ /* 0x000fca0008410000 */
[----:B------:R-:W-:Y:S01]  /*10c80*/  MUFU.EX2 R125, R125 ;  /* 0x0000007d007d7308 */ /* 0x000fe20000000800 */
[----:B------:R-:W-:-:S05]  /*10c90*/  FSEL R6, R116, RZ, P1 ;  /* 0x000000ff74067208 */ /* 0x000fca0000800000 */
[--C-:B------:R-:W-:Y:S01]  /*10ca0*/  FFMA.FTZ R158, R158, UR37, -R6.reuse ;  /* 0x000000259e9e7c23 */ /* 0x100fe20008010806 */
[----:B------:R-:W-:-:S01]  /*10cb0*/  FFMA.FTZ R160, R126, UR37, -R6 ;  /* 0x000000257ea07c23 */ /* 0x000fc20008010806 */
[--C-:B------:R-:W-:Y:S01]  /*10cc0*/  FFMA.FTZ R153, R154, UR37, -R6.reuse ;  /* 0x000000259a997c23 */ /* 0x100fe20008010806 */
[----:B------:R-:W-:-:S01]  /*10cd0*/  FFMA.FTZ R116, R155, UR37, -R6 ;  /* 0x000000259b747c23 */ /* 0x000fc20008010806 */
[----:B------:R1:W-:Y:S01]  /*10ce0*/  MUFU.EX2 R152, R158 ;  /* 0x0000009e00987308 */ /* 0x0003e20000000800 */
[----:B------:R-:W-:-:S01]  /*10cf0*/  FFMA.FTZ R155, R159, UR37, -R6 ;  /* 0x000000259f9b7c23 */ /* 0x000fc20008010806 */
[--C-:B------:R-:W-:Y:S01]  /*10d00*/  FFMA.FTZ R154, R162, UR37, -R6.reuse ;  /* 0x00000025a29a7c23 */ /* 0x100fe20008010806 */
[----:B------:R-:W-:-:S01]  /*10d10*/  FFMA.FTZ R157, R163, UR37, -R6 ;  /* 0x00000025a39d7c23 */ /* 0x000fc20008010806 */
[--C-:B0-----:R-:W-:Y:S01]  /*10d20*/  FFMA.FTZ R156, R166, UR37, -R6.reuse ;  /* 0x00000025a69c7c23 */ /* 0x101fe20008010806 */
[----:B------:R-:W-:-:S01]  /*10d30*/  FFMA.FTZ R159, R167, UR37, -R6 ;  /* 0x00000025a79f7c23 */ /* 0x000fc20008010806 */
[--C-:B------:R-:W-:Y:S01]  /*10d40*/  FFMA.FTZ R138, R138, UR37, -R6.reuse ;  /* 0x000000258a8a7c23 */ /* 0x100fe20008010806 */
[----:B------:R-:W-:-:S01]  /*10d50*/  FFMA.FTZ R139, R139, UR37, -R6 ;  /* 0x000000258b8b7c23 */ /* 0x000fc20008010806 */
[----:B------:R-:W0:Y:S01]  /*10d60*/  MUFU.EX2 R117, R117 ;  /* 0x0000007500757308 */ /* 0x000e220000000800 */
[----:B-1----:R-:W-:Y:S01]  /*10d70*/  FSEL R158, R0, RZ, P1 ;  /* 0x000000ff009e7208 */ /* 0x002fe20000800000 */
[--C-:B------:R-:W-:Y:S01]  /*10d80*/  FFMA.FTZ R142, R142, UR37, -R6.reuse ;  /* 0x000000258e8e7c23 */ /* 0x100fe20008010806 */
[----:B------:R-:W-:-:S01]  /*10d90*/  FFMA.FTZ R143, R143, UR37, -R6 ;  /* 0x000000258f8f7c23 */ /* 0x000fc20008010806 */
[--C-:B------:R-:W-:Y:S01]  /*10da0*/  FFMA.FTZ R146, R146, UR37, -R6.reuse ;  /* 0x0000002592927c23 */ /* 0x100fe20008010806 */
[----:B------:R-:W-:-:S01]  /*10db0*/  FFMA.FTZ R147, R147, UR37, -R6 ;  /* 0x0000002593937c23 */ /* 0x000fc20008010806 */
[----:B------:R-:W-:Y:S01]  /*10dc0*/  FADD.FTZ R158, -R158, R7 ;  /* 0x000000079e9e7221 */ /* 0x000fe20000010100 */
[----:B------:R-:W-:-:S01]  /*10dd0*/  FFMA.FTZ R150, R150, UR37, -R6 ;  /* 0x0000002596967c23 */ /* 0x000fc20008010806 */
[----:B------:R-:W-:Y:S01]  /*10de0*/  MUFU.EX2 R153, R153 ;  /* 0x0000009900997308 */ /* 0x000fe20000000800 */
[----:B------:R-:W-:-:S01]  /*10df0*/  FFMA.FTZ R151, R151, UR37, -R6 ;  /* 0x0000002597977c23 */ /* 0x000fc20008010806 */
[----:B------:R-:W-:Y:S01]  /*10e00*/  FMUL.FTZ R126, R158, UR37 ;  /* 0x000000259e7e7c20 */ /* 0x000fe20008410000 */
[----:B------:R-:W-:-:S01]  /*10e10*/  FFMA.FTZ R158, R127, UR37, -R6 ;  /* 0x000000257f9e7c23 */ /* 0x000fc20008010806 */
[--C-:B------:R-:W-:Y:S01]  /*10e20*/  FFMA.FTZ R127, R130, UR37, -R6.reuse ;  /* 0x00000025827f7c23 */ /* 0x100fe20008010806 */
[----:B------:R-:W-:-:S01]  /*10e30*/  FFMA.FTZ R130, R131, UR37, -R6 ;  /* 0x0000002583827c23 */ /* 0x000fc20008010806 */
[--C-:B------:R-:W-:Y:S01]  /*10e40*/  FFMA.FTZ R131, R134, UR37, -R6.reuse ;  /* 0x0000002586837c23 */ /* 0x100fe20008010806 */
[----:B------:R-:W-:-:S01]  /*10e50*/  FFMA.FTZ R122, R122, UR37, -R6 ;  /* 0x000000257a7a7c23 */ /* 0x000fc20008010806 */
[----:B------:R-:W1:Y:S01]  /*10e60*/  MUFU.EX2 R126, R126 ;  /* 0x0000007e007e7308 */ /* 0x000e620000000800 */
[----:B0-----:R-:W-:-:S01]  /*10e70*/  FFMA.FTZ R134, R117, R5, R8 ;  /* 0x0000000575867223 */ /* 0x001fc20000010008 */
[--C-:B------:R-:W-:Y:S01]  /*10e80*/  FFMA.FTZ R123, R123, UR37, -R6.reuse ;  /* 0x000000257b7b7c23 */ /* 0x100fe20008010806 */
[----:B------:R-:W-:-:S01]  /*10e90*/  FFMA.FTZ R106, R106, UR37, -R6 ;  /* 0x000000256a6a7c23 */ /* 0x000fc20008010806 */
[----:B------:R-:W-:Y:S01]  /*10ea0*/  FFMA.FTZ R107, R107, UR37, -R6 ;  /* 0x000000256b6b7c23 */ /* 0x000fe20008010806 */
[----:B------:R-:W-:-:S01]  /*10eb0*/  FADD.FTZ R161, R9, R134 ;  /* 0x0000008609a17221 */ /* 0x000fc20000010000 */
        /* <DEDUP_REMOVED lines=11> */
[----:B-1----:R-:W-:-:S01]  /*10f70*/  FFMA.FTZ R5, R126, R4, R153 ;  /* 0x000000047e057223 */ /* 0x002fc20000010099 */
[----:B------:R-:W-:Y:S01]  /*10f80*/  FADD.FTZ R4, R12, R161 ;  /* 0x000000a10c047221 */ /* 0x000fe20000010000 */
[----:B------:R-:W-:-:S01]  /*10f90*/  FFMA.FTZ R91, R91, UR37, -R6 ;  /* 0x000000255b5b7c23 */ /* 0x000fc20008010806 */
[--C-:B------:R-:W-:Y:S01]  /*10fa0*/  FFMA.FTZ R95, R95, UR37, -R6.reuse ;  /* 0x000000255f5f7c23 */ /* 0x100fe20008010806 */
[----:B------:R-:W-:-:S01]  /*10fb0*/  FFMA.FTZ R98, R98, UR37, -R6 ;  /* 0x0000002562627c23 */ /* 0x000fc20008010806 */
[--C-:B------:R-:W-:Y:S01]  /*10fc0*/  FFMA.FTZ R99, R99, UR37, -R6.reuse ;  /* 0x0000002563637c23 */ /* 0x100fe20008010806 */
[----:B------:R-:W-:-:S01]  /*10fd0*/  FFMA.FTZ R102, R102, UR37, -R6 ;  /* 0x0000002566667c23 */ /* 0x000fc20008010806 */
[----:B------:R-:W1:Y:S01]  /*10fe0*/  MUFU.EX2 R154, R154 ;  /* 0x0000009a009a7308 */ /* 0x000e620000000800 */
[----:B0-----:R-:W-:-:S01]  /*10ff0*/  FADD.FTZ R5, R116, R5 ;  /* 0x0000000574057221 */ /* 0x001fc20000010000 */
[----:B------:R-:W-:-:S06]  /*11000*/  FFMA.FTZ R6, R103, UR37, -R6 ;  /* 0x0000002567067c23 */ /* 0x000fcc0008010806 */
[----:B------:R-:W0:Y:S08]  /*11010*/  MUFU.EX2 R157, R157 ;  /* 0x0000009d009d7308 */ /* 0x000e300000000800 */
[----:B------:R-:W3:Y:S08]  /*11020*/  MUFU.EX2 R156, R156 ;  /* 0x0000009c009c7308 */ /* 0x000ef00000000800 */
[----:B------:R4:W-:Y:S08]  /*11030*/  MUFU.EX2 R7, R160 ;  /* 0x000000a000077308 */ /* 0x0009f00000000800 */
[----:B------:R-:W5:Y:S01]  /*11040*/  MUFU.EX2 R159, R159 ;  /* 0x0000009f009f7308 */ /* 0x000f620000000800 */
[----:B----4-:R-:W-:-:S01]  /*11050*/  FADD.FTZ R160, R152, R5 ;  /* 0x0000000598a07221 */ /* 0x010fc20000010000 */
[----:B------:R-:W-:-:S03]  /*11060*/  FADD.FTZ R5, R13, R4 ;  /* 0x000000040d057221 */ /* 0x000fc60000010000 */
[----:B--2---:R-:W-:Y:S01]  /*11070*/  FADD.FTZ R135, R155, R160 ;  /* 0x000000a09b877221 */ /* 0x004fe20000010000 */
[----:B------:R-:W-:-:S02]  /*11080*/  FADD.FTZ R4, R14, R5 ;  /* 0x000000050e047221 */ /* 0x000fc40000010000 */
[----:B------:R-:W2:Y:S01]  /*11090*/  MUFU.EX2 R138, R138 ;  /* 0x0000008a008a7308 */ /* 0x000ea20000000800 */
[----:B-1----:R-:W-:-:S01]  /*110a0*/  FADD.FTZ R160, R154, R135 ;  /* 0x000000879aa07221 */ /* 0x002fc20000010000 */
[----:B------:R-:W-:-:S03]  /*110b0*/  FADD.FTZ R5, R15, R4 ;  /* 0x000000040f057221 */ /* 0x000fc60000010000 */
[----:B0-----:R-:W-:Y:S01]  /*110c0*/  FADD.FTZ R135, R157, R160 ;  /* 0x000000a09d877221 */ /* 0x001fe20000010000 */
[----:B------:R-:W-:-:S02]  /*110d0*/  FADD.FTZ R4, R20, R5 ;  /* 0x0000000514047221 */ /* 0x000fc40000010000 */
[----:B------:R-:W0:Y:S01]  /*110e0*/  MUFU.EX2 R139, R139 ;  /* 0x0000008b008b7308 */ /* 0x000e220000000800 */
[----:B---3--:R-:W-:-:S01]  /*110f0*/  FADD.FTZ R160, R156, R135 ;  /* 0x000000879ca07221 */ /* 0x008fc20000010000 */
[----:B------:R-:W-:-:S03]  /*11100*/  FADD.FTZ R5, R21, R4 ;  /* 0x0000000415057221 */ /* 0x000fc60000010000 */
[----:B-----5:R-:W-:Y:S01]  /*11110*/  FADD.FTZ R135, R159, R160 ;  /* 0x000000a09f877221 */ /* 0x020fe20000010000 */
[----:B------:R-:W-:-:S02]  /*11120*/  FADD.FTZ R4, R136, R5 ;  /* 0x0000000588047221 */ /* 0x000fc40000010000 */
        /* <DEDUP_REMOVED lines=29> */
[----:B------:R-:W1:Y:S01]  /*11300*/  MUFU.EX2 R128, R128 ;  /* 0x0000008000807308 */ /* 0x000e620000000800 */
[----:B--2---:R-:W-:-:S04]  /*11310*/  FADD.FTZ R160, R123, R160 ;  /* 0x000000a07ba07221 */ /* 0x004fc80000010000 */
[----:B------:R-:W-:-:S03]  /*11320*/  FADD.FTZ R5, R7, R160 ;  /* 0x000000a007057221 */ /* 0x000fc60000010000 */
        /* <DEDUP_REMOVED lines=33> */
[----:B------:R-:W-:-:S06]  /*11540*/  FADD.FTZ R4, R108, R135 ;  /* 0x000000876c047221 */ /* 0x000fcc0000010000 */
[----:B------:R-:W0:Y:S08]  /*11550*/  MUFU.EX2 R115, R115 ;  /* 0x0000007300737308 */ /* 0x000e300000000800 */
        /* <DEDUP_REMOVED lines=8> */
[----:B-1----:R-:W-:-:S01]  /*115e0*/  FADD.FTZ R94, R114, R5 ;  /* 0x00000005725e7221 */ /* 0x002fc20000010000 */
[----:B--2---:R-:W-:-:S03]  /*115f0*/  FADD.FTZ R5, R109, R4 ;  /* 0x000000046d057221 */ /* 0x004fc60000010000 */
[----:B0-----:R-:W-:Y:S01]  /*11600*/  FADD.FTZ R135, R115, R94 ;  /* 0x0000005e73877221 */ /* 0x001fe20000010000 */
        /* <DEDUP_REMOVED lines=33> */
.L_x_1020:
        /* <DEDUP_REMOVED lines=115> */
[----:B------:R-:W-:-:S05]  /*11f50*/  UMOV UR49, UR55 ;  /* 0x0000003700317c82 */ /* 0x000fca0008000000 */
.L_x_1003:
[----:B------:R-:W-:Y:S06]  /*11f60*/  BAR.ARV 0x8, 0x180 ;  /* 0x0206000000007b1d */ /* 0x000fec0000002000 */
[----:B------:R-:W-:Y:S05]  /*11f70*/  @!P0 BRA `(.L_x_1022) ;  /* 0x0000000000048947 */ /* 0x000fea0003800000 */
[----:B------:R-:W-:Y:S01]  /*11f80*/  BPT.TRAP 0x1 ;  /* 0x000000040000795c */ /* 0x000fe20000300000 */
.L_x_1022:
[----:B------:R-:W-:Y:S01]  /*11f90*/  ULEA UR9, UR49, UR41, 0x3 ;  /* 0x0000002931097291 */ /* 0x000fe2000f8e183f */
[----:B------:R-:W-:-:S05]  /*11fa0*/  IMAD.U32 R3, RZ, RZ, UR45 ;  /* 0x0000002dff037e24 */ /* 0x000fca000f8e00ff */
[----:B------:R-:W-:-:S04]  /*11fb0*/  SHF.L.U32 R3, R3, 0x1f, RZ ;  /* 0x0000001f03037819 */ /* 0x000fc800000006ff */
[----:B------:R0:W1:Y:S01]  /*11fc0*/  SYNCS.PHASECHK.TRANS64.TRYWAIT P1, [UR9+0x29850], R3 ;  /* 0x02985003ff0075a7 */ /* 0x0000620008020149 */
[----:B------:R-:W-:Y:S05]  /*11fd0*/  @!P0 BRA `(.L_x_1023) ;  /* 0x0000000000048947 */ /* 0x000fea0003800000 */
[----:B------:R-:W-:Y:S01]  /*11fe0*/  BPT.TRAP 0x1 ;  /* 0x000000040000795c */ /* 0x000fe20000300000 */
.L_x_1023:
[----:B-1----:R-:W-:Y:S05]  /*11ff0*/  @P1 BRA `(.L_x_1024) ;  /* 0x0000000000081947 */ /* 0x002fea0003800000 */
[----:B------:R-:W1:Y:S02]  /*12000*/  SYNCS.PHASECHK.TRANS64.TRYWAIT P1, [UR9+0x29850], R3 ;  /* 0x02985003ff0075a7 */ /* 0x000e640008020149 */
[----:B-1----:R-:W-:Y:S05]  /*12010*/  @!P1 BRA `(.L_x_1025) ;  /* 0x0000007000f49947 */ /* 0x002fea0003800000 */
.L_x_1024:
[----:B------:R-:W-:Y:S01]  /*12020*/  UIADD3 UR41, UR41, 0x400, URZ ;  /* 0x0000040029297890 */ /* 0x000fe2000fffe03f */
[----:B------:R-:W-:Y:S01]  /*12030*/  WARPGROUP.ARRIVE ;  /* 0x00000000000079c5 */ /* 0x000fe20000000000 */
[----:B------:R-:W-:Y:S01]  /*12040*/  UMOV UR7, 0xc0000010 ;  /* 0xc000001000077882 */ /* 0x000fe20000000000 */
[----:B------:R-:W-:Y:S01]  /*12050*/  ULDC.64 UR10, c[0x0][0x9a0] ;  /* 0x00026800000a7ab9 */ /* 0x000fe20000000a00 */
[----:B------:R-:W-:Y:S01]  /*12060*/  USHF.R.U32.HI UR41, URZ, 0x4, UR41 ;  /* 0x000000043f297899 */ /* 0x000fe20008011629 */
[----:B------:R-:W-:Y:S01]  /*12070*/  IMAD.MOV.U32 R8, RZ, RZ, 0x3f800000 ;  /* 0x3f800000ff087424 */ /* 0x000fe200078e00ff */
[----:B------:R-:W-:Y:S02]  /*12080*/  UISETP.NE.U32.AND UP0, UPT, UR10, URZ, UPT ;  /* 0x0000003f0a00728c */ /* 0x000fe4000bf05070 */
[----:B------:R-:W-:Y:S02]  /*12090*/  ULOP3.LUT UR41, UR41, 0x3fff, URZ, 0xc0, !UPT ;  /* 0x00003fff29297892 */ /* 0x000fe4000f8ec03f */
[----:B------:R-:W-:-:S02]  /*120a0*/  UISETP.NE.AND.EX UP0, UPT, UR11, URZ, UPT, UP0 ;  /* 0x0000003f0b00728c */ /* 0x000fc4000bf05300 */
[----:B------:R-:W-:-:S04]  /*120b0*/  ULOP3.LUT UR8, UR41, 0x10000, URZ, 0xfc, !UPT ;  /* 0x0001000029087892 */ /* 0x000fc8000f8efc3f */
[----:B------:R-:W-:Y:S01]  /*120c0*/  UIMAD UR8, UR49, 0x500, UR8 ;  /* 0x00000500310878a4 */ /* 0x000fe2000f8e0208 */
[----:B------:R-:W-:-:S03]  /*120d0*/  PLOP3.LUT P1, PT, PT, PT, UP0, 0x80, 0x0 ;  /* 0x000000000000781c */ /* 0x000fc60003f2f008 */
[----:B------:R-:W-:Y:S01]  /*120e0*/  UIADD3 UR4, UR8, 0x100, URZ ;  /* 0x0000010008047890 */ /* 0x000fe2000fffe03f */
[----:B------:R-:W-:Y:S02]  /*120f0*/  @UP0 ULDC.64 UR12, c[0x0][0x9c8] ;  /* 0x00027200000c0ab9 */ /* 0x000fe40000000a00 */
[----:B------:R-:W-:-:S06]  /*12100*/  UMOV UR6, UR8 ;  /* 0x0000000800067c82 */ /* 0x000fcc0008000000 */
[----:B------:R-:W-:Y:S01]  /*12110*/  QGMMA.64x128x32.F32.E4M3.E4M3 R24, R184, gdesc[UR4], R24, gsb0 ;  /* 0x01e00004b8187df3 */ /* 0x000fe20008000818 */
[----:B------:R-:W-:Y:S01]  /*12120*/  UMOV UR7, 0xc0000010 ;  /* 0xc000001000077882 */ /* 0x000fe20000000000 */
[----:B------:R-:W-:Y:S01]  /*12130*/  UMOV UR6, UR4 ;  /* 0x0000000400067c82 */ /* 0x000fe20008000000 */
[----:B------:R-:W-:Y:S01]  /*12140*/  @UP0 UIMAD.WIDE.U32 UR4, UR44, UR12, URZ ;  /* 0x0000000c2c0402a5 */ /* 0x000fe2000f8e003f */
[----:B------:R-:W-:Y:S02]  /*12150*/  WARPGROUP.DEPBAR.LE gsb0, 0x0 ;  /* 0x00008000000079c5 */ /* 0x000fe40000010000 */
[----:B------:R-:W-:-:S06]  /*12160*/  WARPGROUP.ARRIVE ;  /* 0x00000000000079c5 */ /* 0x000fcc0000000000 */
[----:B------:R-:W-:Y:S01]  /*12170*/  QGMMA.64x128x32.F32.E4M3.E4M3 R24, R180, gdesc[UR4], R24, gsb0 ;  /* 0x01e00004b4187df3 */ /* 0x000fe20008000818 */
[----:B------:R-:W-:Y:S02]  /*12180*/  @UP0 USHF.R.S32.HI UR6, URZ, 0x1f, UR44 ;  /* 0x0000001f3f060899 */ /* 0x000fe4000801142c */
[----:B------:R-:W-:Y:S02]  /*12190*/  @UP0 USHF.R.S32.HI UR7, URZ, 0x1f, UR42 ;  /* 0x0000001f3f070899 */ /* 0x000fe4000801142a */
[----:B------:R-:W-:-:S04]  /*121a0*/  @UP0 UIMAD UR6, UR6, UR12, URZ ;  /* 0x0000000c060602a4 */ /* 0x000fc8000f8e023f */
[----:B------:R-:W-:-:S03]  /*121b0*/  @UP0 UIMAD UR6, UR44, UR13, UR6 ;  /* 0x0000000d2c0602a4 */ /* 0x000fc6000f8e0206 */
[----:B------:R-:W-:Y:S01]  /*121c0*/  @UP0 ULDC.64 UR12, c[0x0][0x9d0] ;  /* 0x00027400000c0ab9 */ /* 0x000fe20000000a00 */
[----:B------:R-:W-:Y:S02]  /*121d0*/  @UP0 UIADD3 UR5, UR5, UR6, URZ ;  /* 0x0000000605050290 */ /* 0x000fe4000fffe03f */
[----:B------:R-:W-:Y:S02]  /*121e0*/  @UP0 UIMAD UR6, UR7, UR12, URZ ;  /* 0x0000000c070602a4 */ /* 0x000fe4000f8e023f */
[----:B------:R-:W-:Y:S02]  /*121f0*/  @UP0 UIMAD.WIDE.U32 UR4, UR42, UR12, UR4 ;  /* 0x0000000c2a0402a5 */ /* 0x000fe4000f8e0004 */
[----:B------:R-:W-:-:S04]  /*12200*/  @UP0 UIMAD UR6, UR42, UR13, UR6 ;  /* 0x0000000d2a0602a4 */ /* 0x000fc8000f8e0206 */
[----:B------:R-:W-:Y:S02]  /*12210*/  @UP0 UIADD3 UR5, UR5, UR6, URZ ;  /* 0x0000000605050290 */ /* 0x000fe4000fffe03f */
[----:B------:R-:W-:-:S04]  /*12220*/  @UP0 ULEA UR6, UP1, UR4, UR10, 0x2 ;  /* 0x0000000a04060291 */ /* 0x000fc8000f82103f */
[----:B------:R-:W-:Y:S02]  /*12230*/  @UP0 ULEA.HI.X UR7, UR4, UR11, UR5, 0x2, UP1 ;  /* 0x0000000b04070291 */ /* 0x000fe400088f1405 */
[----:B------:R-:W-:Y:S01]  /*12240*/  UIADD3 UR4, UR8, 0x200, URZ ;  /* 0x0000020008047890 */ /* 0x000fe2000fffe03f */
[----:B-1----:R-:W-:-:S03]  /*12250*/  IMAD.U32 R6, RZ, RZ, UR6 ;  /* 0x00000006ff067e24 */ /* 0x002fc6000f8e00ff */
[----:B------:R-:W-:Y:S01]  /*12260*/  IMAD.U32 R7, RZ, RZ, UR7 ;  /* 0x00000007ff077e24 */ /* 0x000fe2000f8e00ff */
[----:B------:R-:W-:Y:S02]  /*12270*/  UMOV UR7, 0xc0000010 ;  /* 0xc000001000077882 */ /* 0x000fe40000000000 */
[----:B------:R-:W-:Y:S02]  /*12280*/  UMOV UR6, UR4 ;  /* 0x0000000400067c82 */ /* 0x000fe40008000000 */
[----:B------:R1:W2:Y:S01]  /*12290*/  @P1 LDG.E R8, desc[UR50][R6.64] ;  /* 0x0000003206081981 */ /* 0x0002a2000c1e1900 */
[----:B------:R-:W-:Y:S02]  /*122a0*/  WARPGROUP.DEPBAR.LE gsb0, 0x0 ;  /* 0x00008000000079c5 */ /* 0x000fe40000010000 */
[----:B------:R-:W-:-:S06]  /*122b0*/  WARPGROUP.ARRIVE ;  /* 0x00000000000079c5 */ /* 0x000fcc0000000000 */
[----:B------:R-:W-:Y:S01]  /*122c0*/  QGMMA.64x128x32.F32.E4M3.E4M3 R24, R176, gdesc[UR4], R24, gsb0 ;  /* 0x01e00004b0187df3 */ /* 0x000fe20008000818 */
[----:B------:R-:W-:Y:S01]  /*122d0*/  UIADD3 UR4, UR8, 0x300, URZ ;  /* 0x0000030008047890 */ /* 0x000fe2000fffe03f */
[----:B------:R-:W-:-:S06]  /*122e0*/  UMOV UR7, 0xc0000010 ;  /* 0xc000001000077882 */ /* 0x000fcc0000000000 */
[----:B------:R-:W-:Y:S01]  /*122f0*/  UMOV UR6, UR4 ;  /* 0x0000000400067c82 */ /* 0x000fe20008000000 */
[----:B------:R-:W-:Y:S01]  /*12300*/  UIADD3 UR8, UR8, 0x400, URZ ;  /* 0x0000040008087890 */ /* 0x000fe2000fffe03f */
[----:B------:R-:W3:Y:S04]  /*12310*/  SHFL.BFLY PT, R10, R5, 0x2, 0x1f ;  /* 0x0c401f00050a7f89 */ /* 0x000ee800000e0000 */
[----:B------:R-:W4:Y:S01]  /*12320*/  SHFL.BFLY PT, R9, R4, 0x2, 0x1f ;  /* 0x0c401f0004097f89 */ /* 0x000f2200000e0000 */
[----:B------:R-:W-:Y:S02]  /*12330*/  WARPGROUP.DEPBAR.LE gsb0, 0x0 ;  /* 0x00008000000079c5 */ /* 0x000fe40000010000 */
[----:B------:R-:W-:-:S06]  /*12340*/  WARPGROUP.ARRIVE ;  /* 0x00000000000079c5 */ /* 0x000fcc0000000000 */
[----:B------:R-:W-:Y:S01]  /*12350*/  QGMMA.64x128x32.F32.E4M3.E4M3 R24, R172, gdesc[UR4], R24, gsb0 ;  /* 0x01e00004ac187df3 */ /* 0x000fe20008000818 */
[----:B------:R-:W-:Y:S01]  /*12360*/  UMOV UR6, UR8 ;  /* 0x0000000800067c82 */ /* 0x000fe20008000000 */
[----:B------:R-:W-:Y:S01]  /*12370*/  UMOV UR7, 0xc0000010 ;  /* 0xc000001000077882 */ /* 0x000fe20000000000 */
[----:B---3--:R-:W-:-:S01]  /*12380*/  FADD.FTZ R10, R10, R5 ;  /* 0x000000050a0a7221 */ /* 0x008fc20000010000 */
[----:B----4-:R-:W-:-:S04]  /*12390*/  FADD.FTZ R9, R9, R4 ;  /* 0x0000000409097221 */ /* 0x010fc80000010000 */
[----:B0-----:R-:W0:Y:S04]  /*123a0*/  SHFL.BFLY PT, R3, R10, 0x1, 0x1f ;  /* 0x0c201f000a037f89 */ /* 0x001e2800000e0000 */
[----:B-1----:R-:W1:Y:S01]  /*123b0*/  SHFL.BFLY PT, R6, R9, 0x1, 0x1f ;  /* 0x0c201f0009067f89 */ /* 0x002e6200000e0000 */
[----:B------:R-:W-:Y:S02]  /*123c0*/  IMAD.MOV.U32 R5, RZ, RZ, RZ ;  /* 0x000000ffff057224 */ /* 0x000fe400078e00ff */
[----:B0-----:R-:W-:Y:S01]  /*123d0*/  FADD.FTZ R7, R10, R3 ;  /* 0x000000030a077221 */ /* 0x001fe20000010000 */
[----:B-1----:R-:W-:-:S04]  /*123e0*/  FADD.FTZ R12, R9, R6 ;  /* 0x00000006090c7221 */ /* 0x002fc80000010000 */
        /* <DEDUP_REMOVED lines=12> */
[----:B------:R1:W3:Y:S01]  /*124b0*/  @P2 MUFU.LG2 R6, R11 ;  /* 0x0000000b00062308 */ /* 0x0002e20000000c00 */
        /* <DEDUP_REMOVED lines=16> */
.L_x_1026:
[----:B------:R-:W-:Y:S01]  /*125c0*/  UIADD3 UR4, UR9, 0x29860, URZ ;  /* 0x0002986009047890 */ /* 0x000fe2000fffe03f */
[-C--:B------:R-:W-:Y:S01]  /*125d0*/  FMUL.FTZ R94, R28, R5.reuse ;  /* 0x000000051c5e7220 */ /* 0x080fe20000410000 */
[----:B------:R-:W-:Y:S01]  /*125e0*/  UIADD3 UR49, UR49, 0x1, URZ ;  /* 0x0000000131317890 */ /* 0x000fe2000fffe03f */
[-C--:B------:R-:W-:Y:S01]  /*125f0*/  FMUL.FTZ R92, R29, R5.reuse ;  /* 0x000000051d5c7220 */ /* 0x080fe20000410000 */
[----:B------:R-:W-:Y:S01]  /*12600*/  UPRMT UR4, UR40, 0x654, UR4 ;  /* 0x0000065428047896 */ /* 0x000fe20008000004 */
[-C--:B------:R-:W-:Y:S01]  /*12610*/  FMUL.FTZ R91, R32, R5.reuse ;  /* 0x00000005205b7220 */ /* 0x080fe20000410000 */
[----:B------:R-:W-:Y:S01]  /*12620*/  UISETP.NE.AND UP0, UPT, UR49, 0x2, UPT ;  /* 0x000000023100788c */ /* 0x000fe2000bf05270 */
        /* <DEDUP_REMOVED lines=9> */
[----:B------:R-:W-:Y:S01]  /*126c0*/  SYNCS.ARRIVE.TRANS64.RED.A1T0 RZ, [UR4], RZ ;  /* 0x000000ffffff79a7 */ /* 0x000fe20008100404 */
        /* <DEDUP_REMOVED lines=25> */
[----:B------:R-:W-:Y:S01]  /*12860*/  USEL UR4, URZ, 0x1, UP0 ;  /* 0x000000013f047887 */ /* 0x000fe20008000000 */
        /* <DEDUP_REMOVED lines=30> */
[----:B------:R-:W-:-:S12]  /*12a50*/  ULOP3.LUT UR45, UR45, UR4, URZ, 0x3c, !UPT ;  /* 0x000000042d2d7292 */ /* 0x000fd8000f8e3c3f */
.L_x_952:
[----:B------:R-:W0:Y:S01]  /*12a60*/  S2R R7, SR_CgaCtaId ;  /* 0x0000000000077919 */ /* 0x000e220000008800 */
[----:B------:R-:W-:Y:S01]  /*12a70*/  MOV R0, 0x400 ;  /* 0x0000040000007802 */ /* 0x000fe20000000f00 */
[----:B------:R-:W-:Y:S01]  /*12a80*/  BSSY B0, `(.L_x_1027) ;  /* 0x0000230000007945 */ /* 0x000fe20003800000 */
[----:B------:R-:W-:Y:S02]  /*12a90*/  BAR.SYNC.DEFER_BLOCKING 0x5, 0x180 ;  /* 0x0146000000007b1d */ /* 0x000fe40000010000 */
[----:B0-----:R-:W-:-:S05]  /*12aa0*/  LEA R0, R7, R0, 0x18 ;  /* 0x0000000007007211 */ /* 0x001fca00078ec0ff */
[----:B------:R-:W0:Y:S02]  /*12ab0*/  LDS R2, [R0+0x298d0] ;  /* 0x0298d00000027984 */ /* 0x000e240000000800 */
[----:B0-----:R-:W-:Y:S01]  /*12ac0*/  R2UR UR4, R2 ;  /* 0x00000000020472ca */ /* 0x001fe200000e0000 */
[----:B------:R-:W-:Y:S06]  /*12ad0*/  BAR.ARV 0x4, 0x180 ;  /* 0x0106000000007b1d */ /* 0x000fec0000002000 */
[----:B------:R-:W-:Y:S08]  /*12ae0*/  @P0 BRA `(.L_x_1028) ;  /* 0x0000001800500947 */ /* 0x000ff00003800000 */
[----:B------:R-:W0:Y:S01]  /*12af0*/  S2R R16, SR_TID.X ;  /* 0x0000000000107919 */ /* 0x000e220000002100 */
[----:B------:R-:W-:Y:S01]  /*12b00*/  ULDC.64 UR6, c[0x4][0x40] ;  /* 0x0100100000067ab9 */ /* 0x000fe20000000a00 */
[----:B------:R-:W1:Y:S01]  /*12b10*/  S2R R35, SR_SWINHI ;  /* 0x0000000000237919 */ /* 0x000e620000002f00 */
        /* <DEDUP_REMOVED lines=13> */
[----:B------:R-:W-:Y:S01]  /*12bf0*/  F2FP.BF16.F32.PACK_AB R94, R94, R95 ;  /* 0x0000005f5e5e723e */ /* 0x000fe200000010ff */
[----:B0-----:R-:W-:Y:S01]  /*12c00*/  IMAD.SHL.U32 R2, R16, 0x4, RZ ;  /* 0x0000000410027824 */ /* 0x001fe200078e00ff */
        /* <DEDUP_REMOVED lines=14> */
[----:B------:R-:W-:Y:S01]  /*12cf0*/  F2FP.BF16.F32.PACK_AB R49, R48, R49 ;  /* 0x000000313031723e */ /* 0x000fe200000010ff */
[----:B------:R-:W-:Y:S01]  /*12d00*/  USHF.R.S32.HI UR12, URZ, 0x1f, UR42 ;  /* 0x0000001f3f0c7899 */ /* 0x000fe2000801142a */
[----:B------:R-:W-:Y:S01]  /*12d10*/  LOP3.LUT R2, R2, 0xc, RZ, 0xc0, !PT ;  /* 0x0000000c02027812 */ /* 0x000fe200078ec0ff */
[----:B------:R-:W-:Y:S01]  /*12d20*/  ULDC.64 UR8, c[0x0][0xb90] ;  /* 0x0002e40000087ab9 */ /* 0x000fe20000000a00 */
[----:B------:R-:W-:-:S02]  /*12d30*/  F2FP.BF16.F32.PACK_AB R93, R92, R93 ;  /* 0x0000005d5c5d723e */ /* 0x000fc400000010ff */
[----:B------:R-:W-:Y:S01]  /*12d40*/  F2FP.BF16.F32.PACK_AB R89, R88, R89 ;  /* 0x000000595859723e */ /* 0x000fe200000010ff */
[----:B------:R-:W-:Y:S01]  /*12d50*/  USHF.R.S32.HI UR13, URZ, 0x1f, UR44 ;  /* 0x0000001f3f0d7899 */ /* 0x000fe2000801142c */
[----:B------:R-:W-:Y:S01]  /*12d60*/  BAR.SYNC.DEFER_BLOCKING 0x1, 0x100 ;  /* 0x0044000000007b1d */ /* 0x000fe20000010000 */
[----:B------:R-:W-:-:S05]  /*12d70*/  IADD3 R6, P0, R2, UR6, RZ ;  /* 0x0000000602067c10 */ /* 0x000fca000ff1e0ff */
[----:B------:R-:W-:Y:S01]  /*12d80*/  IMAD.X R7, RZ, RZ, UR7, P0 ;  /* 0x00000007ff077e24 */ /* 0x000fe200080e06ff */
[----:B------:R-:W-:-:S04]  /*12d90*/  ULDC.64 UR10, c[0x0][0xb98] ;  /* 0x0002e600000a7ab9 */ /* 0x000fc80000000a00 */
[----:B------:R0:W2:Y:S01]  /*12da0*/  LDG.E.CONSTANT R2, desc[UR50][R6.64] ;  /* 0x0000003206027981 */ /* 0x0000a2000c1e9900 */
[----:B------:R-:W-:Y:S02]  /*12db0*/  UIMAD UR5, UR12, UR8, URZ ;  /* 0x000000080c0572a4 */ /* 0x000fe4000f8e023f */
[----:B------:R-:W-:Y:S02]  /*12dc0*/  UIMAD.WIDE.U32 UR6, UR42, UR8, URZ ;  /* 0x000000082a0672a5 */ /* 0x000fe4000f8e003f */
[----:B------:R-:W-:Y:S02]  /*12dd0*/  UIMAD UR5, UR42, UR9, UR5 ;  /* 0x000000092a0572a4 */ /* 0x000fe4000f8e0205 */
[----:B------:R-:W-:Y:S02]  /*12de0*/  UIMAD UR8, UR13, UR10, URZ ;  /* 0x0000000a0d0872a4 */ /* 0x000fe4000f8e023f */
[----:B------:R-:W-:Y:S01]  /*12df0*/  UIADD3 UR7, UR7, UR5, URZ ;  /* 0x0000000507077290 */ /* 0x000fe2000fffe03f */
[----:B0-----:R-:W-:Y:S01]  /*12e00*/  LOP3.LUT P0, R6, R16, 0x3, RZ, 0xc0, !PT ;  /* 0x0000000310067812 */ /* 0x001fe2000780c0ff */
[----:B------:R-:W-:Y:S01]  /*12e10*/  UIMAD UR8, UR44, UR11, UR8 ;  /* 0x0000000b2c0872a4 */ /* 0x000fe2000f8e0208 */
[----:B------:R-:W-:Y:S01]  /*12e20*/  F2FP.BF16.F32.PACK_AB R16, R87, R8 ;  /* 0x000000085710723e */ /* 0x000fe200000010ff */
[----:B------:R-:W-:Y:S01]  /*12e30*/  UIMAD.WIDE.U32 UR6, UR44, UR10, UR6 ;  /* 0x0000000a2c0672a5 */ /* 0x000fe2000f8e0006 */
[----:B------:R-:W-:Y:S01]  /*12e40*/  ISETP.EQ.OR P0, PT, R6, 0x3, !P0 ;  /* 0x000000030600780c */ /* 0x000fe20004702670 */
[----:B------:R-:W-:Y:S01]  /*12e50*/  ULDC UR5, c[0x0][0xa88] ;  /* 0x0002a20000057ab9 */ /* 0x000fe20000000800 */
[----:B------:R-:W-:-:S02]  /*12e60*/  MOV R6, R0 ;  /* 0x0000000000067202 */ /* 0x000fc40000000f00 */
[----:B-1----:R-:W-:Y:S01]  /*12e70*/  MOV R7, R35 ;  /* 0x0000002300077202 */ /* 0x002fe20000000f00 */
[----:B------:R-:W-:Y:S01]  /*12e80*/  IMAD.U32 R66, RZ, RZ, UR8 ;  /* 0x00000008ff427e24 */ /* 0x000fe2000f8e00ff */
[----:B------:R-:W-:Y:S01]  /*12e90*/  SEL R71, R9, R10, P0 ;  /* 0x0000000a09477207 */ /* 0x000fe20000000000 */
[----:B------:R-:W-:Y:S01]  /*12ea0*/  ULDC.64 UR8, c[0x0][0xae8] ;  /* 0x0002ba0000087ab9 */ /* 0x000fe20000000a00 */
[----:B------:R-:W-:Y:S01]  /*12eb0*/  SEL R73, R10, R9, P0 ;  /* 0x000000090a497207 */ /* 0x000fe20000000000 */
[----:B------:R-:W-:Y:S01]  /*12ec0*/  IMAD.WIDE R8, R192, 0x2, R6 ;  /* 0x00000002c0087825 */ /* 0x000fe200078e0206 */
[----:B------:R-:W-:Y:S01]  /*12ed0*/  SEL R81, R31, R34, P0 ;  /* 0x000000221f517207 */ /* 0x000fe20000000000 */
[----:B------:R-:W-:Y:S01]  /*12ee0*/  ULDC.64 UR10, c[0x0][0xaf0] ;  /* 0x0002bc00000a7ab9 */ /* 0x000fe20000000a00 */
[----:B------:R-:W-:Y:S02]  /*12ef0*/  SEL R83, R34, R31, P0 ;  /* 0x0000001f22537207 */ /* 0x000fe40000000000 */
[----:B------:R-:W-:-:S02]  /*12f00*/  IADD3 R31, P6, R8, 0x4060, RZ ;  /* 0x00004060081f7810 */ /* 0x000fc40007fde0ff */
[----:B------:R-:W-:Y:S02]  /*12f10*/  SEL R85, R27, R30, P0 ;  /* 0x0000001e1b557207 */ /* 0x000fe40000000000 */
[----:B------:R-:W-:Y:S01]  /*12f20*/  SEL R87, R30, R27, P0 ;  /* 0x0000001b1e577207 */ /* 0x000fe20000000000 */
[----:B------:R-:W-:Y:S01]  /*12f30*/  IMAD R27, R188, 0x40, R19 ;  /* 0x00000040bc1b7824 */ /* 0x000fe200078e0213 */
[----:B------:R-:W-:Y:S02]  /*12f40*/  LOP3.LUT R30, R31, 0x380, RZ, 0xc0, !PT ;  /* 0x000003801f1e7812 */ /* 0x000fe400078ec0ff */
[----:B------:R-:W-:Y:S02]  /*12f50*/  LOP3.LUT R43, R8, 0x380, RZ, 0xc0, !PT ;  /* 0x00000380082b7812 */ /* 0x000fe400078ec0ff */
[----:B------:R-:W-:Y:S02]  /*12f60*/  SHF.R.U64 R30, R30, 0x3, RZ ;  /* 0x000000031e1e7819 */ /* 0x000fe400000012ff */
[----:B------:R-:W-:-:S02]  /*12f70*/  SEL R101, R11, R12, P0 ;  /* 0x0000000c0b657207 */ /* 0x000fc40000000000 */
[----:B------:R-:W-:Y:S02]  /*12f80*/  SEL R103, R12, R11, P0 ;  /* 0x0000000b0c677207 */ /* 0x000fe40000000000 */
[----:B------:R-:W-:Y:S02]  /*12f90*/  SHF.R.U64 R43, R43, 0x3, RZ ;  /* 0x000000032b2b7819 */ /* 0x000fe400000012ff */
[----:B------:R-:W-:Y:S02]  /*12fa0*/  IADD3 R11, P3, R8, 0x4000, RZ ;  /* 0x00004000080b7810 */ /* 0x000fe40007f7e0ff */
[----:B------:R-:W-:Y:S02]  /*12fb0*/  SEL R91, R25, R26, P0 ;  /* 0x0000001a195b7207 */ /* 0x000fe40000000000 */
[----:B------:R-:W-:Y:S01]  /*12fc0*/  SEL R95, R26, R25, P0 ;  /* 0x000000191a5f7207 */ /* 0x000fe20000000000 */
[----:B------:R-:W-:Y:S01]  /*12fd0*/  IMAD.WIDE R26, R27, 0x2, R6 ;  /* 0x000000021b1a7825 */ /* 0x000fe200078e0206 */
[----:B------:R-:W-:-:S02]  /*12fe0*/  LOP3.LUT R30, R30, R31, RZ, 0x3c, !PT ;  /* 0x0000001f1e1e7212 */ /* 0x000fc400078e3cff */
[----:B------:R-:W-:Y:S01]  /*12ff0*/  SEL R67, R13, R14, P0 ;  /* 0x0000000e0d437207 */ /* 0x000fe20000000000 */
[--C-:B------:R-:W-:Y:S01]  /*13000*/  IMAD.X R31, RZ, RZ, R9.reuse, P6 ;  /* 0x000000ffff1f7224 */ /* 0x100fe200030e0609 */
[----:B------:R-:W-:Y:S02]  /*13010*/  SEL R69, R14, R13, P0 ;  /* 0x0000000d0e457207 */ /* 0x000fe40000000000 */
[C---:B------:R-:W-:Y:S02]  /*13020*/  IADD3 R14, P5, R8.reuse, 0x4040, RZ ;  /* 0x00004040080e7810 */ /* 0x040fe40007fbe0ff */
[C---:B------:R-:W-:Y:S02]  /*13030*/  IADD3 R12, P4, R8.reuse, 0x4020, RZ ;  /* 0x00004020080c7810 */ /* 0x040fe40007f9e0ff */
[C---:B------:R-:W-:Y:S02]  /*13040*/  IADD3 R6, P2, R8.reuse, 0x20, RZ ;  /* 0x0000002008067810 */ /* 0x040fe40007f5e0ff */
[C---:B------:R-:W-:Y:S01]  /*13050*/  IADD3 R10, P1, R8.reuse, 0x60, RZ ;  /* 0x00000060080a7810 */ /* 0x040fe20007f3e0ff */
[--C-:B------:R-:W-:Y:S01]  /*13060*/  IMAD.X R35, RZ, RZ, R9.reuse, P4 ;  /* 0x000000ffff237224 */ /* 0x100fe200020e0609 */
[----:B------:R-:W-:Y:S01]  /*13070*/  IADD3 R7, P6, R8, 0x40, RZ ;  /* 0x0000004008077810 */ /* 0x000fe20007fde0ff */
[--C-:B------:R-:W-:Y:S01]  /*13080*/  IMAD.X R41, RZ, RZ, R9.reuse, P2 ;  /* 0x000000ffff297224 */ /* 0x100fe200010e0609 */
[----:B------:R-:W-:Y:S01]  /*13090*/  LOP3.LUT R42, R43, R8, RZ, 0x3c, !PT ;  /* 0x000000082b2a7212 */ /* 0x000fe200078e3cff */
[----:B------:R-:W-:Y:S01]  /*130a0*/  IMAD.MOV.U32 R43, RZ, RZ, R9 ;  /* 0x000000ffff2b7224 */ /* 0x000fe200078e0009 */
[----:B------:R-:W-:-:S02]  /*130b0*/  LOP3.LUT R8, R11, 0x380, RZ, 0xc0, !PT ;  /* 0x000003800b087812 */ /* 0x000fc400078ec0ff */
[----:B------:R-:W-:Y:S02]  /*130c0*/  SEL R105, R5, R16, P0 ;  /* 0x0000001005697207 */ /* 0x000fe40000000000 */
[----:B------:R-:W-:Y:S02]  /*130d0*/  SEL R107, R16, R5, P0 ;  /* 0x00000005106b7207 */ /* 0x000fe40000000000 */
[----:B------:R-:W-:Y:S02]  /*130e0*/  LOP3.LUT R5, R6, 0x380, RZ, 0xc0, !PT ;  /* 0x0000038006057812 */ /* 0x000fe400078ec0ff */
[----:B------:R-:W-:Y:S02]  /*130f0*/  SHF.R.U64 R8, R8, 0x3, RZ ;  /* 0x0000000308087819 */ /* 0x000fe400000012ff */
[----:B------:R-:W-:Y:S02]  /*13100*/  SEL R51, R37, R36, P0 ;  /* 0x0000002425337207 */ /* 0x000fe40000000000 */
[----:B------:R-:W-:Y:S01]  /*13110*/  SEL R53, R36, R37, P0 ;  /* 0x0000002524357207 */ /* 0x000fe20000000000 */
[----:B------:R-:W-:Y:S01]  /*13120*/  IMAD.X R37, RZ, RZ, R9, P3 ;  /* 0x000000ffff257224 */ /* 0x000fe200018e0609 */
[----:B------:R-:W-:-:S02]  /*13130*/  SHF.R.U64 R5, R5, 0x3, RZ ;  /* 0x0000000305057819 */ /* 0x000fc400000012ff */
[----:B------:R-:W-:Y:S02]  /*13140*/  LOP3.LUT R36, R8, R11, RZ, 0x3c, !PT ;  /* 0x0000000b08247212 */ /* 0x000fe400078e3cff */
[----:B------:R-:W-:Y:S02]  /*13150*/  LOP3.LUT R8, R10, 0x380, RZ, 0xc0, !PT ;  /* 0x000003800a087812 */ /* 0x000fe400078ec0ff */
[----:B------:R-:W-:Y:S02]  /*13160*/  LOP3.LUT R40, R5, R6, RZ, 0x3c, !PT ;  /* 0x0000000605287212 */ /* 0x000fe400078e3cff */
[----:B------:R-:W-:Y:S02]  /*13170*/  SHF.R.U64 R5, R8, 0x3, RZ ;  /* 0x0000000308057819 */ /* 0x000fe400000012ff */
[----:B------:R-:W-:Y:S02]  /*13180*/  SEL R77, R38, R39, P0 ;  /* 0x00000027264d7207 */ /* 0x000fe40000000000 */
[----:B------:R-:W-:Y:S01]  /*13190*/  SEL R79, R39, R38, P0 ;  /* 0x00000026274f7207 */ /* 0x000fe20000000000 */
[----:B------:R-:W-:Y:S01]  /*131a0*/  IMAD.X R39, RZ, RZ, R9, P1 ;  /* 0x000000ffff277224 */ /* 0x000fe200008e0609 */
[----:B------:R-:W-:-:S02]  /*131b0*/  LOP3.LUT R38, R5, R10, RZ, 0x3c, !PT ;  /* 0x0000000a05267212 */ /* 0x000fc400078e3cff */
[----:B------:R-:W0:Y:S01]  /*131c0*/  LDC R5, c[0x0][0xbe8] ;  /* 0x0002fa00ff057b82 */ /* 0x000e220000000800 */
[----:B------:R-:W-:Y:S02]  /*131d0*/  SEL R63, R21, R24, P0 ;  /* 0x00000018153f7207 */ /* 0x000fe40000000000 */
[----:B------:R-:W-:Y:S02]  /*131e0*/  SEL R65, R24, R21, P0 ;  /* 0x0000001518417207 */ /* 0x000fe40000000000 */
[----:B------:R-:W-:Y:S02]  /*131f0*/  IADD3 R21, P2, R26, 0x2000, RZ ;  /* 0x000020001a157810 */ /* 0x000fe40007f5e0ff */
[----:B------:R-:W-:Y:S02]  /*13200*/  SEL R97, R15, R20, P0 ;  /* 0x000000140f617207 */ /* 0x000fe40000000000 */
[----:B------:R-:W-:Y:S02]  /*13210*/  SEL R99, R20, R15, P0 ;  /* 0x0000000f14637207 */ /* 0x000fe40000000000 */
[----:B------:R-:W-:-:S02]  /*13220*/  LOP3.LUT R20, R21, 0x380, RZ, 0xc0, !PT ;  /* 0x0000038015147812 */ /* 0x000fc400078ec0ff */
[----:B------:R-:W-:Y:S02]  /*13230*/  LOP3.LUT R6, R7, 0x380, RZ, 0xc0, !PT ;  /* 0x0000038007067812 */ /* 0x000fe400078ec0ff */
[----:B------:R-:W-:Y:S02]  /*13240*/  SHF.R.U64 R20, R20, 0x3, RZ ;  /* 0x0000000314147819 */ /* 0x000fe400000012ff */
[----:B------:R-:W-:Y:S02]  /*13250*/  MOV R76, R30 ;  /* 0x0000001e004c7202 */ /* 0x000fe40000000f00 */
[----:B------:R-:W-:Y:S01]  /*13260*/  LOP3.LUT R20, R20, R21, RZ, 0x3c, !PT ;  /* 0x0000001514147212 */ /* 0x000fe200078e3cff */
[----:B------:R-:W-:Y:S01]  /*13270*/  IMAD.X R21, RZ, RZ, R27, P2 ;  /* 0x000000ffff157224 */ /* 0x000fe200010e061b */
[----:B------:R-:W-:Y:S02]  /*13280*/  SHF.R.U64 R6, R6, 0x3, RZ ;  /* 0x0000000306067819 */ /* 0x000fe400000012ff */
[----:B------:R-:W-:-:S02]  /*13290*/  SEL R59, R29, R28, P0 ;  /* 0x0000001c1d3b7207 */ /* 0x000fc40000000000 */
[----:B0-----:R-:W-:Y:S02]  /*132a0*/  ISETP.NE.AND P2, PT, R5, 0x1, PT ;  /* 0x000000010500780c */ /* 0x001fe40003f45270 */
[----:B------:R-:W-:Y:S01]  /*132b0*/  SEL R61, R28, R29, P0 ;  /* 0x0000001d1c3d7207 */ /* 0x000fe20000000000 */
[--C-:B------:R-:W-:Y:S01]  /*132c0*/  IMAD.X R29, RZ, RZ, R9.reuse, P6 ;  /* 0x000000ffff1d7224 */ /* 0x100fe200030e0609 */
[----:B------:R-:W-:Y:S02]  /*132d0*/  LOP3.LUT R28, R6, R7, RZ, 0x3c, !PT ;  /* 0x00000007061c7212 */ /* 0x000fe400078e3cff */
[----:B------:R-:W-:Y:S01]  /*132e0*/  MOV R82, R36 ;  /* 0x0000002400527202 */ /* 0x000fe20000000f00 */
[----:B------:R-:W-:Y:S01]  /*132f0*/  VIADD R37, R18, UR36 ;  /* 0x0000002412257c36 */ /* 0x000fe20008000000 */
[----:B------:R-:W-:Y:S02]  /*13300*/  SEL R55, R33, R32, P0 ;  /* 0x0000002021377207 */ /* 0x000fe40000000000 */
[----:B------:R-:W-:Y:S01]  /*13310*/  SEL R57, R32, R33, P0 ;  /* 0x0000002120397207 */ /* 0x000fe20000000000 */
[----:B------:R-:W-:Y:S01]  /*13320*/  IMAD.X R33, RZ, RZ, R9, P5 ;  /* 0x000000ffff217224 */ /* 0x000fe200028e0609 */
[----:B------:R-:W-:Y:S01]  /*13330*/  MOV R62, R28 ;  /* 0x0000001c003e7202 */ /* 0x000fe20000000f00 */
[----:B------:R-:W0:Y:S01]  /*13340*/  @P2 LDC R16, c[0x0][0xbec] ;  /* 0x0002fb00ff102b82 */ /* 0x000e220000000800 */
[----:B------:R-:W-:Y:S01]  /*13350*/  SEL R75, R56, R49, P0 ;  /* 0x00000031384b7207 */ /* 0x000fe20000000000 */
[----:B------:R-:W-:Y:S01]  /*13360*/  IMAD.MOV.U32 R28, RZ, RZ, R37 ;  /* 0x000000ffff1c7224 */ /* 0x000fe200078e0025 */
[----:B------:R-:W-:-:S02]  /*13370*/  LOP3.LUT R9, R12, 0x380, RZ, 0xc0, !PT ;  /* 0x000003800c097812 */ /* 0x000fc400078ec0ff */
[----:B------:R-:W-:Y:S02]  /*13380*/  SEL R49, R49, R56, P0 ;  /* 0x0000003831317207 */ /* 0x000fe40000000000 */
[----:B------:R-:W-:Y:S01]  /*13390*/  SHF.R.U64 R9, R9, 0x3, RZ ;  /* 0x0000000309097819 */ /* 0x000fe200000012ff */
[----:B------:R-:W1:Y:S01]  /*133a0*/  @P2 LDC R30, c[0x0][0xbf0] ;  /* 0x0002fc00ff1e2b82 */ /* 0x000e620000000800 */
[----:B------:R-:W-:Y:S02]  /*133b0*/  LOP3.LUT R13, R14, 0x380, RZ, 0xc0, !PT ;  /* 0x000003800e0d7812 */ /* 0x000fe400078ec0ff */
[----:B------:R-:W-:Y:S02]  /*133c0*/  SEL R45, R94, R93, P0 ;  /* 0x0000005d5e2d7207 */ /* 0x000fe40000000000 */
[----:B------:R-:W-:Y:S02]  /*133d0*/  SEL R93, R93, R94, P0 ;  /* 0x0000005e5d5d7207 */ /* 0x000fe40000000000 */
[----:B------:R-:W-:-:S02]  /*133e0*/  SEL R47, R90, R89, P0 ;  /* 0x000000595a2f7207 */ /* 0x000fc40000000000 */
[----:B------:R-:W-:Y:S02]  /*133f0*/  LOP3.LUT R34, R9, R12, RZ, 0x3c, !PT ;  /* 0x0000000c09227212 */ /* 0x000fe400078e3cff */
[----:B------:R-:W-:Y:S02]  /*13400*/  SEL R89, R89, R90, P0 ;  /* 0x0000005a59597207 */ /* 0x000fe40000000000 */
[----:B------:R-:W-:Y:S02]  /*13410*/  SHF.R.U64 R13, R13, 0x3, RZ ;  /* 0x000000030d0d7819 */ /* 0x000fe400000012ff */
[----:B------:R-:W-:Y:S01]  /*13420*/  IADD3 R15, P1, R26, 0x3000, RZ ;  /* 0x000030001a0f7810 */ /* 0x000fe20007f3e0ff */
[----:B0-----:R-:W-:Y:S01]  /*13430*/  @P2 IMAD.HI.U32 R29, R37, R16, RZ ;  /* 0x00000010251d2227 */ /* 0x001fe200078e00ff */
[----:B------:R-:W-:Y:S02]  /*13440*/  MOV R80, R34 ;  /* 0x0000002200507202 */ /* 0x000fe40000000f00 */
[----:B------:R-:W-:-:S02]  /*13450*/  LOP3.LUT R32, R13, R14, RZ, 0x3c, !PT ;  /* 0x0000000e0d207212 */ /* 0x000fc400078e3cff */
[----:B------:R-:W-:Y:S02]  /*13460*/  LOP3.LUT R14, R15, 0x380, RZ, 0xc0, !PT ;  /* 0x000003800f0e7812 */ /* 0x000fe400078ec0ff */
[----:B------:R-:W-:Y:S02]  /*13470*/  MOV R78, R32 ;  /* 0x00000020004e7202 */ /* 0x000fe40000000f00 */
[----:B-1----:R-:W-:Y:S02]  /*13480*/  @P2 SHF.R.U32.HI R28, RZ, R30, R29 ;  /* 0x0000001eff1c2219 */ /* 0x002fe4000001161d */
[----:B------:R-:W-:Y:S02]  /*13490*/  SHF.R.U64 R14, R14, 0x3, RZ ;  /* 0x000000030e0e7819 */ /* 0x000fe400000012ff */
[----:B------:R-:W-:Y:S01]  /*134a0*/  MOV R84, R38 ;  /* 0x0000002600547202 */ /* 0x000fe20000000f00 */
[----:B------:R-:W-:Y:S01]  /*134b0*/  IMAD.MOV R32, RZ, RZ, -R28 ;  /* 0x000000ffff207224 */ /* 0x000fe200078e0a1c */
[----:B------:R-:W-:Y:S01]  /*134c0*/  LOP3.LUT R14, R14, R15, RZ, 0x3c, !PT ;  /* 0x0000000f0e0e7212 */ /* 0x000fe200078e3cff */
[----:B------:R-:W-:Y:S01]  /*134d0*/  IMAD.X R15, RZ, RZ, R27, P1 ;  /* 0x000000ffff0f7224 */ /* 0x000fe200008e061b */
[----:B------:R-:W-:Y:S01]  /*134e0*/  MOV R64, R42 ;  /* 0x0000002a00407202 */ /* 0x000fe20000000f00 */
[----:B------:R-:W-:Y:S01]  /*134f0*/  IMAD R37, R5, R32, R37 ;  /* 0x0000002005257224 */ /* 0x000fe200078e0225 */
[----:B------:R-:W-:-:S02]  /*13500*/  MOV R60, R40 ;  /* 0x00000028003c7202 */ /* 0x000fc40000000f00 */
[----:B------:R-:W-:Y:S02]  /*13510*/  SHF.R.S32.HI R29, RZ, 0x1f, R28 ;  /* 0x0000001fff1d7819 */ /* 0x000fe4000001141c */
[----:B------:R-:W-:Y:S02]  /*13520*/  IADD3 R40, P1, R28, UR6, RZ ;  /* 0x000000061c287c10 */ /* 0x000fe4000ff3e0ff */
[C---:B------:R-:W-:Y:S02]  /*13530*/  IADD3 R11, P4, R26.reuse, 0x5000, RZ ;  /* 0x000050001a0b7810 */ /* 0x040fe40007f9e0ff */
[----:B------:R-:W-:Y:S01]  /*13540*/  IADD3.X R41, R29, UR7, R66, P1, !PT ;  /* 0x000000071d297c10 */ /* 0x000fe20008ffe442 */
[----:B------:R-:W-:Y:S01]  /*13550*/  ULDC.64 UR6, c[0x0][0xb88] ;  /* 0x0002e20000067ab9 */ /* 0x000fe20000000a00 */
[----:B------:R-:W-:Y:S02]  /*13560*/  IADD3 R13, P3, R26, 0x4000, RZ ;  /* 0x000040001a0d7810 */ /* 0x000fe40007f7e0ff */
[----:B------:R-:W-:Y:S01]  /*13570*/  LOP3.LUT R10, R11, 0x380, RZ, 0xc0, !PT ;  /* 0x000003800b0a7812 */ /* 0x000fe200078ec0ff */
[----:B------:R-:W-:Y:S01]  /*13580*/  IMAD.WIDE.U32 R40, R37, UR6, R40 ;  /* 0x0000000625287c25 */ /* 0x000fe2000f8e0028 */
[----:B------:R-:W-:-:S02]  /*13590*/  LOP3.LUT R12, R13, 0x380, RZ, 0xc0, !PT ;  /* 0x000003800d0c7812 */ /* 0x000fc400078ec0ff */
[----:B------:R-:W-:Y:S02]  /*135a0*/  SHF.R.U64 R10, R10, 0x3, RZ ;  /* 0x000000030a0a7819 */ /* 0x000fe400000012ff */
[----:B------:R-:W-:Y:S02]  /*135b0*/  SHF.R.U64 R12, R12, 0x3, RZ ;  /* 0x000000030c0c7819 */ /* 0x000fe400000012ff */
[----:B------:R-:W-:Y:S01]  /*135c0*/  LOP3.LUT R10, R10, R11, RZ, 0x3c, !PT ;  /* 0x0000000b0a0a7212 */ /* 0x000fe200078e3cff */
[--C-:B------:R-:W-:Y:S01]  /*135d0*/  IMAD.X R11, RZ, RZ, R27.reuse, P4 ;  /* 0x000000ffff0b7224 */ /* 0x100fe200020e061b */
[----:B------:R-:W-:Y:S02]  /*135e0*/  LOP3.LUT P1, RZ, R189, 0x3, RZ, 0xc0, !PT ;  /* 0x00000003bdff7812 */ /* 0x000fe4000782c0ff */
[----:B------:R-:W-:Y:S01]  /*135f0*/  LOP3.LUT R12, R12, R13, RZ, 0x3c, !PT ;  /* 0x0000000d0c0c7212 */ /* 0x000fe200078e3cff */
[----:B------:R-:W-:Y:S01]  /*13600*/  IMAD.X R13, RZ, RZ, R27, P3 ;  /* 0x000000ffff0d7224 */ /* 0x000fe200018e061b */
[----:B------:R-:W-:-:S02]  /*13610*/  IADD3 R25, P6, R26, 0x1000, RZ ;  /* 0x000010001a197810 */ /* 0x000fc40007fde0ff */
[----:B------:R-:W-:Y:S02]  /*13620*/  IADD3 R9, P5, R26, 0x6000, RZ ;  /* 0x000060001a097810 */ /* 0x000fe40007fbe0ff */
[----:B------:R-:W-:Y:S02]  /*13630*/  LOP3.LUT R24, R25, 0x380, RZ, 0xc0, !PT ;  /* 0x0000038019187812 */ /* 0x000fe400078ec0ff */
[----:B------:R-:W-:Y:S02]  /*13640*/  LOP3.LUT R8, R9, 0x380, RZ, 0xc0, !PT ;  /* 0x0000038009087812 */ /* 0x000fe400078ec0ff */
[----:B------:R-:W-:Y:S02]  /*13650*/  SHF.R.U64 R24, R24, 0x3, RZ ;  /* 0x0000000318187819 */ /* 0x000fe400000012ff */
[----:B------:R-:W-:Y:S02]  /*13660*/  SHF.R.U64 R8, R8, 0x3, RZ ;  /* 0x0000000308087819 */ /* 0x000fe400000012ff */
[----:B------:R-:W-:Y:S01]  /*13670*/  LOP3.LUT R24, R24, R25, RZ, 0x3c, !PT ;  /* 0x0000001918187212 */ /* 0x000fe200078e3cff */
[----:B------:R-:W-:Y:S01]  /*13680*/  IMAD.X R25, RZ, RZ, R27, P6 ;  /* 0x000000ffff197224 */ /* 0x000fe200030e061b */
[----:B------:R-:W-:-:S02]  /*13690*/  IADD3 R109, P6, R26, 0x7000, RZ ;  /* 0x000070001a6d7810 */ /* 0x000fc40007fde0ff */
[----:B------:R-:W-:Y:S01]  /*136a0*/  LOP3.LUT R8, R8, R9, RZ, 0x3c, !PT ;  /* 0x0000000908087212 */ /* 0x000fe200078e3cff */
[--C-:B------:R-:W-:Y:S01]  /*136b0*/  IMAD.X R9, RZ, RZ, R27.reuse, P5 ;  /* 0x000000ffff097224 */ /* 0x100fe200028e061b */
[----:B------:R-:W-:Y:S02]  /*136c0*/  LOP3.LUT R7, R26, 0x380, RZ, 0xc0, !PT ;  /* 0x000003801a077812 */ /* 0x000fe400078ec0ff */
[----:B------:R-:W-:Y:S02]  /*136d0*/  LOP3.LUT R6, R109, 0x380, RZ, 0xc0, !PT ;  /* 0x000003806d067812 */ /* 0x000fe400078ec0ff */
[----:B------:R-:W-:Y:S02]  /*136e0*/  SHF.R.U64 R7, R7, 0x3, RZ ;  /* 0x0000000307077819 */ /* 0x000fe400000012ff */
[----:B------:R-:W-:Y:S02]  /*136f0*/  SHF.R.U64 R6, R6, 0x3, RZ ;  /* 0x0000000306067819 */ /* 0x000fe400000012ff */
[----:B------:R-:W-:Y:S01]  /*13700*/  LOP3.LUT R26, R7, R26, RZ, 0x3c, !PT ;  /* 0x0000001a071a7212 */ /* 0x000fe200078e3cff */
[----:B------:R-:W-:Y:S01]  /*13710*/  IMAD.X R7, RZ, RZ, R27, P6 ;  /* 0x000000ffff077224 */ /* 0x000fe200030e061b */
[----:B------:R-:W-:-:S02]  /*13720*/  LOP3.LUT R6, R6, R109, RZ, 0x3c, !PT ;  /* 0x0000006d06067212 */ /* 0x000fc400078e3cff */
[----:B--2---:R-:W-:Y:S01]  /*13730*/  LOP3.LUT R16, R2, 0x2, RZ, 0x3c, !PT ;  /* 0x0000000202107812 */ /* 0x004fe200078e3cff */
[----:B------:R-:W-:Y:S04]  /*13740*/  SHFL.IDX PT, R75, R75, R2, 0x1c1f ;  /* 0x001c1f024b4b7589 */ /* 0x000fe800000e0000 */
[----:B------:R-:W0:Y:S04]  /*13750*/  SHFL.IDX PT, R36, R49, R16, 0x1c1f ;  /* 0x001c1f1031247589 */ /* 0x000e2800000e0000 */
[----:B------:R-:W-:Y:S04]  /*13760*/  SHFL.IDX PT, R45, R45, R2, 0x1c1f ;  /* 0x001c1f022d2d7589 */ /* 0x000fe800000e0000 */
[----:B------:R-:W1:Y:S04]  /*13770*/  SHFL.IDX PT, R30, R93, R16, 0x1c1f ;  /* 0x001c1f105d1e7589 */ /* 0x000e6800000e0000 */
[----:B------:R-:W-:Y:S04]  /*13780*/  SHFL.IDX PT, R47, R47, R2, 0x1c1f ;  /* 0x001c1f022f2f7589 */ /* 0x000fe800000e0000 */
[----:B------:R-:W2:Y:S04]  /*13790*/  SHFL.IDX PT, R34, R89, R16, 0x1c1f ;  /* 0x001c1f1059227589 */ /* 0x000ea800000e0000 */
[----:B------:R-:W-:Y:S04]  /*137a0*/  SHFL.IDX PT, R77, R77, R2, 0x1c1f ;  /* 0x001c1f024d4d7589 */ /* 0x000fe800000e0000 */
[----:B------:R-:W3:Y:S01]  /*137b0*/  SHFL.IDX PT, R48, R79, R16, 0x1c1f ;  /* 0x001c1f104f307589 */ /* 0x000ee200000e0000 */
[----:B0-----:R-:W-:-:S02]  /*137c0*/  SEL R29, R75, R36, P0 ;  /* 0x000000244b1d7207 */ /* 0x001fc40000000000 */
[----:B------:R-:W-:Y:S01]  /*137d0*/  SEL R31, R36, R75, P0 ;  /* 0x0000004b241f7207 */ /* 0x000fe20000000000 */
[----:B------:R-:W-:Y:S01]  /*137e0*/  SHFL.IDX PT, R51, R51, R2, 0x1c1f ;  /* 0x001c1f0233337589 */ /* 0x000fe200000e0000 */
[----:B------:R-:W-:-:S03]  /*137f0*/  SHF.R.S32.HI R36, RZ, 0x1f, R37 ;  /* 0x0000001fff247819 */ /* 0x000fc60000011425 */
[----:B------:R-:W0:Y:S01]  /*13800*/  SHFL.IDX PT, R38, R53, R16, 0x1c1f ;  /* 0x001c1f1035267589 */ /* 0x000e2200000e0000 */
[----:B-1----:R-:W-:Y:S01]  /*13810*/  SEL R28, R45, R30, P0 ;  /* 0x0000001e2d1c7207 */ /* 0x002fe20000000000 */
[----:B------:R-:W-:Y:S01]  /*13820*/  IMAD R36, R36, UR6, RZ ;  /* 0x0000000624247c24 */ /* 0x000fe2000f8e02ff */
[----:B------:R-:W-:Y:S01]  /*13830*/  SEL R30, R30, R45, P0 ;  /* 0x0000002d1e1e7207 */ /* 0x000fe20000000000 */
[----:B------:R-:W-:Y:S02]  /*13840*/  SHFL.IDX PT, R55, R55, R2, 0x1c1f ;  /* 0x001c1f0237377589 */ /* 0x000fe400000e0000 */
[----:B------:R-:W-:Y:S01]  /*13850*/  IMAD R45, R37, UR7, R36 ;  /* 0x00000007252d7c24 */ /* 0x000fe2000f8e0224 */
[----:B------:R-:W-:Y:S01]  /*13860*/  ULDC.64 UR6, c[0x0][0xb50] ;  /* 0x0002d40000067ab9 */ /* 0x000fe20000000a00 */
[----:B------:R-:W-:Y:S01]  /*13870*/  SHFL.IDX PT, R59, R59, R2, 0x1c1f ;  /* 0x001c1f023b3b7589 */ /* 0x000fe200000e0000 */
[----:B--2---:R-:W-:Y:S02]  /*13880*/  SEL R32, R47, R34, P0 ;  /* 0x000000222f207207 */ /* 0x004fe40000000000 */
[----:B------:R-:W-:Y:S01]  /*13890*/  SEL R34, R34, R47, P0 ;  /* 0x0000002f22227207 */ /* 0x000fe20000000000 */
[----:B------:R-:W-:Y:S01]  /*138a0*/  SHFL.IDX PT, R43, R63, R2, 0x1c1f ;  /* 0x001c1f023f2b7589 */ /* 0x000fe200000e0000 */
[----:B------:R-:W-:-:S03]  /*138b0*/  VIADD R47, R191, UR36 ;  /* 0x00000024bf2f7c36 */ /* 0x000fc60008000000 */
[----:B------:R-:W-:Y:S01]  /*138c0*/  SHFL.IDX PT, R67, R67, R2, 0x1c1f ;  /* 0x001c1f0243437589 */ /* 0x000fe200000e0000 */
[----:B---3--:R-:W-:Y:S02]  /*138d0*/  SEL R33, R77, R48, P0 ;  /* 0x000000304d217207 */ /* 0x008fe40000000000 */
[----:B------:R-:W-:Y:S01]  /*138e0*/  SEL R35, R48, R77, P0 ;  /* 0x0000004d30237207 */ /* 0x000fe20000000000 */
[----:B------:R-:W-:Y:S04]  /*138f0*/  SHFL.IDX PT, R71, R71, R2, 0x1c1f ;  /* 0x001c1f0247477589 */ /* 0x000fe800000e0000 */
[----:B------:R-:W-:Y:S01]  /*13900*/  SHFL.IDX PT, R81, R81, R2, 0x1c1f ;  /* 0x001c1f0251517589 */ /* 0x000fe200000e0000 */
[----:B0-----:R-:W-:Y:S02]  /*13910*/  SEL R36, R51, R38, P0 ;  /* 0x0000002633247207 */ /* 0x001fe40000000000 */
        /* <DEDUP_REMOVED lines=10> */
[----:B------:R-:W-:Y:S04]  /*139c0*/  SHFL.IDX PT, R56, R95, R16, 0x1c1f ;  /* 0x001c1f105f387589 */ /* 0x000fe800000e0000 */
[----:B------:R-:W1:Y:S04]  /*139d0*/  SHFL.IDX PT, R44, R65, R16, 0x1c1f ;  /* 0x001c1f10412c7589 */ /* 0x000e6800000e0000 */
[----:B------:R-:W2:Y:S01]  /*139e0*/  SHFL.IDX PT, R46, R69, R16, 0x1c1f ;  /* 0x001c1f10452e7589 */ /* 0x000ea200000e0000 */
[----:B0-----:R-:W-:-:S02]  /*139f0*/  SEL R37, R81, R50, P0 ;  /* 0x0000003251257207 */ /* 0x001fc40000000000 */
[----:B------:R-:W-:Y:S01]  /*13a00*/  SEL R39, R50, R81, P0 ;  /* 0x0000005132277207 */ /* 0x000fe20000000000 */
[----:B------:R-:W0:Y:S04]  /*13a10*/  SHFL.IDX PT, R58, R99, R16, 0x1c1f ;  /* 0x001c1f10633a7589 */ /* 0x000e2800000e0000 */
[----:B------:R-:W3:Y:S04]  /*13a20*/  SHFL.IDX PT, R52, R73, R16, 0x1c1f ;  /* 0x001c1f1049347589 */ /* 0x000ee800000e0000 */
[----:B------:R-:W4:Y:S04]  /*13a30*/  SHFL.IDX PT, R72, R103, R16, 0x1c1f ;  /* 0x001c1f1067487589 */ /* 0x000f2800000e0000 */
[----:B------:R2:W4:Y:S04]  /*13a40*/  SHFL.IDX PT, R74, R107, R16, 0x1c1f ;  /* 0x001c1f106b4a7589 */ /* 0x00052800000e0000 */
[----:B------:R3:W-:Y:S01]  /*13a50*/  STSM.16.M88.4 [R64], R28 ;  /* 0x0000001c40007844 */ /* 0x0007e20000000200 */
[----:B-1----:R-:W-:-:S02]  /*13a60*/  SEL R48, R43, R44, P0 ;  /* 0x0000002c2b307207 */ /* 0x002fc40000000000 */
[----:B------:R-:W-:Y:S01]  /*13a70*/  SEL R50, R44, R43, P0 ;  /* 0x0000002b2c327207 */ /* 0x000fe20000000000 */
[----:B------:R1:W-:Y:S01]  /*13a80*/  STSM.16.M88.4 [R60], R32 ;  /* 0x000000203c007844 */ /* 0x0003e20000000200 */
[----:B--2---:R-:W-:Y:S01]  /*13a90*/  SEL R66, R46, R67, P0 ;  /* 0x000000432e427207 */ /* 0x004fe20000000000 */
[----:B------:R-:W-:Y:S01]  /*13aa0*/  IMAD R16, R5, UR5, RZ ;  /* 0x0000000505107c24 */ /* 0x000fe2000f8e02ff */
[----:B0-----:R-:W-:Y:S01]  /*13ab0*/  SEL R49, R97, R58, P0 ;  /* 0x0000003a61317207 */ /* 0x001fe20000000000 */
[----:B------:R-:W-:Y:S01]  /*13ac0*/  STSM.16.M88.4 [R62], R36 ;  /* 0x000000243e007844 */ /* 0x000fe20000000200 */
[----:B------:R-:W-:Y:S02]  /*13ad0*/  SEL R51, R58, R97, P0 ;  /* 0x000000613a337207 */ /* 0x000fe40000000000 */
[----:B------:R-:W-:Y:S02]  /*13ae0*/  ISETP.GE.OR P3, PT, R47, R16, P1 ;  /* 0x000000102f00720c */ /* 0x000fe40000f66670 */
[----:B---3--:R-:W-:Y:S01]  /*13af0*/  SEL R68, R71, R52, P0 ;  /* 0x0000003447447207 */ /* 0x008fe20000000000 */
[----:B------:R-:W-:Y:S01]  /*13b00*/  VIADD R29, R47, 0x8 ;  /* 0x000000082f1d7836 */ /* 0x000fe20000000000 */
[----:B------:R-:W-:Y:S01]  /*13b10*/  SEL R28, R55, R2, P0 ;  /* 0x00000002371c7207 */ /* 0x000fe20000000000 */
[----:B------:R-:W-:Y:S01]  /*13b20*/  IMAD.IADD R31, R41, 0x1, R45 ;  /* 0x00000001291f7824 */ /* 0x000fe200078e022d */
[----:B------:R-:W-:-:S02]  /*13b30*/  LEA R41, P4, R40, UR6, 0x2 ;  /* 0x0000000628297c11 */ /* 0x000fc4000f8810ff */
[----:B------:R-:W-:Y:S02]  /*13b40*/  ISETP.GE.OR P1, PT, R29, R16, P1 ;  /* 0x000000101d00720c */ /* 0x000fe40000f26670 */
[----:B------:R-:W-:Y:S01]  /*13b50*/  LEA.HI.X R40, R40, UR7, R31, 0x2, P4 ;  /* 0x0000000728287c11 */ /* 0x000fe2000a0f141f */
[----:B------:R-:W-:Y:S01]  /*13b60*/  SHFL.IDX PT, R60, R41, RZ, 0x1c1f ;  /* 0x001c1fff293c7589 */ /* 0x000fe200000e0000 */
[----:B------:R-:W-:Y:S02]  /*13b70*/  SEL R30, R2, R55, P0 ;  /* 0x00000037021e7207 */ /* 0x000fe40000000000 */
[----:B------:R-:W-:Y:S01]  /*13b80*/  SEL R29, R85, R54, P0 ;  /* 0x00000036551d7207 */ /* 0x000fe20000000000 */
[----:B------:R-:W0:Y:S01]  /*13b90*/  SHFL.IDX PT, R61, R40, RZ, 0x1c1f ;  /* 0x001c1fff283d7589 */ /* 0x000e2200000e0000 */
[----:B------:R-:W-:Y:S02]  /*13ba0*/  SEL R31, R54, R85, P0 ;  /* 0x00000055361f7207 */ /* 0x000fe40000000000 */
[----:B-1----:R-:W-:Y:S01]  /*13bb0*/  SEL R32, R59, R42, P0 ;  /* 0x0000002a3b207207 */ /* 0x002fe20000000000 */
[----:B------:R-:W-:Y:S01]  /*13bc0*/  SHFL.IDX PT, R62, R41, 0x1, 0x1c1f ;  /* 0x003c1f00293e7f89 */ /* 0x000fe200000e0000 */
[----:B------:R-:W-:-:S02]  /*13bd0*/  SEL R34, R42, R59, P0 ;  /* 0x0000003b2a227207 */ /* 0x000fc40000000000 */
[----:B------:R-:W-:Y:S01]  /*13be0*/  SEL R33, R91, R56, P0 ;  /* 0x000000385b217207 */ /* 0x000fe20000000000 */
[----:B------:R-:W-:Y:S01]  /*13bf0*/  STSM.16.M88.4 [R84], R28 ;  /* 0x0000001c54007844 */ /* 0x000fe20000000200 */
[----:B------:R-:W-:Y:S02]  /*13c00*/  SEL R35, R56, R91, P0 ;  /* 0x0000005b38237207 */ /* 0x000fe40000000000 */
[----:B------:R-:W-:Y:S01]  /*13c10*/  SEL R64, R67, R46, P0 ;  /* 0x0000002e43407207 */ /* 0x000fe20000000000 */
[----:B------:R-:W1:Y:S01]  /*13c20*/  SHFL.IDX PT, R63, R40, 0x1, 0x1c1f ;  /* 0x003c1f00283f7f89 */ /* 0x000e6200000e0000 */
[----:B------:R-:W-:Y:S02]  /*13c30*/  SEL R70, R52, R71, P0 ;  /* 0x0000004734467207 */ /* 0x000fe40000000000 */
[----:B----4-:R-:W-:Y:S01]  /*13c40*/  SEL R65, R101, R72, P0 ;  /* 0x0000004865417207 */ /* 0x010fe20000000000 */
[----:B------:R-:W-:Y:S01]  /*13c50*/  STSM.16.M88.4 [R82], R32 ;  /* 0x0000002052007844 */ /* 0x000fe20000000200 */
[----:B------:R-:W-:-:S02]  /*13c60*/  SEL R67, R72, R101, P0 ;  /* 0x0000006548437207 */ /* 0x000fc40000000000 */
[----:B------:R-:W-:Y:S01]  /*13c70*/  SEL R69, R105, R74, P0 ;  /* 0x0000004a69457207 */ /* 0x000fe20000000000 */
[----:B------:R-:W-:Y:S01]  /*13c80*/  STSM.16.M88.4 [R80], R48 ;  /* 0x0000003050007844 */ /* 0x000fe20000000200 */
[----:B------:R-:W-:-:S03]  /*13c90*/  SEL R71, R74, R105, P0 ;  /* 0x000000694a477207 */ /* 0x000fc60000000000 */
[----:B------:R2:W-:Y:S04]  /*13ca0*/  STSM.16.M88.4 [R78], R64 ;  /* 0x000000404e007844 */ /* 0x0005e80000000200 */
[----:B------:R-:W-:Y:S01]  /*13cb0*/  STSM.16.M88.4 [R76], R68 ;  /* 0x000000444c007844 */ /* 0x000fe20000000200 */
[----:B------:R-:W-:Y:S08]  /*13cc0*/  BAR.SYNC.DEFER_BLOCKING 0x1, 0x100 ;  /* 0x0044000000007b1d */ /* 0x000ff00000010000 */
[----:B--2---:R-:W2:Y:S01]  /*13cd0*/  @P2 LDC R65, c[0x0][0xbec] ;  /* 0x0002fb00ff412b82 */ /* 0x004ea20000000800 */
[----:B------:R-:W-:Y:S01]  /*13ce0*/  IMAD R2, R23, 0x20, R188 ;  /* 0x0000002017027824 */ /* 0x000fe200078e02bc */
[----:B------:R-:W-:Y:S01]  /*13cf0*/  UIMAD UR5, UR12, UR8, URZ ;  /* 0x000000080c0572a4 */ /* 0x000fe2000f8e023f */
[----:B0-----:R0:W-:Y:S04]  /*13d00*/  @!P3 ST.E desc[UR50][R60.64], R4 ;  /* 0x000000043c00b985 */ /* 0x0011e8000c101932 */
[----:B-1----:R1:W-:Y:S01]  /*13d10*/  @!P1 ST.E desc[UR50][R62.64], R3 ;  /* 0x000000033e009985 */ /* 0x0023e2000c101932 */
[----:B------:R-:W-:-:S03]  /*13d20*/  UIMAD.WIDE.U32 UR6, UR42, UR8, URZ ;  /* 0x000000082a0672a5 */ /* 0x000fc6000f8e003f */
[----:B------:R3:W5:Y:S01]  /*13d30*/  LD.E.128 R48, desc[UR50][R8.64] ;  /* 0x0000003208307980 */ /* 0x000762000c101d00 */
[----:B0-----:R-:W0:Y:S01]  /*13d40*/  @P2 LDC R61, c[0x0][0xbf0] ;  /* 0x0002fc00ff3d2b82 */ /* 0x001e220000000800 */
[----:B------:R-:W-:Y:S02]  /*13d50*/  UIMAD UR5, UR42, UR9, UR5 ;  /* 0x000000092a0572a4 */ /* 0x000fe4000f8e0205 */
[----:B------:R4:W5:Y:S01]  /*13d60*/  LD.E.128 R32, desc[UR50][R6.64] ;  /* 0x0000003206207980 */ /* 0x000962000c101d00 */
[----:B---3--:R-:W-:Y:S01]  /*13d70*/  VIADD R8, R2, UR36 ;  /* 0x0000002402087c36 */ /* 0x008fe20008000000 */
[----:B------:R-:W-:Y:S02]  /*13d80*/  UIMAD UR8, UR13, UR10, URZ ;  /* 0x0000000a0d0872a4 */ /* 0x000fe4000f8e023f */
[----:B------:R-:W5:Y:S01]  /*13d90*/  LD.E.128 R44, desc[UR50][R26.64] ;  /* 0x000000321a2c7980 */ /* 0x000f62000c101d00 */
[----:B--2---:R-:W-:Y:S01]  /*13da0*/  @P2 IMAD.HI.U32 R2, R8, R65, RZ ;  /* 0x0000004108022227 */ /* 0x004fe200078e00ff */
[----:B------:R-:W-:-:S02]  /*13db0*/  UIADD3 UR7, UR7, UR5, URZ ;  /* 0x0000000507077290 */ /* 0x000fc4000fffe03f */
[----:B------:R-:W5:Y:S01]  /*13dc0*/  LD.E.128 R40, desc[UR50][R24.64] ;  /* 0x0000003218287980 */ /* 0x000f62000c101d00 */
[----:B----4-:R-:W-:Y:S01]  /*13dd0*/  IMAD.MOV.U32 R7, RZ, RZ, R8 ;  /* 0x000000ffff077224 */ /* 0x010fe200078e0008 */
[----:B------:R-:W-:Y:S02]  /*13de0*/  UIMAD UR5, UR44, UR11, UR8 ;  /* 0x0000000b2c0572a4 */ /* 0x000fe4000f8e0208 */
[----:B------:R-:W5:Y:S01]  /*13df0*/  LD.E.128 R36, desc[UR50][R20.64] ;  /* 0x0000003214247980 */ /* 0x000f62000c101d00 */
[----:B------:R-:W-:Y:S01]  /*13e00*/  UIMAD.WIDE.U32 UR6, UR44, UR10, UR6 ;  /* 0x0000000a2c0672a5 */ /* 0x000fe2000f8e0006 */
[----:B------:R-:W-:Y:S02]  /*13e10*/  ULDC.64 UR8, c[0x0][0xae0] ;  /* 0x0002b80000087ab9 */ /* 0x000fe40000000a00 */
[----:B------:R-:W5:Y:S01]  /*13e20*/  LD.E.128 R28, desc[UR50][R14.64] ;  /* 0x000000320e1c7980 */ /* 0x000f62000c101d00 */
[----:B0-----:R-:W-:Y:S01]  /*13e30*/  @P2 SHF.R.U32.HI R7, RZ, R61, R2 ;  /* 0x0000003dff072219 */ /* 0x001fe20000011602 */
[----:B------:R-:W-:-:S02]  /*13e40*/  UIADD3 UR5, UR7, UR5, URZ ;  /* 0x0000000507057290 */ /* 0x000fc4000fffe03f */
[----:B------:R-:W5:Y:S01]  /*13e50*/  LD.E.128 R56, desc[UR50][R12.64] ;  /* 0x000000320c387980 */ /* 0x000f62000c101d00 */
[--C-:B------:R-:W-:Y:S01]  /*13e60*/  SHF.R.S32.HI R4, RZ, 0x1f, R7.reuse ;  /* 0x0000001fff047819 */ /* 0x100fe20000011407 */
[----:B------:R-:W-:Y:S02]  /*13e70*/  IMAD.MOV R6, RZ, RZ, -R7 ;  /* 0x000000ffff067224 */ /* 0x000fe400078e0a07 */
[----:B------:R0:W5:Y:S01]  /*13e80*/  LD.E.128 R52, desc[UR50][R10.64] ;  /* 0x000000320a347980 */ /* 0x000162000c101d00 */
[----:B-1----:R-:W-:Y:S02]  /*13e90*/  IMAD.U32 R3, RZ, RZ, UR7 ;  /* 0x00000007ff037e24 */ /* 0x002fe4000f8e00ff */
[----:B------:R-:W-:Y:S01]  /*13ea0*/  IMAD R4, R4, UR8, RZ ;  /* 0x0000000804047c24 */ /* 0x000fe2000f8e02ff */
[----:B------:R-:W-:Y:S01]  /*13eb0*/  @!PT LDS RZ, [RZ] ;  /* 0x00000000fffff984 */ /* 0x000fe20000000800 */
[----:B------:R-:W-:Y:S01]  /*13ec0*/  @!PT LDS RZ, [RZ] ;  /* 0x00000000fffff984 */ /* 0x000fe20000000800 */
[----:B------:R-:W-:Y:S01]  /*13ed0*/  @!PT LDS RZ, [RZ] ;  /* 0x00000000fffff984 */ /* 0x000fe20000000800 */
[----:B------:R-:W-:Y:S01]  /*13ee0*/  @!PT LDS RZ, [RZ] ;  /* 0x00000000fffff984 */ /* 0x000fe20000000800 */
[----:B------:R1:W-:Y:S06]  /*13ef0*/  MEMBAR.ALL.CTA ;  /* 0x0000000000007992 */ /* 0x0003ec0000008000 */
[----:B-1----:R-:W1:Y:S01]  /*13f00*/  FENCE.VIEW.ASYNC.S ;  /* 0x00000000000073c6 */ /* 0x002e620000000000 */
[----:B------:R-:W-:-:S02]  /*13f10*/  IMAD R5, R5, R6, R8 ;  /* 0x0000000605057224 */ /* 0x000fc400078e0208 */
[----:B------:R-:W-:Y:S01]  /*13f20*/  IMAD.U32 R2, RZ, RZ, UR6 ;  /* 0x00000006ff027e24 */ /* 0x000fe2000f8e00ff */
[----:B------:R-:W-:Y:S01]  /*13f30*/  ULDC.64 UR6, c[0x0][0xad8] ;  /* 0x0002b60000067ab9 */ /* 0x000fe20000000a00 */
[----:B------:R-:W-:Y:S02]  /*13f40*/  IMAD.U32 R3, RZ, RZ, UR5 ;  /* 0x00000005ff037e24 */ /* 0x000fe4000f8e00ff */
[C---:B------:R-:W-:Y:S01]  /*13f50*/  IMAD R9, R7.reuse, UR9, R4 ;  /* 0x0000000907097c24 */ /* 0x040fe2000f8e0204 */
[----:B------:R-:W-:Y:S01]  /*13f60*/  SHF.R.S32.HI R4, RZ, 0x1f, R5 ;  /* 0x0000001fff047819 */ /* 0x000fe20000011405 */
[----:B------:R-:W-:-:S04]  /*13f70*/  IMAD.WIDE.U32 R2, R7, UR8, R2 ;  /* 0x0000000807027c25 */ /* 0x000fc8000f8e0002 */
[----:B------:R-:W-:Y:S02]  /*13f80*/  IMAD.IADD R3, R3, 0x1, R9 ;  /* 0x0000000103037824 */ /* 0x000fe400078e0209 */
[----:B------:R-:W-:Y:S02]  /*13f90*/  IMAD R4, R4, UR6, RZ ;  /* 0x0000000604047c24 */ /* 0x000fe4000f8e02ff */
[----:B0-----:R-:W-:Y:S02]  /*13fa0*/  VIADD R11, R188, UR36 ;  /* 0x00000024bc0b7c36 */ /* 0x001fe40008000000 */
[C---:B------:R-:W-:Y:S02]  /*13fb0*/  IMAD R9, R5.reuse, UR7, R4 ;  /* 0x0000000705097c24 */ /* 0x040fe4000f8e0204 */
[----:B------:R-:W-:Y:S01]  /*13fc0*/  IMAD.WIDE.U32 R2, R5, UR6, R2 ;  /* 0x0000000605027c25 */ /* 0x000fe2000f8e0002 */
[----:B------:R-:W-:Y:S01]  /*13fd0*/  ISETP.GE.AND P2, PT, R11, R16, PT ;  /* 0x000000100b00720c */ /* 0x000fe20003f46270 */
[----:B------:R-:W-:-:S02]  /*13fe0*/  ULDC.64 UR6, c[0x0][0xa80] ;  /* 0x0002a00000067ab9 */ /* 0x000fc40000000a00 */
[----:B------:R-:W-:Y:S02]  /*13ff0*/  VIADD R7, R11, 0x20 ;  /* 0x000000200b077836 */ /* 0x000fe40000000000 */
[----:B------:R-:W-:Y:S01]  /*14000*/  VIADD R0, R0, 0x29820 ;  /* 0x0002982000007836 */ /* 0x000fe20000000000 */
[C---:B------:R-:W-:Y:S01]  /*14010*/  LEA R6, P3, R2.reuse, UR6, 0x1 ;  /* 0x0000000602067c11 */ /* 0x040fe2000f8608ff */
[----:B------:R-:W-:Y:S01]  /*14020*/  IMAD.IADD R3, R3, 0x1, R9 ;  /* 0x0000000103037824 */ /* 0x000fe200078e0209 */
[-C--:B------:R-:W-:Y:S02]  /*14030*/  ISETP.GE.AND P0, PT, R7, R16.reuse, PT ;  /* 0x000000100700720c */ /* 0x080fe40003f06270 */
[----:B------:R-:W-:Y:S02]  /*14040*/  PRMT R0, RZ, 0x654, R0 ;  /* 0x00000654ff007816 */ /* 0x000fe40000000000 */
[----:B------:R-:W-:Y:S01]  /*14050*/  LEA.HI.X R7, R2, UR7, R3, 0x1, P3 ;  /* 0x0000000702077c11 */ /* 0x000fe200098f0c03 */
[----:B------:R-:W-:Y:S01]  /*14060*/  VIADD R5, R11, 0x40 ;  /* 0x000000400b057836 */ /* 0x000fe20000000000 */
[----:B-1----:R0:W-:Y:S01]  /*14070*/  SYNCS.ARRIVE.TRANS64.RED.A1T0 RZ, [R0+URZ], RZ ;  /* 0x000000ff00ff79a7 */ /* 0x0021e2000810043f */
        /* <DEDUP_REMOVED lines=14> */
.L_x_1030:
[----:B------:R-:W-:Y:S05]  /*14160*/  BSYNC B1 ;  /* 0x0000000000017941 */ /* 0x000fea0003800000 */
.L_x_1029:
[----:B0-----:R0:W4:Y:S01]  /*14170*/  SHFL.IDX PT, R0, R7, 0x1, 0x181f ;  /* 0x00381f0007007f89 */ /* 0x00112200000e0000 */
[----:B------:R-:W-:Y:S03]  /*14180*/  BSSY B1, `(.L_x_1031) ;  /* 0x000000c000017945 */ /* 0x000fe60003800000 */
[----:B--23--:R0:W2:Y:S01]  /*14190*/  SHFL.IDX PT, R4, R6, 0x1, 0x181f ;  /* 0x00381f0006047f89 */ /* 0x00c0a200000e0000 */
[----:B------:R-:W-:Y:S05]  /*141a0*/  @P0 BRA `(.L_x_1032) ;  /* 0x0000000000240947 */ /* 0x000fea0003800000 */
[----:B------:R-:W-:Y:S02]  /*141b0*/  ULDC UR5, c[0x0][0xac8] ;  /* 0x0002b20000057ab9 */ /* 0x000fe40000000800 */
[----:B------:R-:W-:Y:S02]  /*141c0*/  ISETP.GE.AND P3, PT, R19, UR5, PT ;  /* 0x0000000513007c0c */ /* 0x000fe4000bf66270 */
[----:B------:R-:W-:-:S11]  /*141d0*/  ISETP.GE.AND P4, PT, R22, UR5, PT ;  /* 0x0000000516007c0c */ /* 0x000fd6000bf86270 */
[CC--:B--2---:R-:W-:Y:S02]  /*141e0*/  @!P3 LEA R2, P0, R19.reuse, R4.reuse, 0x1 ;  /* 0x000000041302b211 */ /* 0x0c4fe400078008ff */
[C---:B------:R-:W-:Y:S02]  /*141f0*/  @!P4 LEA R4, P2, R22.reuse, R4, 0x1 ;  /* 0x000000041604c211 */ /* 0x040fe400078408ff */
[-C--:B----4-:R-:W-:Y:S02]  /*14200*/  @!P3 LEA.HI.X R3, R19, R0.reuse, R194, 0x1, P0 ;  /* 0x000000001303b211 */ /* 0x090fe400000f0cc2 */
[----:B------:R-:W-:-:S03]  /*14210*/  @!P4 LEA.HI.X R5, R22, R0, R193, 0x1, P2 ;  /* 0x000000001605c211 */ /* 0x000fc600010f0cc1 */
[----:B-----5:R3:W-:Y:S04]  /*14220*/  @!P3 ST.E.128 desc[UR50][R2.64], R40 ;  /* 0x000000280200b985 */ /* 0x0207e8000c101d32 */
[----:B------:R3:W-:Y:S02]  /*14230*/  @!P4 ST.E.128 desc[UR50][R4.64], R52 ;  /* 0x000000340400c985 */ /* 0x0007e4000c101d32 */
.L_x_1032:
[----:B------:R-:W-:Y:S05]  /*14240*/  BSYNC B1 ;  /* 0x0000000000017941 */ /* 0x000fea0003800000 */
.L_x_1031:
[----:B----4-:R4:W0:Y:S01]  /*14250*/  SHFL.IDX PT, R0, R7, 0x2, 0x181f ;  /* 0x00581f0007007f89 */ /* 0x01082200000e0000 */
        /* <DEDUP_REMOVED lines=12> */
.L_x_1034:
[----:B------:R-:W-:Y:S05]  /*14320*/  BSYNC B1 ;  /* 0x0000000000017941 */ /* 0x000fea0003800000 */
.L_x_1033:
[----:B---3--:R-:W-:Y:S01]  /*14330*/  VIADD R3, R11, 0x60 ;  /* 0x000000600b037836 */ /* 0x008fe20000000000 */
[----:B01--4-:R-:W0:Y:S04]  /*14340*/  SHFL.IDX PT, R7, R7, 0x3, 0x181f ;  /* 0x00781f0007077f89 */ /* 0x013e2800000e0000 */
        /* <DEDUP_REMOVED lines=8> */
[----:B-----5:R0:W-:Y:S10]  /*143d0*/  @!P1 ST.E.128 desc[UR50][R2.64], R28 ;  /* 0x0000001c02009985 */ /* 0x0201f4000c101d32 */
[----:B------:R-:W-:Y:S05]  /*143e0*/  @P0 BRA `(.L_x_1035) ;  /* 0x0000000800640947 */ /* 0x000fea0003800000 */
[----:B0-----:R-:W-:-:S04]  /*143f0*/  LEA R2, P0, R22, R6, 0x1 ;  /* 0x0000000616027211 */ /* 0x001fc800078008ff */
[----:B------:R-:W-:-:S05]  /*14400*/  LEA.HI.X R3, R22, R7, R193, 0x1, P0 ;  /* 0x0000000716037211 */ /* 0x000fca00000f0cc1 */
[----:B------:R0:W-:Y:S01]  /*14410*/  ST.E.128 desc[UR50][R2.64], R32 ;  /* 0x0000002002007985 */ /* 0x0001e2000c101d32 */
[----:B------:R-:W-:Y:S05]  /*14420*/  BRA `(.L_x_1035) ;  /* 0x0000000800547947 */ /* 0x000fea0003800000 */
.L_x_1028:
[----:B------:R-:W0:Y:S01]  /*14430*/  LDC R8, c[0x0][0xbe8] ;  /* 0x0002fa00ff087b82 */ /* 0x000e220000000800 */
[----:B------:R-:W-:Y:S01]  /*14440*/  ISETP.GE.AND P0, PT, R195, 0x80, PT ;  /* 0x00000080c300780c */ /* 0x000fe20003f06270 */
[----:B------:R-:W-:Y:S01]  /*14450*/  USHF.R.S32.HI UR8, URZ, 0x1f, UR42 ;  /* 0x0000001f3f087899 */ /* 0x000fe2000801142a */
[----:B------:R-:W-:Y:S01]  /*14460*/  BSSY B1, `(.L_x_1036) ;  /* 0x000002f000017945 */ /* 0x000fe20003800000 */
[----:B------:R-:W-:Y:S01]  /*14470*/  USHF.R.S32.HI UR9, URZ, 0x1f, UR44 ;  /* 0x0000001f3f097899 */ /* 0x000fe2000801142c */
[----:B------:R-:W-:Y:S01]  /*14480*/  IMAD R6, R23, 0x20, R188 ;  /* 0x0000002017067824 */ /* 0x000fe200078e02bc */
[----:B0-----:R-:W-:-:S13]  /*14490*/  ISETP.NE.AND P1, PT, R8, 0x1, PT ;  /* 0x000000010800780c */ /* 0x001fda0003f25270 */
[----:B------:R-:W0:Y:S08]  /*144a0*/  @P1 LDC R9, c[0x0][0xbec] ;  /* 0x0002fb00ff091b82 */ /* 0x000e300000000800 */
[----:B------:R-:W1:Y:S01]  /*144b0*/  @P1 LDC R11, c[0x0][0xbf0] ;  /* 0x0002fc00ff0b1b82 */ /* 0x000e620000000800 */
[----:B------:R-:W-:Y:S05]  /*144c0*/  @P0 BRA `(.L_x_1037) ;  /* 0x0000000000a00947 */ /* 0x000fea0003800000 */
[----:B------:R-:W2:Y:S01]  /*144d0*/  S2R R0, SR_TID.X ;  /* 0x0000000000007919 */ /* 0x000ea20000002100 */
[----:B------:R-:W3:Y:S01]  /*144e0*/  LDC R3, c[0x0][0xbe8] ;  /* 0x0002fa00ff037b82 */ /* 0x000ee20000000800 */
[----:B------:R-:W-:Y:S01]  /*144f0*/  IMAD.U32 R4, RZ, RZ, UR36 ;  /* 0x00000024ff047e24 */ /* 0x000fe2000f8e00ff */
[----:B------:R-:W-:Y:S02]  /*14500*/  ULDC UR5, c[0x0][0xa88] ;  /* 0x0002a20000057ab9 */ /* 0x000fe40000000800 */
[----:B---3--:R-:W-:Y:S02]  /*14510*/  IMAD R5, R3, UR5, RZ ;  /* 0x0000000503057c24 */ /* 0x008fe4000f8e02ff */
[----:B--2---:R-:W-:-:S04]  /*14520*/  IADD3 R4, R4, -0x80, R0 ;  /* 0xffffff8004047810 */ /* 0x004fc80007ffe000 */
[----:B------:R-:W-:-:S13]  /*14530*/  ISETP.GE.AND P0, PT, R4, R5, PT ;  /* 0x000000050400720c */ /* 0x000fda0003f06270 */
[----:B------:R-:W-:Y:S05]  /*14540*/  @P0 BRA `(.L_x_1037) ;  /* 0x0000000000800947 */ /* 0x000fea0003800000 */
[----:B------:R-:W-:Y:S01]  /*14550*/  ISETP.NE.AND P0, PT, R3, 0x1, PT ;  /* 0x000000010300780c */ /* 0x000fe20003f05270 */
[----:B------:R-:W-:Y:S01]  /*14560*/  ULDC.64 UR10, c[0x0][0xb90] ;  /* 0x0002e400000a7ab9 */ /* 0x000fe20000000a00 */
[----:B------:R-:W-:Y:S01]  /*14570*/  IMAD.MOV.U32 R2, RZ, RZ, R4 ;  /* 0x000000ffff027224 */ /* 0x000fe200078e0004 */
[----:B------:R-:W-:Y:S02]  /*14580*/  UIMAD UR5, UR8, UR10, URZ ;  /* 0x0000000a080572a4 */ /* 0x000fe4000f8e023f */
[----:B------:R-:W-:Y:S02]  /*14590*/  UIMAD.WIDE.U32 UR6, UR42, UR10, URZ ;  /* 0x0000000a2a0672a5 */ /* 0x000fe4000f8e003f */
[----:B------:R-:W-:-:S03]  /*145a0*/  UIMAD UR5, UR42, UR11, UR5 ;  /* 0x0000000b2a0572a4 */ /* 0x000fc6000f8e0205 */
[----:B------:R-:W-:Y:S01]  /*145b0*/  ULDC.64 UR10, c[0x0][0xb98] ;  /* 0x0002e600000a7ab9 */ /* 0x000fe20000000a00 */
[----:B------:R-:W-:Y:S02]  /*145c0*/  UIADD3 UR7, UR7, UR5, URZ ;  /* 0x0000000507077290 */ /* 0x000fe4000fffe03f */
[----:B------:R-:W2:Y:S01]  /*145d0*/  @P0 LDC R5, c[0x0][0xbec] ;  /* 0x0002fb00ff050b82 */ /* 0x000ea20000000800 */
[----:B------:R-:W-:Y:S02]  /*145e0*/  UIMAD UR5, UR9, UR10, URZ ;  /* 0x0000000a090572a4 */ /* 0x000fe4000f8e023f */
[----:B------:R-:W-:Y:S02]  /*145f0*/  UIMAD.WIDE.U32 UR6, UR44, UR10, UR6 ;  /* 0x0000000a2c0672a5 */ /* 0x000fe4000f8e0006 */
[----:B------:R-:W-:-:S03]  /*14600*/  UIMAD UR5, UR44, UR11, UR5 ;  /* 0x0000000b2c0572a4 */ /* 0x000fc6000f8e0205 */
[----:B------:R-:W3:Y:S01]  /*14610*/  @P0 LDC R7, c[0x0][0xbf0] ;  /* 0x0002fc00ff070b82 */ /* 0x000ee20000000800 */
[----:B------:R-:W-:Y:S01]  /*14620*/  ULDC.64 UR10, c[0x0][0xb88] ;  /* 0x0002e200000a7ab9 */ /* 0x000fe20000000a00 */
[----:B--2---:R-:W-:-:S05]  /*14630*/  @P0 IMAD.HI.U32 R0, R4, R5, RZ ;  /* 0x0000000504000227 */ /* 0x004fca00078e00ff */
[----:B---3--:R-:W-:-:S05]  /*14640*/  @P0 SHF.R.U32.HI R2, RZ, R7, R0 ;  /* 0x00000007ff020219 */ /* 0x008fca0000011600 */
[----:B------:R-:W-:-:S04]  /*14650*/  IMAD.MOV R5, RZ, RZ, -R2 ;  /* 0x000000ffff057224 */ /* 0x000fc800078e0a02 */
[----:B------:R-:W-:Y:S01]  /*14660*/  IMAD R5, R3, R5, R4 ;  /* 0x0000000503057224 */ /* 0x000fe200078e0204 */
[----:B------:R-:W-:Y:S01]  /*14670*/  SHF.R.S32.HI R3, RZ, 0x1f, R2 ;  /* 0x0000001fff037819 */ /* 0x000fe20000011402 */
[----:B------:R-:W-:Y:S01]  /*14680*/  IMAD.U32 R4, RZ, RZ, UR5 ;  /* 0x00000005ff047e24 */ /* 0x000fe2000f8e00ff */
        /* <DEDUP_REMOVED lines=12> */
.L_x_1037:
[----:B------:R-:W-:Y:S05]  /*14750*/  BSYNC B1 ;  /* 0x0000000000017941 */ /* 0x000fea0003800000 */
.L_x_1036:
[----:B------:R-:W-:Y:S01]  /*14760*/  ULDC.64 UR10, c[0x0][0xae8] ;  /* 0x0002ba00000a7ab9 */ /* 0x000fe20000000a00 */
[----:B------:R-:W-:Y:S01]  /*14770*/  VIADD R6, R6, UR36 ;  /* 0x0000002406067c36 */ /* 0x000fe20008000000 */
[----:B------:R-:W-:Y:S01]  /*14780*/  UIMAD UR5, UR8, UR10, URZ ;  /* 0x0000000a080572a4 */ /* 0x000fe2000f8e023f */
[----:B------:R-:W-:Y:S01]  /*14790*/  BSSY B1, `(.L_x_1038) ;  /* 0x0000034000017945 */ /* 0x000fe20003800000 */
[----:B------:R-:W-:Y:S01]  /*147a0*/  UIMAD.WIDE.U32 UR6, UR42, UR10, URZ ;  /* 0x0000000a2a0672a5 */ /* 0x000fe2000f8e003f */
[----:B0-----:R-:W-:Y:S01]  /*147b0*/  @P1 IMAD.HI.U32 R0, R6, R9, RZ ;  /* 0x0000000906001227 */ /* 0x001fe200078e00ff */
[----:B------:R-:W-:-:S03]  /*147c0*/  UIMAD UR5, UR42, UR11, UR5 ;  /* 0x0000000b2a0572a4 */ /* 0x000fc6000f8e0205 */
[----:B------:R-:W-:Y:S01]  /*147d0*/  ULDC.64 UR10, c[0x0][0xaf0] ;  /* 0x0002bc00000a7ab9 */ /* 0x000fe20000000a00 */
[----:B------:R-:W-:Y:S01]  /*147e0*/  UIADD3 UR7, UR7, UR5, URZ ;  /* 0x0000000507077290 */ /* 0x000fe2000fffe03f */
[----:B--2---:R-:W-:Y:S01]  /*147f0*/  IMAD.MOV.U32 R5, RZ, RZ, R6 ;  /* 0x000000ffff057224 */ /* 0x004fe200078e0006 */
        /* <DEDUP_REMOVED lines=10> */
[----:B------:R-:W-:Y:S02]  /*148a0*/  IMAD R7, R8, R7, R6 ;  /* 0x0000000708077224 */ /* 0x000fe400078e0206 */
[----:B------:R-:W-:Y:S01]  /*148b0*/  IMAD.U32 R2, RZ, RZ, UR6 ;  /* 0x00000006ff027e24 */ /* 0x000fe2000f8e00ff */
[----:B------:R-:W-:Y:S01]  /*148c0*/  ULDC.64 UR6, c[0x0][0xad8] ;  /* 0x0002b60000067ab9 */ /* 0x000fe20000000a00 */
[----:B------:R-:W-:Y:S01]  /*148d0*/  IMAD.U32 R3, RZ, RZ, UR5 ;  /* 0x00000005ff037e24 */ /* 0x000fe2000f8e00ff */
[----:B------:R-:W-:Y:S01]  /*148e0*/  ULDC UR5, c[0x0][0xa88] ;  /* 0x0002a20000057ab9 */ /* 0x000fe20000000800 */
[C---:B------:R-:W-:Y:S01]  /*148f0*/  IMAD R9, R5.reuse, UR9, R0 ;  /* 0x0000000905097c24 */ /* 0x040fe2000f8e0200 */
[----:B------:R-:W-:Y:S01]  /*14900*/  SHF.R.S32.HI R0, RZ, 0x1f, R7 ;  /* 0x0000001fff007819 */ /* 0x000fe20000011407 */
[----:B------:R-:W-:-:S04]  /*14910*/  IMAD.WIDE.U32 R2, R5, UR8, R2 ;  /* 0x0000000805027c25 */ /* 0x000fc8000f8e0002 */
[----:B------:R-:W-:Y:S02]  /*14920*/  IMAD.IADD R3, R3, 0x1, R9 ;  /* 0x0000000103037824 */ /* 0x000fe400078e0209 */
[----:B------:R-:W-:Y:S02]  /*14930*/  IMAD R4, R0, UR6, RZ ;  /* 0x0000000600047c24 */ /* 0x000fe4000f8e02ff */
[----:B------:R-:W-:Y:S02]  /*14940*/  VIADD R6, R188, UR36 ;  /* 0x00000024bc067c36 */ /* 0x000fe40008000000 */
[----:B------:R-:W-:Y:S02]  /*14950*/  IMAD R9, R8, UR5, RZ ;  /* 0x0000000508097c24 */ /* 0x000fe4000f8e02ff */
[C---:B------:R-:W-:Y:S02]  /*14960*/  IMAD R5, R7.reuse, UR7, R4 ;  /* 0x0000000707057c24 */ /* 0x040fe4000f8e0204 */
[----:B------:R-:W-:Y:S01]  /*14970*/  IMAD.WIDE.U32 R2, R7, UR6, R2 ;  /* 0x0000000607027c25 */ /* 0x000fe2000f8e0002 */
[----:B------:R-:W-:Y:S01]  /*14980*/  ISETP.GE.AND P2, PT, R6, R9, PT ;  /* 0x000000090600720c */ /* 0x000fe20003f46270 */
[----:B------:R-:W-:-:S02]  /*14990*/  ULDC.64 UR6, c[0x0][0xa80] ;  /* 0x0002a00000067ab9 */ /* 0x000fc40000000a00 */
[----:B------:R-:W-:Y:S01]  /*149a0*/  VIADD R0, R6, 0x20 ;  /* 0x0000002006007836 */ /* 0x000fe20000000000 */
[----:B------:R-:W-:Y:S01]  /*149b0*/  LEA R4, P3, R2, UR6, 0x1 ;  /* 0x0000000602047c11 */ /* 0x000fe2000f8608ff */
[----:B------:R-:W-:-:S03]  /*149c0*/  IMAD.IADD R3, R3, 0x1, R5 ;  /* 0x0000000103037824 */ /* 0x000fc600078e0205 */
[-C--:B------:R-:W-:Y:S01]  /*149d0*/  ISETP.GE.AND P1, PT, R0, R9.reuse, PT ;  /* 0x000000090000720c */ /* 0x080fe20003f26270 */
[----:B------:R-:W-:Y:S01]  /*149e0*/  VIADD R0, R6, 0x40 ;  /* 0x0000004006007836 */ /* 0x000fe20000000000 */
[----:B------:R-:W-:Y:S02]  /*149f0*/  LEA.HI.X R5, R2, UR7, R3, 0x1, P3 ;  /* 0x0000000702057c11 */ /* 0x000fe400098f0c03 */
[----:B------:R0:W1:Y:S02]  /*14a00*/  SHFL.IDX PT, R2, R4, RZ, 0x181f ;  /* 0x00181fff04027589 */ /* 0x00006400000e0000 */
[----:B------:R-:W-:Y:S02]  /*14a10*/  ISETP.GE.AND P0, PT, R0, R9, PT ;  /* 0x000000090000720c */ /* 0x000fe40003f06270 */
[----:B------:R0:W2:Y:S01]  /*14a20*/  SHFL.IDX PT, R0, R5, RZ, 0x181f ;  /* 0x00181fff05007589 */ /* 0x0000a200000e0000 */
[----:B------:R-:W-:Y:S10]  /*14a30*/  @P2 BRA `(.L_x_1039) ;  /* 0x0000000000242947 */ /* 0x000ff40003800000 */
[----:B------:R-:W-:Y:S02]  /*14a40*/  ULDC UR5, c[0x0][0xac8] ;  /* 0x0002b20000057ab9 */ /* 0x000fe40000000800 */
[----:B------:R-:W-:Y:S02]  /*14a50*/  ISETP.GE.AND P4, PT, R19, UR5, PT ;  /* 0x0000000513007c0c */ /* 0x000fe4000bf86270 */
[----:B------:R-:W-:-:S11]  /*14a60*/  ISETP.GE.AND P5, PT, R22, UR5, PT ;  /* 0x0000000516007c0c */ /* 0x000fd6000bfa6270 */
[CC--:B-1----:R-:W-:Y:S02]  /*14a70*/  @!P4 LEA R10, P2, R19.reuse, R2.reuse, 0x1 ;  /* 0x00000002130ac211 */ /* 0x0c2fe400078408ff */
[C---:B------:R-:W-:Y:S02]  /*14a80*/  @!P5 LEA R2, P3, R22.reuse, R2, 0x1 ;  /* 0x000000021602d211 */ /* 0x040fe400078608ff */
[-C--:B--2---:R-:W-:Y:S02]  /*14a90*/  @!P4 LEA.HI.X R11, R19, R0.reuse, R194, 0x1, P2 ;  /* 0x00000000130bc211 */ /* 0x084fe400010f0cc2 */
[----:B------:R-:W-:-:S03]  /*14aa0*/  @!P5 LEA.HI.X R3, R22, R0, R193, 0x1, P3 ;  /* 0x000000001603d211 */ /* 0x000fc600018f0cc1 */
[----:B------:R3:W-:Y:S04]  /*14ab0*/  @!P4 ST.E.128 desc[UR50][R10.64], RZ ;  /* 0x000000ff0a00c985 */ /* 0x0007e8000c101d32 */
[----:B------:R3:W-:Y:S02]  /*14ac0*/  @!P5 ST.E.128 desc[UR50][R2.64], RZ ;  /* 0x000000ff0200d985 */ /* 0x0007e4000c101d32 */
.L_x_1039:
[----:B------:R-:W-:Y:S05]  /*14ad0*/  BSYNC B1 ;  /* 0x0000000000017941 */ /* 0x000fea0003800000 */
.L_x_1038:
[----:B--2---:R2:W4:Y:S01]  /*14ae0*/  SHFL.IDX PT, R0, R5, 0x1, 0x181f ;  /* 0x00381f0005007f89 */ /* 0x00452200000e0000 */
[----:B------:R-:W-:Y:S03]  /*14af0*/  BSSY B1, `(.L_x_1040) ;  /* 0x000000c000017945 */ /* 0x000fe60003800000 */
[----:B-1-3--:R2:W1:Y:S01]  /*14b00*/  SHFL.IDX PT, R2, R4, 0x1, 0x181f ;  /* 0x00381f0004027f89 */ /* 0x00a46200000e0000 */
[----:B------:R-:W-:Y:S05]  /*14b10*/  @P1 BRA `(.L_x_1041) ;  /* 0x0000000000241947 */ /* 0x000fea0003800000 */
[----:B------:R-:W-:Y:S02]  /*14b20*/  ULDC UR5, c[0x0][0xac8] ;  /* 0x0002b20000057ab9 */ /* 0x000fe40000000800 */
[----:B------:R-:W-:Y:S02]  /*14b30*/  ISETP.GE.AND P3, PT, R19, UR5, PT ;  /* 0x0000000513007c0c */ /* 0x000fe4000bf66270 */
[----:B------:R-:W-:-:S11]  /*14b40*/  ISETP.GE.AND P4, PT, R22, UR5, PT ;  /* 0x0000000516007c0c */ /* 0x000fd6000bf86270 */
[CC--:B-1----:R-:W-:Y:S02]  /*14b50*/  @!P3 LEA R10, P1, R19.reuse, R2.reuse, 0x1 ;  /* 0x00000002130ab211 */ /* 0x0c2fe400078208ff */
[C---:B------:R-:W-:Y:S02]  /*14b60*/  @!P4 LEA R2, P2, R22.reuse, R2, 0x1 ;  /* 0x000000021602c211 */ /* 0x040fe400078408ff */
[-C--:B----4-:R-:W-:Y:S02]  /*14b70*/  @!P3 LEA.HI.X R11, R19, R0.reuse, R194, 0x1, P1 ;  /* 0x00000000130bb211 */ /* 0x090fe400008f0cc2 */
[----:B------:R-:W-:-:S03]  /*14b80*/  @!P4 LEA.HI.X R3, R22, R0, R193, 0x1, P2 ;  /* 0x000000001603c211 */ /* 0x000fc600010f0cc1 */
[----:B------:R3:W-:Y:S04]  /*14b90*/  @!P3 ST.E.128 desc[UR50][R10.64], RZ ;  /* 0x000000ff0a00b985 */ /* 0x0007e8000c101d32 */
[----:B------:R3:W-:Y:S02]  /*14ba0*/  @!P4 ST.E.128 desc[UR50][R2.64], RZ ;  /* 0x000000ff0200c985 */ /* 0x0007e4000c101d32 */
.L_x_1041:
[----:B------:R-:W-:Y:S05]  /*14bb0*/  BSYNC B1 ;  /* 0x0000000000017941 */ /* 0x000fea0003800000 */
.L_x_1040:
[----:B----4-:R4:W0:Y:S01]  /*14bc0*/  SHFL.IDX PT, R0, R5, 0x2, 0x181f ;  /* 0x00581f0005007f89 */ /* 0x01082200000e0000 */
        /* <DEDUP_REMOVED lines=8> */
[-C--:B0-----:R-:W-:Y:S02]  /*14c50*/  @!P2 LEA.HI.X R11, R19, R0.reuse, R194, 0x1, P0 ;  /* 0x00000000130ba211 */ /* 0x081fe400000f0cc2 */
[----:B------:R-:W-:-:S03]  /*14c60*/  @!P3 LEA.HI.X R3, R22, R0, R193, 0x1, P1 ;  /* 0x000000001603b211 */ /* 0x000fc600008f0cc1 */
[----:B------:R3:W-:Y:S04]  /*14c70*/  @!P2 ST.E.128 desc[UR50][R10.64], RZ ;  /* 0x000000ff0a00a985 */ /* 0x0007e8000c101d32 */
[----:B------:R3:W-:Y:S02]  /*14c80*/  @!P3 ST.E.128 desc[UR50][R2.64], RZ ;  /* 0x000000ff0200b985 */ /* 0x0007e4000c101d32 */
.L_x_1043:
[----:B------:R-:W-:Y:S05]  /*14c90*/  BSYNC B1 ;  /* 0x0000000000017941 */ /* 0x000fea0003800000 */
.L_x_1042:
[----:B---3--:R-:W-:Y:S01]  /*14ca0*/  VIADD R3, R6, 0x60 ;  /* 0x0000006006037836 */ /* 0x008fe20000000000 */
[----:B0-----:R0:W3:Y:S04]  /*14cb0*/  SHFL.IDX PT, R0, R5, 0x3, 0x181f ;  /* 0x00781f0005007f89 */ /* 0x0010e800000e0000 */
[----:B------:R-:W-:Y:S01]  /*14cc0*/  ISETP.GE.AND P0, PT, R3, R9, PT ;  /* 0x000000090300720c */ /* 0x000fe20003f06270 */
[----:B-1----:R0:W1:-:S12]  /*14cd0*/  SHFL.IDX PT, R2, R4, 0x3, 0x181f ;  /* 0x00781f0004027f89 */ /* 0x00205800000e0000 */
[----:B0-----:R-:W-:Y:S05]  /*14ce0*/  @P0 BRA `(.L_x_1035) ;  /* 0x0000000000240947 */ /* 0x001fea0003800000 */
[----:B------:R-:W-:Y:S02]  /*14cf0*/  ULDC UR5, c[0x0][0xac8] ;  /* 0x0002b20000057ab9 */ /* 0x000fe40000000800 */
[----:B------:R-:W-:Y:S02]  /*14d00*/  ISETP.GE.AND P2, PT, R19, UR5, PT ;  /* 0x0000000513007c0c */ /* 0x000fe4000bf46270 */
[----:B------:R-:W-:-:S11]  /*14d10*/  ISETP.GE.AND P3, PT, R22, UR5, PT ;  /* 0x0000000516007c0c */ /* 0x000fd6000bf66270 */
[CC--:B-12-4-:R-:W-:Y:S02]  /*14d20*/  @!P2 LEA R4, P0, R19.reuse, R2.reuse, 0x1 ;  /* 0x000000021304a211 */ /* 0x0d6fe400078008ff */
[C---:B------:R-:W-:Y:S02]  /*14d30*/  @!P3 LEA R2, P1, R22.reuse, R2, 0x1 ;  /* 0x000000021602b211 */ /* 0x040fe400078208ff */
[-C--:B---3--:R-:W-:Y:S02]  /*14d40*/  @!P2 LEA.HI.X R5, R19, R0.reuse, R194, 0x1, P0 ;  /* 0x000000001305a211 */ /* 0x088fe400000f0cc2 */
[----:B------:R-:W-:-:S03]  /*14d50*/  @!P3 LEA.HI.X R3, R22, R0, R193, 0x1, P1 ;  /* 0x000000001603b211 */ /* 0x000fc600008f0cc1 */
[----:B------:R0:W-:Y:S04]  /*14d60*/  @!P2 ST.E.128 desc[UR50][R4.64], RZ ;  /* 0x000000ff0400a985 */ /* 0x0001e8000c101d32 */
[----:B------:R0:W-:Y:S02]  /*14d70*/  @!P3 ST.E.128 desc[UR50][R2.64], RZ ;  /* 0x000000ff0200b985 */ /* 0x0001e4000c101d32 */
.L_x_1035:
[----:B------:R-:W-:Y:S05]  /*14d80*/  BSYNC B0 ;  /* 0x0000000000007941 */ /* 0x000fea0003800000 */
.L_x_1027:
[----:B------:R-:W-:Y:S02]  /*14d90*/  ULDC UR5, c[0x0][0xc38] ;  /* 0x00030e0000057ab9 */ /* 0x000fe40000000800 */
[----:B------:R-:W-:-:S06]  /*14da0*/  UISETP.GE.AND UP0, UPT, UR4, UR5, UPT ;  /* 0x000000050400728c */ /* 0x000fcc000bf06270 */
[----:B------:R-:W-:-:S13]  /*14db0*/  PLOP3.LUT P0, PT, PT, PT, UP0, 0x80, 0x0 ;  /* 0x000000000000781c */ /* 0x000fda0003f0f008 */
[----:B------:R-:W-:Y:S05]  /*14dc0*/  @!P0 BRA `(.L_x_1044) ;  /* 0xfffffebc00f48947 */ /* 0x000fea000383ffff */
[----:B------:R-:W-:Y:S05]  /*14dd0*/  EXIT ;  /* 0x000000000000794d */ /* 0x000fea0003800000 */
.L_x_942:
[----:B------:R-:W-:-:S08]  /*14de0*/  NOP ;  /* 0x0000000000007918 */ /* 0x000fd00000000000 */
[----:B------:R-:W0:-:S00]  /*14df0*/  USETMAXREG.DEALLOC.CTAPOOL 0x18 ;  /* 0x00000018000079c8 */ /* 0x000e0000080e0500 */
[----:B0-----:R-:W2:Y:S01]  /*14e00*/  LDL.LU R2, [R1+0x4] ;  /* 0x0000040001027983 */ /* 0x001ea20000300800 */
[----:B------:R-:W-:-:S05]  /*14e10*/  LOP3.LUT R0, R0, 0x3, RZ, 0xc0, !PT ;  /* 0x0000000300007812 */ /* 0x000fca00078ec0ff */
[----:B------:R-:W0:Y:S01]  /*14e20*/  S2UR UR6, SR_CTAID.X ;  /* 0x00000000000679c3 */ /* 0x000e220000002500 */
[----:B------:R-:W-:Y:S01]  /*14e30*/  IMAD.MOV.U32 R18, RZ, RZ, RZ ;  /* 0x000000ffff127224 */ /* 0x000fe200078e00ff */
[----:B------:R-:W1:Y:S02]  /*14e40*/  SHFL.IDX PT, R0, R0, RZ, 0x1f ;  /* 0x00001fff00007589 */ /* 0x000e6400000e0000 */
[----:B-1----:R-:W-:-:S04]  /*14e50*/  ISETP.NE.AND P0, PT, R0, RZ, PT ;  /* 0x000000ff0000720c */ /* 0x002fc80003f05270 */
[----:B------:R-:W0:Y:S09]  /*14e60*/  LDC R0, c[0x0][0xc38] ;  /* 0x00030e00ff007b82 */ /* 0x000e320000000800 */
[----:B------:R-:W-:Y:S06]  /*14e70*/  @P0 BAR.ARV 0x4, 0x180 ;  /* 0x0106000000000b1d */ /* 0x000fec0000002000 */
[----:B--2---:R-:W-:-:S04]  /*14e80*/  LOP3.LUT R2, R2, 0xfffffffb, RZ, 0xc0, !PT ;  /* 0xfffffffb02027812 */ /* 0x004fc800078ec0ff */
[----:B------:R-:W-:Y:S02]  /*14e90*/  @P0 LOP3.LUT R2, R2, 0x4, RZ, 0xfc, !PT ;  /* 0x0000000402020812 */ /* 0x000fe400078efcff */
[----:B0-----:R-:W-:Y:S01]  /*14ea0*/  ISETP.LE.AND P0, PT, R0, UR6, PT ;  /* 0x0000000600007c0c */ /* 0x001fe2000bf03270 */
[----:B------:R-:W-:Y:S02]  /*14eb0*/  IMAD.MOV.U32 R0, RZ, RZ, 0x1 ;  /* 0x00000001ff007424 */ /* 0x000fe400078e00ff */
[----:B------:R0:W-:Y:S04]  /*14ec0*/  STL [R1+0x4], R2 ;  /* 0x0000040201007387 */ /* 0x0001e80000100800 */
[----:B------:R0:W-:Y:S04]  /*14ed0*/  STL [R1+0x20], RZ ;  /* 0x000020ff01007387 */ /* 0x0001e80000100800 */
[----:B------:R0:W-:Y:S02]  /*14ee0*/  STL [R1], R0 ;  /* 0x0000000001007387 */ /* 0x0001e40000100800 */
[----:B------:R-:W-:Y:S05]  /*14ef0*/  @P0 BRA `(.L_x_1045) ;  /* 0x0000003c00780947 */ /* 0x000fea0003800000 */
[----:B------:R-:W1:Y:S01]  /*14f00*/  S2R R11, SR_TID.X ;  /* 0x00000000000b7919 */ /* 0x000e620000002100 */
[----:B------:R-:W2:Y:S01]  /*14f10*/  S2UR UR5, SR_CgaCtaId ;  /* 0x00000000000579c3 */ /* 0x000ea20000008800 */
[----:B------:R-:W-:Y:S01]  /*14f20*/  UMOV UR4, 0x400 ;  /* 0x0000040000047882 */ /* 0x000fe20000000000 */
[----:B------:R-:W-:Y:S01]  /*14f30*/  IMAD.MOV.U32 R18, RZ, RZ, RZ ;  /* 0x000000ffff127224 */ /* 0x000fe200078e00ff */
[----:B------:R-:W-:Y:S01]  /*14f40*/  ULDC UR43, c[0x0][0xc] ;  /* 0x00000300002b7ab9 */ /* 0x000fe20000000800 */
[----:B------:R-:W-:Y:S02]  /*14f50*/  ULOP3.LUT UR39, UR38, 0x1, URZ, 0xfc, !UPT ;  /* 0x0000000126277892 */ /* 0x000fe4000f8efc3f */
[----:B------:R-:W-:Y:S01]  /*14f60*/  ULOP3.LUT UR45, UR38, 0x2, URZ, 0xfc, !UPT ;  /* 0x00000002262d7892 */ /* 0x000fe2000f8efc3f */
[----:B------:R-:W-:Y:S01]  /*14f70*/  ULDC.64 UR46, c[0x0][0x198] ;  /* 0x00006600002e7ab9 */ /* 0x000fe20000000a00 */
[----:B--2---:R-:W-:-:S06]  /*14f80*/  ULEA UR4, UR5, UR4, 0x18 ;  /* 0x0000000405047291 */ /* 0x004fcc000f8ec03f */
[----:B------:R-:W-:Y:S01]  /*14f90*/  IMAD.U32 R17, RZ, RZ, UR4 ;  /* 0x00000004ff117e24 */ /* 0x000fe2000f8e00ff */
[C---:B-1----:R-:W-:Y:S01]  /*14fa0*/  LOP3.LUT R10, R11.reuse, 0x7f, RZ, 0xc0, !PT ;  /* 0x0000007f0b0a7812 */ /* 0x042fe200078ec0ff */
[C---:B------:R-:W-:Y:S01]  /*14fb0*/  IMAD.SHL.U32 R4, R11.reuse, 0x80, RZ ;  /* 0x000000800b047824 */ /* 0x040fe200078e00ff */
[C---:B------:R-:W-:Y:S01]  /*14fc0*/  LOP3.LUT P0, RZ, R11.reuse, 0x4, RZ, 0xc0, !PT ;  /* 0x000000040bff7812 */ /* 0x040fe2000780c0ff */
[C---:B------:R-:W-:Y:S01]  /*14fd0*/  IMAD.SHL.U32 R3, R11.reuse, 0x10, RZ ;  /* 0x000000100b037824 */ /* 0x040fe200078e00ff */
[----:B------:R-:W-:Y:S01]  /*14fe0*/  SHF.R.U32.HI R5, RZ, 0x5, R10 ;  /* 0x00000005ff057819 */ /* 0x000fe2000001160a */
[C---:B0-----:R-:W-:Y:S01]  /*14ff0*/  IMAD.SHL.U32 R2, R11.reuse, 0x20, RZ ;  /* 0x000000200b027824 */ /* 0x041fe200078e00ff */
[----:B------:R-:W-:Y:S01]  /*15000*/  LOP3.LUT R0, R4, 0x380, RZ, 0xc0, !PT ;  /* 0x0000038004007812 */ /* 0x000fe200078ec0ff */
[----:B------:R-:W-:Y:S02]  /*15010*/  IMAD.SHL.U32 R8, R11, 0x4, RZ ;  /* 0x000000040b087824 */ /* 0x000fe400078e00ff */
[----:B------:R-:W-:-:S02]  /*15020*/  IMAD.SHL.U32 R7, R5, 0x200, RZ ;  /* 0x0000020005077824 */ /* 0x000fc400078e00ff */
[----:B------:R-:W-:Y:S01]  /*15030*/  IMAD R6, R5, 0x10, R0 ;  /* 0x0000001005067824 */ /* 0x000fe200078e0200 */
[----:B------:R-:W-:Y:S01]  /*15040*/  LOP3.LUT R0, R3, 0x1b0, RZ, 0xc0, !PT ;  /* 0x000001b003007812 */ /* 0x000fe200078ec0ff */
        /* <DEDUP_REMOVED lines=20> */
[----:B------:R-:W-:-:S03]  /*15190*/  IMAD.U32 R0, RZ, RZ, UR6 ;  /* 0x00000006ff007e24 */ /* 0x000fc6000f8e00ff */
[----:B------:R0:W-:Y:S04]  /*151a0*/  STL [R1+0x18], R2 ;  /* 0x0000180201007387 */ /* 0x0001e80000100800 */
[----:B------:R-:W-:Y:S04]  /*151b0*/  STL [R1+0x20], RZ ;  /* 0x000020ff01007387 */ /* 0x000fe80000100800 */
[----:B------:R1:W-:Y:S01]  /*151c0*/  STL [R1+0x1c], R0 ;  /* 0x00001c0001007387 */ /* 0x0003e20000100800 */
[----:B0-----:R-:W-:Y:S01]  /*151d0*/  LOP3.LUT R2, R4, 0x40, RZ, 0xfc, !PT ;  /* 0x0000004004027812 */ /* 0x001fe200078efcff */
[----:B-1----:R-:W-:-:S05]  /*151e0*/  IMAD.MOV.U32 R0, RZ, RZ, 0x1 ;  /* 0x00000001ff007424 */ /* 0x002fca00078e00ff */
[----:B------:R0:W-:Y:S02]  /*151f0*/  STL [R1], R0 ;  /* 0x0000000001007387 */ /* 0x0001e40000100800 */
[----:B0-----:R-:W-:-:S07]  /*15200*/  LOP3.LUT R0, R4, 0x80, RZ, 0xfc, !PT ;  /* 0x0000008004007812 */ /* 0x001fce00078efcff */
.L_x_1114:
[----:B--2---:R-:W2:Y:S01]  /*15210*/  LDL R0, [R1+0x1c] ;  /* 0x00001c0001007983 */ /* 0x004ea20000100800 */
[----:B------:R-:W-:Y:S02]  /*15220*/  ULDC UR8, c[0x0][0xc60] ;  /* 0x0003180000087ab9 */ /* 0x000fe40000000800 */
[----:B------:R-:W-:-:S11]  /*15230*/  UISETP.NE.AND UP0, UPT, UR8, 0x1, UPT ;  /* 0x000000010800788c */ /* 0x000fd6000bf05270 */
[----:B------:R-:W-:Y:S01]  /*15240*/  @UP0 ULDC UR4, c[0x0][0xc64] ;  /* 0x0003190000040ab9 */ /* 0x000fe20000000800 */
[----:B------:R-:W-:Y:S01]  /*15250*/  @UP0 ULDC UR9, c[0x0][0xc68] ;  /* 0x00031a0000090ab9 */ /* 0x000fe20000000800 */
[C---:B--2---:R-:W-:Y:S02]  /*15260*/  R2UR UR7, R0.reuse ;  /* 0x00000000000772ca */ /* 0x044fe400000e0000 */
[----:B------:R-:W-:-:S11]  /*15270*/  R2UR UR6, R0 ;  /* 0x00000000000672ca */ /* 0x000fd600000e0000 */
[----:B------:R-:W-:-:S04]  /*15280*/  UIMAD.WIDE.U32 UR4, UR7, UR4, URZ ;  /* 0x00000004070472a5 */ /* 0x000fc8000f8e003f */
[----:B------:R-:W-:-:S03]  /*15290*/  @UP0 USHF.R.U32.HI UR7, URZ, UR9, UR5 ;  /* 0x000000093f070299 */ /* 0x000fc60008011605 */
[----:B------:R-:W-:Y:S02]  /*152a0*/  ULDC UR4, c[0x0][0xc78] ;  /* 0x00031e0000047ab9 */ /* 0x000fe40000000800 */
[----:B------:R-:W-:Y:S02]  /*152b0*/  UISETP.GE.AND UP0, UPT, UR7, UR4, UPT ;  /* 0x000000040700728c */ /* 0x000fe4000bf06270 */
[----:B------:R-:W-:-:S04]  /*152c0*/  UIADD3 UR4, -UR7, URZ, URZ ;  /* 0x0000003f07047290 */ /* 0x000fc8000fffe13f */
[----:B------:R-:W-:Y:S01]  /*152d0*/  PLOP3.LUT P0, PT, PT, PT, UP0, 0x80, 0x0 ;  /* 0x000000000000781c */ /* 0x000fe20003f0f008 */
[----:B------:R-:W-:-:S12]  /*152e0*/  UIMAD UR8, UR8, UR4, UR6 ;  /* 0x00000004080872a4 */ /* 0x000fd8000f8e0206 */
[----:B0-----:R-:W-:Y:S05]  /*152f0*/  @!P0 BRA `(.L_x_1046) ;  /* 0x0000000000208947 */ /* 0x001fea0003800000 */
        /* <DEDUP_REMOVED lines=8> */
.L_x_1046:
[----:B------:R-:W-:Y:S01]  /*15380*/  ULDC UR9, c[0x0][0xc54] ;  /* 0x0003150000097ab9 */ /* 0x000fe20000000800 */
[----:B------:R-:W-:Y:S01]  /*15390*/  UMOV UR6, UR8 ;  /* 0x0000000800067c82 */ /* 0x000fe20008000000 */
[----:B------:R-:W-:-:S11]  /*153a0*/  UISETP.NE.AND UP0, UPT, UR9, 0x1, UPT ;  /* 0x000000010900788c */ /* 0x000fd6000bf05270 */
[----:B------:R-:W-:Y:S02]  /*153b0*/  @UP0 ULDC.64 UR10, c[0x0][0xc58] ;  /* 0x00031600000a0ab9 */ /* 0x000fe40000000a00 */
[----:B------:R-:W-:-:S04]  /*153c0*/  UIMAD.WIDE.U32 UR4, UR8, UR10, URZ ;  /* 0x0000000a080472a5 */ /* 0x000fc8000f8e003f */
[----:B------:R-:W-:-:S04]  /*153d0*/  @UP0 USHF.R.U32.HI UR6, URZ, UR11, UR5 ;  /* 0x0000000b3f060299 */ /* 0x000fc80008011605 */
[----:B------:R-:W-:-:S12]  /*153e0*/  UIMAD UR4, UR6, UR9, URZ ;  /* 0x00000009060472a4 */ /* 0x000fd8000f8e023f */
.L_x_1047:
[----:B------:R-:W-:Y:S02]  /*153f0*/  UIADD3 UR4, UR8, -UR4, URZ ;  /* 0x8000000408047290 */ /* 0x000fe4000fffe03f */
[----:B------:R-:W-:Y:S01]  /*15400*/  ULOP3.LUT UR5, URZ, UR6, URZ, 0x33, !UPT ;  /* 0x000000063f057292 */ /* 0x000fe2000f8e333f */
[----:B------:R-:W-:Y:S01]  /*15410*/  ULDC UR14, c[0x0][0xc48] ;  /* 0x00031200000e7ab9 */ /* 0x000fe20000000800 */
[----:B------:R-:W-:Y:S01]  /*15420*/  ULDC UR8, c[0x0][0x448] ;  /* 0x0001120000087ab9 */ /* 0x000fe20000000800 */
[----:B------:R-:W-:Y:S01]  /*15430*/  ULDC UR42, c[0x0][0xc3c] ;  /* 0x00030f00002a7ab9 */ /* 0x000fe20000000800 */
[----:B------:R-:W-:Y:S02]  /*15440*/  UISETP.NE.AND UP2, UPT, UR14, 0x1, UPT ;  /* 0x000000010e00788c */ /* 0x000fe4000bf45270 */
[----:B------:R-:W-:Y:S02]  /*15450*/  UISETP.NE.AND UP1, UPT, UR8, 0x1, UPT ;  /* 0x000000010800788c */ /* 0x000fe4000bf25270 */
[----:B------:R-:W-:Y:S01]  /*15460*/  UIADD3 UR42, UR5, UR42, URZ ;  /* 0x0000002a052a7290 */ /* 0x000fe2000fffe03f */
[----:B------:R-:W-:Y:S01]  /*15470*/  ULDC.64 UR10, c[0x0][0x418] ;  /* 0x00010600000a7ab9 */ /* 0x000fe20000000a00 */
[----:B------:R-:W-:Y:S01]  /*15480*/  ULDC UR13, c[0x0][0xc54] ;  /* 0x00031500000d7ab9 */ /* 0x000fe20000000800 */
[----:B------:R-:W-:-:S02]  /*15490*/  UISETP.NE.U32.AND UP0, UPT, UR10, URZ, UPT ;  /* 0x0000003f0a00728c */ /* 0x000fc4000bf05070 */
[----:B------:R-:W-:Y:S02]  /*154a0*/  UIMAD UR13, UR7, UR13, UR4 ;  /* 0x0000000d070d72a4 */ /* 0x000fe4000f8e0204 */
[----:B------:R-:W-:Y:S01]  /*154b0*/  USHF.L.U32 UR42, UR42, 0x7, URZ ;  /* 0x000000072a2a7899 */ /* 0x000fe2000800063f */
[----:B------:R-:W-:Y:S01]  /*154c0*/  ULDC.64 UR4, c[0x0][0x9e0] ;  /* 0x0002780000047ab9 */ /* 0x000fe20000000a00 */
[----:B------:R-:W-:Y:S02]  /*154d0*/  UISETP.NE.AND.EX UP0, UPT, UR11, URZ, UPT, UP0 ;  /* 0x0000003f0b00728c */ /* 0x000fe4000bf05300 */
[----:B------:R-:W-:Y:S02]  /*154e0*/  UISETP.GE.AND UP3, UPT, UR5, 0x1, UPT ;  /* 0x000000010500788c */ /* 0x000fe4000bf66270 */
[----:B------:R-:W-:Y:S01]  /*154f0*/  UIADD3 UR12, UR42, 0x7f, URZ ;  /* 0x0000007f2a0c7890 */ /* 0x000fe2000fffe03f */
[----:B------:R-:W-:Y:S01]  /*15500*/  ULDC UR10, c[0x0][0x424] ;  /* 0x00010900000a7ab9 */ /* 0x000fe20000000800 */
[----:B------:R-:W-:Y:S01]  /*15510*/  ULDC UR6, c[0x0][0x288] ;  /* 0x0000a20000067ab9 */ /* 0x000fe20000000800 */
[----:B------:R-:W-:Y:S01]  /*15520*/  @UP2 ULDC UR8, c[0x0][0xc4c] ;  /* 0x0003130000082ab9 */ /* 0x000fe20000000800 */
[----:B------:R-:W-:Y:S01]  /*15530*/  @UP1 ULDC UR11, c[0x0][0x44c] ;  /* 0x00011300000b1ab9 */ /* 0x000fe20000000800 */
[----:B------:R-:W-:Y:S01]  /*15540*/  USEL UR15, UR10, 0x1, UP0 ;  /* 0x000000010a0f7887 */ /* 0x000fe20008000000 */
[----:B------:R-:W-:Y:S01]  /*15550*/  PLOP3.LUT P1, PT, PT, PT, UP3, 0x80, 0x0 ;  /* 0x000000000000781c */ /* 0x000fe20003f2f038 */
[----:B------:R-:W-:-:S02]  /*15560*/  UIADD3 UR16, -UR6, 0x1, URZ ;  /* 0x0000000106107890 */ /* 0x000fc4000fffe13f */
[----:B------:R-:W-:Y:S02]  /*15570*/  UIMAD.WIDE.U32 UR8, UR13, UR8, URZ ;  /* 0x000000080d0872a5 */ /* 0x000fe4000f8e003f */
[----:B------:R-:W-:Y:S01]  /*15580*/  UIMAD.WIDE.U32 UR10, UR12, UR11, URZ ;  /* 0x0000000b0c0a72a5 */ /* 0x000fe2000f8e003f */
[----:B------:R-:W-:Y:S01]  /*15590*/  ULDC UR7, c[0x0][0x2f0] ;  /* 0x0000bc0000077ab9 */ /* 0x000fe20000000800 */
[----:B------:R-:W-:Y:S01]  /*155a0*/  @UP2 ULDC UR17, c[0x0][0xc50] ;  /* 0x0003140000112ab9 */ /* 0x000fe20000000800 */
[----:B------:R-:W-:Y:S01]  /*155b0*/  @UP1 ULDC UR18, c[0x0][0x450] ;  /* 0x0001140000121ab9 */ /* 0x000fe20000000800 */
[----:B------:R-:W-:Y:S01]  /*155c0*/  UMOV UR44, UR13 ;  /* 0x0000000d002c7c82 */ /* 0x000fe20008000000 */
[----:B------:R-:W-:Y:S02]  /*155d0*/  UIMAD UR16, UR15, UR7, UR16 ;  /* 0x000000070f1072a4 */ /* 0x000fe4000f8e0210 */
[----:B------:R-:W-:Y:S02]  /*155e0*/  @UP2 USHF.R.U32.HI UR44, URZ, UR17, UR9 ;  /* 0x000000113f2c2299 */ /* 0x000fe40008011609 */
[----:B------:R-:W-:-:S02]  /*155f0*/  @UP1 USHF.R.U32.HI UR12, URZ, UR18, UR11 ;  /* 0x000000123f0c1299 */ /* 0x000fc4000801160b */
[----:B------:R-:W-:Y:S02]  /*15600*/  UIADD3 UR36, -UR44, URZ, URZ ;  /* 0x0000003f2c247290 */ /* 0x000fe4000fffe13f */
[----:B------:R-:W-:Y:S02]  /*15610*/  UIADD3 UR12, UR16, UR12, URZ ;  /* 0x0000000c100c7290 */ /* 0x000fe4000fffe03f */
[----:B------:R-:W-:Y:S02]  /*15620*/  UIMAD UR36, UR14, UR36, UR13 ;  /* 0x000000240e2472a4 */ /* 0x000fe4000f8e020d */
[----:B------:R-:W-:Y:S01]  /*15630*/  UIADD3 UR4, UR12, UR4, URZ ;  /* 0x000000040c047290 */ /* 0x000fe2000fffe03f */
[----:B------:R-:W-:Y:S11]  /*15640*/  @!P1 BRA `(.L_x_1048) ;  /* 0x0000000000449947 */ /* 0x000ff60003800000 */
        /* <DEDUP_REMOVED lines=10> */
.L_x_1049:
[----:B------:R-:W-:-:S11]  /*156f0*/  UISETP.NE.AND UP0, UPT, UR5, 0x1, UPT ;  /* 0x000000010500788c */ /* 0x000fd6000bf05270 */
[----:B------:R-:W-:Y:S02]  /*15700*/  @UP0 ULDC.64 UR12, c[0x0][0x9e8] ;  /* 0x00027a00000c0ab9 */ /* 0x000fe40000000a00 */
[----:B------:R-:W-:-:S04]  /*15710*/  UIMAD.WIDE.U32 UR8, UR10, UR12, URZ ;  /* 0x0000000c0a0872a5 */ /* 0x000fc8000f8e003f */
[----:B------:R-:W-:-:S12]  /*15720*/  @UP0 USHF.R.U32.HI UR10, URZ, UR13, UR9 ;  /* 0x0000000d3f0a0299 */ /* 0x000fd80008011609 */
.L_x_1050:
[----:B------:R-:W-:-:S04]  /*15730*/  UIMAD UR10, UR10, UR5, UR5 ;  /* 0x000000050a0a72a4 */ /* 0x000fc8000f8e0205 */
[----:B------:R-:W-:-:S04]  /*15740*/  UISETP.LT.AND UP0, UPT, UR4, UR10, UPT ;  /* 0x0000000a0400728c */ /* 0x000fc8000bf01270 */
[----:B------:R-:W-:-:S12]  /*15750*/  USEL UR4, UR4, UR10, UP0 ;  /* 0x0000000a04047287 */ /* 0x000fd80008000000 */
.L_x_1048:
[----:B------:R-:W-:Y:S02]  /*15760*/  UIMAD UR8, UR15, UR7, 0x9f ;  /* 0x0000009f0f0874a4 */ /* 0x000fe4000f8e0207 */
[----:B------:R-:W-:Y:S02]  /*15770*/  UIADD3 UR10, UR4, 0x9f, URZ ;  /* 0x0000009f040a7890 */ /* 0x000fe4000fffe03f */
[----:B------:R-:W-:Y:S02]  /*15780*/  UIMAD.WIDE UR8, UR8, 0x66666667, URZ ;  /* 0x66666667080878a5 */ /* 0x000fe4000f8e023f */
[----:B------:R-:W-:Y:S01]  /*15790*/  UIMAD.WIDE UR10, UR10, 0x66666667, URZ ;  /* 0x666666670a0a78a5 */ /* 0x000fe2000f8e023f */
[----:B------:R-:W-:Y:S01]  /*157a0*/  @UP1 ULDC UR12, c[0x0][0x44c] ;  /* 0x00011300000c1ab9 */ /* 0x000fe20000000800 */
[----:B------:R-:W-:Y:S02]  /*157b0*/  UIMAD UR7, UR15, UR7, -UR6 ;  /* 0x000000070f0772a4 */ /* 0x000fe4000f8e0a06 */
[----:B------:R-:W-:-:S02]  /*157c0*/  UIMAD.WIDE.U32 UR12, UR42, UR12, URZ ;  /* 0x0000000c2a0c72a5 */ /* 0x000fc4000f8e003f */
[----:B------:R-:W-:Y:S02]  /*157d0*/  USHF.R.U32.HI UR6, URZ, 0x1f, UR9 ;  /* 0x0000001f3f067899 */ /* 0x000fe40008011609 */
[----:B------:R-:W-:Y:S01]  /*157e0*/  USHF.R.U32.HI UR4, URZ, 0x1f, UR11 ;  /* 0x0000001f3f047899 */ /* 0x000fe2000801160b */
[----:B------:R-:W-:Y:S01]  /*157f0*/  @UP1 ULDC UR16, c[0x0][0x450] ;  /* 0x0001140000101ab9 */ /* 0x000fe20000000800 */
[----:B------:R-:W-:Y:S01]  /*15800*/  UMOV UR14, UR42 ;  /* 0x0000002a000e7c82 */ /* 0x000fe20008000000 */
[----:B------:R-:W-:Y:S02]  /*15810*/  @UP1 USHF.R.U32.HI UR14, URZ, UR16, UR13 ;  /* 0x000000103f0e1299 */ /* 0x000fe4000801160d */
[----:B------:R-:W-:Y:S02]  /*15820*/  ULEA.HI.SX32 UR9, UR9, UR6, 0x1a ;  /* 0x0000000609097291 */ /* 0x000fe4000f8fd23f */
[----:B------:R-:W-:Y:S02]  /*15830*/  ULEA.HI.SX32 UR4, UR11, UR4, 0x1a ;  /* 0x000000040b047291 */ /* 0x000fe4000f8fd23f */
[----:B------:R-:W-:-:S02]  /*15840*/  UIADD3 UR6, UR7, UR14, URZ ;  /* 0x0000000e07067290 */ /* 0x000fc4000fffe03f */
[----:B------:R-:W-:Y:S01]  /*15850*/  UISETP.LT.AND UP0, UPT, UR9, UR4, UPT ;  /* 0x000000040900728c */ /* 0x000fe2000bf01270 */
[----:B------:R-:W-:Y:S02]  /*15860*/  ULDC UR8, c[0x0][0x9dc] ;  /* 0x0002770000087ab9 */ /* 0x000fe40000000800 */
[----:B------:R-:W-:Y:S02]  /*15870*/  UIADD3 UR8, UR6, -UR8, URZ ;  /* 0x8000000806087290 */ /* 0x000fe4000fffe03f */
[----:B------:R-:W-:Y:S01]  /*15880*/  USEL UR41, UR9, UR4, UP0 ;  /* 0x0000000409297287 */ /* 0x000fe20008000000 */
[----:B------:R-:W-:Y:S11]  /*15890*/  @!P1 BRA `(.L_x_1051) ;  /* 0x0000000000489947 */ /* 0x000ff60003800000 */
[----:B------:R-:W-:Y:S02]  /*158a0*/  UMOV UR4, UR6 ;  /* 0x0000000600047c82 */ /* 0x000fe40008000000 */
        /* <DEDUP_REMOVED lines=10> */
.L_x_1052:
[----:B------:R-:W-:-:S11]  /*15950*/  UISETP.NE.AND UP0, UPT, UR5, 0x1, UPT ;  /* 0x000000010500788c */ /* 0x000fd6000bf05270 */
[----:B------:R-:W-:Y:S02]  /*15960*/  @UP0 ULDC.64 UR10, c[0x0][0x9e8] ;  /* 0x00027a00000a0ab9 */ /* 0x000fe40000000a00 */
[----:B------:R-:W-:-:S04]  /*15970*/  UIMAD.WIDE.U32 UR6, UR4, UR10, URZ ;  /* 0x0000000a040672a5 */ /* 0x000fc8000f8e003f */
[----:B------:R-:W-:-:S12]  /*15980*/  @UP0 USHF.R.U32.HI UR4, URZ, UR11, UR7 ;  /* 0x0000000b3f040299 */ /* 0x000fd80008011607 */
.L_x_1053:
[----:B------:R-:W-:-:S04]  /*15990*/  UIMAD UR4, UR4, UR5, URZ ;  /* 0x00000005040472a4 */ /* 0x000fc8000f8e023f */
[----:B------:R-:W-:-:S04]  /*159a0*/  UISETP.LT.AND UP0, UPT, UR8, UR4, UPT ;  /* 0x000000040800728c */ /* 0x000fc8000bf01270 */
[----:B------:R-:W-:-:S12]  /*159b0*/  USEL UR8, UR8, UR4, !UP0 ;  /* 0x0000000408087287 */ /* 0x000fd8000c000000 */
.L_x_1051:
[----:B------:R-:W-:Y:S01]  /*159c0*/  UIMAD.WIDE UR4, UR8, 0x66666667, URZ ;  /* 0x66666667080478a5 */ /* 0x000fe2000f8e023f */
[----:B------:R-:W-:Y:S03]  /*159d0*/  BSSY B7, `(.L_x_1054) ;  /* 0x0000317000077945 */ /* 0x000fe60003800000 */
[----:B------:R-:W-:-:S04]  /*159e0*/  USHF.R.U32.HI UR4, URZ, 0x1f, UR5 ;  /* 0x0000001f3f047899 */ /* 0x000fc80008011605 */
[----:B------:R-:W-:-:S04]  /*159f0*/  ULEA.HI.SX32 UR4, UR5, UR4, 0x1a ;  /* 0x0000000405047291 */ /* 0x000fc8000f8fd23f */
[----:B------:R-:W-:-:S04]  /*15a00*/  UISETP.LT.AND UP0, UPT, URZ, UR4, UPT ;  /* 0x000000043f00728c */ /* 0x000fc8000bf01270 */
[----:B------:R-:W-:-:S04]  /*15a10*/  USEL UR40, URZ, UR4, !UP0 ;  /* 0x000000043f287287 */ /* 0x000fc8000c000000 */
[----:B------:R-:W-:-:S06]  /*15a20*/  UISETP.GT.AND UP0, UPT, UR41, UR40, UPT ;  /* 0x000000282900728c */ /* 0x000fcc000bf04270 */
[----:B------:R-:W-:-:S13]  /*15a30*/  PLOP3.LUT P0, PT, PT, PT, UP0, 0x80, 0x0 ;  /* 0x000000000000781c */ /* 0x000fda0003f0f008 */
[----:B------:R-:W-:Y:S05]  /*15a40*/  @P0 BRA `(.L_x_1055) ;  /* 0x0000000000480947 */ /* 0x000fea0003800000 */
        /* <DEDUP_REMOVED lines=10> */
[----:B-1----:R-:W2:Y:S01]  /*15af0*/  @P1 ATOMG.E.ADD.STRONG.GPU PT, R3, desc[UR50][R2.64], R5 ;  /* 0x00000005020319a8 */ /* 0x002ea200081ee1f2 */
[----:B------:R-:W0:Y:S02]  /*15b00*/  S2R R4, SR_LTMASK ;  /* 0x0000000000047919 */ /* 0x000e240000003900 */
[----:B0-----:R-:W-:-:S04]  /*15b10*/  LOP3.LUT R4, R4, UR4, RZ, 0xc0, !PT ;  /* 0x0000000404047c12 */ /* 0x001fc8000f8ec0ff */
[----:B------:R-:W0:Y:S01]  /*15b20*/  POPC R7, R4 ;  /* 0x0000000400077309 */ /* 0x000e220000000000 */
[----:B--2---:R-:W0:Y:S02]  /*15b30*/  SHFL.IDX PT, R0, R3, R0, 0x1f ;  /* 0x00001f0003007589 */ /* 0x004e2400000e0000 */
[----:B0-----:R-:W-:-:S05]  /*15b40*/  IADD3 R0, R0, UR43, R7 ;  /* 0x0000002b00007c10 */ /* 0x001fca000fffe007 */
[----:B------:R0:W-:Y:S01]  /*15b50*/  STL [R1+0x1c], R0 ;  /* 0x00001c0001007387 */ /* 0x0001e20000100800 */
[----:B------:R-:W-:Y:S05]  /*15b60*/  BRA `(.L_x_1056) ;  /* 0x0000002c00f47947 */ /* 0x000fea0003800000 */
.L_x_1055:
        /* <DEDUP_REMOVED lines=20> */
.L_x_1058:
[----:B------:R-:W-:Y:S05]  /*15cb0*/  BSYNC B6 ;  /* 0x0000000000067941 */ /* 0x000fea0003800000 */
.L_x_1057:
[----:B------:R-:W2:Y:S01]  /*15cc0*/  LDL.LU R16, [R1+0x4] ;  /* 0x0000040001107983 */ /* 0x000ea20000300800 */
[----:B------:R-:W-:Y:S01]  /*15cd0*/  VIADD R0, R17, 0xa400 ;  /* 0x0000a40011007836 */ /* 0x000fe20000000000 */
[----:B------:R-:W-:Y:S04]  /*15ce0*/  BSSY B6, `(.L_x_1059) ;  /* 0x0000016000067945 */ /* 0x000fe80003800000 */
[----:B------:R-:W-:Y:S02]  /*15cf0*/  LOP3.LUT P0, RZ, R0, 0x3ff, RZ, 0xc0, !PT ;  /* 0x000003ff00ff7812 */ /* 0x000fe4000780c0ff */
[----:B--2---:R-:W-:-:S11]  /*15d00*/  LOP3.LUT R16, R16, 0xfffffffe, RZ, 0xc0, !PT ;  /* 0xfffffffe10107812 */ /* 0x004fd600078ec0ff */
        /* <DEDUP_REMOVED lines=18> */
[----:B01----:R-:W-:Y:S05]  /*15e30*/  CALL.ABS.NOINC R2 ;  /* 0x0000000002007343 */ /* 0x003fea0003c00000 */
.L_x_1060:
[----:B------:R-:W-:Y:S05]  /*15e40*/  BSYNC B6 ;  /* 0x0000000000067941 */ /* 0x000fea0003800000 */
.L_x_1059:
        /* <DEDUP_REMOVED lines=20> */
.L_x_1062:
[----:B------:R-:W-:Y:S05]  /*15f90*/  BSYNC B6 ;  /* 0x0000000000067941 */ /* 0x000fea0003800000 */
.L_x_1061:
[----:B------:R-:W-:Y:S01]  /*15fa0*/  IMAD.MOV.U32 R19, RZ, RZ, R16 ;  /* 0x000000ffff137224 */ /* 0x000fe200078e0010 */
        /* <DEDUP_REMOVED lines=19> */
.L_x_1064:
[----:B------:R-:W-:Y:S05]  /*160e0*/  BSYNC B6 ;  /* 0x0000000000067941 */ /* 0x000fea0003800000 */
.L_x_1063:
        /* <DEDUP_REMOVED lines=10> */
[----:B------:R-:W-:Y:S01]  /*16190*/  LOP3.LUT R19, R19, 0xfffffffe, RZ, 0xc0, !PT ;  /* 0xfffffffe13137812 */ /* 0x000fe200078ec0ff */
[----:B------:R-:W-:Y:S01]  /*161a0*/  UMOV UR4, 0xffffffff ;  /* 0xffffffff00047882 */ /* 0x000fe20000000000 */
        /* <DEDUP_REMOVED lines=9> */
[----:B0-----:R-:W-:-:S03]  /*16240*/  SEL R16, R8, RZ, !P1 ;  /* 0x000000ff08107207 */ /* 0x001fc60004800000 */
[----:B------:R1:W-:Y:S04]  /*16250*/  STL [R1+0xc], R9 ;  /* 0x00000c0901007387 */ /* 0x0003e80000100800 */
[----:B------:R1:W-:Y:S01]  /*16260*/  STL [R1+0x4], R19 ;  /* 0x0000041301007387 */ /* 0x0003e20000100800 */
[----:B------:R-:W-:Y:S05]  /*16270*/  BRA.DIV UR4, `(.L_x_1065) ;  /* 0x0000003204747947 */ /* 0x000fea000b800000 */
[----:B------:R0:W2:Y:S02]  /*16280*/  SHFL.IDX PT, R14, R0, RZ, 0x1f ;  /* 0x00001fff000e7589 */ /* 0x0000a400000e0000 */
.L_x_1133:
[----:B------:R-:W-:Y:S01]  /*16290*/  PLOP3.LUT P2, PT, PT, PT, PT, 0x8, 0x0 ;  /* 0x000000000000781c */ /* 0x000fe20003f4e170 */
[----:B0-----:R-:W-:Y:S01]  /*162a0*/  IMAD.MOV.U32 R0, RZ, RZ, R19 ;  /* 0x000000ffff007224 */ /* 0x001fe200078e0013 */
[----:B--2---:R-:W-:-:S04]  /*162b0*/  ISETP.NE.AND P0, PT, R14, RZ, PT ;  /* 0x000000ff0e00720c */ /* 0x004fc80003f05270 */
[----:B------:R-:W-:-:S07]  /*162c0*/  LOP3.LUT R0, R0, 0xfffffffd, RZ, 0xc0, !PT ;  /* 0xfffffffd00007812 */ /* 0x000fce00078ec0ff */
        /* <DEDUP_REMOVED lines=8> */
.L_x_1136:
[----:B------:R-:W-:Y:S05]  /*16350*/  @!P6 BRA `(.L_x_1066) ;  /* 0x000000040074e947 */ /* 0x000fea0003800000 */
[----:B------:R-:W-:Y:S01]  /*16360*/  IMAD.MOV.U32 R16, RZ, RZ, R8 ;  /* 0x000000ffff107224 */ /* 0x000fe200078e0008 */
[----:B------:R-:W-:Y:S06]  /*16370*/  @!P1 BRA `(.L_x_1068) ;  /* 0x0000000000449947 */ /* 0x000fec0003800000 */
        /* <DEDUP_REMOVED lines=17> */
.L_x_1068:
[----:B0-----:R-:W2:Y:S01]  /*16490*/  LDL R3, [R1] ;  /* 0x0000000001037983 */ /* 0x001ea20000100800 */
[----:B------:R-:W0:Y:S02]  /*164a0*/  S2R R2, SR_TID.X ;  /* 0x0000000000027919 */ /* 0x000e240000002100 */
[----:B0-----:R-:W-:Y:S01]  /*164b0*/  LOP3.LUT R4, R2, 0x7f, RZ, 0xc0, !PT ;  /* 0x0000007f02047812 */ /* 0x001fe200078ec0ff */
[----:B------:R-:W-:-:S03]  /*164c0*/  IMAD R2, R18, 0x8, R17 ;  /* 0x0000000812027824 */ /* 0x000fc600078e0211 */
[----:B------:R-:W-:Y:S02]  /*164d0*/  ISETP.NE.AND P0, PT, R4, RZ, PT ;  /* 0x000000ff0400720c */ /* 0x000fe40003f05270 */
[----:B--2---:R-:W-:-:S04]  /*164e0*/  SHF.L.U32 R3, R3, 0x1f, RZ ;  /* 0x0000001f03037819 */ /* 0x004fc800000006ff */
[----:B------:R-:W0:Y:S02]  /*164f0*/  SYNCS.PHASECHK.TRANS64.TRYWAIT P1, [R2+URZ+0x29880], R3 ;  /* 0x02988003020075a7 */ /* 0x000e24000802017f */
[----:B0-----:R-:W-:Y:S05]  /*16500*/  @!P1 BRA `(.L_x_1069) ;  /* 0x0000003000109947 */ /* 0x001fea0003800000 */
.L_x_1137:
[----:B------:R-:W-:Y:S05]  /*16510*/  @P0 BRA `(.L_x_1070) ;  /* 0x00000000001c0947 */ /* 0x000fea0003800000 */
[----:B------:R-:W2:Y:S02]  /*16520*/  S2R R4, SR_TID.X ;  /* 0x0000000000047919 */ /* 0x000ea40000002100 */
[----:B--2---:R-:W-:Y:S01]  /*16530*/  LOP3.LUT R5, R4, 0x1f, RZ, 0xc0, !PT ;  /* 0x0000001f04057812 */ /* 0x004fe200078ec0ff */
[----:B------:R-:W-:-:S03]  /*16540*/  IMAD.MOV.U32 R4, RZ, RZ, 0x5000 ;  /* 0x00005000ff047424 */ /* 0x000fc600078e00ff */
[----:B------:R-:W-:Y:S01]  /*16550*/  ISETP.NE.AND P1, PT, R5, RZ, PT ;  /* 0x000000ff0500720c */ /* 0x000fe20003f25270 */
[----:B------:R2:W-:-:S12]  /*16560*/  SYNCS.ARRIVE.TRANS64 RZ, [R2+URZ+0x29870], R4 ;  /* 0x0298700402ff79a7 */ /* 0x0005d8000800003f */
[----:B--2---:R-:W-:Y:S05]  /*16570*/  @!P1 BRA `(.L_x_1070) ;  /* 0x0000000000049947 */ /* 0x004fea0003800000 */
[----:B------:R-:W-:Y:S01]  /*16580*/  BPT.TRAP 0x1 ;  /* 0x000000040000795c */ /* 0x000fe20000300000 */
.L_x_1070:
[----:B------:R-:W-:Y:S01]  /*16590*/  IMAD R4, R18, 0x5000, R17 ;  /* 0x0000500012047824 */ /* 0x000fe200078e0211 */
[----:B------:R-:W-:Y:S01]  /*165a0*/  R2UR UR33, R2 ;  /* 0x00000000022172ca */ /* 0x000fe200000e0000 */
[----:B------:R-:W-:Y:S01]  /*165b0*/  IMAD R0, R0, 0xa0, RZ ;  /* 0x000000a000007824 */ /* 0x000fe200078e02ff */
[----:B-----5:R-:W-:Y:S01]  /*165c0*/  R2UR UR37, R16 ;  /* 0x00000000102572ca */ /* 0x020fe200000e0000 */
[----:B------:R-:W-:Y:S01]  /*165d0*/  UIADD3 UR4, UP0, UR46, 0x470, URZ ;  /* 0x000004702e047890 */ /* 0x000fe2000ff1e03f */
[----:B------:R-:W-:Y:S01]  /*165e0*/  R2UR UR32, R4 ;  /* 0x00000000042072ca */ /* 0x000fe200000e0000 */
[----:B------:R-:W-:Y:S01]  /*165f0*/  UMOV UR6, 0x0 ;  /* 0x0000000000067882 */ /* 0x000fe20000000000 */
[----:B------:R-:W-:Y:S01]  /*16600*/  R2UR UR35, R0 ;  /* 0x00000000002372ca */ /* 0x000fe200000e0000 */
[----:B------:R-:W-:Y:S01]  /*16610*/  UIADD3.X UR5, URZ, UR47, URZ, UP0, !UPT ;  /* 0x0000002f3f057290 */ /* 0x000fe200087fe43f */
[----:B------:R-:W-:Y:S01]  /*16620*/  UMOV UR7, 0x14f00000 ;  /* 0x14f0000000077882 */ /* 0x000fe20000000000 */
[----:B------:R-:W-:-:S04]  /*16630*/  UMOV UR34, URZ ;  /* 0x0000003f00227c82 */ /* 0x000fc80008000000 */
[----:B------:R-:W-:-:S04]  /*16640*/  UIADD3 UR33, UR33, 0x29870, URZ ;  /* 0x0002987021217890 */ /* 0x000fc8000fffe03f */
[----:B------:R-:W-:-:S09]  /*16650*/  UIADD3 UR32, UR32, 0xa400, URZ ;  /* 0x0000a40020207890 */ /* 0x000fd2000fffe03f */
[----:B------:R2:W-:Y:S01]  /*16660*/  UTMALDG.4D [UR32], [UR4], desc[UR6] ;  /* 0x00000620040075b4 */ /* 0x0005e20008019000 */
[----:B------:R-:W3:Y:S02]  /*16670*/  SYNCS.PHASECHK.TRANS64.TRYWAIT P1, [R2+URZ+0x29840], R3 ;  /* 0x02984003020075a7 */ /* 0x000ee4000802017f */
[----:B--23--:R-:W-:Y:S05]  /*16680*/  @!P1 BRA `(.L_x_1071) ;  /* 0x0000002c00c49947 */ /* 0x00cfea0003800000 */
.L_x_1138:
[----:B------:R-:W-:Y:S05]  /*16690*/  @P0 BRA `(.L_x_1072) ;  /* 0x00000000001c0947 */ /* 0x000fea0003800000 */
[----:B------:R-:W3:Y:S01]  /*166a0*/  S2R R4, SR_TID.X ;  /* 0x0000000000047919 */ /* 0x000ee20000002100 */
[----:B0-2---:R-:W-:-:S04]  /*166b0*/  IMAD.MOV.U32 R3, RZ, RZ, 0x7800 ;  /* 0x00007800ff037424 */ /* 0x005fc800078e00ff */
[----:B------:R4:W-:Y:S01]  /*166c0*/  SYNCS.ARRIVE.TRANS64 RZ, [R2+URZ+0x29830], R3 ;  /* 0x0298300302ff79a7 */ /* 0x0009e2000800003f */
[----:B---3--:R-:W-:-:S04]  /*166d0*/  LOP3.LUT R4, R4, 0x1f, RZ, 0xc0, !PT ;  /* 0x0000001f04047812 */ /* 0x008fc800078ec0ff */
[----:B------:R-:W-:-:S13]  /*166e0*/  ISETP.NE.AND P0, PT, R4, RZ, PT ;  /* 0x000000ff0400720c */ /* 0x000fda0003f05270 */
[----:B----4-:R-:W-:Y:S05]  /*166f0*/  @!P0 BRA `(.L_x_1072) ;  /* 0x0000000000048947 */ /* 0x010fea0003800000 */
[----:B------:R-:W-:Y:S01]  /*16700*/  BPT.TRAP 0x1 ;  /* 0x000000040000795c */ /* 0x000fe20000300000 */
.L_x_1072:
[----:B0-2---:R-:W2:Y:S01]  /*16710*/  LDL.LU R3, [R1+0x4] ;  /* 0x0000040001037983 */ /* 0x005ea20000300800 */
        /* <DEDUP_REMOVED lines=29> */
[----:B--2---:R-:W-:-:S04]  /*168f0*/  LOP3.LUT R3, R3, 0xfffffffd, RZ, 0xc0, !PT ;  /* 0xfffffffd03037812 */ /* 0x004fc800078ec0ff */
[----:B------:R-:W-:-:S05]  /*16900*/  @P0 LOP3.LUT R3, R3, 0x2, RZ, 0xfc, !PT ;  /* 0x0000000203030812 */ /* 0x000fca00078efcff */
[----:B------:R3:W-:Y:S01]  /*16910*/  STL [R1+0x4], R3 ;  /* 0x0000040301007387 */ /* 0x0007e20000100800 */
[----:B------:R-:W-:Y:S01]  /*16920*/  NOP ;  /* 0x0000000000007918 */ /* 0x000fe20000000000 */
.L_x_1066:
[----:B0-----:R-:W-:Y:S01]  /*16930*/  VIADD R0, R17, 0x14400 ;  /* 0x0001440011007836 */ /* 0x001fe20000000000 */
[----:B------:R-:W-:Y:S05]  /*16940*/  WARPSYNC.ALL ;  /* 0x0000000000007948 */ /* 0x000fea0003800000 */
[----:B------:R-:W-:Y:S01]  /*16950*/  BAR.SYNC.DEFER_BLOCKING 0x8, 0x180 ;  /* 0x0206000000007b1d */ /* 0x000fe20000010000 */
[----:B------:R-:W-:-:S05]  /*16960*/  LOP3.LUT P0, RZ, R0, 0x1bf, RZ, 0xc0, !PT ;  /* 0x000001bf00ff7812 */ /* 0x000fca000780c0ff */
[----:B------:R-:W-:Y:S08]  /*16970*/  BSSY B6, `(.L_x_1073) ;  /* 0x0000012000067945 */ /* 0x000ff00003800000 */
[----:B------:R-:W-:Y:S05]  /*16980*/  @!P0 BRA `(.L_x_1074) ;  /* 0x0000000000408947 */ /* 0x000fea0003800000 */
[----:B------:R-:W-:Y:S01]  /*16990*/  MOV R2, 0x0 ;  /* 0x0000000000027802 */ /* 0x000fe20000000f00 */
[----:B---3--:R-:W-:Y:S01]  /*169a0*/  ULDC.64 UR6, c[0x4][0xa0] ;  /* 0x0100280000067ab9 */ /* 0x008fe20000000a00 */
        /* <DEDUP_REMOVED lines=13> */
[----:B0-----:R-:W-:Y:S05]  /*16a80*/  CALL.ABS.NOINC R2 ;  /* 0x0000000002007343 */ /* 0x001fea0003c00000 */
.L_x_1074:
[----:B---3--:R-:W-:Y:S05]  /*16a90*/  BSYNC B6 ;  /* 0x0000000000067941 */ /* 0x008fea0003800000 */
.L_x_1073:
[----:B------:R-:W0:Y:S01]  /*16aa0*/  LDC R7, c[0x0][0x448] ;  /* 0x00011200ff077b82 */ /* 0x000e220000000800 */
[----:B------:R-:W2:Y:S01]  /*16ab0*/  S2R R2, SR_TID.X ;  /* 0x0000000000027919 */ /* 0x000ea20000002100 */
[----:B------:R-:W-:Y:S01]  /*16ac0*/  USHF.R.S32.HI UR4, URZ, 0x1f, UR36 ;  /* 0x0000001f3f047899 */ /* 0x000fe20008011424 */
[----:B------:R-:W-:Y:S01]  /*16ad0*/  ULDC.64 UR8, c[0x0][0x2d8] ;  /* 0x0000b60000087ab9 */ /* 0x000fe20000000a00 */
[----:B-1----:R-:W1:Y:S02]  /*16ae0*/  S2R R8, SR_TID.X ;  /* 0x0000000000087919 */ /* 0x002e640000002100 */
[----:B------:R-:W-:Y:S02]  /*16af0*/  UIMAD UR6, UR4, UR8, URZ ;  /* 0x00000008040672a4 */ /* 0x000fe4000f8e023f */
[----:B------:R-:W-:Y:S02]  /*16b00*/  UIMAD.WIDE.U32 UR4, UR36, UR8, URZ ;  /* 0x00000008240472a5 */ /* 0x000fe4000f8e003f */
[----:B------:R-:W-:-:S02]  /*16b10*/  UIMAD UR6, UR36, UR9, UR6 ;  /* 0x00000009240672a4 */ /* 0x000fc4000f8e0206 */
[----:B------:R-:W-:Y:S02]  /*16b20*/  USHF.R.S32.HI UR7, URZ, 0x1f, UR44 ;  /* 0x0000001f3f077899 */ /* 0x000fe4000801142c */
[----:B------:R-:W-:Y:S01]  /*16b30*/  UIADD3 UR5, UR5, UR6, URZ ;  /* 0x0000000605057290 */ /* 0x000fe2000fffe03f */
[----:B------:R-:W-:-:S03]  /*16b40*/  ULDC.64 UR8, c[0x0][0x2e0] ;  /* 0x0000b80000087ab9 */ /* 0x000fc60000000a00 */
[----:B------:R-:W-:Y:S02]  /*16b50*/  UIMAD.WIDE.U32 UR4, UR44, UR8, UR4 ;  /* 0x000000082c0472a5 */ /* 0x000fe4000f8e0004 */
[----:B------:R-:W-:Y:S01]  /*16b60*/  UIMAD UR6, UR7, UR8, URZ ;  /* 0x00000008070672a4 */ /* 0x000fe2000f8e023f */
[----:B0-----:R-:W-:-:S03]  /*16b70*/  ISETP.NE.AND P0, PT, R7, 0x1, PT ;  /* 0x000000010700780c */ /* 0x001fc60003f05270 */
[----:B------:R-:W-:Y:S01]  /*16b80*/  UIMAD UR6, UR44, UR9, UR6 ;  /* 0x000000092c0672a4 */ /* 0x000fe2000f8e0206 */
[----:B------:R-:W-:Y:S02]  /*16b90*/  IMAD.U32 R4, RZ, RZ, UR4 ;  /* 0x00000004ff047e24 */ /* 0x000fe4000f8e00ff */
[----:B------:R-:W-:Y:S01]  /*16ba0*/  IMAD.U32 R5, RZ, RZ, UR5 ;  /* 0x00000005ff057e24 */ /* 0x000fe2000f8e00ff */
[----:B------:R-:W-:-:S03]  /*16bb0*/  UIADD3 UR6, UR5, UR6, URZ ;  /* 0x0000000605067290 */ /* 0x000fc6000fffe03f */
[----:B------:R-:W-:Y:S01]  /*16bc0*/  ULDC.64 UR4, c[0x0][0x2d0] ;  /* 0x0000b40000047ab9 */ /* 0x000fe20000000a00 */
[C---:B--2---:R-:W-:Y:S01]  /*16bd0*/  LOP3.LUT R19, R2.reuse, 0x7f, RZ, 0xc0, !PT ;  /* 0x0000007f02137812 */ /* 0x044fe200078ec0ff */
[----:B------:R-:W-:Y:S01]  /*16be0*/  IMAD.SHL.U32 R2, R2, 0x20, RZ ;  /* 0x0000002002027824 */ /* 0x000fe200078e00ff */
[----:B------:R-:W0:Y:S02]  /*16bf0*/  @P0 LDC R3, c[0x0][0x44c] ;  /* 0x00011300ff030b82 */ /* 0x000e240000000800 */
[----:B------:R-:W-:Y:S01]  /*16c00*/  SHF.R.U32.HI R19, RZ, 0x2, R19 ;  /* 0x00000002ff137819 */ /* 0x000fe20000011613 */
[----:B-1----:R-:W-:-:S03]  /*16c10*/  IMAD.SHL.U32 R10, R8, 0x10, RZ ;  /* 0x00000010080a7824 */ /* 0x002fc600078e00ff */
[----:B------:R-:W-:Y:S02]  /*16c20*/  LOP3.LUT R2, R19, 0x60, R2, 0xf8, !PT ;  /* 0x0000006013027812 */ /* 0x000fe400078ef802 */
[----:B------:R-:W-:Y:S01]  /*16c30*/  LOP3.LUT R10, R10, 0x30, RZ, 0xc0, !PT ;  /* 0x000000300a0a7812 */ /* 0x000fe200078ec0ff */
[----:B------:R-:W1:Y:S01]  /*16c40*/  @P0 LDC R0, c[0x0][0x450] ;  /* 0x00011400ff000b82 */ /* 0x000e620000000800 */
[----:B------:R-:W2:Y:S01]  /*16c50*/  S2R R19, SR_TID.X ;  /* 0x0000000000137919 */ /* 0x000ea20000002100 */
[----:B------:R-:W-:Y:S01]  /*16c60*/  VIADD R2, R2, UR42 ;  /* 0x0000002a02027c36 */ /* 0x000fe20008000000 */
[C---:B------:R-:W-:Y:S02]  /*16c70*/  LOP3.LUT R8, R10.reuse, 0x40, RZ, 0xfc, !PT ;  /* 0x000000400a087812 */ /* 0x040fe400078efcff */
[----:B------:R-:W-:Y:S01]  /*16c80*/  LOP3.LUT R10, R10, 0x80, RZ, 0xfc, !PT ;  /* 0x000000800a0a7812 */ /* 0x000fe200078efcff */
[----:B------:R-:W-:Y:S02]  /*16c90*/  IMAD.MOV.U32 R6, RZ, RZ, R2 ;  /* 0x000000ffff067224 */ /* 0x000fe400078e0002 */
[----:B0-----:R-:W-:-:S05]  /*16ca0*/  @P0 IMAD.HI.U32 R3, R2, R3, RZ ;  /* 0x0000000302030227 */ /* 0x001fca00078e00ff */
[----:B-1----:R-:W-:Y:S01]  /*16cb0*/  @P0 SHF.R.U32.HI R6, RZ, R0, R3 ;  /* 0x00000000ff060219 */ /* 0x002fe20000011603 */
[----:B------:R-:W-:Y:S01]  /*16cc0*/  IMAD.U32 R3, RZ, RZ, UR6 ;  /* 0x00000006ff037e24 */ /* 0x000fe2000f8e00ff */
[----:B------:R-:W-:-:S03]  /*16cd0*/  ULDC.64 UR6, c[0x0][0x280] ;  /* 0x0000a00000067ab9 */ /* 0x000fc60000000a00 */
[----:B------:R-:W-:-:S04]  /*16ce0*/  IMAD.MOV R0, RZ, RZ, -R6 ;  /* 0x000000ffff007224 */ /* 0x000fc800078e0a06 */
[----:B------:R-:W-:Y:S02]  /*16cf0*/  IMAD R0, R7, R0, R2 ;  /* 0x0000000007007224 */ /* 0x000fe400078e0202 */
[----:B------:R-:W-:Y:S01]  /*16d00*/  IMAD.MOV.U32 R2, RZ, RZ, R4 ;  /* 0x000000ffff027224 */ /* 0x000fe200078e0004 */
[----:B------:R-:W-:Y:S01]  /*16d10*/  SHF.R.S32.HI R4, RZ, 0x1f, R6 ;  /* 0x0000001fff047819 */ /* 0x000fe20000011406 */
[----:B--2---:R-:W-:Y:S02]  /*16d20*/  IMAD.SHL.U32 R9, R19, 0x10, RZ ;  /* 0x0000001013097824 */ /* 0x004fe400078e00ff */
[----:B------:R-:W-:-:S03]  /*16d30*/  IMAD.WIDE.U32 R2, R6, UR4, R2 ;  /* 0x0000000406027c25 */ /* 0x000fc6000f8e0002 */
[----:B------:R-:W-:Y:S01]  /*16d40*/  LOP3.LUT R9, R9, 0x30, RZ, 0xc0, !PT ;  /* 0x0000003009097812 */ /* 0x000fe200078ec0ff */
        /* <DEDUP_REMOVED lines=10> */
[----:B------:R0:W5:Y:S01]  /*16df0*/  LDL R8, [R1+0x18] ;  /* 0x0000180001087983 */ /* 0x0001620000100800 */
[----:B------:R-:W-:Y:S02]  /*16e00*/  IADD3 R4, P3, R2, UR6, RZ ;  /* 0x0000000602047c10 */ /* 0x000fe4000ff7e0ff */
[----:B------:R-:W-:Y:S02]  /*16e10*/  ISETP.GE.AND P0, PT, R9, UR4, PT ;  /* 0x0000000409007c0c */ /* 0x000fe4000bf06270 */
[----:B------:R-:W-:Y:S01]  /*16e20*/  ISETP.GE.AND P2, PT, R10, UR4, PT ;  /* 0x000000040a007c0c */ /* 0x000fe2000bf46270 */
[----:B------:R-:W-:Y:S01]  /*16e30*/  UMOV UR4, 0xffffffff ;  /* 0xffffffff00047882 */ /* 0x000fe20000000000 */
[----:B------:R-:W-:-:S02]  /*16e40*/  LOP3.LUT R19, R19, 0x7f, RZ, 0xc0, !PT ;  /* 0x0000007f13137812 */ /* 0x000fc400078ec0ff */
[----:B------:R-:W-:Y:S02]  /*16e50*/  IADD3.X R3, R3, UR7, R0, P3, !PT ;  /* 0x0000000703037c10 */ /* 0x000fe40009ffe400 */
[----:B------:R-:W-:Y:S01]  /*16e60*/  SHF.R.U32.HI R10, RZ, 0x2, R19 ;  /* 0x00000002ff0a7819 */ /* 0x000fe20000011613 */
[----:B0-----:R-:W-:Y:S06]  /*16e70*/  BRA.DIV UR4, `(.L_x_1075) ;  /* 0x0000002604dc7947 */ /* 0x001fec000b800000 */
[----:B------:R-:W0:Y:S01]  /*16e80*/  SHFL.IDX PT, R6, R4, RZ, 0x1c1f ;  /* 0x001c1fff04067589 */ /* 0x000e2200000e0000 */
[----:B------:R-:W-:Y:S01]  /*16e90*/  ULDC UR4, c[0x0][0x288] ;  /* 0x0000a20000047ab9 */ /* 0x000fe20000000800 */
[----:B------:R-:W-:Y:S02]  /*16ea0*/  VIADD R0, R10, UR42 ;  /* 0x0000002a0a007c36 */ /* 0x000fe40008000000 */
[----:B------:R-:W1:Y:S01]  /*16eb0*/  SHFL.IDX PT, R5, R3, RZ, 0x1c1f ;  /* 0x001c1fff03057589 */ /* 0x000e6200000e0000 */
[----:B------:R-:W-:-:S05]  /*16ec0*/  IMAD R2, R7, UR4, RZ ;  /* 0x0000000407027c24 */ /* 0x000fca000f8e02ff */
[----:B------:R-:W-:-:S13]  /*16ed0*/  ISETP.GE.AND P4, PT, R0, R2, PT ;  /* 0x000000020000720c */ /* 0x000fda0003f86270 */
[----:B0-----:R-:W-:-:S05]  /*16ee0*/  @!P4 IADD3 R6, P3, R9, R6, RZ ;  /* 0x000000060906c210 */ /* 0x001fca0007f7e0ff */
[----:B-1----:R-:W-:-:S04]  /*16ef0*/  @!P4 IMAD.X R5, RZ, RZ, R5, P3 ;  /* 0x000000ffff05c224 */ /* 0x002fc800018e0605 */
[----:B------:R-:W-:Y:S02]  /*16f00*/  @!P4 IMAD.MOV.U32 R7, RZ, RZ, R5 ;  /* 0x000000ffff07c224 */ /* 0x000fe400078e0005 */
[----:B------:R-:W-:-:S03]  /*16f10*/  VIADD R5, R0, 0x20 ;  /* 0x0000002000057836 */ /* 0x000fc60000000000 */
[----:B------:R-:W-:Y:S01]  /*16f20*/  @!PT LDS RZ, [RZ] ;  /* 0x00000000fffff984 */ /* 0x000fe20000000800 */
[----:B-----5:R-:W-:Y:S04]  /*16f30*/  @!P4 LDGSTS.E.BYPASS.LTC128B.128 [R8+0x14400], desc[UR50][R6.64], !P0 ;  /* 0x144000000608cfae */ /* 0x020fe8000c101d72 */
[----:B------:R-:W-:Y:S04]  /*16f40*/  @!P4 LDGSTS.E.BYPASS.LTC128B.128 [R8+0x16400], desc[UR50][R6.64+0x40], !P1 ;  /* 0x164000400608cfae */ /* 0x000fe8000c901d72 */
[----:B------:R0:W-:Y:S01]  /*16f50*/  @!P4 LDGSTS.E.BYPASS.LTC128B.128 [R8+0x18400], desc[UR50][R6.64+0x80], !P2 ;  /* 0x184000800608cfae */ /* 0x0001e2000d101d72 */
[----:B------:R-:W-:-:S03]  /*16f60*/  ISETP.GE.AND P4, PT, R5, R2, PT ;  /* 0x000000020500720c */ /* 0x000fc60003f86270 */
[----:B------:R-:W-:Y:S04]  /*16f70*/  SHFL.IDX PT, R5, R3, 0x1, 0x1c1f ;  /* 0x003c1f0003057f89 */ /* 0x000fe800000e0000 */
[----:B0-----:R-:W0:Y:S06]  /*16f80*/  SHFL.IDX PT, R6, R4, 0x1, 0x1c1f ;  /* 0x003c1f0004067f89 */ /* 0x001e2c00000e0000 */
        /* <DEDUP_REMOVED lines=10> */
[----:B0-----:R-:W0:Y:S04]  /*17030*/  SHFL.IDX PT, R6, R4, 0x2, 0x1c1f ;  /* 0x005c1f0004067f89 */ /* 0x001e2800000e0000 */
[----:B------:R-:W1:Y:S01]  /*17040*/  SHFL.IDX PT, R4, R4, 0x3, 0x1c1f ;  /* 0x007c1f0004047f89 */ /* 0x000e6200000e0000 */
[----:B0-----:R-:W-:-:S05]  /*17050*/  @!P4 IADD3 R6, P3, R9, R6, RZ ;  /* 0x000000060906c210 */ /* 0x001fca0007f7e0ff */
[----:B------:R-:W-:-:S04]  /*17060*/  @!P4 IMAD.X R5, RZ, RZ, R5, P3 ;  /* 0x000000ffff05c224 */ /* 0x000fc800018e0605 */
[----:B------:R-:W-:-:S05]  /*17070*/  @!P4 IMAD.MOV.U32 R7, RZ, RZ, R5 ;  /* 0x000000ffff07c224 */ /* 0x000fca00078e0005 */
[----:B------:R0:W-:Y:S04]  /*17080*/  @!P4 LDGSTS.E.BYPASS.LTC128B.128 [R8+0x15400], desc[UR50][R6.64], !P0 ;  /* 0x154000000608cfae */ /* 0x0001e8000c101d72 */
[----:B------:R0:W-:Y:S04]  /*17090*/  @!P4 LDGSTS.E.BYPASS.LTC128B.128 [R8+0x17400], desc[UR50][R6.64+0x40], !P1 ;  /* 0x174000400608cfae */ /* 0x0001e8000c901d72 */
[----:B-1----:R0:W-:Y:S02]  /*170a0*/  @!P4 LDGSTS.E.BYPASS.LTC128B.128 [R8+0x19400], desc[UR50][R6.64+0x80], !P2 ;  /* 0x194000800608cfae */ /* 0x0021e4000d101d72 */
.L_x_1147:
        /* <DEDUP_REMOVED lines=12> */
.L_x_1077:
[----:B------:R-:W-:Y:S05]  /*17170*/  BSYNC B0 ;  /* 0x0000000000007941 */ /* 0x000fea0003800000 */
.L_x_1076:
[----:B------:R-:W-:Y:S01]  /*17180*/  NOP ;  /* 0x0000000000007918 */ /* 0x000fe20000000000 */
[----:B------:R-:W-:-:S13]  /*17190*/  PLOP3.LUT P0, PT, PT, PT, PT, 0x80, 0x0 ;  /* 0x000000000000781c */ /* 0x000fda0003f0f070 */
.L_x_1078:
[----:B------:R-:W-:Y:S02]  /*171a0*/  PLOP3.LUT P1, PT, P1, P0, PT, 0xa2, 0x0 ;  /* 0x000000000000781c */ /* 0x000fe40000f21472 */
[----:B------:R-:W-:-:S08]  /*171b0*/  @P0 R2UR P1, UR4, R17 ;  /* 0x00000000110402ca */ /* 0x000fd00000020000 */
[----:B------:R-:W-:-:S05]  /*171c0*/  @P0 PLOP3.LUT P0, PT, P1, PT, PT, 0x80, 0x0 ;  /* 0x000000000000081c */ /* 0x000fca0000f0f070 */
[----:B------:R-:W-:Y:S01]  /*171d0*/  @!P1 SYNCS.ARRIVE.TRANS64.RED.A0T1 RZ, [UR4+0x29800], RZ ;  /* 0x029800ffffff99a7 */ /* 0x000fe20008200404 */
[----:B------:R-:W-:Y:S07]  /*171e0*/  @!P1 ARRIVES.LDGSTSBAR.64.TRANSCNT [UR4+0x29800] ;  /* 0x02980000ff0099b0 */ /* 0x000fee0008000a84 */
[----:B------:R-:W-:Y:S05]  /*171f0*/  @P0 BRA.U.ANY `(.L_x_1078) ;  /* 0xfffffffd00e80947 */ /* 0x000fea000393ffff */
[----:B-1----:R-:W2:Y:S02]  /*17200*/  LDL.LU R2, [R1+0x20] ;  /* 0x0000200001027983 */ /* 0x002ea40000300800 */
        /* <DEDUP_REMOVED lines=9> */
[----:B------:R-:W2:Y:S03]  /*172a0*/  SYNCS.PHASECHK.TRANS64.TRYWAIT P0, [R17+URZ+0x29820], R0 ;  /* 0x02982000110075a7 */ /* 0x000ea6000800017f */
[----:B-12---:R-:W-:Y:S05]  /*172b0*/  @!P0 BRA `(.L_x_1080) ;  /* 0x0000002800148947 */ /* 0x006fea0003800000 */
.L_x_1148:
[----:B------:R-:W-:Y:S05]  /*172c0*/  BSYNC B0 ;  /* 0x0000000000007941 */ /* 0x000fea0003800000 */
.L_x_1079:
[----:B------:R-:W-:-:S04]  /*172d0*/  UIADD3 UR4, UR41, -0x2, URZ ;  /* 0xfffffffe29047890 */ /* 0x000fc8000fffe03f */
[----:B------:R-:W-:-:S06]  /*172e0*/  UISETP.GE.AND UP0, UPT, UR4, UR40, UPT ;  /* 0x000000280400728c */ /* 0x000fcc000bf06270 */
[----:B------:R-:W-:-:S13]  /*172f0*/  PLOP3.LUT P0, PT, PT, PT, UP0, 0x80, 0x0 ;  /* 0x000000000000781c */ /* 0x000fda0003f0f008 */
[----:B------:R-:W-:Y:S05]  /*17300*/  @!P0 BRA `(.L_x_1081) ;  /* 0x0000000c00fc8947 */ /* 0x000fea0003800000 */
[----:B------:R2:W5:Y:S01]  /*17310*/  LDL.LU R3, [R1] ;  /* 0x0000000001037983 */ /* 0x0005620000300800 */
[----:B-1----:R-:W-:Y:S02]  /*17320*/  IMAD.MOV.U32 R0, RZ, RZ, R18 ;  /* 0x000000ffff007224 */ /* 0x002fe400078e0012 */
[----:B------:R-:W-:-:S07]  /*17330*/  IMAD.U32 R2, RZ, RZ, UR4 ;  /* 0x00000004ff027e24 */ /* 0x000fce000f8e00ff */
.L_x_1103:
[----:B0-----:R-:W3:Y:S01]  /*17340*/  LDL R5, [R1+0x4] ;  /* 0x0000040001057983 */ /* 0x001ee20000100800 */
[----:B------:R-:W-:Y:S01]  /*17350*/  VIADD R18, R0, 0x1 ;  /* 0x0000000100127836 */ /* 0x000fe20000000000 */
[----:B------:R-:W-:Y:S05]  /*17360*/  YIELD ;  /* 0x0000000000007946 */ /* 0x000fea0003800000 */
[----:B------:R-:W-:Y:S01]  /*17370*/  ISETP.NE.AND P0, PT, R18, 0x2, PT ;  /* 0x000000021200780c */ /* 0x000fe20003f05270 */
[----:B------:R-:W-:Y:S03]  /*17380*/  BSSY B0, `(.L_x_1082) ;  /* 0x0000087000007945 */ /* 0x000fe60003800000 */
[----:B------:R-:W-:-:S02]  /*17390*/  SEL R4, RZ, 0x1, P0 ;  /* 0x00000001ff047807 */ /* 0x000fc40000000000 */
[----:B------:R-:W-:Y:S02]  /*173a0*/  SEL R18, R18, RZ, P0 ;  /* 0x000000ff12127207 */ /* 0x000fe40000000000 */
[----:B-----5:R-:W-:-:S05]  /*173b0*/  LOP3.LUT R9, R3, R4, RZ, 0x3c, !PT ;  /* 0x0000000403097212 */ /* 0x020fca00078e3cff */
[----:B------:R1:W-:Y:S01]  /*173c0*/  STL [R1], R9 ;  /* 0x0000000901007387 */ /* 0x0003e20000100800 */
[----:B---3--:R-:W-:-:S13]  /*173d0*/  LOP3.LUT P1, RZ, R5, 0x2, RZ, 0xc0, !PT ;  /* 0x0000000205ff7812 */ /* 0x008fda000782c0ff */
[----:B-1----:R-:W-:Y:S05]  /*173e0*/  @!P1 BRA `(.L_x_1083) ;  /* 0x0000000800009947 */ /* 0x002fea0003800000 */
[----:B------:R-:W-:Y:S01]  /*173f0*/  LOP3.LUT P1, RZ, R5, 0x1, RZ, 0xc0, !PT ;  /* 0x0000000105ff7812 */ /* 0x000fe2000782c0ff */
[----:B0-----:R-:W-:-:S12]  /*17400*/  IMAD.MOV.U32 R8, RZ, RZ, R2 ;  /* 0x000000ffff087224 */ /* 0x001fd800078e0002 */
[----:B------:R-:W-:Y:S05]  /*17410*/  @!P1 BRA `(.L_x_1084) ;  /* 0x0000000000509947 */ /* 0x000fea0003800000 */
[----:B------:R-:W3:Y:S01]  /*17420*/  LDL R10, [R1+0xc] ;  /* 0x00000c00010a7983 */ /* 0x000ee20000100800 */
[----:B------:R-:W0:Y:S01]  /*17430*/  LDC R8, c[0x0][0x43c] ;  /* 0x00010f00ff087b82 */ /* 0x000e220000000800 */
[----:B------:R-:W-:Y:S02]  /*17440*/  ULDC.64 UR4, c[0x0][0x428] ;  /* 0x00010a0000047ab9 */ /* 0x000fe40000000a00 */
[----:B------:R-:W4:Y:S01]  /*17450*/  LDL R7, [R1+0x8] ;  /* 0x0000080001077983 */ /* 0x000f220000100800 */
[----:B0-----:R-:W-:-:S13]  /*17460*/  ISETP.NE.AND P0, PT, R8, 0x1, PT ;  /* 0x000000010800780c */ /* 0x001fda0003f05270 */
        /* <DEDUP_REMOVED lines=15> */
.L_x_1084:
[----:B------:R-:W0:Y:S01]  /*17560*/  S2R R4, SR_TID.X ;  /* 0x0000000000047919 */ /* 0x000e220000002100 */
[----:B------:R-:W-:Y:S01]  /*17570*/  SHF.L.U32 R5, R9, 0x1f, RZ ;  /* 0x0000001f09057819 */ /* 0x000fe200000006ff */
[----:B------:R-:W-:Y:S01]  /*17580*/  BSSY B1, `(.L_x_1085) ;  /* 0x0000006000017945 */ /* 0x000fe20003800000 */
[----:B0-----:R-:W-:Y:S01]  /*17590*/  LOP3.LUT R6, R4, 0x7f, RZ, 0xc0, !PT ;  /* 0x0000007f04067812 */ /* 0x001fe200078ec0ff */
[----:B------:R-:W-:-:S03]  /*175a0*/  IMAD R4, R18, 0x8, R17 ;  /* 0x0000000812047824 */ /* 0x000fc600078e0211 */
[----:B------:R-:W-:Y:S01]  /*175b0*/  ISETP.NE.AND P1, PT, R6, RZ, PT ;  /* 0x000000ff0600720c */ /* 0x000fe20003f25270 */
[----:B------:R-:W0:Y:S02]  /*175c0*/  SYNCS.PHASECHK.TRANS64.TRYWAIT P0, [R4+URZ+0x29880], R5 ;  /* 0x02988005040075a7 */ /* 0x000e24000800017f */
[----:B0-----:R-:W-:Y:S10]  /*175d0*/  @!P0 BRA `(.L_x_1086) ;  /* 0x0000002400608947 */ /* 0x001ff40003800000 */
.L_x_1149:
[----:B------:R-:W-:Y:S05]  /*175e0*/  BSYNC B1 ;  /* 0x0000000000017941 */ /* 0x000fea0003800000 */
.L_x_1085:
        /* <DEDUP_REMOVED lines=9> */
.L_x_1088:
[----:B------:R-:W-:Y:S05]  /*17680*/  BSYNC B1 ;  /* 0x0000000000017941 */ /* 0x000fea0003800000 */
.L_x_1087:
[----:B------:R-:W-:Y:S01]  /*17690*/  IMAD.MOV.U32 R10, RZ, RZ, RZ ;  /* 0x000000ffff0a7224 */ /* 0x000fe200078e00ff */
[----:B------:R-:W-:Y:S01]  /*176a0*/  UIADD3 UR4, UP0, UR46, 0x470, URZ ;  /* 0x000004702e047890 */ /* 0x000fe2000ff1e03f */
[----:B------:R-:W-:Y:S01]  /*176b0*/  IMAD R7, R18, 0x5000, R17 ;  /* 0x0000500012077824 */ /* 0x000fe200078e0211 */
[----:B------:R-:W-:Y:S01]  /*176c0*/  PLOP3.LUT P0, PT, PT, PT, PT, 0x80, 0x0 ;  /* 0x000000000000781c */ /* 0x000fe20003f0f070 */
[----:B------:R-:W-:Y:S01]  /*176d0*/  IMAD R6, R8, 0xa0, RZ ;  /* 0x000000a008067824 */ /* 0x000fe200078e02ff */
[----:B------:R-:W-:Y:S01]  /*176e0*/  R2UR UR10, R10 ;  /* 0x000000000a0a72ca */ /* 0x000fe200000e0000 */
[----:B------:R-:W-:Y:S01]  /*176f0*/  VIADD R7, R7, 0xa400 ;  /* 0x0000a40007077836 */ /* 0x000fe20000000000 */
[----:B------:R-:W-:Y:S01]  /*17700*/  UIADD3.X UR5, URZ, UR47, URZ, UP0, !UPT ;  /* 0x0000002f3f057290 */ /* 0x000fe200087fe43f */
[----:B------:R-:W-:Y:S01]  /*17710*/  VIADD R8, R4, 0x29870 ;  /* 0x0002987004087836 */ /* 0x000fe20000000000 */
[----:B------:R-:W-:Y:S01]  /*17720*/  UMOV UR6, 0x0 ;  /* 0x0000000000067882 */ /* 0x000fe20000000000 */
[----:B------:R-:W-:-:S10]  /*17730*/  UMOV UR7, 0x14f00000 ;  /* 0x14f0000000077882 */ /* 0x000fd40000000000 */
.L_x_1089:
        /* <DEDUP_REMOVED lines=13> */
.L_x_1150:
[----:B------:R-:W-:Y:S05]  /*17810*/  BSYNC B1 ;  /* 0x0000000000017941 */ /* 0x000fea0003800000 */
.L_x_1090:
[----:B------:R-:W-:Y:S01]  /*17820*/  BSSY B1, `(.L_x_1092) ;  /* 0x000000b000017945 */ /* 0x000fe20003800000 */
[----:B------:R-:W-:Y:S02]  /*17830*/  IMAD.MOV.U32 R8, RZ, RZ, 0x0 ;  /* 0x00000000ff087424 */ /* 0x000fe400078e00ff */
[----:B------:R-:W-:Y:S01]  /*17840*/  IMAD.MOV.U32 R9, RZ, RZ, 0x14f00000 ;  /* 0x14f00000ff097424 */ /* 0x000fe200078e00ff */
[----:B------:R-:W-:Y:S06]  /*17850*/  @P1 BRA `(.L_x_1093) ;  /* 0x00000000001c1947 */ /* 0x000fec0003800000 */
[----:B------:R-:W3:Y:S01]  /*17860*/  S2R R7, SR_TID.X ;  /* 0x0000000000077919 */ /* 0x000ee20000002100 */
[----:B01----:R-:W-:-:S04]  /*17870*/  IMAD.MOV.U32 R5, RZ, RZ, 0x7800 ;  /* 0x00007800ff057424 */ /* 0x003fc800078e00ff */
[----:B------:R4:W-:Y:S01]  /*17880*/  SYNCS.ARRIVE.TRANS64 RZ, [R4+URZ+0x29830], R5 ;  /* 0x0298300504ff79a7 */ /* 0x0009e2000800003f */
[----:B---3--:R-:W-:-:S04]  /*17890*/  LOP3.LUT R7, R7, 0x1f, RZ, 0xc0, !PT ;  /* 0x0000001f07077812 */ /* 0x008fc800078ec0ff */
[----:B------:R-:W-:-:S13]  /*178a0*/  ISETP.NE.AND P0, PT, R7, RZ, PT ;  /* 0x000000ff0700720c */ /* 0x000fda0003f05270 */
[----:B----4-:R-:W-:Y:S05]  /*178b0*/  @!P0 BRA `(.L_x_1093) ;  /* 0x0000000000048947 */ /* 0x010fea0003800000 */
[----:B------:R-:W-:Y:S01]  /*178c0*/  BPT.TRAP 0x1 ;  /* 0x000000040000795c */ /* 0x000fe20000300000 */
.L_x_1093:
[----:B------:R-:W-:Y:S05]  /*178d0*/  BSYNC B1 ;  /* 0x0000000000017941 */ /* 0x000fea0003800000 */
.L_x_1092:
[----:B------:R-:W-:Y:S01]  /*178e0*/  R2UR UR10, R10 ;  /* 0x000000000a0a72ca */ /* 0x000fe200000e0000 */
[----:B01----:R-:W-:Y:S01]  /*178f0*/  IMAD R5, R18, 0x7800, R17 ;  /* 0x0000780012057824 */ /* 0x003fe200078e0211 */
[----:B------:R-:W-:Y:S01]  /*17900*/  R2UR UR6, R8 ;  /* 0x00000000080672ca */ /* 0x000fe200000e0000 */
[----:B------:R-:W-:Y:S01]  /*17910*/  UIADD3 UR4, UP0, UR46, 0x370, URZ ;  /* 0x000003702e047890 */ /* 0x000fe2000ff1e03f */
[----:B------:R-:W-:Y:S01]  /*17920*/  R2UR UR7, R9 ;  /* 0x00000000090772ca */ /* 0x000fe200000e0000 */
[----:B------:R-:W-:Y:S01]  /*17930*/  VIADD R4, R4, 0x29830 ;  /* 0x0002983004047836 */ /* 0x000fe20000000000 */
[----:B------:R-:W-:Y:S01]  /*17940*/  PLOP3.LUT P0, PT, PT, PT, PT, 0x80, 0x0 ;  /* 0x000000000000781c */ /* 0x000fe20003f0f070 */
[----:B------:R-:W-:Y:S01]  /*17950*/  VIADD R7, R5, 0x1a400 ;  /* 0x0001a40005077836 */ /* 0x000fe20000000000 */
[----:B------:R-:W-:-:S12]  /*17960*/  UIADD3.X UR5, URZ, UR47, URZ, UP0, !UPT ;  /* 0x0000002f3f057290 */ /* 0x000fd800087fe43f */
.L_x_1094:
        /* <DEDUP_REMOVED lines=15> */
.L_x_1095:
        /* <DEDUP_REMOVED lines=15> */
.L_x_1096:
        /* <DEDUP_REMOVED lines=10> */
.L_x_1083:
[----:B------:R-:W-:Y:S05]  /*17bf0*/  BSYNC B0 ;  /* 0x0000000000007941 */ /* 0x000fea0003800000 */
.L_x_1082:
[----:B------:R-:W-:-:S06]  /*17c00*/  UISETP.NE.AND UP0, UPT, UR39, 0x3, UPT ;  /* 0x000000032700788c */ /* 0x000fcc000bf05270 */
[----:B------:R-:W-:-:S13]  /*17c10*/  PLOP3.LUT P0, PT, PT, PT, UP0, 0x80, 0x0 ;  /* 0x000000000000781c */ /* 0x000fda0003f0f008 */
[----:B------:R-:W-:Y:S05]  /*17c20*/  @!P0 BRA `(.L_x_1097) ;  /* 0x0000000000048947 */ /* 0x000fea0003800000 */
[----:B------:R-:W-:Y:S01]  /*17c30*/  BPT.TRAP 0x1 ;  /* 0x000000040000795c */ /* 0x000fe20000300000 */
.L_x_1097:
[----:B------:R-:W-:Y:S01]  /*17c40*/  IMAD.U32 R4, RZ, RZ, UR45 ;  /* 0x0000002dff047e24 */ /* 0x000fe2000f8e00ff */
[----:B------:R-:W-:Y:S01]  /*17c50*/  BSSY B0, `(.L_x_1098) ;  /* 0x0000007000007945 */ /* 0x000fe20003800000 */
[----:B------:R-:W-:-:S03]  /*17c60*/  IMAD R19, R0, 0x8, R17 ;  /* 0x0000000800137824 */ /* 0x000fc600078e0211 */
[----:B------:R-:W-:Y:S02]  /*17c70*/  ISETP.NE.AND P0, PT, R4, 0x3, PT ;  /* 0x000000030400780c */ /* 0x000fe40003f05270 */
[----:B------:R-:W-:-:S04]  /*17c80*/  LOP3.LUT R4, R3, 0x1, RZ, 0x3c, !PT ;  /* 0x0000000103047812 */ /* 0x000fc800078e3cff */
[----:B------:R-:W-:-:S04]  /*17c90*/  SHF.L.U32 R4, R4, 0x1f, RZ ;  /* 0x0000001f04047819 */ /* 0x000fc800000006ff */
[----:B------:R-:W1:Y:S02]  /*17ca0*/  SYNCS.PHASECHK.TRANS64.TRYWAIT P1, [R19+URZ+0x29870], R4 ;  /* 0x02987004130075a7 */ /* 0x000e64000802017f */
[----:B-1----:R-:W-:Y:S05]  /*17cb0*/  @!P1 BRA `(.L_x_1099) ;  /* 0x0000001c00d09947 */ /* 0x002fea0003800000 */
.L_x_1151:
[----:B------:R-:W-:Y:S05]  /*17cc0*/  BSYNC B0 ;  /* 0x0000000000007941 */ /* 0x000fea0003800000 */
.L_x_1098:
[----:B------:R-:W-:Y:S05]  /*17cd0*/  @!P0 BRA `(.L_x_1100) ;  /* 0x0000000000048947 */ /* 0x000fea0003800000 */
[----:B------:R-:W-:Y:S01]  /*17ce0*/  BPT.TRAP 0x1 ;  /* 0x000000040000795c */ /* 0x000fe20000300000 */
.L_x_1100:
[----:B------:R-:W-:Y:S01]  /*17cf0*/  SHF.L.U32 R3, R3, 0x1f, RZ ;  /* 0x0000001f03037819 */ /* 0x000fe200000006ff */
[----:B------:R-:W-:-:S03]  /*17d00*/  IMAD R12, R0, 0x5000, RZ ;  /* 0x00005000000c7824 */ /* 0x000fc600078e02ff */
[----:B------:R-:W3:Y:S02]  /*17d10*/  SYNCS.PHASECHK.TRANS64.TRYWAIT P1, [R19+URZ+0x29860], R3 ;  /* 0x02986003130075a7 */ /* 0x000ee4000802017f */
[----:B---3--:R-:W-:Y:S05]  /*17d20*/  @!P1 BRA `(.L_x_1101) ;  /* 0x0000001c00c89947 */ /* 0x008fea0003800000 */
.L_x_1152:
[----:B------:R-:W4:Y:S04]  /*17d30*/  LDL R0, [R1+0x14] ;  /* 0x0000140001007983 */ /* 0x000f280000100800 */
[----:B------:R-:W5:Y:S01]  /*17d40*/  LDL R13, [R1+0x10] ;  /* 0x00001000010d7983 */ /* 0x000f620000100800 */
[----:B------:R-:W-:Y:S05]  /*17d50*/  WARPSYNC.ALL ;  /* 0x0000000000007948 */ /* 0x000fea0003800000 */
[----:B------:R-:W0:Y:S01]  /*17d60*/  S2R R5, SR_TID.X ;  /* 0x0000000000057919 */ /* 0x000e220000002100 */
[----:B------:R-:W-:Y:S01]  /*17d70*/  IMAD.MOV.U32 R14, RZ, RZ, 0x40 ;  /* 0x00000040ff0e7424 */ /* 0x000fe200078e00ff */
[----:B0-----:R-:W-:-:S04]  /*17d80*/  LOP3.LUT P1, RZ, R5, 0x4, RZ, 0xc0, !PT ;  /* 0x0000000405ff7812 */ /* 0x001fc8000782c0ff */
[----:B------:R-:W-:Y:S02]  /*17d90*/  SEL R14, R14, 0xffffffc0, !P1 ;  /* 0xffffffc00e0e7807 */ /* 0x000fe40004800000 */
[C---:B----4-:R-:W-:Y:S02]  /*17da0*/  LOP3.LUT R0, R12.reuse, R0, RZ, 0xfc, !PT ;  /* 0x000000000c007212 */ /* 0x050fe400078efcff */
[----:B-----5:R-:W-:-:S03]  /*17db0*/  LOP3.LUT R20, R12, R13, RZ, 0xfc, !PT ;  /* 0x0000000d0c147212 */ /* 0x020fc600078efcff */
[----:B------:R-:W-:-:S04]  /*17dc0*/  IMAD.IADD R0, R17, 0x1, R0 ;  /* 0x0000000111007824 */ /* 0x000fc800078e0200 */
[----:B---3--:R-:W-:Y:S01]  /*17dd0*/  IMAD.IADD R3, R14, 0x1, R0 ;  /* 0x000000010e037824 */ /* 0x008fe200078e0200 */
[----:B------:R-:W1:Y:S01]  /*17de0*/  LDSM.16.MT88.4 R8, [R0+0xa400] ;  /* 0x00a400000008783b */ /* 0x000e620000004200 */
[----:B------:R-:W-:Y:S01]  /*17df0*/  IMAD.IADD R20, R17, 0x1, R20 ;  /* 0x0000000111147824 */ /* 0x000fe200078e0214 */
        /* <DEDUP_REMOVED lines=67> */
.L_x_1102:
[----:B------:R3:W5:Y:S01]  /*18230*/  LDL R3, [R1] ;  /* 0x0000000001037983 */ /* 0x0007620000100800 */
[----:B-1----:R1:W-:Y:S01]  /*18240*/  SYNCS.ARRIVE.TRANS64.A1T0 RZ, [R19+URZ+0x29850], RZ ;  /* 0x029850ff13ff79a7 */ /* 0x0023e2000810003f */
[----:B------:R-:W4:Y:S02]  /*18250*/  S2R R0, SR_TID.X ;  /* 0x0000000000007919 */ /* 0x000f240000002100 */
[----:B----4-:R-:W-:Y:S01]  /*18260*/  LOP3.LUT R0, R0, 0x7f, RZ, 0xc0, !PT ;  /* 0x0000007f00007812 */ /* 0x010fe200078ec0ff */
[----:B------:R-:W-:Y:S03]  /*18270*/  BAR.SYNC.DEFER_BLOCKING 0x2, 0x80 ;  /* 0x0082000000007b1d */ /* 0x000fe60000010000 */
[----:B------:R-:W-:Y:S01]  /*18280*/  ISETP.NE.AND P0, PT, R0, RZ, PT ;  /* 0x000000ff0000720c */ /* 0x000fe20003f05270 */
[----:B------:R-:W-:-:S12]  /*18290*/  IMAD.MOV.U32 R0, RZ, RZ, R18 ;  /* 0x000000ffff007224 */ /* 0x000fd800078e0012 */
[----:B-1----:R-:W-:-:S05]  /*182a0*/  @!P0 VIADD R19, R19, 0x29880 ;  /* 0x0002988013138836 */ /* 0x002fca0000000000 */
[----:B------:R-:W-:-:S04]  /*182b0*/  @!P0 PRMT R19, RZ, 0x654, R19 ;  /* 0x00000654ff138816 */ /* 0x000fc80000000013 */
[----:B------:R3:W-:Y:S01]  /*182c0*/  @!P0 SYNCS.ARRIVE.TRANS64.RED.A1T0 RZ, [R19+URZ], RZ ;  /* 0x000000ff13ff89a7 */ /* 0x0007e2000810043f */
[C---:B------:R-:W-:Y:S01]  /*182d0*/  ISETP.GT.AND P0, PT, R2.reuse, UR40, PT ;  /* 0x0000002802007c0c */ /* 0x040fe2000bf04270 */
[----:B------:R-:W-:-:S12]  /*182e0*/  VIADD R2, R2, 0xffffffff ;  /* 0xffffffff02027836 */ /* 0x000fd80000000000 */
[----:B---3--:R-:W-:Y:S05]  /*182f0*/  @P0 BRA `(.L_x_1103) ;  /* 0xfffffff000100947 */ /* 0x008fea000383ffff */
.L_x_1081:
[----:B0-----:R-:W0:Y:S01]  /*18300*/  S2R R4, SR_TID.X ;  /* 0x0000000000047919 */ /* 0x001e220000002100 */
[----:B------:R-:W-:Y:S01]  /*18310*/  BSSY B0, `(.L_x_1104) ;  /* 0x0000011000007945 */ /* 0x000fe20003800000 */
[----:B0-----:R-:W-:-:S04]  /*18320*/  LOP3.LUT R4, R4, 0x7f, RZ, 0xc0, !PT ;  /* 0x0000007f04047812 */ /* 0x001fc800078ec0ff */
[----:B------:R-:W-:-:S13]  /*18330*/  ISETP.NE.AND P0, PT, R4, RZ, PT ;  /* 0x000000ff0400720c */ /* 0x000fda0003f05270 */
[----:B------:R-:W-:Y:S05]  /*18340*/  @P0 BRA `(.L_x_1105) ;  /* 0x0000000000340947 */ /* 0x000fea0003800000 */
[----:B-----5:R-:W0:Y:S01]  /*18350*/  S2R R3, SR_LANEID ;  /* 0x0000000000037919 */ /* 0x020e220000000000 */
[----:B------:R-:W-:Y:S02]  /*18360*/  VOTEU.ANY UR4, UPT, PT ;  /* 0x0000000000047886 */ /* 0x000fe400038e0100 */
[----:B-1----:R-:W0:Y:S08]  /*18370*/  FLO.U32 R0, UR4 ;  /* 0x0000000400007d00 */ /* 0x002e3000080e0000 */
        /* <DEDUP_REMOVED lines=9> */
[----:B------:R0:W-:Y:S02]  /*18410*/  STL [R1+0x1c], R0 ;  /* 0x00001c0001007387 */ /* 0x0001e40000100800 */
.L_x_1105:
[----:B------:R-:W-:Y:S05]  /*18420*/  BSYNC B0 ;  /* 0x0000000000007941 */ /* 0x000fea0003800000 */
.L_x_1104:
[----:B------:R-:W-:-:S06]  /*18430*/  UISETP.NE.AND UP0, UPT, UR39, 0x3, UPT ;  /* 0x000000032700788c */ /* 0x000fcc000bf05270 */
[----:B------:R-:W-:-:S13]  /*18440*/  PLOP3.LUT P1, PT, PT, PT, UP0, 0x80, 0x0 ;  /* 0x000000000000781c */ /* 0x000fda0003f2f008 */
[----:B------:R-:W-:Y:S05]  /*18450*/  @!P1 BRA `(.L_x_1106) ;  /* 0x0000000000049947 */ /* 0x000fea0003800000 */
[----:B------:R-:W-:Y:S01]  /*18460*/  BPT.TRAP 0x1 ;  /* 0x000000040000795c */ /* 0x000fe20000300000 */
.L_x_1106:
[----:B------:R-:W3:Y:S01]  /*18470*/  LDL R2, [R1] ;  /* 0x0000000001027983 */ /* 0x000ee20000100800 */
[----:B------:R-:W-:Y:S01]  /*18480*/  IMAD R16, R18, 0x8, R17 ;  /* 0x0000000812107824 */ /* 0x000fe200078e0211 */
[----:B------:R-:W-:Y:S01]  /*18490*/  BSSY B0, `(.L_x_1107) ;  /* 0x0000007000007945 */ /* 0x000fe20003800000 */
[----:B01----:R-:W-:-:S05]  /*184a0*/  IMAD.U32 R0, RZ, RZ, UR45 ;  /* 0x0000002dff007e24 */ /* 0x003fca000f8e00ff */
[----:B------:R-:W-:Y:S02]  /*184b0*/  ISETP.NE.AND P2, PT, R0, 0x3, PT ;  /* 0x000000030000780c */ /* 0x000fe40003f45270 */
[----:B---3-5:R-:W-:-:S04]  /*184c0*/  LOP3.LUT R3, R2, 0x1, RZ, 0x3c, !PT ;  /* 0x0000000102037812 */ /* 0x028fc800078e3cff */
[----:B------:R-:W-:-:S04]  /*184d0*/  SHF.L.U32 R3, R3, 0x1f, RZ ;  /* 0x0000001f03037819 */ /* 0x000fc800000006ff */
[----:B------:R-:W0:Y:S02]  /*184e0*/  SYNCS.PHASECHK.TRANS64.TRYWAIT P1, [R16+URZ+0x29870], R3 ;  /* 0x02987003100075a7 */ /* 0x000e24000802017f */
[----:B0-----:R-:W-:Y:S05]  /*184f0*/  @!P1 BRA `(.L_x_1108) ;  /* 0x0000001400e89947 */ /* 0x001fea0003800000 */
.L_x_1153:
[----:B------:R-:W-:Y:S05]  /*18500*/  BSYNC B0 ;  /* 0x0000000000007941 */ /* 0x000fea0003800000 */
.L_x_1107:
[----:B------:R-:W-:Y:S05]  /*18510*/  @!P2 BRA `(.L_x_1109) ;  /* 0x000000000004a947 */ /* 0x000fea0003800000 */
[----:B------:R-:W-:Y:S01]  /*18520*/  BPT.TRAP 0x1 ;  /* 0x000000040000795c */ /* 0x000fe20000300000 */
.L_x_1109:
[----:B------:R-:W0:Y:S02]  /*18530*/  LDL R0, [R1] ;  /* 0x0000000001007983 */ /* 0x000e240000100800 */
[----:B0-----:R-:W-:-:S04]  /*18540*/  SHF.L.U32 R3, R0, 0x1f, RZ ;  /* 0x0000001f00037819 */ /* 0x001fc800000006ff */
[----:B------:R-:W0:Y:S02]  /*18550*/  SYNCS.PHASECHK.TRANS64.TRYWAIT P1, [R16+URZ+0x29860], R3 ;  /* 0x02986003100075a7 */ /* 0x000e24000802017f */
[----:B0-----:R-:W-:Y:S05]  /*18560*/  @!P1 BRA `(.L_x_1110) ;  /* 0x0000001400e09947 */ /* 0x001fea0003800000 */
.L_x_1154:
[----:B------:R-:W3:Y:S04]  /*18570*/  LDL R2, [R1+0x14] ;  /* 0x0000140001027983 */ /* 0x000ee80000100800 */
[----:B------:R-:W4:Y:S01]  /*18580*/  LDL R12, [R1+0x10] ;  /* 0x00001000010c7983 */ /* 0x000f220000100800 */
[----:B------:R-:W-:Y:S01]  /*18590*/  IMAD R0, R18, 0x5000, RZ ;  /* 0x0000500012007824 */ /* 0x000fe200078e02ff */
[----:B------:R-:W-:Y:S05]  /*185a0*/  WARPSYNC.ALL ;  /* 0x0000000000007948 */ /* 0x000fea0003800000 */
[----:B------:R-:W1:Y:S01]  /*185b0*/  S2R R9, SR_TID.X ;  /* 0x0000000000097919 */ /* 0x000e620000002100 */
[----:B------:R-:W-:Y:S01]  /*185c0*/  IMAD.MOV.U32 R13, RZ, RZ, 0x40 ;  /* 0x00000040ff0d7424 */ /* 0x000fe200078e00ff */
[----:B-1----:R-:W-:-:S04]  /*185d0*/  LOP3.LUT P1, RZ, R9, 0x4, RZ, 0xc0, !PT ;  /* 0x0000000409ff7812 */ /* 0x002fc8000782c0ff */
[----:B------:R-:W-:Y:S02]  /*185e0*/  SEL R13, R13, 0xffffffc0, !P1 ;  /* 0xffffffc00d0d7807 */ /* 0x000fe40004800000 */
[C---:B---3--:R-:W-:Y:S02]  /*185f0*/  LOP3.LUT R2, R0.reuse, R2, RZ, 0xfc, !PT ;  /* 0x0000000200027212 */ /* 0x048fe400078efcff */
[----:B----4-:R-:W-:-:S03]  /*18600*/  LOP3.LUT R0, R0, R12, RZ, 0xfc, !PT ;  /* 0x0000000c00007212 */ /* 0x010fc600078efcff */
[----:B------:R-:W-:-:S04]  /*18610*/  IMAD.IADD R2, R17, 0x1, R2 ;  /* 0x0000000111027824 */ /* 0x000fc800078e0202 */
[----:B0-----:R-:W-:Y:S01]  /*18620*/  IMAD.IADD R3, R13, 0x1, R2 ;  /* 0x000000010d037824 */ /* 0x001fe200078e0202 */
[----:B------:R-:W0:Y:S01]  /*18630*/  LDSM.16.MT88.4 R4, [R2+0xa400] ;  /* 0x00a400000204783b */ /* 0x000e220000004200 */
        /* <DEDUP_REMOVED lines=68> */
.L_x_1111:
[----:B------:R-:W3:Y:S01]  /*18a80*/  LDL.LU R2, [R1] ;  /* 0x0000000001027983 */ /* 0x000ee20000300800 */
[----:B0-----:R0:W-:Y:S01]  /*18a90*/  SYNCS.ARRIVE.TRANS64.A1T0 RZ, [R16+URZ+0x29850], RZ ;  /* 0x029850ff10ff79a7 */ /* 0x0011e2000810003f */
[----:B------:R-:W-:Y:S01]  /*18aa0*/  VIADD R18, R18, 0x1 ;  /* 0x0000000112127836 */ /* 0x000fe20000000000 */
[----:B------:R-:W-:Y:S04]  /*18ab0*/  BAR.SYNC.DEFER_BLOCKING 0x2, 0x80 ;  /* 0x0082000000007b1d */ /* 0x000fe80000010000 */
[----:B------:R-:W-:Y:S01]  /*18ac0*/  ISETP.NE.AND P1, PT, R18, 0x2, PT ;  /* 0x000000021200780c */ /* 0x000fe20003f25270 */
[----:B0-----:R-:W-:-:S03]  /*18ad0*/  @!P0 VIADD R16, R16, 0x29880 ;  /* 0x0002988010108836 */ /* 0x001fc60000000000 */
[----:B-1----:R-:W-:Y:S02]  /*18ae0*/  SEL R0, RZ, 0x1, P1 ;  /* 0x00000001ff007807 */ /* 0x002fe40000800000 */
[----:B------:R-:W-:Y:S02]  /*18af0*/  SEL R18, R18, RZ, P1 ;  /* 0x000000ff12127207 */ /* 0x000fe40000800000 */
[----:B------:R-:W-:-:S04]  /*18b00*/  @!P0 PRMT R16, RZ, 0x654, R16 ;  /* 0x00000654ff108816 */ /* 0x000fc80000000010 */
[----:B------:R1:W-:Y:S01]  /*18b10*/  @!P0 SYNCS.ARRIVE.TRANS64.RED.A1T0 RZ, [R16+URZ], RZ ;  /* 0x000000ff10ff89a7 */ /* 0x0003e2000810043f */
[----:B---3--:R-:W-:-:S05]  /*18b20*/  LOP3.LUT R2, R2, R0, RZ, 0x3c, !PT ;  /* 0x0000000002027212 */ /* 0x008fca00078e3cff */
[----:B------:R1:W-:Y:S02]  /*18b30*/  STL [R1], R2 ;  /* 0x0000000201007387 */ /* 0x0003e40000100800 */
.L_x_1056:
[----:B------:R-:W-:Y:S05]  /*18b40*/  BSYNC B7 ;  /* 0x0000000000077941 */ /* 0x000fea0003800000 */
.L_x_1054:
[----:B0-----:R-:W3:Y:S04]  /*18b50*/  LDL R0, [R1+0x4] ;  /* 0x0000040001007983 */ /* 0x001ee80000100800 */
[----:B-1----:R0:W5:Y:S01]  /*18b60*/  LDL R2, [R1+0x1c] ;  /* 0x00001c0001027983 */ /* 0x0021620000100800 */
[----:B---3--:R-:W-:-:S13]  /*18b70*/  LOP3.LUT P1, RZ, R0, 0x4, RZ, 0xc0, !PT ;  /* 0x0000000400ff7812 */ /* 0x008fda000782c0ff */
[----:B0-----:R-:W-:Y:S05]  /*18b80*/  @!P1 BRA `(.L_x_1112) ;  /* 0x0000000000249947 */ /* 0x001fea0003800000 */
[----:B------:R-:W0:Y:S08]  /*18b90*/  S2UR UR5, SR_CgaCtaId ;  /* 0x00000000000579c3 */ /* 0x000e300000008800 */
[----:B------:R-:W-:Y:S06]  /*18ba0*/  BAR.SYNC.DEFER_BLOCKING 0x5, 0x180 ;  /* 0x0146000000007b1d */ /* 0x000fec0000010000 */
[----:B------:R-:W-:-:S02]  /*18bb0*/  UMOV UR4, 0x400 ;  /* 0x0000040000047882 */ /* 0x000fc40000000000 */
[----:B0-----:R-:W-:-:S06]  /*18bc0*/  ULEA UR4, UR5, UR4, 0x18 ;  /* 0x0000000405047291 */ /* 0x001fcc000f8ec03f */
[----:B------:R-:W-:-:S05]  /*18bd0*/  IMAD.U32 R17, RZ, RZ, UR4 ;  /* 0x00000004ff117e24 */ /* 0x000fca000f8e00ff */
[----:B-----5:R-:W0:Y:S04]  /*18be0*/  LDS R2, [R17+0x298d0] ;  /* 0x0298d00011027984 */ /* 0x020e280000000800 */
[----:B0-----:R0:W-:Y:S01]  /*18bf0*/  STL [R1+0x1c], R2 ;  /* 0x00001c0201007387 */ /* 0x0011e20000100800 */
[----:B------:R-:W-:Y:S06]  /*18c00*/  BAR.ARV 0x4, 0x180 ;  /* 0x0106000000007b1d */ /* 0x000fec0000002000 */
[----:B------:R-:W-:Y:S05]  /*18c10*/  BRA `(.L_x_1113) ;  /* 0x0000000000207947 */ /* 0x000fea0003800000 */
.L_x_1112:
[----:B------:R-:W0:Y:S01]  /*18c20*/  @!P0 S2R R3, SR_CgaCtaId ;  /* 0x0000000000038919 */ /* 0x000e220000008800 */
[----:B------:R-:W-:Y:S01]  /*18c30*/  @!P0 MOV R0, 0x400 ;  /* 0x0000040000008802 */ /* 0x000fe20000000f00 */
[----:B------:R-:W-:Y:S03]  /*18c40*/  BAR.SYNC.DEFER_BLOCKING 0x4, 0x180 ;  /* 0x0106000000007b1d */ /* 0x000fe60000010000 */
[----:B0-----:R-:W-:-:S03]  /*18c50*/  @!P0 LEA R17, R3, R0, 0x18 ;  /* 0x0000000003118211 */ /* 0x001fc600078ec0ff */
[----:B-----5:R-:W0:Y:S04]  /*18c60*/  SHFL.IDX PT, R0, R2, RZ, 0x1f ;  /* 0x00001fff02007589 */ /* 0x020e2800000e0000 */
[----:B------:R1:W-:Y:S04]  /*18c70*/  @!P0 STS [R17+0x298d0], R2 ;  /* 0x0298d00211008388 */ /* 0x0003e80000000800 */
[----:B0-----:R1:W-:Y:S01]  /*18c80*/  STL [R1+0x1c], R0 ;  /* 0x00001c0001007387 */ /* 0x0013e20000100800 */
[----:B------:R-:W-:Y:S06]  /*18c90*/  BAR.ARV 0x5, 0x180 ;  /* 0x0146000000007b1d */ /* 0x000fec0000002000 */
.L_x_1113:
[----:B-1----:R-:W3:Y:S01]  /*18ca0*/  LDL R0, [R1+0x1c] ;  /* 0x00001c0001007983 */ /* 0x002ee20000100800 */
[----:B------:R-:W-:Y:S02]  /*18cb0*/  ULDC UR4, c[0x0][0xc38] ;  /* 0x00030e0000047ab9 */ /* 0x000fe40000000800 */
[----:B---3--:R-:W-:-:S13]  /*18cc0*/  ISETP.GE.AND P0, PT, R0, UR4, PT ;  /* 0x0000000400007c0c */ /* 0x008fda000bf06270 */
[----:B------:R-:W-:Y:S05]  /*18cd0*/  @!P0 BRA `(.L_x_1114) ;  /* 0xffffffc4004c8947 */ /* 0x000fea000383ffff */
.L_x_1045:
[----:B0-----:R-:W3:Y:S01]  /*18ce0*/  LDL.LU R0, [R1+0x20] ;  /* 0x0000200001007983 */ /* 0x001ee20000300800 */
[----:B------:R-:W-:Y:S01]  /*18cf0*/  BSSY B0, `(.L_x_1115) ;  /* 0x000000b000007945 */ /* 0x000fe20003800000 */
[----:B------:R-:W0:Y:S01]  /*18d00*/  S2R R4, SR_CgaCtaId ;  /* 0x0000000000047919 */ /* 0x000e220000008800 */
        /* <DEDUP_REMOVED lines=9> */
.L_x_1155:
[----:B------:R-:W-:Y:S05]  /*18da0*/  BSYNC B0 ;  /* 0x0000000000007941 */ /* 0x000fea0003800000 */
.L_x_1115:
[----:B------:R-:W-:-:S03]  /*18db0*/  UMOV UR4, 0xffffffff ;  /* 0xffffffff00047882 */ /* 0x000fc60000000000 */
[----:B------:R-:W-:Y:S05]  /*18dc0*/  BRA.DIV UR4, `(.L_x_1117) ;  /* 0x0000000e04f07947 */ /* 0x000fea000b800000 */
[----:B0-----:R-:W0:Y:S02]  /*18dd0*/  S2R R0, SR_TID.X ;  /* 0x0000000000007919 */ /* 0x001e240000002100 */
[----:B0-----:R-:W-:-:S04]  /*18de0*/  SHF.R.U32.HI R0, RZ, 0x5, R0 ;  /* 0x00000005ff007819 */ /* 0x001fc80000011600 */
[----:B------:R-:W-:-:S05]  /*18df0*/  LOP3.LUT R0, R0, 0x3, RZ, 0xc0, !PT ;  /* 0x0000000300007812 */ /* 0x000fca00078ec0ff */
[----:B------:R0:W1:Y:S02]  /*18e00*/  SHFL.IDX PT, R14, R0, RZ, 0x1f ;  /* 0x00001fff000e7589 */ /* 0x00006400000e0000 */
.L_x_1158:
[----:B-1----:R-:W-:Y:S01]  /*18e10*/  ISETP.NE.AND P0, PT, R14, RZ, PT ;  /* 0x000000ff0e00720c */ /* 0x002fe20003f05270 */
[----:B------:R-:W-:-:S12]  /*18e20*/  BSSY B0, `(.L_x_1118) ;  /* 0x000002c000007945 */ /* 0x000fd80003800000 */
[----:B------:R-:W-:Y:S05]  /*18e30*/  @P0 BRA `(.L_x_1119) ;  /* 0x0000000000a80947 */ /* 0x000fea0003800000 */
[----:B------:R-:W-:-:S03]  /*18e40*/  UMOV UR4, 0xffffffff ;  /* 0xffffffff00047882 */ /* 0x000fc60000000000 */
[----:B------:R-:W-:Y:S05]  /*18e50*/  BRA.DIV UR4, `(.L_x_1120) ;  /* 0x0000001204007947 */ /* 0x000fea000b800000 */
[----:B------:R-:W-:-:S13]  /*18e60*/  ELECT P6, URZ, PT ;  /* 0x00000000003f782f */ /* 0x000fda00038c0000 */
.L_x_1161:
[----:B------:R-:W-:Y:S05]  /*18e70*/  @!P6 BRA `(.L_x_1119) ;  /* 0x000000000098e947 */ /* 0x000fea0003800000 */
[----:B------:R-:W-:-:S06]  /*18e80*/  ULOP3.LUT UR4, UR38, 0x2, URZ, 0xfc, !UPT ;  /* 0x0000000226047892 */ /* 0x000fcc000f8efc3f */
[----:B0-----:R-:W-:-:S05]  /*18e90*/  IMAD.U32 R0, RZ, RZ, UR4 ;  /* 0x00000004ff007e24 */ /* 0x001fca000f8e00ff */
[----:B------:R-:W-:-:S13]  /*18ea0*/  ISETP.NE.AND P0, PT, R0, 0x3, PT ;  /* 0x000000030000780c */ /* 0x000fda0003f05270 */
[----:B------:R-:W-:Y:S05]  /*18eb0*/  @!P0 BRA `(.L_x_1121) ;  /* 0x0000000000048947 */ /* 0x000fea0003800000 */
[----:B------:R-:W-:Y:S01]  /*18ec0*/  BPT.TRAP 0x1 ;  /* 0x000000040000795c */ /* 0x000fe20000300000 */
.L_x_1121:
        /* <DEDUP_REMOVED lines=13> */
.L_x_1162:
[----:B------:R-:W1:Y:S02]  /*18fa0*/  SYNCS.PHASECHK.TRANS64.TRYWAIT P1, [R5+URZ], R0 ;  /* 0x00000000050075a7 */ /* 0x000e64000802017f */
[----:B-1----:R-:W-:Y:S05]  /*18fb0*/  @!P1 BRA `(.L_x_1123) ;  /* 0x0000000c00dc9947 */ /* 0x002fea0003800000 */
.L_x_1163:
[----:B------:R-:W-:Y:S05]  /*18fc0*/  @!P0 BRA `(.L_x_1124) ;  /* 0x0000000000048947 */ /* 0x000fea0003800000 */
[----:B------:R-:W-:Y:S01]  /*18fd0*/  BPT.TRAP 0x1 ;  /* 0x000000040000795c */ /* 0x000fe20000300000 */
.L_x_1124:
[----:B-1----:R-:W-:-:S04]  /*18fe0*/  IMAD R5, R18, 0x8, R3 ;  /* 0x0000000812057824 */ /* 0x002fc800078e0203 */
[----:B------:R-:W1:Y:S02]  /*18ff0*/  SYNCS.PHASECHK.TRANS64.TRYWAIT P1, [R5+URZ+0x29860], R4 ;  /* 0x02986004050075a7 */ /* 0x000e64000802017f */
[----:B-1----:R-:W-:Y:S05]  /*19000*/  @!P1 BRA `(.L_x_1125) ;  /* 0x0000000c00dc9947 */ /* 0x002fea0003800000 */
.L_x_1164:
[----:B------:R-:W-:Y:S05]  /*19010*/  @!P0 BRA `(.L_x_1126) ;  /* 0x0000000000048947 */ /* 0x000fea0003800000 */
[----:B------:R-:W-:Y:S01]  /*19020*/  BPT.TRAP 0x1 ;  /* 0x000000040000795c */ /* 0x000fe20000300000 */
.L_x_1126:
[----:B------:R-:W-:-:S04]  /*19030*/  IMAD R3, R2, 0x8, R3 ;  /* 0x0000000802037824 */ /* 0x000fc800078e0203 */
[----:B------:R-:W3:Y:S02]  /*19040*/  SYNCS.PHASECHK.TRANS64.TRYWAIT P1, [R3+URZ+0x29860], R0 ;  /* 0x02986000030075a7 */ /* 0x000ee4000802017f */
[----:B---3--:R-:W-:Y:S05]  /*19050*/  @!P1 BRA `(.L_x_1127) ;  /* 0x0000000c00dc9947 */ /* 0x008fea0003800000 */
.L_x_1165:
[----:B------:R-:W-:Y:S05]  /*19060*/  @!P0 BRA `(.L_x_1128) ;  /* 0x0000000000048947 */ /* 0x000fea0003800000 */
[----:B------:R-:W-:Y:S01]  /*19070*/  BPT.TRAP 0x1 ;  /* 0x000000040000795c */ /* 0x000fe20000300000 */
.L_x_1128:
[----:B------:R-:W4:Y:S02]  /*19080*/  SYNCS.PHASECHK.TRANS64.TRYWAIT P0, [R5+URZ+0x29880], R4 ;  /* 0x02988004050075a7 */ /* 0x000f24000800017f */
[----:B----4-:R-:W-:Y:S05]  /*19090*/  @!P0 BRA `(.L_x_1129) ;  /* 0x0000000c00e08947 */ /* 0x010fea0003800000 */
.L_x_1130:
[----:B------:R0:W0:Y:S02]  /*190a0*/  SYNCS.PHASECHK.TRANS64.TRYWAIT P0, [R3+URZ+0x29880], R0 ;  /* 0x02988000030075a7 */ /* 0x000024000800017f */
[----:B0-----:R-:W-:Y:S05]  /*190b0*/  @!P0 NANOSLEEP.SYNCS 0x989680 ;  /* 0x009896800000895d */ /* 0x001fea0003900000 */
[----:B------:R-:W0:Y:S02]  /*190c0*/  @!P0 SYNCS.PHASECHK.TRANS64 P0, [R3+URZ+0x29880], R0 ;  /* 0x02988000030085a7 */ /* 0x000e24000800007f */
[----:B0-----:R-:W-:Y:S05]  /*190d0*/  @!P0 BRA `(.L_x_1130) ;  /* 0xfffffffc00f08947 */ /* 0x001fea000383ffff */
.L_x_1119:
[----:B------:R-:W-:Y:S05]  /*190e0*/  BSYNC B0 ;  /* 0x0000000000007941 */ /* 0x000fea0003800000 */
.L_x_1118:
[----:B------:R-:W-:Y:S05]  /*190f0*/  EXIT ;  /* 0x000000000000794d */ /* 0x000fea0003800000 */
.L_x_954:
[----:B0-----:R-:W-:-:S04]  /*19100*/  IMAD.U32 R3, RZ, RZ, UR41 ;  /* 0x00000029ff037e24 */ /* 0x001fc8000f8e00ff */
[----:B------:R0:W1:Y:S03]  /*19110*/  SYNCS.PHASECHK.TRANS64.TRYWAIT P1, [R3+URZ+0x29800], R0 ;  /* 0x02980000030075a7 */ /* 0x000066000802017f */
[----:B-1----:R-:W-:Y:S05]  /*19120*/  @!P1 NANOSLEEP.SYNCS 0x989680 ;  /* 0x009896800000995d */ /* 0x002fea0003900000 */
[----:B------:R-:W1:Y:S02]  /*19130*/  @!P1 SYNCS.PHASECHK.TRANS64 P1, [R3+URZ+0x29800], R0 ;  /* 0x02980000030095a7 */ /* 0x000e64000802007f */
[----:B-1----:R-:W-:Y:S05]  /*19140*/  @!P1 BRA `(.L_x_954) ;  /* 0xfffffffc00ec9947 */ /* 0x002fea000383ffff */
[----:B------:R-:W-:Y:S05]  /*19150*/  BRA `(.L_x_1131) ;  /* 0xfffffe8800f87947 */ /* 0x000fea000383ffff */
.L_x_958:
[----:B-1----:R1:W2:Y:S02]  /*19160*/  SYNCS.PHASECHK.TRANS64.TRYWAIT P1, [R3+URZ+0x29830], R0 ;  /* 0x02983000030075a7 */ /* 0x0022a4000802017f */
[----:B--2---:R-:W-:Y:S05]  /*19170*/  @!P1 NANOSLEEP.SYNCS 0x989680 ;  /* 0x009896800000995d */ /* 0x004fea0003900000 */
[----:B------:R-:W2:Y:S02]  /*19180*/  @!P1 SYNCS.PHASECHK.TRANS64 P1, [R3+URZ+0x29830], R0 ;  /* 0x02983000030095a7 */ /* 0x000ea4000802007f */
[----:B--2---:R-:W-:Y:S05]  /*19190*/  @!P1 BRA `(.L_x_958) ;  /* 0xfffffffc00f09947 */ /* 0x004fea000383ffff */
[----:B------:R-:W-:Y:S05]  /*191a0*/  BRA `(.L_x_957) ;  /* 0xfffffe8c001c7947 */ /* 0x000fea000383ffff */
.L_x_974:
[----:B-1----:R-:W-:-:S04]  /*191b0*/  IMAD.U32 R7, RZ, RZ, UR6 ;  /* 0x00000006ff077e24 */ /* 0x002fc8000f8e00ff */
[----:B------:R1:W2:Y:S03]  /*191c0*/  SYNCS.PHASECHK.TRANS64.TRYWAIT P1, [R7+URZ+0x29830], R6 ;  /* 0x02983006070075a7 */ /* 0x0002a6000802017f */
[----:B--2---:R-:W-:Y:S05]  /*191d0*/  @!P1 NANOSLEEP.SYNCS 0x989680 ;  /* 0x009896800000995d */ /* 0x004fea0003900000 */
[----:B------:R-:W2:Y:S02]  /*191e0*/  @!P1 SYNCS.PHASECHK.TRANS64 P1, [R7+URZ+0x29830], R6 ;  /* 0x02983006070095a7 */ /* 0x000ea4000802007f */
[----:B--2---:R-:W-:Y:S05]  /*191f0*/  @!P1 BRA `(.L_x_974) ;  /* 0xfffffffc00ec9947 */ /* 0x004fea000383ffff */
[----:B------:R-:W-:Y:S05]  /*19200*/  BRA `(.L_x_971) ;  /* 0xfffffed000087947 */ /* 0x000fea000383ffff */
.L_x_978:
[----:B-1----:R-:W-:-:S04]  /*19210*/  IMAD.U32 R7, RZ, RZ, UR6 ;  /* 0x00000006ff077e24 */ /* 0x002fc8000f8e00ff */
[----:B------:R1:W2:Y:S03]  /*19220*/  SYNCS.PHASECHK.TRANS64.TRYWAIT P1, [R7+URZ+0x29850], R6 ;  /* 0x02985006070075a7 */ /* 0x0002a6000802017f */
[----:B--2---:R-:W-:Y:S05]  /*19230*/  @!P1 NANOSLEEP.SYNCS 0x989680 ;  /* 0x009896800000995d */ /* 0x004fea0003900000 */
[----:B------:R-:W2:Y:S02]  /*19240*/  @!P1 SYNCS.PHASECHK.TRANS64 P1, [R7+URZ+0x29850], R6 ;  /* 0x02985006070095a7 */ /* 0x000ea4000802007f */
[----:B--2---:R-:W-:Y:S05]  /*19250*/  @!P1 BRA `(.L_x_978) ;  /* 0xfffffffc00ec9947 */ /* 0x004fea000383ffff */
[----:B------:R-:W-:Y:S05]  /*19260*/  BRA `(.L_x_975) ;  /* 0xfffffedc00047947 */ /* 0x000fea000383ffff */
.L_x_996:
[----:B-1----:R-:W-:-:S04]  /*19270*/  IMAD.U32 R11, RZ, RZ, UR6 ;  /* 0x00000006ff0b7e24 */ /* 0x002fc8000f8e00ff */
[----:B------:R1:W2:Y:S03]  /*19280*/  SYNCS.PHASECHK.TRANS64.TRYWAIT P1, [R11+URZ+0x29830], R0 ;  /* 0x029830000b0075a7 */ /* 0x0002a6000802017f */
[----:B--2---:R-:W-:Y:S05]  /*19290*/  @!P1 NANOSLEEP.SYNCS 0x989680 ;  /* 0x009896800000995d */ /* 0x004fea0003900000 */
[----:B------:R-:W2:Y:S02]  /*192a0*/  @!P1 SYNCS.PHASECHK.TRANS64 P1, [R11+URZ+0x29830], R0 ;  /* 0x029830000b0095a7 */ /* 0x000ea4000802007f */
[----:B--2---:R-:W-:Y:S05]  /*192b0*/  @!P1 BRA `(.L_x_996) ;  /* 0xfffffffc00ec9947 */ /* 0x004fea000383ffff */
[----:B------:R-:W-:Y:S05]  /*192c0*/  BRA `(.L_x_993) ;  /* 0xffffff1800547947 */ /* 0x000fea000383ffff */
.L_x_1000:
[----:B-1----:R-:W-:-:S04]  /*192d0*/  IMAD.U32 R11, RZ, RZ, UR6 ;  /* 0x00000006ff0b7e24 */ /* 0x002fc8000f8e00ff */
[----:B------:R1:W2:Y:S03]  /*192e0*/  SYNCS.PHASECHK.TRANS64.TRYWAIT P1, [R11+URZ+0x29850], R0 ;  /* 0x029850000b0075a7 */ /* 0x0002a6000802017f */
[----:B--2---:R-:W-:Y:S05]  /*192f0*/  @!P1 NANOSLEEP.SYNCS 0x989680 ;  /* 0x009896800000995d */ /* 0x004fea0003900000 */
[----:B------:R-:W2:Y:S02]  /*19300*/  @!P1 SYNCS.PHASECHK.TRANS64 P1, [R11+URZ+0x29850], R0 ;  /* 0x029850000b0095a7 */ /* 0x000ea4000802007f */
[----:B--2---:R-:W-:Y:S05]  /*19310*/  @!P1 BRA `(.L_x_1000) ;  /* 0xfffffffc00ec9947 */ /* 0x004fea000383ffff */
[----:B------:R-:W-:Y:S05]  /*19320*/  BRA `(.L_x_997) ;  /* 0xffffff24005c7947 */ /* 0x000fea000383ffff */
.L_x_1007:
[----:B-1----:R-:W-:-:S04]  /*19330*/  IMAD.U32 R9, RZ, RZ, UR6 ;  /* 0x00000006ff097e24 */ /* 0x002fc8000f8e00ff */
[----:B------:R1:W2:Y:S03]  /*19340*/  SYNCS.PHASECHK.TRANS64.TRYWAIT P1, [R9+URZ+0x29830], R0 ;  /* 0x02983000090075a7 */ /* 0x0002a6000802017f */
[----:B--2---:R-:W-:Y:S05]  /*19350*/  @!P1 NANOSLEEP.SYNCS 0x989680 ;  /* 0x009896800000995d */ /* 0x004fea0003900000 */
[----:B------:R-:W2:Y:S02]  /*19360*/  @!P1 SYNCS.PHASECHK.TRANS64 P1, [R9+URZ+0x29830], R0 ;  /* 0x02983000090095a7 */ /* 0x000ea4000802007f */
[----:B--2---:R-:W-:Y:S05]  /*19370*/  @!P1 BRA `(.L_x_1007) ;  /* 0xfffffffc00ec9947 */ /* 0x004fea000383ffff */
[----:B------:R-:W-:Y:S05]  /*19380*/  BRA `(.L_x_1004) ;  /* 0xffffff4400787947 */ /* 0x000fea000383ffff */
.L_x_1011:
[----:B-1----:R-:W-:-:S04]  /*19390*/  IMAD.U32 R9, RZ, RZ, UR6 ;  /* 0x00000006ff097e24 */ /* 0x002fc8000f8e00ff */
[----:B------:R1:W2:Y:S03]  /*193a0*/  SYNCS.PHASECHK.TRANS64.TRYWAIT P1, [R9+URZ+0x29850], R0 ;  /* 0x02985000090075a7 */ /* 0x0002a6000802017f */
[----:B--2---:R-:W-:Y:S05]  /*193b0*/  @!P1 NANOSLEEP.SYNCS 0x989680 ;  /* 0x009896800000995d */ /* 0x004fea0003900000 */
[----:B------:R-:W2:Y:S02]  /*193c0*/  @!P1 SYNCS.PHASECHK.TRANS64 P1, [R9+URZ+0x29850], R0 ;  /* 0x02985000090095a7 */ /* 0x000ea4000802007f */
[----:B--2---:R-:W-:Y:S05]  /*193d0*/  @!P1 BRA `(.L_x_1011) ;  /* 0xfffffffc00ec9947 */ /* 0x004fea000383ffff */
[----:B------:R-:W-:Y:S05]  /*193e0*/  BRA `(.L_x_1008) ;  /* 0xffffff5000807947 */ /* 0x000fea000383ffff */
.L_x_1025:
[----:B-1----:R-:W-:-:S04]  /*193f0*/  IMAD.U32 R6, RZ, RZ, UR9 ;  /* 0x00000009ff067e24 */ /* 0x002fc8000f8e00ff */
[----:B------:R1:W2:Y:S03]  /*19400*/  SYNCS.PHASECHK.TRANS64.TRYWAIT P1, [R6+URZ+0x29850], R3 ;  /* 0x02985003060075a7 */ /* 0x0002a6000802017f */
[----:B--2---:R-:W-:Y:S05]  /*19410*/  @!P1 NANOSLEEP.SYNCS 0x989680 ;  /* 0x009896800000995d */ /* 0x004fea0003900000 */
[----:B------:R-:W2:Y:S02]  /*19420*/  @!P1 SYNCS.PHASECHK.TRANS64 P1, [R6+URZ+0x29850], R3 ;  /* 0x02985003060095a7 */ /* 0x000ea4000802007f */
[----:B--2---:R-:W-:Y:S05]  /*19430*/  @!P1 BRA `(.L_x_1025) ;  /* 0xfffffffc00ec9947 */ /* 0x004fea000383ffff */
[----:B------:R-:W-:Y:S05]  /*19440*/  BRA `(.L_x_1024) ;  /* 0xffffff8800f47947 */ /* 0x000fea000383ffff */
.L_x_1065:
[----:B------:R-:W-:Y:S02]  /*19450*/  IMAD.MOV.U32 R13, RZ, RZ, R0 ;  /* 0x000000ffff0d7224 */ /* 0x000fe400078e0000 */
[----:B------:R-:W-:Y:S02]  /*19460*/  IMAD.MOV.U32 R12, RZ, RZ, RZ ;  /* 0x000000ffff0c7224 */ /* 0x000fe400078e00ff */
[----:B------:R-:W-:Y:S02]  /*19470*/  IMAD.MOV.U32 R11, RZ, RZ, 0x1f ;  /* 0x0000001fff0b7424 */ /* 0x000fe400078e00ff */
[----:B------:R-:W-:-:S07]  /*19480*/  IMAD.MOV.U32 R15, RZ, RZ, -0x1 ;  /* 0xffffffffff0f7424 */ /* 0x000fce00078e00ff */
[----:B-1----:R-:W-:Y:S05]  /*19490*/  WARPSYNC.COLLECTIVE R15, `(.L_x_1132) ;  /* 0x000000000f087348 */ /* 0x002fea0003c00000 */
[----:B------:R0:W2:Y:S02]  /*194a0*/  SHFL.IDX P6, R14, R13, R12, R11 ;  /* 0x0000000c0d0e7389 */ /* 0x0000a400000c000b */
[----:B012---:R-:W-:Y:S01]  /*194b0*/  ENDCOLLECTIVE ;  /* 0x000000000000791b */ /* 0x007fe20003800000 */
.L_x_1132:
[----:B------:R-:W-:Y:S05]  /*194c0*/  BRA `(.L_x_1133) ;  /* 0xffffffcc00707947 */ /* 0x000fea000383ffff */
.L_x_1067:
[----:B------:R-:W-:Y:S01]  /*194d0*/  BSSY B0, `(.L_x_1134) ;  /* 0x0000006000007945 */ /* 0x000fe20003800000 */
[----:B------:R-:W-:-:S07]  /*194e0*/  IMAD.MOV.U32 R15, RZ, RZ, -0x1 ;  /* 0xffffffffff0f7424 */ /* 0x000fce00078e00ff */
[----:B-1----:R-:W-:Y:S05]  /*194f0*/  WARPSYNC.COLLECTIVE R15, `(.L_x_1135) ;  /* 0x000000000f0c7348 */ /* 0x002fea0003c00000 */
[----:B------:R-:W-:Y:S02]  /*19500*/  ELECT P6, UR62, PT ;  /* 0x00000000003e782f */ /* 0x000fe400038c0000 */
[----:B------:R-:W-:Y:S01]  /*19510*/  MOV R14, UR62 ;  /* 0x0000003e000e7c02 */ /* 0x000fe20008000f00 */
[----:B-1----:R-:W-:Y:S10]  /*19520*/  ENDCOLLECTIVE ;  /* 0x000000000000791b */ /* 0x002ff40003800000 */
.L_x_1135:
[----:B------:R-:W-:Y:S05]  /*19530*/  BSYNC B0 ;  /* 0x0000000000007941 */ /* 0x000fea0003800000 */
.L_x_1134:
[----:B------:R-:W-:Y:S05]  /*19540*/  BRA `(.L_x_1136) ;  /* 0xffffffcc00807947 */ /* 0x000fea000383ffff */
.L_x_1069:
[----:B0-----:R0:W2:Y:S02]  /*19550*/  SYNCS.PHASECHK.TRANS64.TRYWAIT P1, [R2+URZ+0x29880], R3 ;  /* 0x02988003020075a7 */ /* 0x0010a4000802017f */
[----:B--2---:R-:W-:Y:S05]  /*19560*/  @!P1 NANOSLEEP.SYNCS 0x989680 ;  /* 0x009896800000995d */ /* 0x004fea0003900000 */
[----:B------:R-:W2:Y:S02]  /*19570*/  @!P1 SYNCS.PHASECHK.TRANS64 P1, [R2+URZ+0x29880], R3 ;  /* 0x02988003020095a7 */ /* 0x000ea4000802007f */
[----:B--2---:R-:W-:Y:S05]  /*19580*/  @!P1 BRA `(.L_x_1069) ;  /* 0xfffffffc00f09947 */ /* 0x004fea000383ffff */
[----:B------:R-:W-:Y:S05]  /*19590*/  BRA `(.L_x_1137) ;  /* 0xffffffcc00dc7947 */ /* 0x000fea000383ffff */
.L_x_1071:
[----:B--2---:R2:W3:Y:S02]  /*195a0*/  SYNCS.PHASECHK.TRANS64.TRYWAIT P1, [R2+URZ+0x29840], R3 ;  /* 0x02984003020075a7 */ /* 0x0044e4000802017f */
[----:B---3--:R-:W-:Y:S05]  /*195b0*/  @!P1 NANOSLEEP.SYNCS 0x989680 ;  /* 0x009896800000995d */ /* 0x008fea0003900000 */
[----:B------:R-:W3:Y:S02]  /*195c0*/  @!P1 SYNCS.PHASECHK.TRANS64 P1, [R2+URZ+0x29840], R3 ;  /* 0x02984003020095a7 */ /* 0x000ee4000802007f */
[----:B---3--:R-:W-:Y:S05]  /*195d0*/  @!P1 BRA `(.L_x_1071) ;  /* 0xfffffffc00f09947 */ /* 0x008fea000383ffff */
[----:B------:R-:W-:Y:S05]  /*195e0*/  BRA `(.L_x_1138) ;  /* 0xffffffd000287947 */ /* 0x000fea000383ffff */
.L_x_1075:
[----:B------:R-:W-:Y:S02]  /*195f0*/  IMAD.MOV.U32 R13, RZ, RZ, R3 ;  /* 0x000000ffff0d7224 */ /* 0x000fe400078e0003 */
[----:B------:R-:W-:Y:S02]  /*19600*/  IMAD.MOV.U32 R12, RZ, RZ, RZ ;  /* 0x000000ffff0c7224 */ /* 0x000fe400078e00ff */
[----:B------:R-:W-:Y:S02]  /*19610*/  IMAD.MOV.U32 R11, RZ, RZ, 0x1c1f ;  /* 0x00001c1fff0b7424 */ /* 0x000fe400078e00ff */
[----:B------:R-:W-:Y:S02]  /*19620*/  IMAD.MOV.U32 R15, RZ, RZ, -0x1 ;  /* 0xffffffffff0f7424 */ /* 0x000fe400078e00ff */
[----:B------:R-:W-:-:S07]  /*19630*/  VIADD R0, R10, UR42 ;  /* 0x0000002a0a007c36 */ /* 0x000fce0008000000 */
[----:B-----5:R-:W-:Y:S05]  /*19640*/  WARPSYNC.COLLECTIVE R15, `(.L_x_1139) ;  /* 0x000000000f087348 */ /* 0x020fea0003c00000 */
[----:B------:R0:W1:Y:S02]  /*19650*/  SHFL.IDX P6, R14, R13, R12, R11 ;  /* 0x0000000c0d0e7389 */ /* 0x00006400000c000b */
[----:B01---5:R-:W-:Y:S01]  /*19660*/  ENDCOLLECTIVE ;  /* 0x000000000000791b */ /* 0x023fe20003800000 */
.L_x_1139:
[----:B------:R-:W-:Y:S02]  /*19670*/  IMAD.MOV.U32 R13, RZ, RZ, R4 ;  /* 0x000000ffff0d7224 */ /* 0x000fe400078e0004 */
[----:B------:R-:W-:-:S07]  /*19680*/  IMAD.MOV.U32 R5, RZ, RZ, R14 ;  /* 0x000000ffff057224 */ /* 0x000fce00078e000e */
[----:B------:R-:W-:Y:S05]  /*19690*/  WARPSYNC.COLLECTIVE R15, `(.L_x_1140) ;  /* 0x000000000f087348 */ /* 0x000fea0003c00000 */
[----:B------:R0:W1:Y:S02]  /*196a0*/  SHFL.IDX P6, R14, R13, R12, R11 ;  /* 0x0000000c0d0e7389 */ /* 0x00006400000c000b */
[----:B01----:R-:W-:Y:S01]  /*196b0*/  ENDCOLLECTIVE ;  /* 0x000000000000791b */ /* 0x003fe20003800000 */
.L_x_1140:
        /* <DEDUP_REMOVED lines=9> */
.L_x_1141:
        /* <DEDUP_REMOVED lines=16> */
.L_x_1142:
[----:B------:R-:W-:Y:S02]  /*19850*/  IMAD.MOV.U32 R13, RZ, RZ, R3 ;  /* 0x000000ffff0d7224 */ /* 0x000fe400078e0003 */
[----:B------:R-:W-:Y:S02]  /*19860*/  IMAD.MOV.U32 R12, RZ, RZ, 0x2 ;  /* 0x00000002ff0c7424 */ /* 0x000fe400078e00ff */
[----:B------:R-:W-:-:S07]  /*19870*/  IMAD.MOV.U32 R6, RZ, RZ, R14 ;  /* 0x000000ffff067224 */ /* 0x000fce00078e000e */
[----:B------:R-:W-:Y:S05]  /*19880*/  WARPSYNC.COLLECTIVE R15, `(.L_x_1143) ;  /* 0x000000000f087348 */ /* 0x000fea0003c00000 */
[----:B------:R0:W1:Y:S02]  /*19890*/  SHFL.IDX P6, R14, R13, R12, R11 ;  /* 0x0000000c0d0e7389 */ /* 0x00006400000c000b */
[----:B01----:R-:W-:Y:S01]  /*198a0*/  ENDCOLLECTIVE ;  /* 0x000000000000791b */ /* 0x003fe20003800000 */
.L_x_1143:
        /* <DEDUP_REMOVED lines=16> */
.L_x_1144:
[----:B------:R-:W-:Y:S02]  /*199b0*/  IMAD.MOV.U32 R13, RZ, RZ, R3 ;  /* 0x000000ffff0d7224 */ /* 0x000fe400078e0003 */
[----:B------:R-:W-:Y:S02]  /*199c0*/  IMAD.MOV.U32 R12, RZ, RZ, 0x3 ;  /* 0x00000003ff0c7424 */ /* 0x000fe400078e00ff */
[----:B------:R-:W-:-:S07]  /*199d0*/  IMAD.MOV.U32 R6, RZ, RZ, R14 ;  /* 0x000000ffff067224 */ /* 0x000fce00078e000e */
[----:B------:R-:W-:Y:S05]  /*199e0*/  WARPSYNC.COLLECTIVE R15, `(.L_x_1145) ;  /* 0x000000000f087348 */ /* 0x000fea0003c00000 */
[----:B------:R0:W1:Y:S02]  /*199f0*/  SHFL.IDX P6, R14, R13, R12, R11 ;  /* 0x0000000c0d0e7389 */ /* 0x00006400000c000b */
[----:B01----:R-:W-:Y:S01]  /*19a00*/  ENDCOLLECTIVE ;  /* 0x000000000000791b */ /* 0x003fe20003800000 */
.L_x_1145:
        /* <DEDUP_REMOVED lines=14> */
.L_x_1146:
[----:B------:R-:W-:Y:S01]  /*19af0*/  IMAD.MOV.U32 R4, RZ, RZ, R14 ;  /* 0x000000ffff047224 */ /* 0x000fe200078e000e */
[----:B------:R-:W-:Y:S06]  /*19b00*/  BRA `(.L_x_1147) ;  /* 0xffffffd400687947 */ /* 0x000fec000383ffff */
.L_x_1080:
[----:B-1----:R1:W2:Y:S02]  /*19b10*/  SYNCS.PHASECHK.TRANS64.TRYWAIT P0, [R17+URZ+0x29820], R0 ;  /* 0x02982000110075a7 */ /* 0x0022a4000800017f */
[----:B--2---:R-:W-:Y:S05]  /*19b20*/  @!P0 NANOSLEEP.SYNCS 0x989680 ;  /* 0x009896800000895d */ /* 0x004fea0003900000 */
[----:B------:R-:W2:Y:S02]  /*19b30*/  @!P0 SYNCS.PHASECHK.TRANS64 P0, [R17+URZ+0x29820], R0 ;  /* 0x02982000110085a7 */ /* 0x000ea4000800007f */
[----:B--2---:R-:W-:Y:S05]  /*19b40*/  @!P0 BRA `(.L_x_1080) ;  /* 0xfffffffc00f08947 */ /* 0x004fea000383ffff */
[----:B------:R-:W-:Y:S05]  /*19b50*/  BRA `(.L_x_1148) ;  /* 0xffffffd400d87947 */ /* 0x000fea000383ffff */
.L_x_1086:
[----:B0-----:R0:W1:Y:S02]  /*19b60*/  SYNCS.PHASECHK.TRANS64.TRYWAIT P0, [R4+URZ+0x29880], R5 ;  /* 0x02988005040075a7 */ /* 0x001064000800017f */
[----:B-1----:R-:W-:Y:S05]  /*19b70*/  @!P0 NANOSLEEP.SYNCS 0x989680 ;  /* 0x009896800000895d */ /* 0x002fea0003900000 */
[----:B------:R-:W1:Y:S02]  /*19b80*/  @!P0 SYNCS.PHASECHK.TRANS64 P0, [R4+URZ+0x29880], R5 ;  /* 0x02988005040085a7 */ /* 0x000e64000800007f */
[----:B-1----:R-:W-:Y:S05]  /*19b90*/  @!P0 BRA `(.L_x_1086) ;  /* 0xfffffffc00f08947 */ /* 0x002fea000383ffff */
[----:B------:R-:W-:Y:S05]  /*19ba0*/  BRA `(.L_x_1149) ;  /* 0xffffffd8008c7947 */ /* 0x000fea000383ffff */
.L_x_1091:
[----:B-1----:R1:W3:Y:S02]  /*19bb0*/  SYNCS.PHASECHK.TRANS64.TRYWAIT P0, [R4+URZ+0x29840], R5 ;  /* 0x02984005040075a7 */ /* 0x0022e4000800017f */
[----:B---3--:R-:W-:Y:S05]  /*19bc0*/  @!P0 NANOSLEEP.SYNCS 0x989680 ;  /* 0x009896800000895d */ /* 0x008fea0003900000 */
[----:B------:R-:W3:Y:S02]  /*19bd0*/  @!P0 SYNCS.PHASECHK.TRANS64 P0, [R4+URZ+0x29840], R5 ;  /* 0x02984005040085a7 */ /* 0x000ee4000800007f */
[----:B---3--:R-:W-:Y:S05]  /*19be0*/  @!P0 BRA `(.L_x_1091) ;  /* 0xfffffffc00f08947 */ /* 0x008fea000383ffff */
[----:B------:R-:W-:Y:S05]  /*19bf0*/  BRA `(.L_x_1150) ;  /* 0xffffffdc00047947 */ /* 0x000fea000383ffff */
.L_x_1099:
[----:B-1----:R1:W3:Y:S02]  /*19c00*/  SYNCS.PHASECHK.TRANS64.TRYWAIT P1, [R19+URZ+0x29870], R4 ;  /* 0x02987004130075a7 */ /* 0x0022e4000802017f */
[----:B---3--:R-:W-:Y:S05]  /*19c10*/  @!P1 NANOSLEEP.SYNCS 0x989680 ;  /* 0x009896800000995d */ /* 0x008fea0003900000 */
[----:B------:R-:W3:Y:S02]  /*19c20*/  @!P1 SYNCS.PHASECHK.TRANS64 P1, [R19+URZ+0x29870], R4 ;  /* 0x02987004130095a7 */ /* 0x000ee4000802007f */
[----:B---3--:R-:W-:Y:S05]  /*19c30*/  @!P1 BRA `(.L_x_1099) ;  /* 0xfffffffc00f09947 */ /* 0x008fea000383ffff */
[----:B------:R-:W-:Y:S05]  /*19c40*/  BRA `(.L_x_1151) ;  /* 0xffffffe0001c7947 */ /* 0x000fea000383ffff */
.L_x_1101:
[----:B---3--:R3:W4:Y:S02]  /*19c50*/  SYNCS.PHASECHK.TRANS64.TRYWAIT P1, [R19+URZ+0x29860], R3 ;  /* 0x02986003130075a7 */ /* 0x008724000802017f */
[----:B----4-:R-:W-:Y:S05]  /*19c60*/  @!P1 NANOSLEEP.SYNCS 0x989680 ;  /* 0x009896800000995d */ /* 0x010fea0003900000 */
[----:B------:R-:W4:Y:S02]  /*19c70*/  @!P1 SYNCS.PHASECHK.TRANS64 P1, [R19+URZ+0x29860], R3 ;  /* 0x02986003130095a7 */ /* 0x000f24000802007f */
[----:B----4-:R-:W-:Y:S05]  /*19c80*/  @!P1 BRA `(.L_x_1101) ;  /* 0xfffffffc00f09947 */ /* 0x010fea000383ffff */
[----:B------:R-:W-:Y:S05]  /*19c90*/  BRA `(.L_x_1152) ;  /* 0xffffffe000247947 */ /* 0x000fea000383ffff */
.L_x_1108:
[----:B0-----:R0:W1:Y:S02]  /*19ca0*/  SYNCS.PHASECHK.TRANS64.TRYWAIT P1, [R16+URZ+0x29870], R3 ;  /* 0x02987003100075a7 */ /* 0x001064000802017f */
[----:B-1----:R-:W-:Y:S05]  /*19cb0*/  @!P1 NANOSLEEP.SYNCS 0x989680 ;  /* 0x009896800000995d */ /* 0x002fea0003900000 */
[----:B------:R-:W1:Y:S02]  /*19cc0*/  @!P1 SYNCS.PHASECHK.TRANS64 P1, [R16+URZ+0x29870], R3 ;  /* 0x02987003100095a7 */ /* 0x000e64000802007f */
[----:B-1----:R-:W-:Y:S05]  /*19cd0*/  @!P1 BRA `(.L_x_1108) ;  /* 0xfffffffc00f09947 */ /* 0x002fea000383ffff */
[----:B------:R-:W-:Y:S05]  /*19ce0*/  BRA `(.L_x_1153) ;  /* 0xffffffe800047947 */ /* 0x000fea000383ffff */
.L_x_1110:
[----:B0-----:R0:W1:Y:S02]  /*19cf0*/  SYNCS.PHASECHK.TRANS64.TRYWAIT P1, [R16+URZ+0x29860], R3 ;  /* 0x02986003100075a7 */ /* 0x001064000802017f */
[----:B-1----:R-:W-:Y:S05]  /*19d00*/  @!P1 NANOSLEEP.SYNCS 0x989680 ;  /* 0x009896800000995d */ /* 0x002fea0003900000 */
[----:B------:R-:W1:Y:S02]  /*19d10*/  @!P1 SYNCS.PHASECHK.TRANS64 P1, [R16+URZ+0x29860], R3 ;  /* 0x02986003100095a7 */ /* 0x000e64000802007f */
[----:B-1----:R-:W-:Y:S05]  /*19d20*/  @!P1 BRA `(.L_x_1110) ;  /* 0xfffffffc00f09947 */ /* 0x002fea000383ffff */
[----:B------:R-:W-:Y:S05]  /*19d30*/  BRA `(.L_x_1154) ;  /* 0xffffffe8000c7947 */ /* 0x000fea000383ffff */
.L_x_1116:
[----:B0-----:R0:W1:Y:S02]  /*19d40*/  SYNCS.PHASECHK.TRANS64.TRYWAIT P0, [R3+URZ+0x29820], R0 ;  /* 0x02982000030075a7 */ /* 0x001064000800017f */
[----:B-1----:R-:W-:Y:S05]  /*19d50*/  @!P0 NANOSLEEP.SYNCS 0x989680 ;  /* 0x009896800000895d */ /* 0x002fea0003900000 */
[----:B------:R-:W1:Y:S02]  /*19d60*/  @!P0 SYNCS.PHASECHK.TRANS64 P0, [R3+URZ+0x29820], R0 ;  /* 0x02982000030085a7 */ /* 0x000e64000800007f */
[----:B-1----:R-:W-:Y:S05]  /*19d70*/  @!P0 BRA `(.L_x_1116) ;  /* 0xfffffffc00f08947 */ /* 0x002fea000383ffff */
[----:B------:R-:W-:Y:S05]  /*19d80*/  BRA `(.L_x_1155) ;  /* 0xfffffff000047947 */ /* 0x000fea000383ffff */
.L_x_1117:
        /* <DEDUP_REMOVED lines=11> */
.L_x_1157:
[----:B------:R-:W-:Y:S05]  /*19e40*/  BSYNC B0 ;  /* 0x0000000000007941 */ /* 0x000fea0003800000 */
.L_x_1156:
[----:B------:R-:W-:Y:S05]  /*19e50*/  BRA `(.L_x_1158) ;  /* 0xffffffec00ec7947 */ /* 0x000fea000383ffff */
.L_x_1120:
[----:B------:R-:W-:Y:S01]  /*19e60*/  BSSY B1, `(.L_x_1159) ;  /* 0x0000006000017945 */ /* 0x000fe20003800000 */
[----:B------:R-:W-:-:S07]  /*19e70*/  IMAD.MOV.U32 R15, RZ, RZ, -0x1 ;  /* 0xffffffffff0f7424 */ /* 0x000fce00078e00ff */
[----:B0-2---:R-:W-:Y:S05]  /*19e80*/  WARPSYNC.COLLECTIVE R15, `(.L_x_1160) ;  /* 0x000000000f0c7348 */ /* 0x005fea0003c00000 */
[----:B------:R-:W-:Y:S02]  /*19e90*/  ELECT P6, UR62, PT ;  /* 0x00000000003e782f */ /* 0x000fe400038c0000 */
[----:B------:R-:W-:Y:S01]  /*19ea0*/  MOV R14, UR62 ;  /* 0x0000003e000e7c02 */ /* 0x000fe20008000f00 */
[----:B0-2---:R-:W-:Y:S10]  /*19eb0*/  ENDCOLLECTIVE ;  /* 0x000000000000791b */ /* 0x005ff40003800000 */
.L_x_1160:
[----:B------:R-:W-:Y:S05]  /*19ec0*/  BSYNC B1 ;  /* 0x0000000000017941 */ /* 0x000fea0003800000 */
.L_x_1159:
[----:B------:R-:W-:Y:S05]  /*19ed0*/  BRA `(.L_x_1161) ;  /* 0xffffffec00e47947 */ /* 0x000fea000383ffff */
.L_x_1122:
[----:B0-----:R0:W1:Y:S02]  /*19ee0*/  SYNCS.PHASECHK.TRANS64.TRYWAIT P1, [R7+URZ], R4 ;  /* 0x00000004070075a7 */ /* 0x001064000802017f */
[----:B-1----:R-:W-:Y:S05]  /*19ef0*/  @!P1 NANOSLEEP.SYNCS 0x989680 ;  /* 0x009896800000995d */ /* 0x002fea0003900000 */
[----:B------:R-:W1:Y:S02]  /*19f00*/  @!P1 SYNCS.PHASECHK.TRANS64 P1, [R7+URZ], R4 ;  /* 0x00000004070095a7 */ /* 0x000e64000802007f */
[----:B-1----:R-:W-:Y:S05]  /*19f10*/  @!P1 BRA `(.L_x_1122) ;  /* 0xfffffffc00f09947 */ /* 0x002fea000383ffff */
[----:B------:R-:W-:Y:S05]  /*19f20*/  BRA `(.L_x_1162) ;  /* 0xfffffff0001c7947 */ /* 0x000fea000383ffff */
.L_x_1123:
[----:B-1----:R1:W3:Y:S02]  /*19f30*/  SYNCS.PHASECHK.TRANS64.TRYWAIT P1, [R5+URZ], R0 ;  /* 0x00000000050075a7 */ /* 0x0022e4000802017f */
[----:B---3--:R-:W-:Y:S05]  /*19f40*/  @!P1 NANOSLEEP.SYNCS 0x989680 ;  /* 0x009896800000995d */ /* 0x008fea0003900000 */
[----:B------:R-:W3:Y:S02]  /*19f50*/  @!P1 SYNCS.PHASECHK.TRANS64 P1, [R5+URZ], R0 ;  /* 0x00000000050095a7 */ /* 0x000ee4000802007f */
[----:B---3--:R-:W-:Y:S05]  /*19f60*/  @!P1 BRA `(.L_x_1123) ;  /* 0xfffffffc00f09947 */ /* 0x008fea000383ffff */
[----:B------:R-:W-:Y:S05]  /*19f70*/  BRA `(.L_x_1163) ;  /* 0xfffffff000107947 */ /* 0x000fea000383ffff */
.L_x_1125:
[----:B-1----:R1:W3:Y:S02]  /*19f80*/  SYNCS.PHASECHK.TRANS64.TRYWAIT P1, [R5+URZ+0x29860], R4 ;  /* 0x02986004050075a7 */ /* 0x0022e4000802017f */
[----:B---3--:R-:W-:Y:S05]  /*19f90*/  @!P1 NANOSLEEP.SYNCS 0x989680 ;  /* 0x009896800000995d */ /* 0x008fea0003900000 */
[----:B------:R-:W3:Y:S02]  /*19fa0*/  @!P1 SYNCS.PHASECHK.TRANS64 P1, [R5+URZ+0x29860], R4 ;  /* 0x02986004050095a7 */ /* 0x000ee4000802007f */
[----:B---3--:R-:W-:Y:S05]  /*19fb0*/  @!P1 BRA `(.L_x_1125) ;  /* 0xfffffffc00f09947 */ /* 0x008fea000383ffff */
[----:B------:R-:W-:Y:S05]  /*19fc0*/  BRA `(.L_x_1164) ;  /* 0xfffffff000107947 */ /* 0x000fea000383ffff */
.L_x_1127:
[----:B---3--:R3:W4:Y:S02]  /*19fd0*/  SYNCS.PHASECHK.TRANS64.TRYWAIT P1, [R3+URZ+0x29860], R0 ;  /* 0x02986000030075a7 */ /* 0x008724000802017f */
[----:B----4-:R-:W-:Y:S05]  /*19fe0*/  @!P1 NANOSLEEP.SYNCS 0x989680 ;  /* 0x009896800000995d */ /* 0x010fea0003900000 */
[----:B------:R-:W4:Y:S02]  /*19ff0*/  @!P1 SYNCS.PHASECHK.TRANS64 P1, [R3+URZ+0x29860], R0 ;  /* 0x02986000030095a7 */ /* 0x000f24000802007f */
[----:B----4-:R-:W-:Y:S05]  /*1a000*/  @!P1 BRA `(.L_x_1127) ;  /* 0xfffffffc00f09947 */ /* 0x010fea000383ffff */
[----:B------:R-:W-:Y:S05]  /*1a010*/  BRA `(.L_x_1165) ;  /* 0xfffffff000107947 */ /* 0x000fea000383ffff */
.L_x_1129:
[----:B----4-:R4:W0:Y:S02]  /*1a020*/  SYNCS.PHASECHK.TRANS64.TRYWAIT P0, [R5+URZ+0x29880], R4 ;  /* 0x02988004050075a7 */ /* 0x010824000800017f */
[----:B0-----:R-:W-:Y:S05]  /*1a030*/  @!P0 NANOSLEEP.SYNCS 0x989680 ;  /* 0x009896800000895d */ /* 0x001fea0003900000 */
[----:B------:R-:W0:Y:S02]  /*1a040*/  @!P0 SYNCS.PHASECHK.TRANS64 P0, [R5+URZ+0x29880], R4 ;  /* 0x02988004050085a7 */ /* 0x000e24000800007f */
[----:B0-----:R-:W-:Y:S05]  /*1a050*/  @!P0 BRA `(.L_x_1129) ;  /* 0xfffffffc00f08947 */ /* 0x001fea000383ffff */
[----:B------:R-:W-:Y:S05]  /*1a060*/  BRA `(.L_x_1130) ;  /* 0xfffffff0000c7947 */ /* 0x000fea000383ffff */
.L_x_1166:
        /* <DEDUP_REMOVED lines=9> */
.L_x_2853:


//--------------------- .text._ZN7cutlass13device_kernelIN5flash11enable_sm90INS1_16FlashAttnFwdSm90INS1_25CollectiveMainloopFwdSm90ILi2EN4cute5tupleIJNS5_1CILi1EEES8_S8_EEENS6_IJNS7_ILi128EEENS7_ILi160EEENS7_ILi192EEEEEELi128ENS_12float_e4m3_tEfNS_4arch4Sm90ELb0ELb1ELb0ELb1ELb0ELb0ELb0ELb1ELb1ELb1ELb0ELb0EEENS1_21CollectiveEpilogueFwdINS6_IJSA_SA_SB_EEES9_NS_10bfloat16_tESG_Li256ELb1ELb1ELb0ELb1EEENS1_36VarlenDynamicPersistentTileSchedulerILi128ELi160ELi256ELi128ELb0ELb1ELb1ELb1ELb0ELb1EEEEEEEEEvNT_6ParamsE --------------------------
	.section	.text._ZN7cutlass13device_kernelIN5flash11enable_sm90INS1_16FlashAttnFwdSm90INS1_25CollectiveMainloopFwdSm90ILi2EN4cute5tupleIJNS5_1CILi1EEES8_S8_EEENS6_IJNS7_ILi128EEENS7_ILi160EEENS7_ILi192EEEEEELi128ENS_12float_e4m3_tEfNS_4arch4Sm90ELb0ELb1ELb0ELb1ELb0ELb0ELb0ELb1ELb1ELb1ELb0ELb0EEENS1_21CollectiveEpilogueFwdINS6_IJSA_SA_SB_EEES9_NS_10bfloat16_tESG_Li256ELb1ELb1ELb0ELb1EEENS1_36VarlenDynamicPersistentTileSchedulerILi128ELi160ELi256ELi128ELb0ELb1ELb1ELb1ELb0ELb1EEEEEEEEEvNT_6ParamsE,"ax",@progbits
	.align	128
.text._ZN7cutlass13device_kernelIN5flash11enable_sm90INS1_16FlashAttnFwdSm90INS1_25CollectiveMainloopFwdSm90ILi2EN4cute5tupleIJNS5_1CILi1EEES8_S8_EEENS6_IJNS7_ILi128EEENS7_ILi160EEENS7_ILi192EEEEEELi128ENS_12float_e4m3_tEfNS_4arch4Sm90ELb0ELb1ELb0ELb1ELb0ELb0ELb0ELb1ELb1ELb1ELb0ELb0EEENS1_21CollectiveEpilogueFwdINS6_IJSA_SA_SB_EEES9_NS_10bfloat16_tESG_Li256ELb1ELb1ELb0ELb1EEENS1_36VarlenDynamicPersistentTileSchedulerILi128ELi160ELi256ELi128ELb0ELb1ELb1ELb1ELb0ELb1EEEEEEEEEvNT_6ParamsE:
        .type           _ZN7cutlass13device_kernelIN5flash11enable_sm90INS1_16FlashAttnFwdSm90INS1_25CollectiveMainloopFwdSm90ILi2EN4cute5tupleIJNS5_1CILi1EEES8_S8_EEENS6_IJNS7_ILi128EEENS7_ILi160EEENS7_ILi192EEEEEELi128ENS_12float_e4m3_tEfNS_4arch4Sm90ELb0ELb1ELb0ELb1ELb0ELb0ELb0ELb1ELb1ELb1ELb0ELb0EEENS1_21CollectiveEpilogueFwdINS6_IJSA_SA_SB_EEES9_NS_10bfloat16_tESG_Li256ELb1ELb1ELb0ELb1EEENS1_36VarlenDynamicPersistentTileSchedulerILi128ELi160ELi256ELi128ELb0ELb1ELb1ELb1ELb0ELb1EEEEEEEEEvNT_6ParamsE,@function
        .size           _ZN7cutlass13device_kernelIN5flash11enable_sm90INS1_16FlashAttnFwdSm90INS1_25CollectiveMainloopFwdSm90ILi2EN4cute5tupleIJNS5_1CILi1EEES8_S8_EEENS6_IJNS7_ILi128EEENS7_ILi160EEENS7_ILi192EEEEEELi128ENS_12float_e4m3_tEfNS_4arch4Sm90ELb0ELb1ELb0ELb1ELb0ELb0ELb0ELb1ELb1ELb1ELb0ELb0EEENS1_21CollectiveEpilogueFwdINS6_IJSA_SA_SB_EEES9_NS_10bfloat16_tESG_Li256ELb1ELb1ELb0ELb1EEENS1_36VarlenDynamicPersistentTileSchedulerILi128ELi160ELi256ELi128ELb0ELb1ELb1ELb1ELb0ELb1EEEEEEEEEvNT_6ParamsE,(.L_x_2854 - _ZN7cutlass13device_kernelIN5flash11enable_sm90INS1_16FlashAttnFwdSm90INS1_25CollectiveMainloopFwdSm90ILi2EN4cute5tupleIJNS5_1CILi1EEES8_S8_EEENS6_IJNS7_ILi128EEENS7_ILi160EEENS7_ILi192EEEEEELi128ENS_12float_e4m3_tEfNS_4arch4Sm90ELb0ELb1ELb0ELb1ELb0ELb0ELb0ELb1ELb1ELb1ELb0ELb0EEENS1_21CollectiveEpilogueFwdINS6_IJSA_SA_SB_EEES9_NS_10bfloat16_tESG_Li256ELb1ELb1ELb0ELb1EEENS1_36VarlenDynamicPersistentTileSchedulerILi128ELi160ELi256ELi128ELb0ELb1ELb1ELb1ELb0ELb1EEEEEEEEEvNT_6ParamsE)
        .other          _ZN7cutlass13device_kernelIN5flash11enable_sm90INS1_16FlashAttnFwdSm90INS1_25CollectiveMainloopFwdSm90ILi2EN4cute5tupleIJNS5_1CILi1EEES8_S8_EEENS6_IJNS7_ILi128EEENS7_ILi160EEENS7_ILi192EEEEEELi128ENS_12float_e4m3_tEfNS_4arch4Sm90ELb0ELb1ELb0ELb1ELb0ELb0ELb0ELb1ELb1ELb1ELb0ELb0EEENS1_21CollectiveEpilogueFwdINS6_IJSA_SA_SB_EEES9_NS_10bfloat16_tESG_Li256ELb1ELb1ELb0ELb1EEENS1_36VarlenDynamicPersistentTileSchedulerILi128ELi160ELi256ELi128ELb0ELb1ELb1ELb1ELb0ELb1EEEEEEEEEvNT_6ParamsE,@"STO_CUDA_ENTRY STV_DEFAULT"
_ZN7cutlass13device_kernelIN5flash11enable_sm90INS1_16FlashAttnFwdSm90INS1_25CollectiveMainloopFwdSm90ILi2EN4cute5tupleIJNS5_1CILi1EEES8_S8_EEENS6_IJNS7_ILi128EEENS7_ILi160EEENS7_ILi192EEEEEELi128ENS_12float_e4m3_tEfNS_4arch4Sm90ELb0ELb1ELb0ELb1ELb0ELb0ELb0ELb1ELb1ELb1ELb0ELb0EEENS1_21CollectiveEpilogueFwdINS6_IJSA_SA_SB_EEES9_NS_10bfloat16_tESG_Li256ELb1ELb1ELb0ELb1EEENS1_36VarlenDynamicPersistentTileSchedulerILi128ELi160ELi256ELi128ELb0ELb1ELb1ELb1ELb0ELb1EEEEEEEEEvNT_6ParamsE:
        /* <DEDUP_REMOVED lines=18> */
.L_x_1168:
[----:B------:R-:W-:Y:S05]  /*0120*/  BSYNC B0 ;  /* 0x0000000000007941 */ /* 0x000fea0003800000 */
.L_x_1167:
        /* <DEDUP_REMOVED lines=41> */
.L_x_1169:
        /* <DEDUP_REMOVED lines=22> */
.L_x_1170:
        /* <DEDUP_REMOVED lines=18> */
.L_x_1171:
        /* <DEDUP_REMOVED lines=22> */
.L_x_1172:
        /* <DEDUP_REMOVED lines=22> */
.L_x_1173:
[----:B------:R-:W-:Y:S01]  /*0900*/  PLOP3.LUT P0, PT, PT, PT, UP0, 0x80, 0x0 ;  /* 0x000000000000781c */ /* 0x000fe20003f0f008 */
[----:B------:R-:W-:Y:S01]  /*0910*/  UMOV UR38, 0x1 ;  /* 0x0000000100267882 */ /* 0x000fe20000000000 */
[----:B------:R-:W-:Y:S01]  /*0920*/  NOP ;  /* 0x0000000000007918 */ /* 0x000fe20000000000 */
[----:B------:R-:W-:Y:S01]  /*0930*/  USEL UR38, UR38, 0x2, !UP0 ;  /* 0x0000000226267887 */ /* 0x000fe2000c000000 */
[----:B------:R-:W-:Y:S01]  /*0940*/  ULDC.64 UR52, c[0x0][0x208] ;  /* 0x0000820000347ab9 */ /* 0x000fe20000000a00 */
[----:B012-4-:R-:W-:Y:S08]  /*0950*/  BAR.SYNC.DEFER_BLOCKING 0x0 ;  /* 0x0000000000007b1d */ /* 0x017ff00000010000 */
[----:B------:R-:W-:Y:S05]  /*0960*/  @!P0 BRA `(.L_x_1174) ;  /* 0x0000014800788947 */ /* 0x000fea0003800000 */
.L_x_1175:
        /* <DEDUP_REMOVED lines=20> */
[----:B------:R-:W-:Y:S01]  /*0ab0*/  ULOP3.LUT UR47, UR38, 0x1, URZ, 0xfc, !UPT ;  /* 0x00000001262f7892 */ /* 0x000fe2000f8efc3f */
[----:B------:R-:W-:Y:S01]  /*0ac0*/  R2UR UR49, R10 ;  /* 0x000000000a3172ca */ /* 0x000fe200000e0000 */
[----:B------:R-:W-:Y:S01]  /*0ad0*/  UMOV UR46, URZ ;  /* 0x0000003f002e7c82 */ /* 0x000fe20008000000 */
[----:B------:R-:W-:Y:S01]  /*0ae0*/  SHF.R.S32.HI R3, RZ, 0x1f, R196 ;  /* 0x0000001fff037819 */ /* 0x000fe200000114c4 */
[----:B------:R-:W-:Y:S01]  /*0af0*/  UMOV UR45, URZ ;  /* 0x0000003f002d7c82 */ /* 0x000fe20008000000 */
[----:B------:R-:W-:Y:S01]  /*0b00*/  R2UR UR48, R11 ;  /* 0x000000000b3072ca */ /* 0x000fe200000e0000 */
[----:B------:R-:W-:Y:S01]  /*0b10*/  UMOV UR51, URZ ;  /* 0x0000003f00337c82 */ /* 0x000fe20008000000 */
[CC--:B------:R-:W-:Y:S02]  /*0b20*/  LEA.HI R0, R3.reuse, R196.reuse, RZ, 0x7 ;  /* 0x000000c403007211 */ /* 0x0c0fe400078f38ff */
[----:B------:R-:W-:-:S02]  /*0b30*/  LEA.HI R4, R3, R196, RZ, 0x5 ;  /* 0x000000c403047211 */ /* 0x000fc400078f28ff */
[----:B------:R-:W-:Y:S02]  /*0b40*/  LOP3.LUT R5, R0, 0xffffff80, RZ, 0xc0, !PT ;  /* 0xffffff8000057812 */ /* 0x000fe400078ec0ff */
[CC--:B------:R-:W-:Y:S01]  /*0b50*/  LEA.HI R2, R3.reuse, R196.reuse, RZ, 0x4 ;  /* 0x000000c403027211 */ /* 0x0c0fe200078f20ff */
[----:B------:R-:W-:Y:S01]  /*0b60*/  IMAD.SHL.U32 R4, R4, 0x20, RZ ;  /* 0x0000002004047824 */ /* 0x000fe200078e00ff */
[----:B------:R-:W-:Y:S01]  /*0b70*/  LEA.HI R10, R3, R196, RZ, 0x2 ;  /* 0x000000c4030a7211 */ /* 0x000fe200078f10ff */
[----:B------:R-:W-:Y:S01]  /*0b80*/  IMAD.IADD R190, R196, 0x1, -R5 ;  /* 0x00000001c4be7824 */ /* 0x000fe200078e0a05 */
[----:B------:R-:W-:Y:S02]  /*0b90*/  LOP3.LUT R5, R2, 0x3fffff0, RZ, 0xc0, !PT ;  /* 0x03fffff002057812 */ /* 0x000fe400078ec0ff */
[----:B------:R-:W-:Y:S02]  /*0ba0*/  LOP3.LUT R4, R4, 0xfffffc00, RZ, 0xc0, !PT ;  /* 0xfffffc0004047812 */ /* 0x000fe400078ec0ff */
[----:B------:R-:W-:Y:S01]  /*0bb0*/  SHF.R.S32.HI R9, RZ, 0x1f, R190 ;  /* 0x0000001fff097819 */ /* 0x000fe200000114be */
[----:B------:R-:W-:Y:S01]  /*0bc0*/  IMAD.IADD R5, R196, 0x1, -R5 ;  /* 0x00000001c4057824 */ /* 0x000fe200078e0a05 */
[----:B------:R-:W-:-:S02]  /*0bd0*/  SHF.R.S32.HI R7, RZ, 0x4, R2 ;  /* 0x00000004ff077819 */ /* 0x000fc40000011402 */
[----:B------:R-:W-:Y:S01]  /*0be0*/  LEA.HI R6, R9, R190, RZ, 0x2 ;  /* 0x000000be09067211 */ /* 0x000fe200078f10ff */
[----:B------:R-:W-:Y:S01]  /*0bf0*/  IMAD R193, R5, 0x40, R4 ;  /* 0x0000004005c17824 */ /* 0x000fe200078e0204 */
[----:B------:R-:W-:Y:S02]  /*0c00*/  LOP3.LUT R5, R10, 0xfffffffc, RZ, 0xc0, !PT ;  /* 0xfffffffc0a057812 */ /* 0x000fe400078ec0ff */
[--C-:B------:R-:W-:Y:S02]  /*0c10*/  SHF.R.S32.HI R8, RZ, 0x2, R6.reuse ;  /* 0x00000002ff087819 */ /* 0x100fe40000011406 */
[----:B------:R-:W-:Y:S01]  /*0c20*/  SHF.R.S32.HI R11, RZ, 0x1f, R6 ;  /* 0x0000001fff0b7819 */ /* 0x000fe20000011406 */
[----:B------:R-:W-:Y:S01]  /*0c30*/  IMAD.IADD R4, R196, 0x1, -R5 ;  /* 0x00000001c4047824 */ /* 0x000fe200078e0a05 */
[----:B------:R-:W-:Y:S02]  /*0c40*/  LEA.HI R2, R2, R7, RZ, 0x1 ;  /* 0x0000000702027211 */ /* 0x000fe400078f08ff */
[----:B------:R-:W-:-:S02]  /*0c50*/  LEA.HI R3, R3, R196, RZ, 0x3 ;  /* 0x000000c403037211 */ /* 0x000fc400078f18ff */
[----:B------:R-:W-:Y:S02]  /*0c60*/  LEA.HI R11, R11, R8, RZ, 0x3 ;  /* 0x000000080b0b7211 */ /* 0x000fe400078f18ff */
[----:B------:R-:W-:Y:S02]  /*0c70*/  SHF.R.S32.HI R191, RZ, 0x7, R0 ;  /* 0x00000007ffbf7819 */ /* 0x000fe40000011400 */
[----:B------:R-:W-:Y:S02]  /*0c80*/  LOP3.LUT R2, R2, 0x1ffffffe, RZ, 0xc0, !PT ;  /* 0x1ffffffe02027812 */ /* 0x000fe400078ec0ff */
[----:B------:R-:W-:Y:S02]  /*0c90*/  LOP3.LUT R5, R3, 0xfffffff8, RZ, 0xc0, !PT ;  /* 0xfffffff803057812 */ /* 0x000fe400078ec0ff */
[----:B------:R-:W-:Y:S01]  /*0ca0*/  LOP3.LUT R11, R11, 0xfffffff8, RZ, 0xc0, !PT ;  /* 0xfffffff80b0b7812 */ /* 0x000fe200078ec0ff */
[----:B------:R-:W-:Y:S01]  /*0cb0*/  IMAD.IADD R2, R7, 0x1, -R2 ;  /* 0x0000000107027824 */ /* 0x000fe200078e0a02 */
[----:B------:R-:W-:Y:S01]  /*0cc0*/  LEA.HI R9, R9, R190, RZ, 0x5 ;  /* 0x000000be09097211 */ /* 0x000fe200078f28ff */
[----:B------:R-:W-:Y:S01]  /*0cd0*/  IMAD.IADD R188, R196, 0x1, -R5 ;  /* 0x00000001c4bc7824 */ /* 0x000fe200078e0a05 */
[----:B------:R-:W-:Y:S01]  /*0ce0*/  LEA.HI R0, R0, R191, RZ, 0x1 ;  /* 0x000000bf00007211 */ /* 0x000fe200078f08ff */
[----:B------:R-:W-:Y:S01]  /*0cf0*/  IMAD.IADD R8, R8, 0x1, -R11 ;  /* 0x0000000108087824 */ /* 0x000fe200078e0a0b */
[----:B------:R-:W-:Y:S01]  /*0d00*/  SHF.R.S32.HI R9, RZ, 0x5, R9 ;  /* 0x00000005ff097819 */ /* 0x000fe20000011409 */
[----:B------:R-:W-:Y:S01]  /*0d10*/  IMAD.SHL.U32 R22, R188, 0x8, RZ ;  /* 0x00000008bc167824 */ /* 0x000fe200078e00ff */
[----:B------:R-:W-:Y:S01]  /*0d20*/  LEA.HI R7, R4, R4, RZ, 0x1 ;  /* 0x0000000404077211 */ /* 0x000fe200078f08ff */
[----:B------:R-:W-:Y:S01]  /*0d30*/  IMAD R193, R2, 0x8, R193 ;  /* 0x0000000802c17824 */ /* 0x000fe200078e02c1 */
[----:B------:R-:W-:Y:S01]  /*0d40*/  LOP3.LUT R0, R0, 0x3fffffe, RZ, 0xc0, !PT ;  /* 0x03fffffe00007812 */ /* 0x000fe200078ec0ff */
[----:B------:R-:W-:Y:S01]  /*0d50*/  IMAD R9, R9, 0x10, R8 ;  /* 0x0000001009097824 */ /* 0x000fe200078e0208 */
[----:B------:R-:W-:Y:S01]  /*0d60*/  LOP3.LUT R7, R7, 0x1ffffffe, RZ, 0xc0, !PT ;  /* 0x1ffffffe07077812 */ /* 0x000fe200078ec0ff */
[----:B------:R-:W-:Y:S01]  /*0d70*/  VIADD R23, R22, 0x40 ;  /* 0x0000004016177836 */ /* 0x000fe20000000000 */
        /* <DEDUP_REMOVED lines=9> */
.L_x_1279:
[----:B------:R-:W-:Y:S01]  /*0e10*/  ULDC.64 UR6, c[0x0][0xa28] ;  /* 0x00028a0000067ab9 */ /* 0x000fe20000000a00 */
[----:B-1--4-:R-:W-:Y:S01]  /*0e20*/  IMAD.MOV.U32 R7, RZ, RZ, RZ ;  /* 0x000000ffff077224 */ /* 0x012fe200078e00ff */
[----:B------:R-:W-:-:S04]  /*0e30*/  UISETP.NE.U32.AND UP0, UPT, UR6, URZ, UPT ;  /* 0x0000003f0600728c */ /* 0x000fc8000bf05070 */
[----:B------:R-:W-:-:S03]  /*0e40*/  UISETP.NE.AND.EX UP0, UPT, UR7, URZ, UPT, UP0 ;  /* 0x0000003f0700728c */ /* 0x000fc6000bf05300 */
[----:B------:R-:W-:Y:S02]  /*0e50*/  ULDC.64 UR6, c[0x0][0xa18] ;  /* 0x0002860000067ab9 */ /* 0x000fe40000000a00 */
[----:B------:R-:W-:Y:S01]  /*0e60*/  UISETP.NE.U32.AND UP1, UPT, UR6, URZ, UPT ;  /* 0x0000003f0600728c */ /* 0x000fe2000bf25070 */
[----:B------:R-:W-:-:S03]  /*0e70*/  PLOP3.LUT P0, PT, PT, PT, UP0, 0x80, 0x0 ;  /* 0x000000000000781c */ /* 0x000fc60003f0f008 */
[----:B------:R-:W-:-:S03]  /*0e80*/  UISETP.NE.AND.EX UP1, UPT, UR7, URZ, UPT, UP1 ;  /* 0x0000003f0700728c */ /* 0x000fc6000bf25310 */
[----:B------:R-:W-:Y:S02]  /*0e90*/  @UP0 ULDC.64 UR6, c[0x0][0xa28] ;  /* 0x00028a0000060ab9 */ /* 0x000fe40000000a00 */
[----:B------:R-:W-:Y:S01]  /*0ea0*/  @UP0 UIMAD.WIDE UR6, UR48, 0x4, UR6 ;  /* 0x00000004300608a5 */ /* 0x000fe2000f8e0206 */
[----:B------:R-:W-:-:S05]  /*0eb0*/  PLOP3.LUT P2, PT, PT, PT, UP1, 0x80, 0x0 ;  /* 0x000000000000781c */ /* 0x000fca0003f4f018 */
[----:B------:R-:W-:Y:S01]  /*0ec0*/  @UP1 ULDC.64 UR8, c[0x0][0xa18] ;  /* 0x0002860000081ab9 */ /* 0x000fe20000000a00 */
[----:B0-23--:R-:W-:Y:S02]  /*0ed0*/  IMAD.U32 R2, RZ, RZ, UR6 ;  /* 0x00000006ff027e24 */ /* 0x00dfe4000f8e00ff */
[----:B------:R-:W-:Y:S01]  /*0ee0*/  IMAD.U32 R3, RZ, RZ, UR7 ;  /* 0x00000007ff037e24 */ /* 0x000fe2000f8e00ff */
[----:B------:R-:W-:Y:S01]  /*0ef0*/  @UP1 UIMAD.WIDE UR6, UR48, 0x4, UR8 ;  /* 0x00000004300618a5 */ /* 0x000fe2000f8e0208 */
[----:B------:R-:W-:Y:S02]  /*0f00*/  ULDC UR4, c[0x0][0x288] ;  /* 0x0000a20000047ab9 */ /* 0x000fe40000000800 */
[----:B------:R-:W-:Y:S01]  /*0f10*/  IMAD.U32 R17, RZ, RZ, UR4 ;  /* 0x00000004ff117e24 */ /* 0x000fe2000f8e00ff */
[----:B-----5:R0:W5:Y:S02]  /*0f20*/  @P0 LDG.E R7, desc[UR52][R2.64] ;  /* 0x0000003402070981 */ /* 0x020164000c1e1900 */
[----:B------:R-:W-:Y:S01]  /*0f30*/  IMAD.U32 R4, RZ, RZ, UR6 ;  /* 0x00000006ff047e24 */ /* 0x000fe2000f8e00ff */
[----:B------:R-:W-:Y:S01]  /*0f40*/  ULDC UR4, c[0x0][0x424] ;  /* 0x0001090000047ab9 */ /* 0x000fe20000000800 */
[----:B------:R-:W-:Y:S01]  /*0f50*/  IMAD.U32 R5, RZ, RZ, UR7 ;  /* 0x00000007ff057e24 */ /* 0x000fe2000f8e00ff */
[----:B------:R-:W-:-:S04]  /*0f60*/  ULDC.64 UR6, c[0x0][0x418] ;  /* 0x0001060000067ab9 */ /* 0x000fc80000000a00 */
[----:B------:R0:W5:Y:S01]  /*0f70*/  @P2 LDG.E R17, desc[UR52][R4.64] ;  /* 0x0000003404112981 */ /* 0x000162000c1e1900 */
[----:B------:R-:W-:-:S04]  /*0f80*/  UISETP.NE.U32.AND UP0, UPT, UR6, URZ, UPT ;  /* 0x0000003f0600728c */ /* 0x000fc8000bf05070 */
[----:B------:R-:W-:-:S03]  /*0f90*/  UISETP.NE.AND.EX UP0, UPT, UR7, URZ, UPT, UP0 ;  /* 0x0000003f0700728c */ /* 0x000fc6000bf05300 */
[----:B------:R-:W-:Y:S01]  /*0fa0*/  ULDC.64 UR6, c[0x0][0xa20] ;  /* 0x0002880000067ab9 */ /* 0x000fe20000000a00 */
[----:B------:R-:W-:Y:S01]  /*0fb0*/  USEL UR4, UR4, 0x1, UP0 ;  /* 0x0000000104047887 */ /* 0x000fe20008000000 */
[----:B------:R-:W-:Y:S01]  /*0fc0*/  ISETP.NE.U32.AND P1, PT, RZ, UR6, PT ;  /* 0x00000006ff007c0c */ /* 0x000fe2000bf25070 */
[----:B------:R-:W-:Y:S02]  /*0fd0*/  ULDC UR6, c[0x0][0x2f0] ;  /* 0x0000bc0000067ab9 */ /* 0x000fe40000000800 */
[----:B------:R-:W-:Y:S01]  /*0fe0*/  UIMAD UR4, UR4, UR6, URZ ;  /* 0x00000006040472a4 */ /* 0x000fe2000f8e023f */
[----:B------:R-:W-:Y:S01]  /*0ff0*/  ISETP.NE.AND.EX P1, PT, RZ, UR7, PT, P1 ;  /* 0x00000007ff007c0c */ /* 0x000fe2000bf25310 */
[----:B0-----:R-:W-:-:S12]  /*1000*/  @P2 BRA `(.L_x_1176) ;  /* 0x00000000002c2947 */ /* 0x001fd80003800000 */
        /* <DEDUP_REMOVED lines=8> */
[----:B-----5:R-:W2:Y:S04]  /*1090*/  LDG.E R17, desc[UR52][R2.64] ;  /* 0x0000003402117981 */ /* 0x020ea8000c1e1900 */
[----:B------:R-:W2:Y:S02]  /*10a0*/  LDG.E R0, desc[UR52][R2.64+0x4] ;  /* 0x0000043402007981 */ /* 0x000ea4000c1e1900 */
[----:B--2---:R-:W-:-:S07]  /*10b0*/  IMAD.IADD R17, R0, 0x1, -R17 ;  /* 0x0000000100117824 */ /* 0x004fce00078e0a11 */
.L_x_1176:
[----:B------:R-:W-:Y:S01]  /*10c0*/  IMAD.U32 R16, RZ, RZ, UR4 ;  /* 0x00000004ff107e24 */ /* 0x000fe2000f8e00ff */
[----:B------:R-:W-:Y:S01]  /*10d0*/  UMOV UR43, UR49 ;  /* 0x00000031002b7c82 */ /* 0x000fe20008000000 */
[----:B------:R-:W-:Y:S01]  /*10e0*/  UMOV UR42, UR48 ;  /* 0x00000030002a7c82 */ /* 0x000fe20008000000 */
[----:B------:R-:W-:Y:S05]  /*10f0*/  @!P1 BRA `(.L_x_1177) ;  /* 0x0000000000189947 */ /* 0x000fea0003800000 */
[----:B------:R-:W-:Y:S02]  /*1100*/  ULDC.64 UR6, c[0x0][0xa20] ;  /* 0x0002880000067ab9 */ /* 0x000fe40000000a00 */
[----:B------:R-:W-:-:S06]  /*1110*/  UIMAD.WIDE UR6, UR48, 0x4, UR6 ;  /* 0x00000004300678a5 */ /* 0x000fcc000f8e0206 */
[----:B------:R-:W-:Y:S02]  /*1120*/  IMAD.U32 R2, RZ, RZ, UR6 ;  /* 0x00000006ff027e24 */ /* 0x000fe4000f8e00ff */
[----:B------:R-:W-:-:S05]  /*1130*/  IMAD.U32 R3, RZ, RZ, UR7 ;  /* 0x00000007ff037e24 */ /* 0x000fca000f8e00ff */
[----:B------:R0:W5:Y:S01]  /*1140*/  LDG.E R16, desc[UR52][R2.64] ;  /* 0x0000003402107981 */ /* 0x000162000c1e1900 */
[----:B------:R-:W-:Y:S05]  /*1150*/  BRA `(.L_x_1178) ;  /* 0x00000000002c7947 */ /* 0x000fea0003800000 */
.L_x_1177:
        /* <DEDUP_REMOVED lines=9> */
[----:B------:R-:W2:Y:S02]  /*11f0*/  LDG.E R5, desc[UR52][R2.64+0x4] ;  /* 0x0000043402057981 */ /* 0x000ea4000c1e1900 */
[----:B--2---:R-:W-:-:S07]  /*1200*/  IMAD.IADD R16, R5, 0x1, -R16 ;  /* 0x0000000105107824 */ /* 0x004fce00078e0a10 */
.L_x_1178:
[----:B------:R-:W-:Y:S01]  /*1210*/  ULDC.64 UR8, c[0x0][0x990] ;  /* 0x0002640000087ab9 */ /* 0x000fe20000000a00 */
[----:B------:R-:W-:Y:S01]  /*1220*/  ULDC.64 UR6, c[0x0][0x998] ;  /* 0x0002660000067ab9 */ /* 0x000fe20000000a00 */
[----:B------:R-:W-:Y:S01]  /*1230*/  UISETP.NE.U32.AND UP0, UPT, UR8, URZ, UPT ;  /* 0x0000003f0800728c */ /* 0x000fe2000bf05070 */
[----:B------:R-:W-:Y:S01]  /*1240*/  IMAD.MOV.U32 R9, RZ, RZ, 0x3f800000 ;  /* 0x3f800000ff097424 */ /* 0x000fe200078e00ff */
[----:B------:R-:W-:Y:S01]  /*1250*/  UISETP.NE.U32.AND UP1, UPT, UR6, URZ, UPT ;  /* 0x0000003f0600728c */ /* 0x000fe2000bf25070 */
[----:B------:R-:W-:Y:S01]  /*1260*/  IMAD.MOV.U32 R0, RZ, RZ, 0x3f800000 ;  /* 0x3f800000ff007424 */ /* 0x000fe200078e00ff */
[----:B------:R-:W-:Y:S01]  /*1270*/  UISETP.NE.AND.EX UP0, UPT, UR9, URZ, UPT, UP0 ;  /* 0x0000003f0900728c */ /* 0x000fe2000bf05300 */
[----:B------:R-:W1:Y:S01]  /*1280*/  LDC R6, c[0x0][0x448] ;  /* 0x00011200ff067b82 */ /* 0x000e620000000800 */
[----:B------:R-:W-:-:S04]  /*1290*/  UISETP.NE.AND.EX UP1, UPT, UR7, URZ, UPT, UP1 ;  /* 0x0000003f0700728c */ /* 0x000fc8000bf25310 */
[----:B------:R-:W-:Y:S02]  /*12a0*/  PLOP3.LUT P0, PT, PT, PT, UP0, 0x80, 0x0 ;  /* 0x000000000000781c */ /* 0x000fe40003f0f008 */
[----:B------:R-:W-:Y:S01]  /*12b0*/  PLOP3.LUT P1, PT, PT, PT, UP1, 0x80, 0x0 ;  /* 0x000000000000781c */ /* 0x000fe20003f2f018 */
[----:B------:R-:W2:Y:S02]  /*12c0*/  LDC.64 R12, c[0x0][0x9e0] ;  /* 0x00027800ff0c7b82 */ /* 0x000ea40000000a00 */
[----:B------:R-:W-:Y:S02]  /*12d0*/  @UP0 USHF.R.S32.HI UR4, URZ, 0x1f, UR48 ;  /* 0x0000001f3f040899 */ /* 0x000fe40008011430 */
[----:B------:R-:W-:Y:S01]  /*12e0*/  @UP1 USHF.R.S32.HI UR15, URZ, 0x1f, UR48 ;  /* 0x0000001f3f0f1899 */ /* 0x000fe20008011430 */
[----:B------:R-:W-:Y:S01]  /*12f0*/  @UP0 ULDC.64 UR12, c[0x0][0x9a8] ;  /* 0x00026a00000c0ab9 */ /* 0x000fe20000000a00 */
[----:B------:R-:W-:Y:S01]  /*1300*/  @UP1 ULDC.64 UR16, c[0x0][0x9b8] ;  /* 0x00026e0000101ab9 */ /* 0x000fe20000000a00 */
[----:B------:R-:W-:-:S02]  /*1310*/  @UP0 UIMAD UR4, UR4, UR12, URZ ;  /* 0x0000000c040402a4 */ /* 0x000fc4000f8e023f */
[----:B------:R-:W-:Y:S02]  /*1320*/  @UP1 UIMAD UR15, UR15, UR16, URZ ;  /* 0x000000100f0f12a4 */ /* 0x000fe4000f8e023f */
[----:B------:R-:W-:Y:S02]  /*1330*/  @UP0 UIMAD UR14, UR48, UR13, UR4 ;  /* 0x0000000d300e02a4 */ /* 0x000fe4000f8e0204 */
[----:B------:R-:W-:Y:S02]  /*1340*/  @UP0 UIMAD.WIDE.U32 UR10, UR48, UR12, URZ ;  /* 0x0000000c300a02a5 */ /* 0x000fe4000f8e003f */
[----:B------:R-:W-:Y:S02]  /*1350*/  @UP0 USHF.R.S32.HI UR4, URZ, 0x1f, UR49 ;  /* 0x0000001f3f040899 */ /* 0x000fe40008011431 */
[----:B------:R-:W-:Y:S02]  /*1360*/  @UP1 UIMAD.WIDE.U32 UR12, UR48, UR16, URZ ;  /* 0x00000010300c12a5 */ /* 0x000fe4000f8e003f */
[----:B------:R-:W-:-:S02]  /*1370*/  @UP1 UIMAD UR15, UR48, UR17, UR15 ;  /* 0x00000011300f12a4 */ /* 0x000fc4000f8e020f */
[----:B------:R-:W-:Y:S01]  /*1380*/  @UP1 USHF.R.S32.HI UR20, URZ, 0x1f, UR49 ;  /* 0x0000001f3f141899 */ /* 0x000fe20008011431 */
[----:B------:R-:W-:Y:S01]  /*1390*/  @UP0 ULDC.64 UR16, c[0x0][0x9b0] ;  /* 0x00026c0000100ab9 */ /* 0x000fe20000000a00 */
[----:B------:R-:W-:Y:S01]  /*13a0*/  @UP1 ULDC.64 UR18, c[0x0][0x9c0] ;  /* 0x0002700000121ab9 */ /* 0x000fe20000000a00 */
[----:B------:R-:W-:Y:S02]  /*13b0*/  @UP0 UIMAD UR4, UR4, UR16, URZ ;  /* 0x00000010040402a4 */ /* 0x000fe4000f8e023f */
[----:B------:R-:W-:Y:S02]  /*13c0*/  @UP0 UIADD3 UR11, UR11, UR14, URZ ;  /* 0x0000000e0b0b0290 */ /* 0x000fe4000fffe03f */
[----:B------:R-:W-:Y:S02]  /*13d0*/  @UP1 UIMAD UR14, UR20, UR18, URZ ;  /* 0x00000012140e12a4 */ /* 0x000fe4000f8e023f */
[----:B------:R-:W-:Y:S02]  /*13e0*/  @UP1 UIADD3 UR13, UR13, UR15, URZ ;  /* 0x0000000f0d0d1290 */ /* 0x000fe4000fffe03f */
[----:B------:R-:W-:-:S02]  /*13f0*/  @UP0 UIMAD UR4, UR49, UR17, UR4 ;  /* 0x00000011310402a4 */ /* 0x000fc4000f8e0204 */
[----:B------:R-:W-:Y:S02]  /*1400*/  @UP0 UIMAD.WIDE.U32 UR10, UR49, UR16, UR10 ;  /* 0x00000010310a02a5 */ /* 0x000fe4000f8e000a */
[----:B------:R-:W-:Y:S02]  /*1410*/  @UP1 UIMAD UR14, UR49, UR19, UR14 ;  /* 0x00000013310e12a4 */ /* 0x000fe4000f8e020e */
[----:B------:R-:W-:Y:S02]  /*1420*/  @UP1 UIMAD.WIDE.U32 UR12, UR49, UR18, UR12 ;  /* 0x00000012310c12a5 */ /* 0x000fe4000f8e000c */
[----:B------:R-:W-:Y:S02]  /*1430*/  @UP0 UIADD3 UR11, UR11, UR4, URZ ;  /* 0x000000040b0b0290 */ /* 0x000fe4000fffe03f */
[----:B------:R-:W-:Y:S02]  /*1440*/  @UP0 ULEA UR8, UP2, UR10, UR8, 0x2 ;  /* 0x000000080a080291 */ /* 0x000fe4000f84103f */
[----:B------:R-:W-:-:S02]  /*1450*/  @UP1 UIADD3 UR4, UR13, UR14, URZ ;  /* 0x0000000e0d041290 */ /* 0x000fc4000fffe03f */
[----:B------:R-:W-:Y:S02]  /*1460*/  @UP1 ULEA UR6, UP3, UR12, UR6, 0x2 ;  /* 0x000000060c061291 */ /* 0x000fe4000f86103f */
[----:B------:R-:W-:Y:S01]  /*1470*/  @UP0 ULEA.HI.X UR9, UR10, UR9, UR11, 0x2, UP2 ;  /* 0x000000090a090291 */ /* 0x000fe200090f140b */
[----:B0-----:R-:W-:Y:S01]  /*1480*/  IMAD.U32 R2, RZ, RZ, UR8 ;  /* 0x00000008ff027e24 */ /* 0x001fe2000f8e00ff */
[----:B------:R-:W-:Y:S02]  /*1490*/  @UP1 ULEA.HI.X UR7, UR12, UR7, UR4, 0x2, UP3 ;  /* 0x000000070c071291 */ /* 0x000fe400098f1404 */
[----:B------:R-:W-:Y:S02]  /*14a0*/  IMAD.U32 R4, RZ, RZ, UR6 ;  /* 0x00000006ff047e24 */ /* 0x000fe4000f8e00ff */
[----:B------:R-:W-:Y:S02]  /*14b0*/  IMAD.U32 R3, RZ, RZ, UR9 ;  /* 0x00000009ff037e24 */ /* 0x000fe4000f8e00ff */
[----:B------:R-:W-:-:S03]  /*14c0*/  IMAD.U32 R5, RZ, RZ, UR7 ;  /* 0x00000007ff057e24 */ /* 0x000fc6000f8e00ff */
[----:B------:R0:W3:Y:S04]  /*14d0*/  @P0 LDG.E R9, desc[UR52][R2.64] ;  /* 0x0000003402090981 */ /* 0x0000e8000c1e1900 */
[----:B------:R-:W3:Y:S01]  /*14e0*/  @P1 LDG.E R0, desc[UR52][R4.64] ;  /* 0x0000003404001981 */ /* 0x000ee2000c1e1900 */
[----:B-1----:R-:W-:Y:S01]  /*14f0*/  ISETP.NE.AND P1, PT, R6, 0x1, PT ;  /* 0x000000010600780c */ /* 0x002fe20003f25270 */
[----:B------:R-:W-:Y:S01]  /*1500*/  USHF.L.U32 UR36, UR5, 0x7, URZ ;  /* 0x0000000705247899 */ /* 0x000fe2000800063f */
[----:B--2---:R-:W-:Y:S01]  /*1510*/  ISETP.GE.AND P2, PT, R13, 0x1, PT ;  /* 0x000000010d00780c */ /* 0x004fe20003f46270 */
[----:B-----5:R-:W-:Y:S01]  /*1520*/  IMAD.IADD R16, R16, 0x1, -R7 ;  /* 0x0000000110107824 */ /* 0x020fe200078e0a07 */
[----:B------:R-:W-:Y:S01]  /*1530*/  ULDC UR5, c[0x0][0x988] ;  /* 0x0002620000057ab9 */ /* 0x000fe20000000800 */
[----:B------:R-:W-:-:S08]  /*1540*/  UIADD3 UR4, UR36, 0x7f, URZ ;  /* 0x0000007f24047890 */ /* 0x000fd0000fffe03f */
[----:B------:R-:W0:Y:S08]  /*1550*/  @P1 LDC R6, c[0x0][0x44c] ;  /* 0x00011300ff061b82 */ /* 0x000e300000000800 */
[----:B------:R-:W1:Y:S01]  /*1560*/  @P1 LDC R11, c[0x0][0x450] ;  /* 0x00011400ff0b1b82 */ /* 0x000e620000000800 */
[----:B0-----:R-:W-:-:S04]  /*1570*/  @P1 IMAD.HI.U32 R2, R6, UR4, RZ ;  /* 0x0000000406021c27 */ /* 0x001fc8000f8e00ff */
[----:B---3--:R-:W-:-:S04]  /*1580*/  FMUL.FTZ R0, R9, R0 ;  /* 0x0000000009007220 */ /* 0x008fc80000410000 */
[----:B------:R-:W-:Y:S01]  /*1590*/  FMUL.FTZ R3, R0, UR5 ;  /* 0x0000000500037c20 */ /* 0x000fe20008410000 */
[----:B------:R-:W-:Y:S01]  /*15a0*/  IMAD.U32 R0, RZ, RZ, UR4 ;  /* 0x00000004ff007e24 */ /* 0x000fe2000f8e00ff */
[----:B-1----:R-:W-:-:S03]  /*15b0*/  @P1 SHF.R.U32.HI R0, RZ, R11, R2 ;  /* 0x0000000bff001219 */ /* 0x002fc60000011602 */
[----:B------:R-:W-:Y:S02]  /*15c0*/  R2UR UR37, R3 ;  /* 0x00000000032572ca */ /* 0x000fe400000e0000 */
[----:B------:R-:W-:-:S05]  /*15d0*/  IADD3 R3, R16, 0x1, -R17 ;  /* 0x0000000110037810 */ /* 0x000fca0007ffe811 */
        /* <DEDUP_REMOVED lines=13> */
.L_x_1180:
[----:B------:R-:W-:-:S13]  /*16b0*/  ISETP.NE.AND P0, PT, R13, 0x1, PT ;  /* 0x000000010d00780c */ /* 0x000fda0003f05270 */
[----:B------:R-:W0:Y:S02]  /*16c0*/  @P0 LDC.64 R4, c[0x0][0x9e8] ;  /* 0x00027a00ff040b82 */ /* 0x000e240000000a00 */
[----:B0-----:R-:W-:-:S05]  /*16d0*/  @P0 IMAD.HI.U32 R4, R2, R4, RZ ;  /* 0x0000000402040227 */ /* 0x001fca00078e00ff */
[----:B------:R-:W-:-:S07]  /*16e0*/  @P0 SHF.R.U32.HI R2, RZ, R5, R4 ;  /* 0x00000005ff020219 */ /* 0x000fce0000011604 */
.L_x_1181:
[----:B------:R-:W-:-:S05]  /*16f0*/  IMAD R3, R2, R13, R13 ;  /* 0x0000000d02037224 */ /* 0x000fca00078e020d */
[----:B------:R-:W-:-:S07]  /*1700*/  VIMNMX R0, R0, R3, PT ;  /* 0x0000000300007248 */ /* 0x000fce0003fe0100 */
.L_x_1179:
[----:B------:R-:W0:Y:S01]  /*1710*/  @P1 LDC R4, c[0x0][0x44c] ;  /* 0x00011300ff041b82 */ /* 0x000e220000000800 */
[----:B------:R-:W-:Y:S01]  /*1720*/  IMAD.U32 R3, RZ, RZ, UR36 ;  /* 0x00000024ff037e24 */ /* 0x000fe2000f8e00ff */
[----:B------:R-:W-:Y:S01]  /*1730*/  ULDC UR4, c[0x0][0x9dc] ;  /* 0x0002770000047ab9 */ /* 0x000fe20000000800 */
[----:B------:R-:W-:Y:S02]  /*1740*/  VIADD R2, R0, 0x9f ;  /* 0x0000009f00027836 */ /* 0x000fe40000000000 */
[C---:B------:R-:W-:Y:S02]  /*1750*/  VIADD R0, R16.reuse, 0x9f ;  /* 0x0000009f10007836 */ /* 0x040fe40000000000 */
[----:B------:R-:W-:Y:S01]  /*1760*/  IMAD.IADD R104, R16, 0x1, -R17 ;  /* 0x0000000110687824 */ /* 0x000fe200078e0a11 */
        /* <DEDUP_REMOVED lines=23> */
.L_x_1183:
[----:B------:R-:W-:-:S13]  /*18e0*/  ISETP.NE.AND P0, PT, R13, 0x1, PT ;  /* 0x000000010d00780c */ /* 0x000fda0003f05270 */
[----:B------:R-:W0:Y:S02]  /*18f0*/  @P0 LDC.64 R2, c[0x0][0x9e8] ;  /* 0x00027a00ff020b82 */ /* 0x000e240000000a00 */
[----:B0-----:R-:W-:-:S05]  /*1900*/  @P0 IMAD.HI.U32 R0, R4, R2, RZ ;  /* 0x0000000204000227 */ /* 0x001fca00078e00ff */
[----:B------:R-:W-:-:S07]  /*1910*/  @P0 SHF.R.U32.HI R4, RZ, R3, R0 ;  /* 0x00000003ff040219 */ /* 0x000fce0000011600 */
.L_x_1184:
[----:B------:R-:W-:-:S05]  /*1920*/  IMAD R4, R4, R13, RZ ;  /* 0x0000000d04047224 */ /* 0x000fca00078e02ff */
[----:B------:R-:W-:-:S13]  /*1930*/  R2UR UR5, R4 ;  /* 0x00000000040572ca */ /* 0x000fda00000e0000 */
[----:B------:R-:W-:-:S04]  /*1940*/  UISETP.LT.AND UP0, UPT, UR4, UR5, UPT ;  /* 0x000000050400728c */ /* 0x000fc8000bf01270 */
[----:B------:R-:W-:-:S12]  /*1950*/  USEL UR4, UR4, UR5, !UP0 ;  /* 0x0000000504047287 */ /* 0x000fd8000c000000 */
.L_x_1182:
[----:B------:R-:W-:Y:S01]  /*1960*/  UIMAD.WIDE UR4, UR4, 0x66666667, URZ ;  /* 0x66666667040478a5 */ /* 0x000fe2000f8e023f */
[----:B------:R-:W-:Y:S02]  /*1970*/  PLOP3.LUT P0, PT, PT, PT, PT, 0x80, 0x0 ;  /* 0x000000000000781c */ /* 0x000fe40003f0f070 */
        /* <DEDUP_REMOVED lines=37> */
[----:B------:R-:W-:Y:S02]  /*1bd0*/  IMAD.MOV.U32 R64, RZ, RZ, RZ ;  /* 0x000000ffff407224 */ /* 0x000fe400078e00ff */
[----:B------:R-:W-:Y:S01]  /*1be0*/  IMAD.MOV.U32 R97, RZ, RZ, RZ ;  /* 0x000000ffff617224 */ /* 0x000fe200078e00ff */
        /* <DEDUP_REMOVED lines=32> */
.L_x_1186:
        /* <DEDUP_REMOVED lines=9> */
.L_x_1383:
[----:B------:R-:W-:Y:S05]  /*1e80*/  @!P0 BRA `(.L_x_1188) ;  /* 0x0000000000048947 */ /* 0x000fea0003800000 */
[----:B------:R-:W-:Y:S01]  /*1e90*/  BPT.TRAP 0x1 ;  /* 0x000000040000795c */ /* 0x000fe20000300000 */
.L_x_1188:
[----:B0-----:R-:W-:Y:S02]  /*1ea0*/  IMAD.U32 R3, RZ, RZ, UR51 ;  /* 0x00000033ff037e24 */ /* 0x001fe4000f8e00ff */
[----:B------:R-:W-:-:S03]  /*1eb0*/  IMAD.U32 R0, RZ, RZ, UR45 ;  /* 0x0000002dff007e24 */ /* 0x000fc6000f8e00ff */
[----:B------:R-:W-:Y:S02]  /*1ec0*/  LEA R3, R3, UR41, 0x3 ;  /* 0x0000002903037c11 */ /* 0x000fe4000f8e18ff */
[----:B------:R-:W-:-:S04]  /*1ed0*/  SHF.L.U32 R0, R0, 0x1f, RZ ;  /* 0x0000001f00007819 */ /* 0x000fc800000006ff */
[----:B------:R0:W1:Y:S01]  /*1ee0*/  SYNCS.PHASECHK.TRANS64.TRYWAIT P1, [R3+URZ+0x29830], R0 ;  /* 0x02983000030075a7 */ /* 0x000062000802017f */
[----:B------:R-:W-:Y:S05]  /*1ef0*/  @!P0 BRA `(.L_x_1189) ;  /* 0x0000000000048947 */ /* 0x000fea0003800000 */
[----:B------:R-:W-:Y:S01]  /*1f00*/  BPT.TRAP 0x1 ;  /* 0x000000040000795c */ /* 0x000fe20000300000 */
.L_x_1189:
[----:B------:R-:W2:Y:S02]  /*1f10*/  S2R R2, SR_TID.X ;  /* 0x0000000000027919 */ /* 0x000ea40000002100 */
[----:B--2---:R-:W-:Y:S01]  /*1f20*/  LOP3.LUT P2, RZ, R2, 0x7f, RZ, 0xc0, !PT ;  /* 0x0000007f02ff7812 */ /* 0x004fe2000784c0ff */
[----:B-1----:R-:W-:-:S12]  /*1f30*/  @P1 BRA `(.L_x_1190) ;  /* 0x0000000000081947 */ /* 0x002fd80003800000 */
[----:B------:R-:W1:Y:S02]  /*1f40*/  SYNCS.PHASECHK.TRANS64.TRYWAIT P1, [R3+URZ+0x29830], R0 ;  /* 0x02983000030075a7 */ /* 0x000e64000802017f */
[----:B-1----:R-:W-:Y:S05]  /*1f50*/  @!P1 BRA `(.L_x_1191) ;  /* 0x0000019000309947 */ /* 0x002fea0003800000 */
.L_x_1190:
        /* <DEDUP_REMOVED lines=10> */
[----:B------:R-:W-:Y:S01]  /*2000*/  UMOV UR24, UR20 ;  /* 0x0000001400187c82 */ /* 0x000fe20008000000 */
[----:B------:R-:W-:Y:S02]  /*2010*/  UMOV UR7, 0x80000020 ;  /* 0x8000002000077882 */ /* 0x000fe40000000000 */
[----:B------:R-:W-:Y:S01]  /*2020*/  ULOP3.LUT UR50, UR4, 0x10000, URZ, 0xfc, !UPT ;  /* 0x0001000004327892 */ /* 0x000fe2000f8efc3f */
        /* <DEDUP_REMOVED lines=16> */
[----:B------:R-:W-:Y:S01]  /*2130*/  UIADD3 UR10, UR28, 0x280, URZ ;  /* 0x000002801c0a7890 */ /* 0x000fe2000fffe03f */
[----:B------:R-:W-:Y:S01]  /*2140*/  IMAD.MOV.U32 R2, RZ, RZ, R0 ;  /* 0x000000ffff027224 */ /* 0x000fe200078e0000 */
        /* <DEDUP_REMOVED lines=171> */
[----:B------:R-:W0:Y:S01]  /*2c00*/  SHFL.IDX PT, R11, R2, RZ, 0x1c1f ;  /* 0x001c1fff020b7589 */ /* 0x000e2200000e0000 */
[----:B------:R-:W-:Y:S01]  /*2c10*/  @!P3 PRMT R0, RZ, 0x654, R0 ;  /* 0x00000654ff00b816 */ /* 0x000fe20000000000 */
[----:B------:R-:W-:-:S03]  /*2c20*/  IMAD R5, R105, R4, 0xa1 ;  /* 0x000000a169057424 */ /* 0x000fc600078e0204 */
[----:B------:R-:W-:Y:S01]  /*2c30*/  PLOP3.LUT P1, PT, PT, PT, UP1, 0x40, 0x0 ;  /* 0x000000000000781c */ /* 0x000fe20003f2e818 */
[----:B------:R-:W-:Y:S02]  /*2c40*/  IMAD R4, R18, -0x2, R5 ;  /* 0xfffffffe12047824 */ /* 0x000fe400078e0205 */
[----:B------:R-:W-:Y:S02]  /*2c50*/  VIADD R5, R5, 0xffffffff ;  /* 0xffffffff05057836 */ /* 0x000fe40000000000 */
[----:B------:R-:W-:Y:S01]  /*2c60*/  VIADD R9, R4, 0xffffffff ;  /* 0xffffffff04097836 */ /* 0x000fe20000000000 */
        /* <DEDUP_REMOVED lines=10> */
[----:B-1----:R-:W-:-:S04]  /*2d10*/  IMAD R0, R105, -0xa0, R16 ;  /* 0xffffff6069007824 */ /* 0x002fc800078e0210 */
[----:B------:R-:W-:Y:S01]  /*2d20*/  VIADD R3, R0, 0xa0 ;  /* 0x000000a000037836 */ /* 0x000fe20000000000 */
[----:B------:R-:W-:-:S03]  /*2d30*/  IADD3 R0, -R17, R4, R16 ;  /* 0x0000000411007210 */ /* 0x000fc60007ffe110 */
[----:B------:R-:W-:Y:S02]  /*2d40*/  IMAD R6, R18, -0x2, R3 ;  /* 0xfffffffe12067824 */ /* 0x000fe400078e0203 */
[C---:B------:R-:W-:Y:S02]  /*2d50*/  VIADD R7, R0.reuse, UR6 ;  /* 0x0000000600077c36 */ /* 0x040fe40008000000 */
[----:B------:R-:W-:-:S03]  /*2d60*/  VIADD R8, R0, UR10 ;  /* 0x0000000a00087c36 */ /* 0x000fc60008000000 */
[----:B0-----:R-:W-:Y:S01]  /*2d70*/  VIADDMNMX R0, R11, R7, R6, PT ;  /* 0x000000070b007246 */ /* 0x001fe20003800106 */
[----:B------:R-:W-:Y:S01]  /*2d80*/  IMAD.IADD R3, R8, 0x1, R11 ;  /* 0x0000000108037824 */ /* 0x000fe200078e020b */
[----:B------:R-:W-:Y:S06]  /*2d90*/  @P1 BRA `(.L_x_1192) ;  /* 0x0000000000541947 */ /* 0x000fec0003800000 */
[----:B------:R-:W-:Y:S01]  /*2da0*/  IADD3 R4, -R17, R16, R11 ;  /* 0x0000001011047210 */ /* 0x000fe20007ffe10b */
        /* <DEDUP_REMOVED lines=11> */
.L_x_1194:
[----:B------:R-:W-:-:S06]  /*2e60*/  UISETP.NE.AND UP2, UPT, UR7, 0x1, UPT ;  /* 0x000000010700788c */ /* 0x000fcc000bf45270 */
[----:B------:R-:W-:-:S05]  /*2e70*/  PLOP3.LUT P1, PT, PT, PT, UP2, 0x80, 0x0 ;  /* 0x000000000000781c */ /* 0x000fca0003f2f028 */
[----:B------:R-:W-:-:S08]  /*2e80*/  @UP2 ULDC.64 UR10, c[0x0][0x9e8] ;  /* 0x00027a00000a2ab9 */ /* 0x000fd00000000a00 */
[----:B------:R-:W-:-:S05]  /*2e90*/  @P1 IMAD.HI.U32 R10, R4, UR10, RZ ;  /* 0x0000000a040a1c27 */ /* 0x000fca000f8e00ff */
[----:B------:R-:W-:-:S07]  /*2ea0*/  @P1 SHF.R.U32.HI R4, RZ, UR11, R10 ;  /* 0x0000000bff041c19 */ /* 0x000fce000801160a */
.L_x_1195:
[----:B------:R-:W-:Y:S05]  /*2eb0*/  BSYNC B0 ;  /* 0x0000000000007941 */ /* 0x000fea0003800000 */
.L_x_1193:
[----:B------:R-:W-:-:S05]  /*2ec0*/  IMAD R4, R4, UR7, R9 ;  /* 0x0000000704047c24 */ /* 0x000fca000f8e0209 */
[----:B------:R-:W-:Y:S02]  /*2ed0*/  VIMNMX R3, R3, R4, !PT ;  /* 0x0000000403037248 */ /* 0x000fe40007fe0100 */
[----:B------:R-:W-:-:S07]  /*2ee0*/  VIADDMNMX R0, R4, UR7, R0, PT ;  /* 0x0000000704007c46 */ /* 0x000fce000b800100 */
.L_x_1192:
        /* <DEDUP_REMOVED lines=213> */
.L_x_1198:
[----:B------:R-:W-:-:S06]  /*3c40*/  UISETP.NE.AND UP2, UPT, UR7, 0x1, UPT ;  /* 0x000000010700788c */ /* 0x000fcc000bf45270 */
[----:B------:R-:W-:-:S05]  /*3c50*/  PLOP3.LUT P6, PT, PT, PT, UP2, 0x80, 0x0 ;  /* 0x000000000000781c */ /* 0x000fca0003fcf028 */
[----:B------:R-:W-:-:S08]  /*3c60*/  @UP2 ULDC.64 UR10, c[0x0][0x9e8] ;  /* 0x00027a00000a2ab9 */ /* 0x000fd00000000a00 */
[----:B------:R-:W-:Y:S01]  /*3c70*/  @P6 IMAD.HI.U32 R5, R2, UR10, RZ ;  /* 0x0000000a02056c27 */ /* 0x000fe2000f8e00ff */
[----:B------:R-:W-:-:S13]  /*3c80*/  PLOP3.LUT P6, PT, PT, PT, UP2, 0x80, 0x0 ;  /* 0x000000000000781c */ /* 0x000fda0003fcf028 */
[----:B------:R-:W-:-:S07]  /*3c90*/  @P6 SHF.R.U32.HI R2, RZ, UR11, R5 ;  /* 0x0000000bff026c19 */ /* 0x000fce0008011605 */
.L_x_1199:
[----:B------:R-:W-:Y:S05]  /*3ca0*/  BSYNC B0 ;  /* 0x0000000000007941 */ /* 0x000fea0003800000 */
.L_x_1197:
[----:B------:R-:W-:-:S05]  /*3cb0*/  IMAD R2, R2, UR7, R9 ;  /* 0x0000000702027c24 */ /* 0x000fca000f8e0209 */
[----:B------:R-:W-:Y:S02]  /*3cc0*/  VIMNMX R3, R3, R2, !PT ;  /* 0x0000000203037248 */ /* 0x000fe40007fe0100 */
[----:B------:R-:W-:-:S07]  /*3cd0*/  VIADDMNMX R0, R2, UR7, R0, PT ;  /* 0x0000000702007c46 */ /* 0x000fce000b800100 */
.L_x_1196:
        /* <DEDUP_REMOVED lines=67> */
[----:B------:R-:W-:Y:S02]  /*4110*/  ISETP.GT.AND P1, PT, R3, 0x48, !P2 ;  /* 0x000000480300780c */ /* 0x000fe40005724270 */
        /* <DEDUP_REMOVED lines=48> */
[----:B------:R-:W-:Y:S02]  /*4420*/  ISETP.LT.OR P1, PT, R0, 0x62, P1 ;  /* 0x000000620000780c */ /* 0x000fe40000f21670 */
        /* <DEDUP_REMOVED lines=69> */
[----:B------:R-:W-:Y:S02]  /*4880*/  FMNMX.FTZ R13, R90, R91, !PT ;  /* 0x0000005b5a0d7209 */ /* 0x000fe40007810000 */
[----:B------:R-:W-:Y:S02]  /*4890*/  ISETP.LT.OR P1, PT, R0, 0x81, P1 ;  /* 0x000000810000780c */ /* 0x000fe40000f21670 */
[----:B------:R-:W-:Y:S02]  /*48a0*/  FMNMX.FTZ R14, R94, R13, !PT ;  /* 0x0000000d5e0e7209 */ /* 0x000fe40007810000 */
[----:B------:R-:W-:-:S02]  /*48b0*/  FSEL R26, R26, -INF , !P1 ;  /* 0xff8000001a1a7808 */ /* 0x000fc40004800000 */
[----:B------:R-:W-:Y:S02]  /*48c0*/  FMNMX.FTZ R13, R95, R14, !PT ;  /* 0x0000000e5f0d7209 */ /* 0x000fe40007810000 */
[----:B------:R-:W-:Y:S02]  /*48d0*/  ISETP.GT.AND P1, PT, R3, 0x81, !P6 ;  /* 0x000000810300780c */ /* 0x000fe40007724270 */
[----:B------:R-:W-:Y:S02]  /*48e0*/  FMNMX.FTZ R14, R98, R13, !PT ;  /* 0x0000000d620e7209 */ /* 0x000fe40007810000 */
[----:B------:R-:W-:Y:S02]  /*48f0*/  ISETP.LT.OR P1, PT, R0, 0x82, P1 ;  /* 0x000000820000780c */ /* 0x000fe40000f21670 */
[----:B0-----:R-:W-:Y:S02]  /*4900*/  FMNMX.FTZ R5, R4, R5, !PT ;  /* 0x0000000504057209 */ /* 0x001fe40007810000 */
[----:B------:R-:W-:-:S02]  /*4910*/  FMNMX.FTZ R15, R99, R14, !PT ;  /* 0x0000000e630f7209 */ /* 0x000fc40007810000 */
[----:B------:R-:W-:Y:S01]  /*4920*/  FSEL R27, R27, -INF , !P1 ;  /* 0xff8000001b1b7808 */ /* 0x000fe20004800000 */
[----:B------:R-:W0:Y:S01]  /*4930*/  SHFL.BFLY PT, R2, R5, 0x1, 0x1f ;  /* 0x0c201f0005027f89 */ /* 0x000e2200000e0000 */
[----:B------:R-:W-:Y:S02]  /*4940*/  FMNMX.FTZ R20, R102, R15, !PT ;  /* 0x0000000f66147209 */ /* 0x000fe40007810000 */
[----:B------:R-:W-:Y:S02]  /*4950*/  ISETP.NE.AND P6, PT, R130, RZ, PT ;  /* 0x000000ff8200720c */ /* 0x000fe40003fc5270 */
[----:B------:R-:W-:Y:S02]  /*4960*/  FMNMX.FTZ R15, R103, R20, !PT ;  /* 0x00000014670f7209 */ /* 0x000fe40007810000 */
[----:B------:R-:W-:Y:S02]  /*4970*/  ISETP.NE.AND P2, PT, R131, RZ, PT ;  /* 0x000000ff8300720c */ /* 0x000fe40003f45270 */
[----:B------:R-:W-:-:S04]  /*4980*/  FMNMX.FTZ R20, R74, R15, !PT ;  /* 0x0000000f4a147209 */ /* 0x000fc80007810000 */
[----:B------:R-:W-:Y:S02]  /*4990*/  FMNMX.FTZ R21, R75, R20, !PT ;  /* 0x000000144b157209 */ /* 0x000fe40007810000 */
        /* <DEDUP_REMOVED lines=12> */
[----:B------:R0:W-:Y:S01]  /*4a60*/  MUFU.EX2 R13, R73 ;  /* 0x00000049000d7308 */ /* 0x0001e20000000800 */
[----:B------:R-:W-:-:S01]  /*4a70*/  FFMA.FTZ R20, R80, UR37, -R88 ;  /* 0x0000002550147c23 */ /* 0x000fc20008010858 */
[--C-:B------:R-:W-:Y:S01]  /*4a80*/  FFMA.FTZ R80, R61, UR37, -R88.reuse ;  /* 0x000000253d507c23 */ /* 0x100fe20008010858 */
[----:B------:R-:W-:Y:S01]  /*4a90*/  FMNMX.FTZ R72, R82, R21, !PT ;  /* 0x0000001552487209 */ /* 0x000fe20007810000 */
[--C-:B------:R-:W-:Y:S01]  /*4aa0*/  FFMA.FTZ R81, R81, UR37, -R88.reuse ;  /* 0x0000002551517c23 */ /* 0x100fe20008010858 */
[----:B------:R-:W-:Y:S01]  /*4ab0*/  ISETP.LT.OR P1, PT, R0, 0x89, P1 ;  /* 0x000000890000780c */ /* 0x000fe20000f21670 */
[--C-:B------:R-:W-:Y:S01]  /*4ac0*/  FFMA.FTZ R4, R11, UR37, -R88.reuse ;  /* 0x000000250b047c23 */ /* 0x100fe20008010858 */
[----:B------:R-:W-:-:S01]  /*4ad0*/  FFMA.FTZ R5, R89, UR37, -R88 ;  /* 0x0000002559057c23 */ /* 0x000fc20008010858 */
[----:B------:R1:W-:Y:S01]  /*4ae0*/  MUFU.EX2 R15, R77 ;  /* 0x0000004d000f7308 */ /* 0x0003e20000000800 */
[----:B0-----:R-:W-:Y:S01]  /*4af0*/  FMNMX.FTZ R73, R83, R72, !PT ;  /* 0x0000004853497209 */ /* 0x001fe20007810000 */
[--C-:B------:R-:W-:Y:S01]  /*4b00*/  FFMA.FTZ R72, R84, UR37, -R88.reuse ;  /* 0x0000002554487c23 */ /* 0x100fe20008010858 */
[----:B------:R-:W-:-:S01]  /*4b10*/  FFMA.FTZ R84, R68, UR37, -R88 ;  /* 0x0000002544547c23 */ /* 0x000fc20008010858 */
[----:B------:R-:W-:Y:S01]  /*4b20*/  FSEL R30, R30, -INF , !P1 ;  /* 0xff8000001e1e7808 */ /* 0x000fe20004800000 */
[----:B------:R-:W-:-:S01]  /*4b30*/  FFMA.FTZ R6, R92, UR37, -R88 ;  /* 0x000000255c067c23 */ /* 0x000fc20008010858 */
[----:B------:R-:W-:Y:S01]  /*4b40*/  FMNMX.FTZ R76, R86, R73, !PT ;  /* 0x00000049564c7209 */ /* 0x000fe20007810000 */
[----:B------:R-:W-:-:S01]  /*4b50*/  FFMA.FTZ R7, R93, UR37, -R88 ;  /* 0x000000255d077c23 */ /* 0x000fc20008010858 */
        /* <DEDUP_REMOVED lines=8> */
[----:B------:R-:W-:Y:S01]  /*4be0*/  MUFU.EX2 R4, R4 ;  /* 0x0000000400047308 */ /* 0x000fe20000000800 */
[----:B------:R-:W-:Y:S01]  /*4bf0*/  ISETP.LT.OR P1, PT, R0, 0x8a, P1 ;  /* 0x0000008a0000780c */ /* 0x000fe20000f21670 */
[--C-:B------:R-:W-:Y:S01]  /*4c00*/  FFMA.FTZ R10, R100, UR37, -R88.reuse ;  /* 0x00000025640a7c23 */ /* 0x100fe20008010858 */
[----:B-1----:R-:W-:Y:S01]  /*4c10*/  FMNMX.FTZ R77, R59, R76, !PT ;  /* 0x0000004c3b4d7209 */ /* 0x002fe20007810000 */
[--C-:B------:R-:W-:Y:S01]  /*4c20*/  FFMA.FTZ R11, R101, UR37, -R88.reuse ;  /* 0x00000025650b7c23 */ /* 0x100fe20008010858 */
[----:B------:R-:W-:Y:S01]  /*4c30*/  FSEL R31, R31, -INF , !P1 ;  /* 0xff8000001f1f7808 */ /* 0x000fe20004800000 */
[--C-:B------:R-:W-:Y:S01]  /*4c40*/  FFMA.FTZ R56, R56, UR37, -R88.reuse ;  /* 0x0000002538387c23 */ /* 0x100fe20008010858 */
[----:B------:R-:W-:Y:S01]  /*4c50*/  FMNMX.FTZ R76, R62, R77, !PT ;  /* 0x0000004d3e4c7209 */ /* 0x000fe20007810000 */
[----:B------:R-:W0:Y:S01]  /*4c60*/  MUFU.EX2 R5, R5 ;  /* 0x0000000500057308 */ /* 0x000e220000000800 */
[----:B------:R-:W-:Y:S01]  /*4c70*/  ISETP.LT.OR P2, PT, R0, 0x9a, P2 ;  /* 0x0000009a0000780c */ /* 0x000fe20001741670 */
        /* <DEDUP_REMOVED lines=18> */
[----:B------:R-:W-:-:S03]  /*4da0*/  FFMA.FTZ R37, R37, UR37, -R88 ;  /* 0x0000002525257c23 */ /* 0x000fc60008010858 */
[----:B------:R-:W-:Y:S01]  /*4db0*/  FMNMX.FTZ R76, R42, R77, !PT ;  /* 0x0000004d2a4c7209 */ /* 0x000fe20007810000 */
[----:B------:R-:W3:Y:S03]  /*4dc0*/  MUFU.EX2 R8, R8 ;  /* 0x0000000800087308 */ /* 0x000ee60000000800 */
[----:B------:R-:W-:-:S04]  /*4dd0*/  FMNMX.FTZ R61, R43, R76, !PT ;  /* 0x0000004c2b3d7209 */ /* 0x000fc80007810000 */
[----:B------:R-:W-:Y:S01]  /*4de0*/  FMNMX.FTZ R76, R46, R61, !PT ;  /* 0x0000003d2e4c7209 */ /* 0x000fe20007810000 */
[----:B------:R4:W-:Y:S03]  /*4df0*/  MUFU.EX2 R77, R80 ;  /* 0x00000050004d7308 */ /* 0x0009e60000000800 */
[----:B------:R-:W-:-:S04]  /*4e00*/  FMNMX.FTZ R61, R47, R76, !PT ;  /* 0x0000004c2f3d7209 */ /* 0x000fc80007810000 */
[----:B------:R-:W-:Y:S01]  /*4e10*/  FMNMX.FTZ R76, R50, R61, !PT ;  /* 0x0000003d324c7209 */ /* 0x000fe20007810000 */
[----:B------:R-:W-:Y:S01]  /*4e20*/  MUFU.EX2 R73, R85 ;  /* 0x0000005500497308 */ /* 0x000fe20000000800 */
[----:B----4-:R-:W-:-:S02]  /*4e30*/  FFMA.FTZ R80, R40, UR37, -R88 ;  /* 0x0000002528507c23 */ /* 0x010fc40008010858 */
[----:B------:R-:W-:-:S04]  /*4e40*/  FMNMX.FTZ R61, R51, R76, !PT ;  /* 0x0000004c333d7209 */ /* 0x000fc80007810000 */
[----:B------:R-:W-:Y:S01]  /*4e50*/  FMNMX.FTZ R68, R54, R61, !PT ;  /* 0x0000003d36447209 */ /* 0x000fe20007810000 */
[----:B------:R-:W4:Y:S03]  /*4e60*/  MUFU.EX2 R9, R9 ;  /* 0x0000000900097308 */ /* 0x000f260000000800 */
[----:B------:R-:W-:Y:S01]  /*4e70*/  FMNMX.FTZ R81, R55, R68, !PT ;  /* 0x0000004437517209 */ /* 0x000fe20007810000 */
[----:B------:R-:W-:-:S03]  /*4e80*/  FFMA.FTZ R68, R69, UR37, -R88 ;  /* 0x0000002545447c23 */ /* 0x000fc60008010858 */
[----:B------:R-:W-:Y:S01]  /*4e90*/  FMNMX.FTZ R76, R26, R81, !PT ;  /* 0x000000511a4c7209 */ /* 0x000fe20007810000 */
[----:B------:R-:W-:-:S01]  /*4ea0*/  FFMA.FTZ R81, R41, UR37, -R88 ;  /* 0x0000002529517c23 */ /* 0x000fc20008010858 */
[----:B------:R-:W-:Y:S01]  /*4eb0*/  FSEL R41, R39, -INF , !P2 ;  /* 0xff80000027297808 */ /* 0x000fe20005000000 */
[----:B------:R-:W-:-:S01]  /*4ec0*/  FFMA.FTZ R39, R44, UR37, -R88 ;  /* 0x000000252c277c23 */ /* 0x000fc20008010858 */
[----:B------:R-:W-:Y:S01]  /*4ed0*/  FMNMX.FTZ R3, R27, R76, !PT ;  /* 0x0000004c1b037209 */ /* 0x000fe20007810000 */
[----:B------:R-:W-:-:S01]  /*4ee0*/  FFMA.FTZ R44, R45, UR37, -R88 ;  /* 0x000000252d2c7c23 */ /* 0x000fc20008010858 */
[--C-:B------:R-:W-:Y:S01]  /*4ef0*/  FFMA.FTZ R45, R48, UR37, -R88.reuse ;  /* 0x00000025302d7c23 */ /* 0x100fe20008010858 */
[----:B------:R-:W-:-:S01]  /*4f00*/  FFMA.FTZ R48, R49, UR37, -R88 ;  /* 0x0000002531307c23 */ /* 0x000fc20008010858 */
[----:B------:R-:W-:Y:S01]  /*4f10*/  FMNMX.FTZ R40, R30, R3, !PT ;  /* 0x000000031e287209 */ /* 0x000fe20007810000 */
[----:B------:R-:W-:-:S01]  /*4f20*/  FFMA.FTZ R49, R52, UR37, -R88 ;  /* 0x0000002534317c23 */ /* 0x000fc20008010858 */
[----:B------:R-:W-:Y:S01]  /*4f30*/  FFMA.FTZ R52, R53, UR37, -R88 ;  /* 0x0000002535347c23 */ /* 0x000fe20008010858 */
[----:B------:R-:W-:Y:S01]  /*4f40*/  IMAD.U32 R53, RZ, RZ, UR37 ;  /* 0x00000025ff357e24 */ /* 0x000fe2000f8e00ff */
[----:B------:R-:W-:Y:S01]  /*4f50*/  FMNMX.FTZ R69, R31, R40, !PT ;  /* 0x000000281f457209 */ /* 0x000fe20007810000 */
[----:B------:R-:W-:Y:S01]  /*4f60*/  MUFU.EX2 R61, R84 ;  /* 0x00000054003d7308 */ /* 0x000fe20000000800 */
[----:B------:R-:W-:-:S02]  /*4f70*/  FSEL R40, R38, -INF , !P5 ;  /* 0xff80000026287808 */ /* 0x000fc40006800000 */
[----:B------:R-:W-:-:S04]  /*4f80*/  FMNMX.FTZ R76, R34, R69, !PT ;  /* 0x00000045224c7209 */ /* 0x000fc80007810000 */
[----:B------:R-:W-:Y:S01]  /*4f90*/  FMNMX.FTZ R69, R35, R76, !PT ;  /* 0x0000004c23457209 */ /* 0x000fe20007810000 */
[----:B------:R5:W-:Y:S03]  /*4fa0*/  MUFU.EX2 R38, R81 ;  /* 0x0000005100267308 */ /* 0x000be60000000800 */
[----:B------:R-:W-:-:S04]  /*4fb0*/  FMNMX.FTZ R0, R40, R69, !PT ;  /* 0x0000004528007209 */ /* 0x000fc80007810000 */
[----:B------:R-:W-:Y:S01]  /*4fc0*/  FMNMX.FTZ R0, R41, R0, !PT ;  /* 0x0000000029007209 */ /* 0x000fe20007810000 */
[----:B------:R-:W4:Y:S04]  /*4fd0*/  MUFU.EX2 R10, R10 ;  /* 0x0000000a000a7308 */ /* 0x000f280000000800 */
[----:B------:R-:W0:Y:S04]  /*4fe0*/  SHFL.BFLY PT, R69, R0, 0x2, 0x1f ;  /* 0x0c401f0000457f89 */ /* 0x000e2800000e0000 */
[----:B------:R-:W4:Y:S08]  /*4ff0*/  MUFU.EX2 R11, R11 ;  /* 0x0000000b000b7308 */ /* 0x000f300000000800 */
[----:B------:R-:W4:Y:S08]  /*5000*/  MUFU.EX2 R12, R12 ;  /* 0x0000000c000c7308 */ /* 0x000f300000000800 */
[----:B------:R3:W-:Y:S01]  /*5010*/  MUFU.EX2 R3, R80 ;  /* 0x0000005000037308 */ /* 0x0007e20000000800 */
[----:B0-----:R-:W-:-:S07]  /*5020*/  FMNMX.FTZ R69, R0, R69, !PT ;  /* 0x0000004500457209 */ /* 0x001fce0007810000 */
[----:B------:R-:W-:Y:S01]  /*5030*/  MUFU.EX2 R14, R14 ;  /* 0x0000000e000e7308 */ /* 0x000fe20000000800 */
[----:B------:R-:W0:Y:S07]  /*5040*/  SHFL.BFLY PT, R0, R69, 0x1, 0x1f ;  /* 0x0c201f0045007f89 */ /* 0x000e2e00000e0000 */
[----:B------:R-:W-:Y:S08]  /*5050*/  MUFU.EX2 R20, R20 ;  /* 0x0000001400147308 */ /* 0x000ff00000000800 */
[----:B------:R-:W-:Y:S08]  /*5060*/  MUFU.EX2 R72, R72 ;  /* 0x0000004800487308 */ /* 0x000ff00000000800 */
[----:B------:R-:W-:Y:S01]  /*5070*/  MUFU.EX2 R56, R56 ;  /* 0x0000003800387308 */ /* 0x000fe20000000800 */
[----:B0-----:R-:W-:-:S04]  /*5080*/  FMNMX.FTZ R0, R69, R0, !PT ;  /* 0x0000000045007209 */ /* 0x001fc80007810000 */
[C---:B------:R-:W-:Y:S01]  /*5090*/  FSETP.NEU.FTZ.AND P1, PT, R0.reuse, -INF , PT ;  /* 0xff8000000000780b */ /* 0x040fe20003f3d000 */
[----:B------:R-:W-:-:S02]  /*50a0*/  FFMA.FTZ R53, R0, R53, -8 ;  /* 0xc100000000357423 */ /* 0x000fc40000010035 */
[----:B------:R-:W-:Y:S03]  /*50b0*/  MUFU.EX2 R57, R57 ;  /* 0x0000003900397308 */ /* 0x000fe60000000800 */
[----:B-----5:R-:W-:Y:S02]  /*50c0*/  FSEL R81, R53, RZ, P1 ;  /* 0x000000ff35517208 */ /* 0x020fe40000800000 */
        /* <DEDUP_REMOVED lines=9> */
[----:B-1----:R-:W-:Y:S01]  /*5160*/  FADD.FTZ R82, R6, R83 ;  /* 0x0000005306527221 */ /* 0x002fe20000010000 */
[----:B------:R-:W-:Y:S01]  /*5170*/  MUFU.EX2 R53, R53 ;  /* 0x0000003500357308 */ /* 0x000fe20000000800 */
[----:B------:R-:W-:-:S01]  /*5180*/  FFMA.FTZ R95, R95, UR37, -R81 ;  /* 0x000000255f5f7c23 */ /* 0x000fc20008010851 */
[----:B------:R-:W-:Y:S01]  /*5190*/  FFMA.FTZ R69, R98, UR37, -R81 ;  /* 0x0000002562457c23 */ /* 0x000fe20008010851 */
[----:B--2---:R-:W-:-:S01]  /*51a0*/  FADD.FTZ R83, R7, R82 ;  /* 0x0000005207537221 */ /* 0x004fc20000010000 */
[--C-:B---3--:R-:W-:Y:S01]  /*51b0*/  FFMA.FTZ R80, R99, UR37, -R81.reuse ;  /* 0x0000002563507c23 */ /* 0x108fe20008010851 */
[----:B------:R-:W-:-:S01]  /*51c0*/  FFMA.FTZ R102, R102, UR37, -R81 ;  /* 0x0000002566667c23 */ /* 0x000fc20008010851 */
[----:B------:R-:W-:Y:S01]  /*51d0*/  FFMA.FTZ R103, R103, UR37, -R81 ;  /* 0x0000002567677c23 */ /* 0x000fe20008010851 */
[----:B------:R-:W-:-:S01]  /*51e0*/  FADD.FTZ R82, R8, R83 ;  /* 0x0000005308527221 */ /* 0x000fc20000010000 */
[----:B------:R-:W0:Y:S01]  /*51f0*/  MUFU.EX2 R76, R76 ;  /* 0x0000004c004c7308 */ /* 0x000e220000000800 */
[----:B------:R-:W-:-:S01]  /*5200*/  FFMA.FTZ R74, R74, UR37, -R81 ;  /* 0x000000254a4a7c23 */ /* 0x000fc20008010851 */
[----:B------:R-:W-:Y:S01]  /*5210*/  FFMA.FTZ R75, R75, UR37, -R81 ;  /* 0x000000254b4b7c23 */ /* 0x000fe20008010851 */
[----:B----4-:R-:W-:-:S01]  /*5220*/  FADD.FTZ R83, R9, R82 ;  /* 0x0000005209537221 */ /* 0x010fc20000010000 */
[--C-:B------:R-:W-:Y:S01]  /*5230*/  FFMA.FTZ R86, R86, UR37, -R81.reuse ;  /* 0x0000002556567c23 */ /* 0x100fe20008010851 */
[----:B------:R-:W-:-:S01]  /*5240*/  FFMA.FTZ R87, R87, UR37, -R81 ;  /* 0x0000002557577c23 */ /* 0x000fc20008010851 */
[----:B------:R-:W-:Y:S01]  /*5250*/  FFMA.FTZ R58, R58, UR37, -R81 ;  /* 0x000000253a3a7c23 */ /* 0x000fe20008010851 */
[----:B------:R-:W-:-:S01]  /*5260*/  FADD.FTZ R82, R10, R83 ;  /* 0x000000530a527221 */ /* 0x000fc20000010000 */
[----:B------:R-:W1:Y:S01]  /*5270*/  MUFU.EX2 R94, R94 ;  /* 0x0000005e005e7308 */ /* 0x000e620000000800 */
[----:B------:R-:W-:-:S01]  /*5280*/  FFMA.FTZ R59, R59, UR37, -R81 ;  /* 0x000000253b3b7c23 */ /* 0x000fc20008010851 */
[----:B------:R-:W-:Y:S01]  /*5290*/  FFMA.FTZ R62, R62, UR37, -R81 ;  /* 0x000000253e3e7c23 */ /* 0x000fe20008010851 */
[----:B------:R-:W-:-:S01]  /*52a0*/  FADD.FTZ R89, R11, R82 ;  /* 0x000000520b597221 */ /* 0x000fc20000010000 */
[--C-:B------:R-:W-:Y:S01]  /*52b0*/  FFMA.FTZ R63, R63, UR37, -R81.reuse ;  /* 0x000000253f3f7c23 */ /* 0x100fe20008010851 */
[----:B------:R-:W-:-:S01]  /*52c0*/  FFMA.FTZ R66, R66, UR37, -R81 ;  /* 0x0000002542427c23 */ /* 0x000fc20008010851 */
[----:B------:R-:W-:Y:S01]  /*52d0*/  FFMA.FTZ R67, R67, UR37, -R81 ;  /* 0x0000002543437c23 */ /* 0x000fe20008010851 */
[----:B------:R-:W-:-:S01]  /*52e0*/  FADD.FTZ R88, R12, R89 ;  /* 0x000000590c587221 */ /* 0x000fc20000010000 */
        /* <DEDUP_REMOVED lines=10> */
[----:B------:R-:W-:Y:S01]  /*5390*/  FADD.FTZ R83, R13, R88 ;  /* 0x000000580d537221 */ /* 0x000fe20000010000 */
[----:B------:R-:W-:Y:S01]  /*53a0*/  F2FP.SATFINITE.E4M3.F32.PACK_AB_MERGE_C R88, R7, R6, RZ ;  /* 0x000000060758723e */ /* 0x000fe200048070ff */
[--C-:B------:R-:W-:Y:S01]  /*53b0*/  FFMA.FTZ R50, R50, UR37, -R81.reuse ;  /* 0x0000002532327c23 */ /* 0x100fe20008010851 */
[----:B------:R-:W-:-:S01]  /*53c0*/  FFMA.FTZ R51, R51, UR37, -R81 ;  /* 0x0000002533337c23 */ /* 0x000fc20008010851 */
[----:B------:R-:W-:Y:S01]  /*53d0*/  FADD.FTZ R6, R14, R83 ;  /* 0x000000530e067221 */ /* 0x000fe20000010000 */
[----:B------:R-:W-:Y:S01]  /*53e0*/  F2FP.SATFINITE.E4M3.F32.PACK_AB_MERGE_C R184, R5, R4, R88 ;  /* 0x0000000405b8723e */ /* 0x000fe20004807058 */
[----:B------:R-:W1:Y:S01]  /*53f0*/  MUFU.EX2 R80, R80 ;  /* 0x0000005000507308 */ /* 0x000e620000000800 */
[----:B--2---:R-:W-:-:S01]  /*5400*/  FADD.FTZ R82, R95, R82 ;  /* 0x000000525f527221 */ /* 0x004fc20000010000 */
        /* <DEDUP_REMOVED lines=8> */
[----:B------:R-:W-:Y:S01]  /*5490*/  F2FP.SATFINITE.E4M3.F32.PACK_AB_MERGE_C R82, R11, R10, RZ ;  /* 0x0000000a0b52723e */ /* 0x000fe200048070ff */
[----:B------:R-:W-:-:S01]  /*54a0*/  FADD.FTZ R11, R15, R6 ;  /* 0x000000060f0b7221 */ /* 0x000fc20000010000 */
[--C-:B------:R-:W-:Y:S01]  /*54b0*/  FFMA.FTZ R34, R34, UR37, -R81.reuse ;  /* 0x0000002522227c23 */ /* 0x100fe20008010851 */
[----:B------:R-:W-:-:S01]  /*54c0*/  FFMA.FTZ R35, R35, UR37, -R81 ;  /* 0x0000002523237c23 */ /* 0x000fc20008010851 */
[----:B------:R-:W-:Y:S01]  /*54d0*/  FFMA.FTZ R40, R40, UR37, -R81 ;  /* 0x0000002528287c23 */ /* 0x000fe20008010851 */
[----:B------:R-:W-:-:S01]  /*54e0*/  FADD.FTZ R10, R20, R11 ;  /* 0x0000000b140a7221 */ /* 0x000fc20000010000 */
[----:B------:R-:W0:Y:S01]  /*54f0*/  MUFU.EX2 R103, R103 ;  /* 0x0000006700677308 */ /* 0x000e220000000800 */
[----:B-1----:R-:W-:-:S01]  /*5500*/  FADD.FTZ R7, R80, R7 ;  /* 0x0000000750077221 */ /* 0x002fc20000010000 */
[----:B------:R-:W-:Y:S01]  /*5510*/  FFMA.FTZ R41, R41, UR37, -R81 ;  /* 0x0000002529297c23 */ /* 0x000fe20008010851 */
[----:B------:R-:W-:-:S02]  /*5520*/  F2FP.SATFINITE.E4M3.F32.PACK_AB_MERGE_C R14, R15, R14, RZ ;  /* 0x0000000e0f0e723e */ /* 0x000fc400048070ff */
[----:B------:R-:W-:Y:S02]  /*5530*/  F2FP.SATFINITE.E4M3.F32.PACK_AB_MERGE_C R94, R95, R94, RZ ;  /* 0x0000005e5f5e723e */ /* 0x000fe400048070ff */
[----:B------:R-:W-:Y:S01]  /*5540*/  F2FP.SATFINITE.E4M3.F32.PACK_AB_MERGE_C R186, R9, R8, R82 ;  /* 0x0000000809ba723e */ /* 0x000fe20004807052 */
[----:B------:R-:W1:Y:S01]  /*5550*/  MUFU.EX2 R74, R74 ;  /* 0x0000004a004a7308 */ /* 0x000e620000000800 */
[----:B--2---:R-:W-:-:S01]  /*5560*/  FADD.FTZ R6, R102, R7 ;  /* 0x0000000766067221 */ /* 0x004fc20000010000 */
[----:B------:R-:W-:Y:S01]  /*5570*/  FADD.FTZ R7, R21, R10 ;  /* 0x0000000a15077221 */ /* 0x000fe20000010000 */
[----:B------:R-:W-:Y:S02]  /*5580*/  F2FP.SATFINITE.E4M3.F32.PACK_AB_MERGE_C R180, R13, R12, R14 ;  /* 0x0000000c0db4723e */ /* 0x000fe4000480700e */
[----:B------:R-:W-:-:S03]  /*5590*/  F2FP.SATFINITE.E4M3.F32.PACK_AB_MERGE_C R185, R76, R53, R94 ;  /* 0x000000354cb9723e */ /* 0x000fc6000480705e */
[----:B------:R-:W2:Y:S01]  /*55a0*/  MUFU.EX2 R75, R75 ;  /* 0x0000004b004b7308 */ /* 0x000ea20000000800 */
[----:B0-----:R-:W-:-:S01]  /*55b0*/  FADD.FTZ R5, R103, R6 ;  /* 0x0000000667057221 */ /* 0x001fc20000010000 */
[----:B------:R-:W-:Y:S01]  /*55c0*/  FADD.FTZ R6, R72, R7 ;  /* 0x0000000748067221 */ /* 0x000fe20000010000 */
[----:B------:R-:W-:Y:S02]  /*55d0*/  F2FP.SATFINITE.E4M3.F32.PACK_AB_MERGE_C R72, R73, R72, RZ ;  /* 0x000000484948723e */ /* 0x000fe400048070ff */
[----:B------:R-:W-:Y:S01]  /*55e0*/  F2FP.SATFINITE.E4M3.F32.PACK_AB_MERGE_C R102, R103, R102, RZ ;  /* 0x000000666766723e */ /* 0x000fe200048070ff */
[----:B------:R-:W-:-:S01]  /*55f0*/  FADD.FTZ R73, R73, R6 ;  /* 0x0000000649497221 */ /* 0x000fc20000010000 */
[----:B------:R-:W-:Y:S01]  /*5600*/  F2FP.SATFINITE.E4M3.F32.PACK_AB_MERGE_C R182, R21, R20, R72 ;  /* 0x0000001415b6723e */ /* 0x000fe20004807048 */
[----:B------:R-:W0:Y:S01]  /*5610*/  MUFU.EX2 R84, R84 ;  /* 0x0000005400547308 */ /* 0x000e220000000800 */
[----:B-1----:R-:W-:-:S01]  /*5620*/  FADD.FTZ R4, R74, R5 ;  /* 0x000000054a047221 */ /* 0x002fc20000010000 */
[----:B------:R-:W-:Y:S01]  /*5630*/  FADD.FTZ R6, R56, R73 ;  /* 0x0000004938067221 */ /* 0x000fe20000010000 */
[----:B------:R-:W-:-:S03]  /*5640*/  F2FP.SATFINITE.E4M3.F32.PACK_AB_MERGE_C R187, R80, R69, R102 ;  /* 0x0000004550bb723e */ /* 0x000fc60004807066 */
[----:B------:R-:W-:Y:S02]  /*5650*/  FADD.FTZ R7, R57, R6 ;  /* 0x0000000639077221 */ /* 0x000fe40000010000 */
        /* <DEDUP_REMOVED lines=19> */
[----:B0-----:R-:W-:Y:S01]  /*5790*/  F2FP.SATFINITE.E4M3.F32.PACK_AB_MERGE_C R6, R77, R60, RZ ;  /* 0x0000003c4d06723e */ /* 0x001fe200048070ff */
[----:B------:R-:W-:-:S03]  /*57a0*/  FADD.FTZ R60, R60, R7 ;  /* 0x000000073c3c7221 */ /* 0x000fc60000010000 */
[----:B------:R-:W-:Y:S01]  /*57b0*/  F2FP.SATFINITE.E4M3.F32.PACK_AB_MERGE_C R176, R57, R56, R6 ;  /* 0x0000003839b0723e */ /* 0x000fe20004807006 */
[----:B------:R-:W-:-:S02]  /*57c0*/  FADD.FTZ R77, R77, R60 ;  /* 0x0000003c4d4d7221 */ /* 0x000fc40000010000 */
        /* <DEDUP_REMOVED lines=14> */
[----:B------:R-:W-:Y:S01]  /*58b0*/  MUFU.EX2 R39, R39 ;  /* 0x0000002700277308 */ /* 0x000fe20000000800 */
[----:B-1----:R-:W-:Y:S01]  /*58c0*/  F2FP.SATFINITE.E4M3.F32.PACK_AB_MERGE_C R7, R68, R61, RZ ;  /* 0x0000003d4407723e */ /* 0x002fe200048070ff */
[----:B------:R-:W-:-:S03]  /*58d0*/  FADD.FTZ R61, R61, R6 ;  /* 0x000000063d3d7221 */ /* 0x000fc60000010000 */
[----:B------:R-:W-:Y:S01]  /*58e0*/  F2FP.SATFINITE.E4M3.F32.PACK_AB_MERGE_C R178, R65, R64, R7 ;  /* 0x0000004041b2723e */ /* 0x000fe20004807007 */
[----:B------:R-:W-:-:S02]  /*58f0*/  FADD.FTZ R68, R68, R61 ;  /* 0x0000003d44447221 */ /* 0x000fc40000010000 */
[----:B------:R-:W0:Y:S01]  /*5900*/  MUFU.EX2 R44, R44 ;  /* 0x0000002c002c7308 */ /* 0x000e220000000800 */
[----:B--2---:R-:W-:-:S07]  /*5910*/  FADD.FTZ R4, R66, R5 ;  /* 0x0000000542047221 */ /* 0x004fce0000010000 */
[----:B------:R-:W1:Y:S08]  /*5920*/  MUFU.EX2 R67, R67 ;  /* 0x0000004300437308 */ /* 0x000e700000000800 */
[----:B------:R-:W2:Y:S01]  /*5930*/  MUFU.EX2 R70, R70 ;  /* 0x0000004600467308 */ /* 0x000ea20000000800 */
[----:B0-----:R-:W-:-:S04]  /*5940*/  F2FP.SATFINITE.E4M3.F32.PACK_AB_MERGE_C R6, R44, R39, RZ ;  /* 0x000000272c06723e */ /* 0x001fc800048070ff */
[----:B------:R-:W-:Y:S01]  /*5950*/  F2FP.SATFINITE.E4M3.F32.PACK_AB_MERGE_C R172, R38, R3, R6 ;  /* 0x0000000326ac723e */ /* 0x000fe20004807006 */
[----:B------:R-:W-:-:S02]  /*5960*/  FADD.FTZ R3, R3, R68 ;  /* 0x0000004403037221 */ /* 0x000fc40000010000 */
        /* <DEDUP_REMOVED lines=8> */
[----:B0-----:R-:W-:-:S01]  /*59f0*/  FADD.FTZ R3, R71, R4 ;  /* 0x0000000447037221 */ /* 0x001fc20000010000 */
[----:B------:R-:W-:-:S04]  /*5a00*/  F2FP.SATFINITE.E4M3.F32.PACK_AB_MERGE_C R70, R71, R70, RZ ;  /* 0x000000464746723e */ /* 0x000fc800048070ff */
[----:B------:R-:W-:Y:S02]  /*5a10*/  F2FP.SATFINITE.E4M3.F32.PACK_AB_MERGE_C R179, R67, R66, R70 ;  /* 0x0000004243b3723e */ /* 0x000fe40004807046 */
[----:B------:R-:W0:Y:S01]  /*5a20*/  MUFU.EX2 R46, R46 ;  /* 0x0000002e002e7308 */ /* 0x000e220000000800 */
[----:B-1----:R-:W-:-:S07]  /*5a30*/  FADD.FTZ R4, R42, R3 ;  /* 0x000000032a047221 */ /* 0x002fce0000010000 */
[----:B------:R-:W-:Y:S01]  /*5a40*/  MUFU.EX2 R49, R49 ;  /* 0x0000003100317308 */ /* 0x000fe20000000800 */
[----:B--2---:R-:W-:-:S07]  /*5a50*/  FADD.FTZ R3, R43, R4 ;  /* 0x000000042b037221 */ /* 0x004fce0000010000 */
[----:B------:R-:W1:Y:S01]  /*5a60*/  MUFU.EX2 R52, R52 ;  /* 0x0000003400347308 */ /* 0x000e620000000800 */
[----:B0-----:R-:W-:-:S07]  /*5a70*/  FADD.FTZ R4, R46, R3 ;  /* 0x000000032e047221 */ /* 0x001fce0000010000 */
[----:B------:R-:W0:Y:S08]  /*5a80*/  MUFU.EX2 R47, R47 ;  /* 0x0000002f002f7308 */ /* 0x000e300000000800 */
[----:B------:R-:W-:Y:S01]  /*5a90*/  MUFU.EX2 R45, R45 ;  /* 0x0000002d002d7308 */ /* 0x000fe20000000800 */
[----:B-1----:R-:W-:-:S07]  /*5aa0*/  F2FP.SATFINITE.E4M3.F32.PACK_AB_MERGE_C R5, R52, R49, RZ ;  /* 0x000000313405723e */ /* 0x002fce00048070ff */
[----:B------:R-:W1:Y:S01]  /*5ab0*/  MUFU.EX2 R48, R48 ;  /* 0x0000003000307308 */ /* 0x000e620000000800 */
[C---:B0-----:R-:W-:Y:S01]  /*5ac0*/  F2FP.SATFINITE.E4M3.F32.PACK_AB_MERGE_C R46, R47.reuse, R46, RZ ;  /* 0x0000002e2f2e723e */ /* 0x041fe200048070ff */
[----:B------:R-:W-:-:S03]  /*5ad0*/  FADD.FTZ R47, R47, R4 ;  /* 0x000000042f2f7221 */ /* 0x000fc60000010000 */
[----:B------:R-:W-:-:S03]  /*5ae0*/  F2FP.SATFINITE.E4M3.F32.PACK_AB_MERGE_C R173, R43, R42, R46 ;  /* 0x0000002a2bad723e */ /* 0x000fc6000480702e */
[----:B------:R-:W-:Y:S08]  /*5af0*/  MUFU.EX2 R28, R28 ;  /* 0x0000001c001c7308 */ /* 0x000ff00000000800 */
[----:B------:R-:W0:Y:S01]  /*5b00*/  MUFU.EX2 R29, R29 ;  /* 0x0000001d001d7308 */ /* 0x000e220000000800 */
[----:B-1----:R-:W-:Y:S01]  /*5b10*/  F2FP.SATFINITE.E4M3.F32.PACK_AB_MERGE_C R174, R48, R45, R5 ;  /* 0x0000002d30ae723e */ /* 0x002fe20004807005 */
[----:B------:R-:W-:-:S04]  /*5b20*/  FADD.FTZ R45, R45, R44 ;  /* 0x0000002c2d2d7221 */ /* 0x000fc80000010000 */
[----:B------:R-:W-:Y:S02]  /*5b30*/  FADD.FTZ R48, R48, R45 ;  /* 0x0000002d30307221 */ /* 0x000fe40000010000 */
[----:B------:R-:W1:Y:S02]  /*5b40*/  MUFU.EX2 R50, R50 ;  /* 0x0000003200327308 */ /* 0x000e640000000800 */
[----:B------:R-:W-:-:S04]  /*5b50*/  FADD.FTZ R49, R49, R48 ;  /* 0x0000003031317221 */ /* 0x000fc80000010000 */
[----:B------:R-:W-:Y:S02]  /*5b60*/  FADD.FTZ R49, R52, R49 ;  /* 0x0000003134317221 */ /* 0x000fe40000010000 */
[----:B------:R-:W-:Y:S01]  /*5b70*/  MUFU.EX2 R24, R24 ;  /* 0x0000001800187308 */ /* 0x000fe20000000800 */
[----:B0-----:R-:W-:-:S07]  /*5b80*/  F2FP.SATFINITE.E4M3.F32.PACK_AB_MERGE_C R3, R29, R28, RZ ;  /* 0x0000001c1d03723e */ /* 0x001fce00048070ff */
[----:B------:R-:W0:Y:S01]  /*5b90*/  MUFU.EX2 R25, R25 ;  /* 0x0000001900197308 */ /* 0x000e220000000800 */
[----:B-1----:R-:W-:-:S07]  /*5ba0*/  FADD.FTZ R4, R50, R47 ;  /* 0x0000002f32047221 */ /* 0x002fce0000010000 */
[----:B------:R-:W1:Y:S08]  /*5bb0*/  MUFU.EX2 R51, R51 ;  /* 0x0000003300337308 */ /* 0x000e700000000800 */
[----:B------:R-:W2:Y:S01]  /*5bc0*/  MUFU.EX2 R54, R54 ;  /* 0x0000003600367308 */ /* 0x000ea20000000800 */
[----:B0-----:R-:W-:Y:S01]  /*5bd0*/  F2FP.SATFINITE.E4M3.F32.PACK_AB_MERGE_C R168, R25, R24, R3 ;  /* 0x0000001819a8723e */ /* 0x001fe20004807003 */
[----:B------:R-:W-:-:S04]  /*5be0*/  FADD.FTZ R24, R24, R49 ;  /* 0x0000003118187221 */ /* 0x000fc80000010000 */
[----:B------:R-:W-:Y:S02]  /*5bf0*/  FADD.FTZ R25, R25, R24 ;  /* 0x0000001819197221 */ /* 0x000fe40000010000 */
[----:B------:R-:W0:Y:S01]  /*5c00*/  MUFU.EX2 R55, R55 ;  /* 0x0000003700377308 */ /* 0x000e220000000800 */
[----:B-1----:R-:W-:-:S01]  /*5c10*/  FADD.FTZ R3, R51, R4 ;  /* 0x0000000433037221 */ /* 0x002fc20000010000 */
[----:B------:R-:W-:-:S04]  /*5c20*/  FADD.FTZ R28, R28, R25 ;  /* 0x000000191c1c7221 */ /* 0x000fc80000010000 */
[----:B------:R-:W-:Y:S02]  /*5c30*/  FADD.FTZ R29, R29, R28 ;  /* 0x0000001c1d1d7221 */ /* 0x000fe40000010000 */
[----:B------:R-:W1:Y:S01]  /*5c40*/  MUFU.EX2 R26, R26 ;  /* 0x0000001a001a7308 */ /* 0x000e620000000800 */
[----:B--2---:R-:W-:-:S07]  /*5c50*/  FADD.FTZ R4, R54, R3 ;  /* 0x0000000336047221 */ /* 0x004fce0000010000 */
[----:B------:R-:W2:Y:S01]  /*5c60*/  MUFU.EX2 R27, R27 ;  /* 0x0000001b001b7308 */ /* 0x000ea20000000800 */
[C---:B0-----:R-:W-:Y:S01]  /*5c70*/  F2FP.SATFINITE.E4M3.F32.PACK_AB_MERGE_C R54, R55.reuse, R54, RZ ;  /* 0x000000363736723e */ /* 0x041fe200048070ff */
[----:B------:R-:W-:-:S03]  /*5c80*/  FADD.FTZ R55, R55, R4 ;  /* 0x0000000437377221 */ /* 0x000fc60000010000 */
[----:B------:R-:W-:-:S03]  /*5c90*/  F2FP.SATFINITE.E4M3.F32.PACK_AB_MERGE_C R175, R51, R50, R54 ;  /* 0x0000003233af723e */ /* 0x000fc60004807036 */
        /* <DEDUP_REMOVED lines=13> */
[----:B------:R-:W0:Y:S08]  /*5d70*/  MUFU.EX2 R34, R34 ;  /* 0x0000002200227308 */ /* 0x000e300000000800 */
[----:B------:R-:W2:Y:S01]  /*5d80*/  MUFU.EX2 R35, R35 ;  /* 0x0000002300237308 */ /* 0x000ea20000000800 */
[----:B-1----:R-:W-:Y:S01]  /*5d90*/  F2FP.SATFINITE.E4M3.F32.PACK_AB_MERGE_C R170, R33, R32, R5 ;  /* 0x0000002021aa723e */ /* 0x002fe20004807005 */
[----:B------:R-:W-:-:S04]  /*5da0*/  FADD.FTZ R32, R32, R29 ;  /* 0x0000001d20207221 */ /* 0x000fc80000010000 */
[----:B------:R-:W-:Y:S02]  /*5db0*/  FADD.FTZ R33, R33, R32 ;  /* 0x0000002021217221 */ /* 0x000fe40000010000 */
[----:B------:R-:W1:Y:S01]  /*5dc0*/  MUFU.EX2 R40, R40 ;  /* 0x0000002800287308 */ /* 0x000e620000000800 */
[----:B0-----:R-:W-:-:S01]  /*5dd0*/  FADD.FTZ R4, R34, R31 ;  /* 0x0000001f22047221 */ /* 0x001fc20000010000 */
[----:B------:R-:W-:-:S06]  /*5de0*/  FADD.FTZ R36, R36, R33 ;  /* 0x0000002124247221 */ /* 0x000fcc0000010000 */
[----:B------:R-:W0:Y:S01]  /*5df0*/  MUFU.EX2 R41, R41 ;  /* 0x0000002900297308 */ /* 0x000e220000000800 */
[----:B--2---:R-:W-:-:S04]  /*5e00*/  FADD.FTZ R3, R35, R4 ;  /* 0x0000000423037221 */ /* 0x004fc80000010000 */
[----:B-1----:R-:W-:Y:S01]  /*5e10*/  FADD.FTZ R4, R40, R3 ;  /* 0x0000000328047221 */ /* 0x002fe20000010000 */
[----:B------:R-:W-:Y:S01]  /*5e20*/  VIADD R3, R105, 0xfffffffe ;  /* 0xfffffffe69037836 */ /* 0x000fe20000000000 */
[C---:B0-----:R-:W-:Y:S02]  /*5e30*/  F2FP.SATFINITE.E4M3.F32.PACK_AB_MERGE_C R5, R41.reuse, R40, RZ ;  /* 0x000000282905723e */ /* 0x041fe400048070ff */
        /* <DEDUP_REMOVED lines=14> */
.L_x_1201:
[----:B------:R-:W-:-:S11]  /*5f20*/  UISETP.NE.AND UP2, UPT, UR7, 0x1, UPT ;  /* 0x000000010700788c */ /* 0x000fd6000bf45270 */
[----:B------:R-:W-:Y:S02]  /*5f30*/  @UP2 ULDC.64 UR10, c[0x0][0x9e8] ;  /* 0x00027a00000a2ab9 */ /* 0x000fe40000000a00 */
[----:B------:R-:W-:-:S04]  /*5f40*/  UIMAD.WIDE.U32 UR14, UR18, UR10, URZ ;  /* 0x0000000a120e72a5 */ /* 0x000fc8000f8e003f */
[----:B------:R-:W-:-:S12]  /*5f50*/  @UP2 USHF.R.U32.HI UR18, URZ, UR11, UR15 ;  /* 0x0000000b3f122299 */ /* 0x000fd8000801160f */
.L_x_1202:
[----:B------:R-:W-:-:S04]  /*5f60*/  UIMAD UR7, UR18, UR7, UR7 ;  /* 0x00000007120772a4 */ /* 0x000fc8000f8e0207 */
[----:B------:R-:W-:-:S04]  /*5f70*/  UISETP.LT.AND UP2, UPT, UR6, UR7, UPT ;  /* 0x000000070600728c */ /* 0x000fc8000bf41270 */
[----:B------:R-:W-:-:S12]  /*5f80*/  USEL UR6, UR6, UR7, UP2 ;  /* 0x0000000706067287 */ /* 0x000fd80009000000 */
.L_x_1200:
        /* <DEDUP_REMOVED lines=43> */
.L_x_1221:
        /* <DEDUP_REMOVED lines=9> */
.L_x_1205:
[----:B------:R-:W-:Y:S01]  /*62d0*/  ULEA UR6, UR58, UR41, 0x3 ;  /* 0x000000293a067291 */ /* 0x000fe2000f8e183f */
[----:B------:R-:W-:-:S05]  /*62e0*/  IMAD.U32 R6, RZ, RZ, UR57 ;  /* 0x00000039ff067e24 */ /* 0x000fca000f8e00ff */
[----:B------:R-:W-:-:S04]  /*62f0*/  SHF.L.U32 R6, R6, 0x1f, RZ ;  /* 0x0000001f06067819 */ /* 0x000fc800000006ff */
[----:B------:R0:W1:Y:S01]  /*6300*/  SYNCS.PHASECHK.TRANS64.TRYWAIT P1, [UR6+0x29830], R6 ;  /* 0x02983006ff0075a7 */ /* 0x0000620008020146 */
[----:B------:R-:W-:Y:S05]  /*6310*/  @!P0 BRA `(.L_x_1206) ;  /* 0x0000000000048947 */ /* 0x000fea0003800000 */
[----:B------:R-:W-:Y:S01]  /*6320*/  BPT.TRAP 0x1 ;  /* 0x000000040000795c */ /* 0x000fe20000300000 */
.L_x_1206:
[----:B-1----:R-:W-:Y:S05]  /*6330*/  @P1 BRA `(.L_x_1204) ;  /* 0x0000000000081947 */ /* 0x002fea0003800000 */
[----:B------:R-:W1:Y:S02]  /*6340*/  SYNCS.PHASECHK.TRANS64.TRYWAIT P1, [UR6+0x29830], R6 ;  /* 0x02983006ff0075a7 */ /* 0x000e640008020146 */
[----:B-1----:R-:W-:Y:S05]  /*6350*/  @!P1 BRA `(.L_x_1207) ;  /* 0x0000014c00449947 */ /* 0x002fea0003800000 */
.L_x_1204:
        /* <DEDUP_REMOVED lines=188> */
.L_x_1209:
[----:B------:R-:W-:Y:S01]  /*6f20*/  ULEA UR6, UR51, UR41, 0x3 ;  /* 0x0000002933067291 */ /* 0x000fe2000f8e183f */
[----:B------:R-:W-:-:S05]  /*6f30*/  IMAD.U32 R6, RZ, RZ, UR45 ;  /* 0x0000002dff067e24 */ /* 0x000fca000f8e00ff */
[----:B------:R-:W-:-:S04]  /*6f40*/  SHF.L.U32 R6, R6, 0x1f, RZ ;  /* 0x0000001f06067819 */ /* 0x000fc800000006ff */
[----:B------:R0:W1:Y:S01]  /*6f50*/  SYNCS.PHASECHK.TRANS64.TRYWAIT P1, [UR6+0x29850], R6 ;  /* 0x02985006ff0075a7 */ /* 0x0000620008020146 */
[----:B------:R-:W-:Y:S05]  /*6f60*/  @!P0 BRA `(.L_x_1210) ;  /* 0x0000000000048947 */ /* 0x000fea0003800000 */
[----:B------:R-:W-:Y:S01]  /*6f70*/  BPT.TRAP 0x1 ;  /* 0x000000040000795c */ /* 0x000fe20000300000 */
.L_x_1210:
[----:B-1----:R-:W-:Y:S05]  /*6f80*/  @P1 BRA `(.L_x_1208) ;  /* 0x0000000000081947 */ /* 0x002fea0003800000 */
[----:B------:R-:W1:Y:S02]  /*6f90*/  SYNCS.PHASECHK.TRANS64.TRYWAIT P1, [UR6+0x29850], R6 ;  /* 0x02985006ff0075a7 */ /* 0x000e640008020146 */
[----:B-1----:R-:W-:Y:S05]  /*6fa0*/  @!P1 BRA `(.L_x_1211) ;  /* 0x0000014000489947 */ /* 0x002fea0003800000 */
.L_x_1208:
[----:B------:R-:W-:Y:S01]  /*6fb0*/  UIADD3 UR6, UR41, 0x400, URZ ;  /* 0x0000040029067890 */ /* 0x000fe2000fffe03f */
[----:B------:R-:W-:Y:S01]  /*6fc0*/  WARPGROUP.ARRIVE ;  /* 0x00000000000079c5 */ /* 0x000fe20000000000 */
[----:B------:R-:W-:-:S05]  /*6fd0*/  UMOV UR7, 0xc0000010 ;  /* 0xc000001000077882 */ /* 0x000fca0000000000 */
[----:B------:R-:W2:Y:S01]  /*6fe0*/  S2R R9, SR_TID.X ;  /* 0x0000000000097919 */ /* 0x000ea20000002100 */
[----:B------:R-:W-:Y:S01]  /*6ff0*/  USHF.R.U32.HI UR6, URZ, 0x4, UR6 ;  /* 0x000000043f067899 */ /* 0x000fe20008011606 */
[----:B------:R-:W-:Y:S01]  /*7000*/  PLOP3.LUT P1, PT, PT, PT, UP0, 0x80, 0x0 ;  /* 0x000000000000781c */ /* 0x000fe20003f2f008 */
[----:B-1----:R-:W-:Y:S01]  /*7010*/  VIADD R7, R19, UR36 ;  /* 0x0000002413077c36 */ /* 0x002fe20008000000 */
[----:B------:R-:W-:Y:S01]  /*7020*/  PLOP3.LUT P2, PT, PT, PT, UP0, 0x80, 0x0 ;  /* 0x000000000000781c */ /* 0x000fe20003f4f008 */
[----:B------:R-:W-:Y:S01]  /*7030*/  ULOP3.LUT UR6, UR6, 0x3fff, URZ, 0xc0, !UPT ;  /* 0x00003fff06067892 */ /* 0x000fe2000f8ec03f */
[----:B0-----:R-:W-:Y:S02]  /*7040*/  IMAD.U32 R6, RZ, RZ, UR58 ;  /* 0x0000003aff067e24 */ /* 0x001fe4000f8e00ff */
        /* <DEDUP_REMOVED lines=9> */
[----:B------:R-:W-:Y:S01]  /*70e0*/  IADD3 R10, -R9, 0xb, RZ ;  /* 0x0000000b090a7810 */ /* 0x000fe20007ffe1ff */
[----:B------:R-:W-:-:S06]  /*70f0*/  VIADD R9, R197, 0x1 ;  /* 0x00000001c5097836 */ /* 0x000fcc0000000000 */
        /* <DEDUP_REMOVED lines=26> */
[----:B------:R-:W-:Y:S01]  /*72a0*/  IMAD R8, R18, -0x2, R9 ;  /* 0xfffffffe12087824 */ /* 0x000fe200078e0209 */
[----:B------:R-:W-:-:S03]  /*72b0*/  ULOP3.LUT UR6, URZ, UR55, URZ, 0x33, !UPT ;  /* 0x000000373f067292 */ /* 0x000fc6000f8e333f */
[----:B------:R-:W0:Y:S01]  /*72c0*/  SHFL.IDX PT, R13, R7, RZ, 0x1c1f ;  /* 0x001c1fff070d7589 */ /* 0x000e2200000e0000 */
[----:B------:R-:W-:Y:S02]  /*72d0*/  WARPGROUP.DEPBAR.LE gsb0, 0x0 ;  /* 0x00008000000079c5 */ /* 0x000fe40000010000 */
[----:B------:R1:W-:Y:S06]  /*72e0*/  BAR.ARV R10, 0x100 ;  /* 0x0004000a0000751d */ /* 0x0003ec0000002000 */
[----:B------:R2:W-:Y:S02]  /*72f0*/  @!P3 SYNCS.ARRIVE.TRANS64.RED.A1T0 RZ, [R6+URZ], RZ ;  /* 0x000000ff06ffb9a7 */ /* 0x0005e4000810043f */
[----:B--2---:R-:W-:Y:S01]  /*7300*/  IADD3 R6, -R17, R8, R16 ;  /* 0x0000000811067210 */ /* 0x004fe20007ffe110 */
[----:B------:R-:W-:-:S04]  /*7310*/  VIADD R8, R8, 0xffffffff ;  /* 0xffffffff08087836 */ /* 0x000fc80000000000 */
[C---:B------:R-:W-:Y:S02]  /*7320*/  VIADD R9, R6.reuse, UR56 ;  /* 0x0000003806097c36 */ /* 0x040fe40008000000 */
[----:B------:R-:W-:Y:S02]  /*7330*/  VIADD R6, R6, UR6 ;  /* 0x0000000606067c36 */ /* 0x000fe40008000000 */
[--C-:B0-----:R-:W-:Y:S02]  /*7340*/  IMAD.IADD R11, R9, 0x1, R13.reuse ;  /* 0x00000001090b7824 */ /* 0x101fe400078e020d */
[----:B-1----:R-:W-:Y:S01]  /*7350*/  IMAD.IADD R10, R6, 0x1, R13 ;  /* 0x00000001060a7824 */ /* 0x002fe200078e020d */
[----:B------:R-:W-:Y:S06]  /*7360*/  @P1 BRA `(.L_x_1212) ;  /* 0x0000000000541947 */ /* 0x000fec0003800000 */
[----:B------:R-:W-:Y:S01]  /*7370*/  IADD3 R13, -R17, R16, R13 ;  /* 0x00000010110d7210 */ /* 0x000fe20007ffe10d */
        /* <DEDUP_REMOVED lines=11> */
.L_x_1214:
[----:B------:R-:W-:-:S05]  /*7430*/  IMAD.U32 R14, RZ, RZ, UR54 ;  /* 0x00000036ff0e7e24 */ /* 0x000fca000f8e00ff */
[----:B------:R-:W-:-:S13]  /*7440*/  ISETP.NE.AND P1, PT, R14, 0x1, PT ;  /* 0x000000010e00780c */ /* 0x000fda0003f25270 */
[----:B------:R-:W0:Y:S02]  /*7450*/  @P1 LDC.64 R20, c[0x0][0x9e8] ;  /* 0x00027a00ff141b82 */ /* 0x000e240000000a00 */
[----:B0-----:R-:W-:-:S05]  /*7460*/  @P1 IMAD.HI.U32 R12, R13, R20, RZ ;  /* 0x000000140d0c1227 */ /* 0x001fca00078e00ff */
[----:B------:R-:W-:-:S07]  /*7470*/  @P1 SHF.R.U32.HI R13, RZ, R21, R12 ;  /* 0x00000015ff0d1219 */ /* 0x000fce000001160c */
.L_x_1215:
[----:B------:R-:W-:Y:S05]  /*7480*/  BSYNC B0 ;  /* 0x0000000000007941 */ /* 0x000fea0003800000 */
.L_x_1213:
[----:B------:R-:W-:-:S05]  /*7490*/  IMAD R13, R13, R14, R8 ;  /* 0x0000000e0d0d7224 */ /* 0x000fca00078e0208 */
[----:B------:R-:W-:Y:S02]  /*74a0*/  VIADDMNMX R11, R13, R14, R11, PT ;  /* 0x0000000e0d0b7246 */ /* 0x000fe4000380010b */
[----:B------:R-:W-:-:S07]  /*74b0*/  VIMNMX R10, R10, R13, !PT ;  /* 0x0000000d0a0a7248 */ /* 0x000fce0007fe0100 */
.L_x_1212:
[C---:B------:R-:W-:Y:S01]  /*74c0*/  ISETP.GE.AND P1, PT, R197.reuse, 0x2, PT ;  /* 0x00000002c500780c */ /* 0x040fe20003f26270 */
[----:B------:R-:W0:Y:S01]  /*74d0*/  SHFL.IDX PT, R7, R7, 0x1, 0x1c1f ;  /* 0x003c1f0007077f89 */ /* 0x000e2200000e0000 */
        /* <DEDUP_REMOVED lines=210> */
.L_x_1218:
[----:B------:R-:W-:-:S05]  /*8200*/  IMAD.U32 R197, RZ, RZ, UR54 ;  /* 0x00000036ffc57e24 */ /* 0x000fca000f8e00ff */
[----:B------:R-:W-:-:S13]  /*8210*/  ISETP.NE.AND P6, PT, R197, 0x1, PT ;  /* 0x00000001c500780c */ /* 0x000fda0003fc5270 */
[----:B------:R-:W0:Y:S02]  /*8220*/  @P6 LDC.64 R6, c[0x0][0x9e8] ;  /* 0x00027a00ff066b82 */ /* 0x000e240000000a00 */
[----:B0-----:R-:W-:-:S05]  /*8230*/  @P6 IMAD.HI.U32 R6, R11, R6, RZ ;  /* 0x000000060b066227 */ /* 0x001fca00078e00ff */
[----:B------:R-:W-:-:S07]  /*8240*/  @P6 SHF.R.U32.HI R11, RZ, R7, R6 ;  /* 0x00000007ff0b6219 */ /* 0x000fce0000011606 */
.L_x_1219:
[----:B------:R-:W-:Y:S05]  /*8250*/  BSYNC B0 ;  /* 0x0000000000007941 */ /* 0x000fea0003800000 */
.L_x_1217:
[----:B------:R-:W-:-:S05]  /*8260*/  IMAD R8, R11, R197, R8 ;  /* 0x000000c50b087224 */ /* 0x000fca00078e0208 */
[----:B------:R-:W-:Y:S02]  /*8270*/  VIADDMNMX R9, R8, R197, R9, PT ;  /* 0x000000c508097246 */ /* 0x000fe40003800109 */
[----:B------:R-:W-:-:S07]  /*8280*/  VIMNMX R10, R10, R8, !PT ;  /* 0x000000080a0a7248 */ /* 0x000fce0007fe0100 */
.L_x_1216:
        /* <DEDUP_REMOVED lines=72> */
[C---:B------:R-:W-:Y:S02]  /*8710*/  ISETP.LT.OR P1, PT, R9.reuse, 0x49, P1 ;  /* 0x000000490900780c */ /* 0x040fe40000f21670 */
        /* <DEDUP_REMOVED lines=23> */
[C---:B------:R-:W-:Y:S02]  /*8890*/  ISETP.GT.AND P1, PT, R10.reuse, 0x58, !P1 ;  /* 0x000000580a00780c */ /* 0x040fe40004f24270 */
        /* <DEDUP_REMOVED lines=14> */
[C---:B------:R-:W-:Y:S02]  /*8980*/  ISETP.GT.AND P1, PT, R10.reuse, 0x60, !P1 ;  /* 0x000000600a00780c */ /* 0x040fe40004f24270 */
[----:B------:R-:W-:Y:S02]  /*8990*/  ISETP.GT.AND P5, PT, R10, 0x98, !P5 ;  /* 0x000000980a00780c */ /* 0x000fe40006fa4270 */
[----:B------:R-:W-:Y:S02]  /*89a0*/  ISETP.LT.OR P1, PT, R9, 0x61, P1 ;  /* 0x000000610900780c */ /* 0x000fe40000f21670 */
[----:B0-----:R-:W-:-:S02]  /*89b0*/  FMNMX.FTZ R11, R7, R6, !PT ;  /* 0x00000006070b7209 */ /* 0x001fc40007810000 */
[----:B------:R-:W-:Y:S02]  /*89c0*/  FSEL R106, R106, -INF , !P1 ;  /* 0xff8000006a6a7808 */ /* 0x000fe40004800000 */
[----:B------:R-:W-:Y:S01]  /*89d0*/  ISETP.NE.AND P1, PT, R172, RZ, PT ;  /* 0x000000ffac00720c */ /* 0x000fe20003f25270 */
[----:B------:R-:W0:Y:S01]  /*89e0*/  SHFL.BFLY PT, R6, R11, 0x1, 0x1f ;  /* 0x0c201f000b067f89 */ /* 0x000e2200000e0000 */
[C---:B------:R-:W-:Y:S02]  /*89f0*/  ISETP.LT.OR P3, PT, R9.reuse, 0x91, P3 ;  /* 0x000000910900780c */ /* 0x040fe40001f61670 */
        /* <DEDUP_REMOVED lines=74> */
[----:B------:R-:W-:Y:S02]  /*8ea0*/  ISETP.GT.AND P1, PT, R10, RZ, !P6 ;  /* 0x000000ff0a00720c */ /* 0x000fe40007724270 */
[----:B------:R-:W-:Y:S01]  /*8eb0*/  ISETP.NE.AND P6, PT, R152, RZ, PT ;  /* 0x000000ff9800720c */ /* 0x000fe20003fc5270 */
[----:B------:R-:W-:-:S01]  /*8ec0*/  FFMA.FTZ R152, R6, R15, -8 ;  /* 0xc100000006987423 */ /* 0x000fc2000001000f */
[----:B------:R-:W-:Y:S02]  /*8ed0*/  ISETP.LT.OR P1, PT, R9, 0x1, P1 ;  /* 0x000000010900780c */ /* 0x000fe40000f21670 */
[----:B------:R-:W-:Y:S02]  /*8ee0*/  ISETP.GT.AND P2, PT, R10, 0x99, !P6 ;  /* 0x000000990a00780c */ /* 0x000fe40007744270 */
[----:B------:R-:W-:-:S02]  /*8ef0*/  FSEL R169, R154, -INF , !P1 ;  /* 0xff8000009aa97808 */ /* 0x000fc40004800000 */
[----:B------:R-:W-:Y:S02]  /*8f00*/  FSETP.NEU.FTZ.AND P1, PT, R6, -INF , PT ;  /* 0xff8000000600780b */ /* 0x000fe40003f3d000 */
[----:B------:R-:W-:Y:S02]  /*8f10*/  ISETP.LT.OR P2, PT, R9, 0x9a, P2 ;  /* 0x0000009a0900780c */ /* 0x000fe40001741670 */
[----:B------:R-:W-:Y:S02]  /*8f20*/  FSEL R152, R152, RZ, P1 ;  /* 0x000000ff98987208 */ /* 0x000fe40000800000 */
[----:B------:R-:W-:-:S03]  /*8f30*/  FSEL R103, R103, -INF , !P2 ;  /* 0xff80000067677808 */ /* 0x000fc60005000000 */
        /* <DEDUP_REMOVED lines=45> */
[----:B------:R-:W-:-:S02]  /*9210*/  FMNMX.FTZ R153, R143, R154, !PT ;  /* 0x0000009a8f997209 */ /* 0x000fc40007810000 */
[----:B------:R-:W-:Y:S01]  /*9220*/  MUFU.EX2 R8, R8 ;  /* 0x0000000800087308 */ /* 0x000fe20000000800 */
[----:B0-----:R-:W-:-:S01]  /*9230*/  FFMA.FTZ R156, R112, UR37, -R152 ;  /* 0x00000025709c7c23 */ /* 0x001fc20008010898 */
[----:B------:R-:W-:Y:S01]  /*9240*/  FMNMX.FTZ R148, R146, R153, !PT ;  /* 0x0000009992947209 */ /* 0x000fe20007810000 */
[----:B------:R-:W-:-:S01]  /*9250*/  FFMA.FTZ R153, R149, UR37, -R152 ;  /* 0x0000002595997c23 */ /* 0x000fc20008010898 */
[--C-:B------:R-:W-:Y:S01]  /*9260*/  FFMA.FTZ R112, R116, UR37, -R152.reuse ;  /* 0x0000002574707c23 */ /* 0x100fe20008010898 */
[----:B------:R-:W-:-:S01]  /*9270*/  FFMA.FTZ R116, R88, UR37, -R152 ;  /* 0x0000002558747c23 */ /* 0x000fc20008010898 */
[----:B------:R-:W-:Y:S02]  /*9280*/  FMNMX.FTZ R149, R147, R148, !PT ;  /* 0x0000009493957209 */ /* 0x000fe40007810000 */
[----:B------:R0:W-:Y:S02]  /*9290*/  MUFU.EX2 R148, R153 ;  /* 0x0000009900947308 */ /* 0x0001e40000000800 */
[----:B------:R-:W-:-:S04]  /*92a0*/  FMNMX.FTZ R154, R150, R149, !PT ;  /* 0x00000095969a7209 */ /* 0x000fc80007810000 */
[----:B------:R-:W-:Y:S02]  /*92b0*/  FMNMX.FTZ R149, R151, R154, !PT ;  /* 0x0000009a97957209 */ /* 0x000fe40007810000 */
[----:B------:R-:W-:Y:S01]  /*92c0*/  MUFU.EX2 R7, R7 ;  /* 0x0000000700077308 */ /* 0x000fe20000000800 */
[----:B0-----:R-:W-:-:S01]  /*92d0*/  FFMA.FTZ R153, R108, UR37, -R152 ;  /* 0x000000256c997c23 */ /* 0x001fc20008010898 */
        /* <DEDUP_REMOVED lines=29> */
[----:B------:R0:W-:Y:S02]  /*94b0*/  MUFU.EX2 R10, R153 ;  /* 0x00000099000a7308 */ /* 0x0001e40000000800 */
[----:B------:R-:W-:-:S04]  /*94c0*/  FMNMX.FTZ R108, R98, R149, !PT ;  /* 0x00000095626c7209 */ /* 0x000fc80007810000 */
[----:B------:R-:W-:Y:S02]  /*94d0*/  FMNMX.FTZ R109, R99, R108, !PT ;  /* 0x0000006c636d7209 */ /* 0x000fe40007810000 */
[----:B------:R-:W-:Y:S01]  /*94e0*/  MUFU.EX2 R141, R141 ;  /* 0x0000008d008d7308 */ /* 0x000fe20000000800 */
[----:B0-----:R-:W-:-:S01]  /*94f0*/  FFMA.FTZ R153, R101, UR37, -R152 ;  /* 0x0000002565997c23 */ /* 0x001fc20008010898 */
[----:B------:R-:W-:Y:S01]  /*9500*/  FMNMX.FTZ R108, R102, R109, !PT ;  /* 0x0000006d666c7209 */ /* 0x000fe20007810000 */
[----:B------:R-:W-:-:S01]  /*9510*/  FFMA.FTZ R109, R113, UR37, -R152 ;  /* 0x00000025716d7c23 */ /* 0x000fc20008010898 */
[----:B------:R-:W-:Y:S01]  /*9520*/  FFMA.FTZ R113, R117, UR37, -R152 ;  /* 0x0000002575717c23 */ /* 0x000fe20008010898 */
[----:B------:R-:W-:Y:S02]  /*9530*/  FSEL R101, R6, RZ, P1 ;  /* 0x000000ff06657208 */ /* 0x000fe40000800000 */
[----:B------:R-:W-:Y:S01]  /*9540*/  FMNMX.FTZ R149, R103, R108, !PT ;  /* 0x0000006c67957209 */ /* 0x000fe20007810000 */
[----:B------:R-:W-:Y:S02]  /*9550*/  MUFU.EX2 R145, R145 ;  /* 0x0000009100917308 */ /* 0x000fe40000000800 */
[----:B------:R-:W-:-:S02]  /*9560*/  FADD.FTZ R2, -R101, R2 ;  /* 0x0000000265027221 */ /* 0x000fc40000010100 */
[----:B------:R-:W0:Y:S04]  /*9570*/  SHFL.BFLY PT, R154, R149, 0x2, 0x1f ;  /* 0x0c401f00959a7f89 */ /* 0x000e2800000e0000 */
[----:B------:R-:W-:Y:S08]  /*9580*/  MUFU.EX2 R101, R153 ;  /* 0x0000009900657308 */ /* 0x000ff00000000800 */
[----:B------:R1:W-:Y:S08]  /*9590*/  MUFU.EX2 R108, R156 ;  /* 0x0000009c006c7308 */ /* 0x0003f00000000800 */
[----:B------:R-:W-:Y:S01]  /*95a0*/  MUFU.EX2 R120, R120 ;  /* 0x0000007800787308 */ /* 0x000fe20000000800 */
[----:B0-----:R-:W-:Y:S01]  /*95b0*/  FMNMX.FTZ R154, R149, R154, !PT ;  /* 0x0000009a959a7209 */ /* 0x001fe20007810000 */
[----:B------:R-:W-:-:S06]  /*95c0*/  IMAD.U32 R149, RZ, RZ, UR37 ;  /* 0x00000025ff957e24 */ /* 0x000fcc000f8e00ff */
[----:B------:R-:W-:Y:S01]  /*95d0*/  MUFU.EX2 R121, R121 ;  /* 0x0000007900797308 */ /* 0x000fe20000000800 */
[----:B------:R-:W0:Y:S07]  /*95e0*/  SHFL.BFLY PT, R117, R154, 0x1, 0x1f ;  /* 0x0c201f009a757f89 */ /* 0x000e2e00000e0000 */
[----:B------:R-:W-:Y:S08]  /*95f0*/  MUFU.EX2 R124, R124 ;  /* 0x0000007c007c7308 */ /* 0x000ff00000000800 */
[----:B------:R-:W-:Y:S08]  /*9600*/  MUFU.EX2 R125, R125 ;  /* 0x0000007d007d7308 */ /* 0x000ff00000000800 */
[----:B------:R-:W-:Y:S01]  /*9610*/  MUFU.EX2 R128, R128 ;  /* 0x0000008000807308 */ /* 0x000fe20000000800 */
[----:B0-----:R-:W-:Y:S01]  /*9620*/  FMNMX.FTZ R88, R154, R117, !PT ;  /* 0x000000759a587209 */ /* 0x001fe20007810000 */
[----:B------:R-:W-:-:S03]  /*9630*/  FMUL.FTZ R117, R2, UR37 ;  /* 0x0000002502757c20 */ /* 0x000fc60008410000 */
[C---:B------:R-:W-:Y:S01]  /*9640*/  FSETP.NEU.FTZ.AND P1, PT, R88.reuse, -INF , PT ;  /* 0xff8000005800780b */ /* 0x040fe20003f3d000 */
[----:B------:R-:W-:-:S02]  /*9650*/  FFMA.FTZ R149, R88, R149, -8 ;  /* 0xc100000058957423 */ /* 0x000fc40000010095 */
[----:B------:R-:W0:Y:S03]  /*9660*/  MUFU.EX2 R117, R117 ;  /* 0x0000007500757308 */ /* 0x000e260000000800 */
[----:B------:R-:W-:-:S05]  /*9670*/  FSEL R2, R149, RZ, P1 ;  /* 0x000000ff95027208 */ /* 0x000fca0000800000 */
[--C-:B------:R-:W-:Y:S01]  /*9680*/  FFMA.FTZ R154, R159, UR37, -R2.reuse ;  /* 0x000000259f9a7c23 */ /* 0x100fe20008010802 */
[----:B------:R-:W-:Y:S01]  /*9690*/  FSEL R159, R88, RZ, P1 ;  /* 0x000000ff589f7208 */ /* 0x000fe20000800000 */
[--C-:B------:R-:W-:Y:S01]  /*96a0*/  FFMA.FTZ R160, R158, UR37, -R2.reuse ;  /* 0x000000259ea07c23 */ /* 0x100fe20008010802 */
[----:B------:R-:W-:-:S01]  /*96b0*/  FFMA.FTZ R149, R169, UR37, -R2 ;  /* 0x00000025a9957c23 */ /* 0x000fc20008010802 */
[--C-:B------:R-:W-:Y:S01]  /*96c0*/  FFMA.FTZ R152, R155, UR37, -R2.reuse ;  /* 0x000000259b987c23 */ /* 0x100fe20008010802 */
[----:B------:R-:W-:-:S01]  /*96d0*/  FFMA.FTZ R155, R162, UR37, -R2 ;  /* 0x00000025a29b7c23 */ /* 0x000fc20008010802 */
[----:B------:R-:W-:Y:S01]  /*96e0*/  FADD.FTZ R159, -R159, R0 ;  /* 0x000000009f9f7221 */ /* 0x000fe20000010100 */
[----:B------:R2:W-:Y:S01]  /*96f0*/  MUFU.EX2 R153, R160 ;  /* 0x000000a000997308 */ /* 0x0005e20000000800 */
[----:B-1----:R-:W-:-:S01]  /*9700*/  FFMA.FTZ R156, R163, UR37, -R2 ;  /* 0x00000025a39c7c23 */ /* 0x002fc20008010802 */
[----:B0-----:R-:W-:Y:S01]  /*9710*/  FFMA.FTZ R162, R117, R5, R8 ;  /* 0x0000000575a27223 */ /* 0x001fe20000010008 */
[----:B------:R-:W-:-:S01]  /*9720*/  FFMA.FTZ R157, R166, UR37, -R2 ;  /* 0x00000025a69d7c23 */ /* 0x000fc20008010802 */
[--C-:B------:R-:W-:Y:S01]  /*9730*/  FFMA.FTZ R158, R167, UR37, -R2.reuse ;  /* 0x00000025a79e7c23 */ /* 0x100fe20008010802 */
[----:B------:R-:W-:-:S01]  /*9740*/  FFMA.FTZ R138, R138, UR37, -R2 ;  /* 0x000000258a8a7c23 */ /* 0x000fc20008010802 */
[----:B------:R-:W-:Y:S01]  /*9750*/  FADD.FTZ R162, R7, R162 ;  /* 0x000000a207a27221 */ /* 0x000fe20000010000 */
[----:B------:R-:W-:-:S01]  /*9760*/  FFMA.FTZ R139, R139, UR37, -R2 ;  /* 0x000000258b8b7c23 */ /* 0x000fc20008010802 */
[----:B------:R-:W-:Y:S01]  /*9770*/  MUFU.EX2 R149, R149 ;  /* 0x0000009500957308 */ /* 0x000fe20000000800 */
[----:B--2---:R-:W-:-:S01]  /*9780*/  FFMA.FTZ R160, R126, UR37, -R2 ;  /* 0x000000257ea07c23 */ /* 0x004fc20008010802 */
[----:B------:R-:W-:Y:S01]  /*9790*/  FMUL.FTZ R126, R159, UR37 ;  /* 0x000000259f7e7c20 */ /* 0x000fe20008410000 */
        /* <DEDUP_REMOVED lines=32> */
[----:B------:R-:W-:-:S01]  /*99a0*/  FFMA.FTZ R98, R98, UR37, -R2 ;  /* 0x0000002562627c23 */ /* 0x000fc20008010802 */
[----:B------:R-:W-:Y:S01]  /*99b0*/  FFMA.FTZ R99, R99, UR37, -R2 ;  /* 0x0000002563637c23 */ /* 0x000fe20008010802 */
[----:B------:R-:W-:-:S01]  /*99c0*/  FADD.FTZ R159, R153, R4 ;  /* 0x00000004999f7221 */ /* 0x000fc20000010000 */
[----:B------:R-:W-:Y:S01]  /*99d0*/  FADD.FTZ R4, R12, R5 ;  /* 0x000000050c047221 */ /* 0x000fe20000010000 */
[----:B------:R-:W-:-:S01]  /*99e0*/  FFMA.FTZ R102, R102, UR37, -R2 ;  /* 0x0000002566667c23 */ /* 0x000fc20008010802 */
[----:B------:R-:W1:Y:S01]  /*99f0*/  MUFU.EX2 R156, R156 ;  /* 0x0000009c009c7308 */ /* 0x000e620000000800 */
[----:B------:R-:W-:-:S01]  /*9a00*/  FFMA.FTZ R2, R103, UR37, -R2 ;  /* 0x0000002567027c23 */ /* 0x000fc20008010802 */
[----:B------:R-:W-:-:S04]  /*9a10*/  FADD.FTZ R5, R13, R4 ;  /* 0x000000040d057221 */ /* 0x000fc80000010000 */
[----:B------:R-:W-:Y:S02]  /*9a20*/  FADD.FTZ R4, R14, R5 ;  /* 0x000000050e047221 */ /* 0x000fe40000010000 */
[----:B------:R-:W3:Y:S02]  /*9a30*/  MUFU.EX2 R157, R157 ;  /* 0x0000009d009d7308 */ /* 0x000ee40000000800 */
[----:B------:R-:W-:-:S04]  /*9a40*/  FADD.FTZ R5, R15, R4 ;  /* 0x000000040f057221 */ /* 0x000fc80000010000 */
[----:B------:R-:W-:Y:S02]  /*9a50*/  FADD.FTZ R4, R20, R5 ;  /* 0x0000000514047221 */ /* 0x000fe40000010000 */
[----:B------:R-:W4:Y:S02]  /*9a60*/  MUFU.EX2 R158, R158 ;  /* 0x0000009e009e7308 */ /* 0x000f240000000800 */
[----:B------:R-:W-:-:S06]  /*9a70*/  FADD.FTZ R5, R21, R4 ;  /* 0x0000000415057221 */ /* 0x000fcc0000010000 */
[----:B------:R2:W-:Y:S08]  /*9a80*/  MUFU.EX2 R0, R160 ;  /* 0x000000a000007308 */ /* 0x0005f00000000800 */
[----:B------:R-:W5:Y:S01]  /*9a90*/  MUFU.EX2 R138, R138 ;  /* 0x0000008a008a7308 */ /* 0x000f620000000800 */
[----:B--2---:R-:W-:-:S04]  /*9aa0*/  FADD.FTZ R160, R154, R159 ;  /* 0x0000009f9aa07221 */ /* 0x004fc80000010000 */
[----:B0-----:R-:W-:-:S03]  /*9ab0*/  FADD.FTZ R159, R155, R160 ;  /* 0x000000a09b9f7221 */ /* 0x001fc60000010000 */
[----:B------:R-:W0:Y:S01]  /*9ac0*/  MUFU.EX2 R139, R139 ;  /* 0x0000008b008b7308 */ /* 0x000e220000000800 */
[----:B-1----:R-:W-:-:S04]  /*9ad0*/  FADD.FTZ R160, R156, R159 ;  /* 0x0000009f9ca07221 */ /* 0x002fc80000010000 */
[----:B---3--:R-:W-:Y:S01]  /*9ae0*/  FADD.FTZ R159, R157, R160 ;  /* 0x000000a09d9f7221 */ /* 0x008fe20000010000 */
[----:B------:R-:W-:-:S02]  /*9af0*/  FADD.FTZ R160, R136, R5 ;  /* 0x0000000588a07221 */ /* 0x000fc40000010000 */
[----:B------:R-:W1:Y:S01]  /*9b00*/  MUFU.EX2 R142, R142 ;  /* 0x0000008e008e7308 */ /* 0x000e620000000800 */
[----:B----4-:R-:W-:-:S04]  /*9b10*/  FADD.FTZ R159, R158, R159 ;  /* 0x0000009f9e9f7221 */ /* 0x010fc80000010000 */
        /* <DEDUP_REMOVED lines=22> */
[----:B------:R-:W0:Y:S01]  /*9c80*/  MUFU.EX2 R127, R127 ;  /* 0x0000007f007f7308 */ /* 0x000e220000000800 */
[----:B-1----:R-:W-:-:S01]  /*9c90*/  FADD.FTZ R160, R122, R5 ;  /* 0x000000057aa07221 */ /* 0x002fc20000010000 */
[----:B------:R-:W-:-:S04]  /*9ca0*/  FADD.FTZ R5, R121, R4 ;  /* 0x0000000479057221 */ /* 0x000fc80000010000 */
[----:B------:R-:W-:Y:S02]  /*9cb0*/  FADD.FTZ R4, R124, R5 ;  /* 0x000000057c047221 */ /* 0x000fe40000010000 */
[----:B------:R-:W1:Y:S01]  /*9cc0*/  MUFU.EX2 R130, R130 ;  /* 0x0000008200827308 */ /* 0x000e620000000800 */
[----:B--2---:R-:W-:-:S01]  /*9cd0*/  FADD.FTZ R159, R123, R160 ;  /* 0x000000a07b9f7221 */ /* 0x004fc20000010000 */
[----:B------:R-:W-:-:S03]  /*9ce0*/  FADD.FTZ R5, R125, R4 ;  /* 0x000000047d057221 */ /* 0x000fc60000010000 */
[----:B------:R-:W-:Y:S01]  /*9cf0*/  FADD.FTZ R160, R0, R159 ;  /* 0x0000009f00a07221 */ /* 0x000fe20000010000 */
[----:B------:R-:W-:-:S02]  /*9d00*/  FADD.FTZ R4, R128, R5 ;  /* 0x0000000580047221 */ /* 0x000fc40000010000 */
        /* <DEDUP_REMOVED lines=27> */
[----:B------:R-:W-:Y:S01]  /*9ec0*/  MUFU.EX2 R114, R114 ;  /* 0x0000007200727308 */ /* 0x000fe20000000800 */
[----:B-1----:R-:W-:-:S04]  /*9ed0*/  FADD.FTZ R5, R9, R4 ;  /* 0x0000000409057221 */ /* 0x002fc80000010000 */
[----:B------:R-:W-:-:S03]  /*9ee0*/  FADD.FTZ R4, R108, R5 ;  /* 0x000000056c047221 */ /* 0x000fc60000010000 */
        /* <DEDUP_REMOVED lines=11> */
[----:B------:R-:W-:Y:S08]  /*9fa0*/  MUFU.EX2 R90, R90 ;  /* 0x0000005a005a7308 */ /* 0x000ff00000000800 */
[----:B------:R0:W-:Y:S01]  /*9fb0*/  MUFU.EX2 R161, R94 ;  /* 0x0000005e00a17308 */ /* 0x0001e20000000800 */
[----:B-1----:R-:W-:-:S07]  /*9fc0*/  FADD.FTZ R4, R116, R5 ;  /* 0x0000000574047221 */ /* 0x002fce0000010000 */
[----:B------:R-:W1:Y:S01]  /*9fd0*/  MUFU.EX2 R89, R89 ;  /* 0x0000005900597308 */ /* 0x000e620000000800 */
[----:B0-----:R-:W-:-:S04]  /*9fe0*/  FADD.FTZ R94, R114, R159 ;  /* 0x0000009f725e7221 */ /* 0x001fc80000010000 */
[----:B------:R-:W-:-:S03]  /*9ff0*/  FADD.FTZ R159, R115, R94 ;  /* 0x0000005e739f7221 */ /* 0x000fc60000010000 */
[----:B------:R-:W-:Y:S01]  /*a000*/  MUFU.EX2 R91, R91 ;  /* 0x0000005b005b7308 */ /* 0x000fe20000000800 */
[----:B------:R-:W-:-:S07]  /*a010*/  FADD.FTZ R94, R118, R159 ;  /* 0x0000009f765e7221 */ /* 0x000fce0000010000 */
[----:B------:R-:W0:Y:S01]  /*a020*/  MUFU.EX2 R92, R92 ;  /* 0x0000005c005c7308 */ /* 0x000e220000000800 */
[----:B-1----:R-:W-:-:S07]  /*a030*/  FADD.FTZ R5, R89, R4 ;  /* 0x0000000459057221 */ /* 0x002fce0000010000 */
        /* <DEDUP_REMOVED lines=26> */
.L_x_1220:
        /* <DEDUP_REMOVED lines=80> */
[-C--:B------:R-:W-:Y:S01]  /*a6e0*/  FMUL.FTZ R27, R27, R126.reuse ;  /* 0x0000007e1b1b7220 */ /* 0x080fe20000410000 */
        /* <DEDUP_REMOVED lines=38> */
.L_x_1203:
        /* <DEDUP_REMOVED lines=25> */
.L_x_1223:
[----:B------:R-:W-:-:S11]  /*aae0*/  UISETP.NE.AND UP2, UPT, UR11, 0x1, UPT ;  /* 0x000000010b00788c */ /* 0x000fd6000bf45270 */
[----:B------:R-:W-:Y:S02]  /*aaf0*/  @UP2 ULDC.64 UR14, c[0x0][0x9e8] ;  /* 0x00027a00000e2ab9 */ /* 0x000fe40000000a00 */
[----:B------:R-:W-:-:S04]  /*ab00*/  UIMAD.WIDE.U32 UR6, UR10, UR14, URZ ;  /* 0x0000000e0a0672a5 */ /* 0x000fc8000f8e003f */
[----:B------:R-:W-:-:S12]  /*ab10*/  @UP2 USHF.R.U32.HI UR10, URZ, UR15, UR7 ;  /* 0x0000000f3f0a2299 */ /* 0x000fd80008011607 */
.L_x_1224:
[----:B------:R-:W-:-:S04]  /*ab20*/  UIMAD UR10, UR10, UR11, URZ ;  /* 0x0000000b0a0a72a4 */ /* 0x000fc8000f8e023f */
[----:B------:R-:W-:-:S04]  /*ab30*/  UISETP.LT.AND UP2, UPT, UR55, UR10, UPT ;  /* 0x0000000a3700728c */ /* 0x000fc8000bf41270 */
[----:B------:R-:W-:-:S12]  /*ab40*/  USEL UR55, UR55, UR10, !UP2 ;  /* 0x0000000a37377287 */ /* 0x000fd8000d000000 */
.L_x_1222:
        /* <DEDUP_REMOVED lines=12> */
.L_x_1235:
[----:B------:R-:W-:Y:S01]  /*ac10*/  ISETP.NE.AND P2, PT, RZ, UR44, PT ;  /* 0x0000002cff007c0c */ /* 0x000fe2000bf45270 */
[----:B------:R-:W-:-:S04]  /*ac20*/  UISETP.NE.AND UP2, UPT, UR55, 0x1, UPT ;  /* 0x000000013700788c */ /* 0x000fc8000bf45270 */
[----:B------:R-:W-:-:S04]  /*ac30*/  USEL UR45, URZ, 0x1, UP2 ;  /* 0x000000013f2d7887 */ /* 0x000fc80009000000 */
[----:B------:R-:W-:-:S04]  /*ac40*/  ULOP3.LUT UR45, UR56, UR45, URZ, 0x3c, !UPT ;  /* 0x0000002d382d7292 */ /* 0x000fc8000f8e3c3f */
[----:B------:R-:W-:Y:S08]  /*ac50*/  @P2 BRA `(.L_x_1226) ;  /* 0x0000000000382947 */ /* 0x000ff00003800000 */
[----:B------:R-:W-:Y:S05]  /*ac60*/  @!P0 BRA `(.L_x_1227) ;  /* 0x0000000000048947 */ /* 0x000fea0003800000 */
[----:B------:R-:W-:Y:S01]  /*ac70*/  BPT.TRAP 0x1 ;  /* 0x000000040000795c */ /* 0x000fe20000300000 */
.L_x_1227:
        /* <DEDUP_REMOVED lines=9> */
.L_x_1228:
[----:B-1----:R-:W-:Y:S05]  /*ad10*/  @P1 BRA `(.L_x_1226) ;  /* 0x0000000000081947 */ /* 0x002fea0003800000 */
[----:B------:R-:W1:Y:S02]  /*ad20*/  SYNCS.PHASECHK.TRANS64.TRYWAIT P1, [UR6+0x29830], R0 ;  /* 0x02983000ff0075a7 */ /* 0x000e640008020146 */
[----:B-1----:R-:W-:Y:S05]  /*ad30*/  @!P1 BRA `(.L_x_1229) ;  /* 0x0000010000fc9947 */ /* 0x002fea0003800000 */
.L_x_1226:
        /* <DEDUP_REMOVED lines=191> */
.L_x_1231:
[----:B------:R-:W-:Y:S01]  /*b930*/  ULEA UR6, UR55, UR41, 0x3 ;  /* 0x0000002937067291 */ /* 0x000fe2000f8e183f */
[----:B------:R-:W-:-:S05]  /*b940*/  IMAD.U32 R0, RZ, RZ, UR56 ;  /* 0x00000038ff007e24 */ /* 0x000fca000f8e00ff */
[----:B------:R-:W-:-:S04]  /*b950*/  SHF.L.U32 R0, R0, 0x1f, RZ ;  /* 0x0000001f00007819 */ /* 0x000fc800000006ff */
[----:B------:R0:W1:Y:S01]  /*b960*/  SYNCS.PHASECHK.TRANS64.TRYWAIT P1, [UR6+0x29850], R0 ;  /* 0x02985000ff0075a7 */ /* 0x0000620008020146 */
[----:B------:R-:W-:Y:S05]  /*b970*/  @!P0 BRA `(.L_x_1232) ;  /* 0x0000000000048947 */ /* 0x000fea0003800000 */
[----:B------:R-:W-:Y:S01]  /*b980*/  BPT.TRAP 0x1 ;  /* 0x000000040000795c */ /* 0x000fe20000300000 */
.L_x_1232:
[----:B-1----:R-:W-:Y:S05]  /*b990*/  @P1 BRA `(.L_x_1230) ;  /* 0x0000000000081947 */ /* 0x002fea0003800000 */
[----:B------:R-:W1:Y:S02]  /*b9a0*/  SYNCS.PHASECHK.TRANS64.TRYWAIT P1, [UR6+0x29850], R0 ;  /* 0x02985000ff0075a7 */ /* 0x000e640008020146 */
[----:B-1----:R-:W-:Y:S05]  /*b9b0*/  @!P1 BRA `(.L_x_1233) ;  /* 0x000000f400f49947 */ /* 0x002fea0003800000 */
.L_x_1230:
        /* <DEDUP_REMOVED lines=92> */
[----:B0-----:R-:W-:Y:S01]  /*bf80*/  SHF.R.U32.HI R198, RZ, 0x7, R198 ;  /* 0x00000007ffc67819 */ /* 0x001fe200000116c6 */
        /* <DEDUP_REMOVED lines=17> */
[----:B-1----:R-:W-:Y:S01]  /*c0a0*/  FMNMX.FTZ R0, R13, R0, !PT ;  /* 0x000000000d007209 */ /* 0x002fe20007810000 */
[----:B------:R-:W-:-:S01]  /*c0b0*/  FFMA.FTZ R137, R141, UR37, -R197 ;  /* 0x000000258d897c23 */ /* 0x000fc200080108c5 */
[----:B------:R-:W-:Y:S02]  /*c0c0*/  IMAD.U32 R153, RZ, RZ, UR37 ;  /* 0x00000025ff997e24 */ /* 0x000fe4000f8e00ff */
[----:B------:R-:W-:-:S01]  /*c0d0*/  FFMA.FTZ R141, R145, UR37, -R197 ;  /* 0x00000025918d7c23 */ /* 0x000fc200080108c5 */
[--C-:B------:R-:W-:Y:S01]  /*c0e0*/  FFMA.FTZ R145, R149, UR37, -R197.reuse ;  /* 0x0000002595917c23 */ /* 0x100fe200080108c5 */
[----:B------:R-:W-:Y:S01]  /*c0f0*/  FMUL.FTZ R6, R7, UR37 ;  /* 0x0000002507067c20 */ /* 0x000fe20008410000 */
[----:B------:R-:W-:Y:S01]  /*c100*/  FFMA.FTZ R149, R101, UR37, -R197 ;  /* 0x0000002565957c23 */ /* 0x000fe200080108c5 */
[----:B------:R-:W-:-:S01]  /*c110*/  FADD.FTZ R7, -R0, R9 ;  /* 0x0000000900077221 */ /* 0x000fc20000010100 */
[----:B------:R-:W-:Y:S01]  /*c120*/  FFMA.FTZ R20, R136, UR37, -R197 ;  /* 0x0000002588147c23 */ /* 0x000fe200080108c5 */
[----:B------:R-:W-:-:S01]  /*c130*/  FFMA.FTZ R101, R0, R153, -8 ;  /* 0xc100000000657423 */ /* 0x000fc20000010099 */
[--C-:B------:R-:W-:Y:S01]  /*c140*/  FFMA.FTZ R136, R140, UR37, -R197.reuse ;  /* 0x000000258c887c23 */ /* 0x100fe200080108c5 */
[----:B------:R-:W-:-:S01]  /*c150*/  FFMA.FTZ R140, R144, UR37, -R197 ;  /* 0x00000025908c7c23 */ /* 0x000fc200080108c5 */
[--C-:B------:R-:W-:Y:S01]  /*c160*/  FFMA.FTZ R9, R152, UR37, -R197.reuse ;  /* 0x0000002598097c23 */ /* 0x100fe200080108c5 */
[----:B------:R-:W-:-:S01]  /*c170*/  FFMA.FTZ R144, R148, UR37, -R197 ;  /* 0x0000002594907c23 */ /* 0x000fc200080108c5 */
[----:B------:R-:W-:Y:S01]  /*c180*/  FMUL.FTZ R7, R7, UR37 ;  /* 0x0000002507077c20 */ /* 0x000fe20008410000 */
        /* <DEDUP_REMOVED lines=51> */
[----:B0-----:R-:W-:-:S01]  /*c4c0*/  FADD.FTZ R5, R8, R5 ;  /* 0x0000000508057221 */ /* 0x001fc20000010000 */
[----:B------:R-:W-:Y:S01]  /*c4d0*/  FFMA.FTZ R108, R108, UR37, -R197 ;  /* 0x000000256c6c7c23 */ /* 0x000fe200080108c5 */
[----:B------:R-:W-:-:S01]  /*c4e0*/  FFMA.FTZ R110, R110, UR37, -R101 ;  /* 0x000000256e6e7c23 */ /* 0x000fc20008010865 */
[----:B------:R-:W-:Y:S01]  /*c4f0*/  IADD3 R164, -R198, 0xb, RZ ;  /* 0x0000000bc6a47810 */ /* 0x000fe20007ffe1ff */
[----:B------:R-:W-:-:S01]  /*c500*/  FFMA.FTZ R109, R109, UR37, -R197 ;  /* 0x000000256d6d7c23 */ /* 0x000fc200080108c5 */
[----:B------:R-:W0:Y:S01]  /*c510*/  S2R R198, SR_TID.X ;  /* 0x0000000000c67919 */ /* 0x000e220000002100 */
[----:B------:R-:W-:-:S01]  /*c520*/  FFMA.FTZ R111, R111, UR37, -R101 ;  /* 0x000000256f6f7c23 */ /* 0x000fc20008010865 */
[----:B------:R-:W3:Y:S01]  /*c530*/  MUFU.EX2 R152, R152 ;  /* 0x0000009800987308 */ /* 0x000ee20000000800 */
        /* <DEDUP_REMOVED lines=8> */
[----:B-1----:R-:W-:-:S01]  /*c5c0*/  FADD.FTZ R4, R10, R5 ;  /* 0x000000050a047221 */ /* 0x002fc20000010000 */
[----:B------:R-:W-:Y:S01]  /*c5d0*/  FFMA.FTZ R117, R117, UR37, -R197 ;  /* 0x0000002575757c23 */ /* 0x000fe200080108c5 */
[----:B------:R-:W-:-:S01]  /*c5e0*/  FFMA.FTZ R119, R119, UR37, -R101 ;  /* 0x0000002577777c23 */ /* 0x000fc20008010865 */
[----:B------:R-:W-:Y:S01]  /*c5f0*/  FFMA.FTZ R88, R88, UR37, -R197 ;  /* 0x0000002558587c23 */ /* 0x000fe200080108c5 */
[----:B------:R-:W-:-:S01]  /*c600*/  FFMA.FTZ R90, R90, UR37, -R101 ;  /* 0x000000255a5a7c23 */ /* 0x000fc20008010865 */
[----:B------:R-:W-:-:S02]  /*c610*/  WARPGROUP.DEPBAR.LE gsb0, 0x0 ;  /* 0x00008000000079c5 */ /* 0x000fc40000010000 */
[----:B------:R-:W-:Y:S01]  /*c620*/  WARPGROUP.ARRIVE ;  /* 0x00000000000079c5 */ /* 0x000fe20000000000 */
[----:B------:R-:W1:Y:S01]  /*c630*/  MUFU.EX2 R155, R155 ;  /* 0x0000009b009b7308 */ /* 0x000e620000000800 */
[----:B---3--:R-:W-:-:S01]  /*c640*/  FADD.FTZ R158, R152, R161 ;  /* 0x000000a1989e7221 */ /* 0x008fc20000010000 */
[----:B------:R-:W-:Y:S01]  /*c650*/  FFMA.FTZ R89, R89, UR37, -R197 ;  /* 0x0000002559597c23 */ /* 0x000fe200080108c5 */
[----:B------:R-:W-:-:S01]  /*c660*/  FFMA.FTZ R91, R91, UR37, -R101 ;  /* 0x000000255b5b7c23 */ /* 0x000fc20008010865 */
[----:B------:R-:W-:Y:S01]  /*c670*/  FFMA.FTZ R92, R92, UR37, -R197 ;  /* 0x000000255c5c7c23 */ /* 0x000fe200080108c5 */
[----:B------:R-:W-:Y:S01]  /*c680*/  QGMMA.64x128x32.F32.E4M3.E4M3 R24, R176, gdesc[UR4], R24, gsb0 ;  /* 0x01e00004b0187df3 */ /* 0x000fe20008000818 */
[----:B------:R-:W-:Y:S01]  /*c690*/  UIADD3 UR6, UR10, 0x300, URZ ;  /* 0x000003000a067890 */ /* 0x000fe2000fffe03f */
[----:B------:R-:W-:Y:S01]  /*c6a0*/  FFMA.FTZ R94, R94, UR37, -R101 ;  /* 0x000000255e5e7c23 */ /* 0x000fe20008010865 */
[----:B------:R-:W-:Y:S01]  /*c6b0*/  UMOV UR7, 0xc0000010 ;  /* 0xc000001000077882 */ /* 0x000fe20000000000 */
[----:B------:R-:W3:Y:S01]  /*c6c0*/  MUFU.EX2 R12, R12 ;  /* 0x0000000c000c7308 */ /* 0x000ee20000000800 */
[----:B--2---:R-:W-:-:S01]  /*c6d0*/  FADD.FTZ R5, R11, R4 ;  /* 0x000000040b057221 */ /* 0x004fc20000010000 */
[----:B------:R-:W-:Y:S01]  /*c6e0*/  FFMA.FTZ R93, R93, UR37, -R197 ;  /* 0x000000255d5d7c23 */ /* 0x000fe200080108c5 */
[----:B------:R-:W-:-:S01]  /*c6f0*/  FFMA.FTZ R95, R95, UR37, -R101 ;  /* 0x000000255f5f7c23 */ /* 0x000fc20008010865 */
[----:B0-----:R-:W-:Y:S01]  /*c700*/  LOP3.LUT P1, RZ, R198, 0x7f, RZ, 0xc0, !PT ;  /* 0x0000007fc6ff7812 */ /* 0x001fe2000782c0ff */
[----:B------:R-:W-:-:S01]  /*c710*/  FFMA.FTZ R96, R96, UR37, -R197 ;  /* 0x0000002560607c23 */ /* 0x000fc200080108c5 */
[----:B------:R-:W-:Y:S01]  /*c720*/  FFMA.FTZ R98, R98, UR37, -R101 ;  /* 0x0000002562627c23 */ /* 0x000fe20008010865 */
[----:B------:R-:W-:-:S01]  /*c730*/  FFMA.FTZ R97, R97, UR37, -R197 ;  /* 0x0000002561617c23 */ /* 0x000fc200080108c5 */
[----:B------:R-:W0:Y:S01]  /*c740*/  MUFU.EX2 R154, R154 ;  /* 0x0000009a009a7308 */ /* 0x000e220000000800 */
[----:B-1----:R-:W-:-:S01]  /*c750*/  FADD.FTZ R161, R155, R158 ;  /* 0x0000009e9ba17221 */ /* 0x002fc20000010000 */
[----:B------:R-:W-:Y:S01]  /*c760*/  FFMA.FTZ R99, R99, UR37, -R101 ;  /* 0x0000002563637c23 */ /* 0x000fe20008010865 */
[----:B------:R-:W-:-:S01]  /*c770*/  FFMA.FTZ R100, R100, UR37, -R197 ;  /* 0x0000002564647c23 */ /* 0x000fc200080108c5 */
[--C-:B------:R-:W-:Y:S01]  /*c780*/  FFMA.FTZ R102, R102, UR37, -R101.reuse ;  /* 0x0000002566667c23 */ /* 0x100fe20008010865 */
[----:B------:R-:W-:-:S03]  /*c790*/  FFMA.FTZ R101, R103, UR37, -R101 ;  /* 0x0000002567657c23 */ /* 0x000fc60008010865 */
[----:B------:R-:W1:Y:S01]  /*c7a0*/  MUFU.EX2 R13, R13 ;  /* 0x0000000d000d7308 */ /* 0x000e620000000800 */
[----:B---3--:R-:W-:-:S07]  /*c7b0*/  FADD.FTZ R4, R12, R5 ;  /* 0x000000050c047221 */ /* 0x008fce0000010000 */
        /* <DEDUP_REMOVED lines=30> */
[----:B------:R-:W-:Y:S02]  /*c9a0*/  WARPGROUP.DEPBAR.LE gsb0, 0x0 ;  /* 0x00008000000079c5 */ /* 0x000fe40000010000 */
[----:B------:R-:W-:-:S04]  /*c9b0*/  WARPGROUP.ARRIVE ;  /* 0x00000000000079c5 */ /* 0x000fc80000000000 */
[----:B------:R-:W2:Y:S01]  /*c9c0*/  MUFU.EX2 R141, R141 ;  /* 0x0000008d008d7308 */ /* 0x000ea20000000800 */
[----:B0-----:R-:W-:-:S01]  /*c9d0*/  FADD.FTZ R4, R140, R5 ;  /* 0x000000058c047221 */ /* 0x001fc20000010000 */
[----:B------:R-:W-:Y:S01]  /*c9e0*/  QGMMA.64x128x32.F32.E4M3.E4M3 R24, R172, gdesc[UR4], R24, gsb0 ;  /* 0x01e00004ac187df3 */ /* 0x000fe20008000818 */
[----:B------:R-:W-:Y:S01]  /*c9f0*/  UIADD3 UR6, UR10, 0x400, URZ ;  /* 0x000004000a067890 */ /* 0x000fe2000fffe03f */
[----:B------:R-:W-:-:S04]  /*ca00*/  UMOV UR7, 0xc0000010 ;  /* 0xc000001000077882 */ /* 0x000fc80000000000 */
        /* <DEDUP_REMOVED lines=39> */
[----:B-1----:R-:W-:-:S05]  /*cc80*/  FADD.FTZ R161, R131, R158 ;  /* 0x0000009e83a17221 */ /* 0x002fca0000010000 */
[----:B------:R-:W0:Y:S08]  /*cc90*/  MUFU.EX2 R134, R134 ;  /* 0x0000008600867308 */ /* 0x000e300000000800 */
        /* <DEDUP_REMOVED lines=37> */
[----:B------:R-:W-:-:S06]  /*cef0*/  IMAD.U32 R161, RZ, RZ, UR51 ;  /* 0x00000033ffa17e24 */ /* 0x000fcc000f8e00ff */
[----:B------:R-:W-:Y:S01]  /*cf00*/  MUFU.EX2 R88, R88 ;  /* 0x0000005800587308 */ /* 0x000fe20000000800 */
[----:B--2---:R-:W-:-:S01]  /*cf10*/  FADD.FTZ R5, R117, R4 ;  /* 0x0000000475057221 */ /* 0x004fc20000010000 */
[----:B------:R-:W-:-:S05]  /*cf20*/  @!P1 LEA R4, R161, UR41, 0x3 ;  /* 0x00000029a1049c11 */ /* 0x000fca000f8e18ff */
[----:B------:R-:W-:Y:S01]  /*cf30*/  @!P1 VIADD R4, R4, 0x29840 ;  /* 0x0002984004049836 */ /* 0x000fe20000000000 */
[----:B------:R-:W1:Y:S04]  /*cf40*/  MUFU.EX2 R90, R90 ;  /* 0x0000005a005a7308 */ /* 0x000e680000000800 */
        /* <DEDUP_REMOVED lines=8> */
[----:B------:R0:W2:Y:S08]  /*cfd0*/  MUFU.EX2 R160, R95 ;  /* 0x0000005f00a07308 */ /* 0x0000b00000000800 */
[----:B------:R-:W-:Y:S01]  /*cfe0*/  MUFU.EX2 R96, R96 ;  /* 0x0000006000607308 */ /* 0x000fe20000000800 */
[----:B0-----:R-:W-:-:S04]  /*cff0*/  FADD.FTZ R95, R119, R158 ;  /* 0x0000009e775f7221 */ /* 0x001fc80000010000 */
[----:B-1----:R-:W-:-:S03]  /*d000*/  FADD.FTZ R158, R90, R95 ;  /* 0x0000005f5a9e7221 */ /* 0x002fc60000010000 */
[----:B------:R0:W1:Y:S01]  /*d010*/  MUFU.EX2 R94, R98 ;  /* 0x00000062005e7308 */ /* 0x0000620000000800 */
[----:B----4-:R-:W-:-:S04]  /*d020*/  FADD.FTZ R158, R91, R158 ;  /* 0x0000009e5b9e7221 */ /* 0x010fc80000010000 */
[----:B-----5:R-:W-:-:S03]  /*d030*/  FADD.FTZ R158, R163, R158 ;  /* 0x0000009ea39e7221 */ /* 0x020fc60000010000 */
[----:B------:R-:W4:Y:S01]  /*d040*/  MUFU.EX2 R97, R97 ;  /* 0x0000006100617308 */ /* 0x000f220000000800 */
[----:B0-----:R-:W-:-:S01]  /*d050*/  FADD.FTZ R98, R88, R5 ;  /* 0x0000000558627221 */ /* 0x001fc20000010000 */
[----:B--2---:R-:W-:-:S03]  /*d060*/  FADD.FTZ R95, R160, R158 ;  /* 0x0000009ea05f7221 */ /* 0x004fc60000010000 */
[----:B------:R-:W-:-:S03]  /*d070*/  FADD.FTZ R5, R89, R98 ;  /* 0x0000006259057221 */ /* 0x000fc60000010000 */
[----:B------:R-:W0:Y:S01]  /*d080*/  MUFU.EX2 R162, R99 ;  /* 0x0000006300a27308 */ /* 0x000e220000000800 */
[----:B------:R-:W-:-:S01]  /*d090*/  FADD.FTZ R98, R92, R5 ;  /* 0x000000055c627221 */ /* 0x000fc20000010000 */
[----:B-1----:R-:W-:-:S03]  /*d0a0*/  FADD.FTZ R95, R94, R95 ;  /* 0x0000005f5e5f7221 */ /* 0x002fc60000010000 */
        /* <DEDUP_REMOVED lines=14> */
.L_x_1234:
        /* <DEDUP_REMOVED lines=115> */
.L_x_1225:
        /* <DEDUP_REMOVED lines=8> */
[----:B------:R-:W-:-:S05]  /*d940*/  ULDC UR54, c[0x0][0x9e0] ;  /* 0x0002780000367ab9 */ /* 0x000fca0000000800 */
.L_x_1254:
[----:B------:R-:W-:Y:S01]  /*d950*/  ISETP.NE.AND P2, PT, RZ, UR44, PT ;  /* 0x0000002cff007c0c */ /* 0x000fe2000bf45270 */
[----:B------:R-:W-:-:S04]  /*d960*/  UISETP.NE.AND UP2, UPT, UR57, 0x1, UPT ;  /* 0x000000013900788c */ /* 0x000fc8000bf45270 */
[----:B------:R-:W-:-:S04]  /*d970*/  USEL UR45, URZ, 0x1, UP2 ;  /* 0x000000013f2d7887 */ /* 0x000fc80009000000 */
[----:B------:R-:W-:-:S04]  /*d980*/  ULOP3.LUT UR45, UR58, UR45, URZ, 0x3c, !UPT ;  /* 0x0000002d3a2d7292 */ /* 0x000fc8000f8e3c3f */
[----:B------:R-:W-:Y:S08]  /*d990*/  @P2 BRA `(.L_x_1237) ;  /* 0x0000000000382947 */ /* 0x000ff00003800000 */
[----:B------:R-:W-:Y:S05]  /*d9a0*/  @!P0 BRA `(.L_x_1238) ;  /* 0x0000000000048947 */ /* 0x000fea0003800000 */
[----:B------:R-:W-:Y:S01]  /*d9b0*/  BPT.TRAP 0x1 ;  /* 0x000000040000795c */ /* 0x000fe20000300000 */
.L_x_1238:
        /* <DEDUP_REMOVED lines=9> */
.L_x_1239:
[----:B-1----:R-:W-:Y:S05]  /*da50*/  @P1 BRA `(.L_x_1237) ;  /* 0x0000000000081947 */ /* 0x002fea0003800000 */
[----:B------:R-:W1:Y:S02]  /*da60*/  SYNCS.PHASECHK.TRANS64.TRYWAIT P1, [UR6+0x29830], R0 ;  /* 0x02983000ff0075a7 */ /* 0x000e640008020146 */
[----:B-1----:R-:W-:Y:S05]  /*da70*/  @!P1 BRA `(.L_x_1240) ;  /* 0x000000d400dc9947 */ /* 0x002fea0003800000 */
.L_x_1237:
        /* <DEDUP_REMOVED lines=191> */
.L_x_1242:
[----:B------:R-:W-:Y:S01]  /*e670*/  ULEA UR6, UR57, UR41, 0x3 ;  /* 0x0000002939067291 */ /* 0x000fe2000f8e183f */
[----:B------:R-:W-:-:S05]  /*e680*/  IMAD.U32 R0, RZ, RZ, UR58 ;  /* 0x0000003aff007e24 */ /* 0x000fca000f8e00ff */
[----:B------:R-:W-:-:S04]  /*e690*/  SHF.L.U32 R0, R0, 0x1f, RZ ;  /* 0x0000001f00007819 */ /* 0x000fc800000006ff */
[----:B------:R0:W1:Y:S01]  /*e6a0*/  SYNCS.PHASECHK.TRANS64.TRYWAIT P1, [UR6+0x29850], R0 ;  /* 0x02985000ff0075a7 */ /* 0x0000620008020146 */
[----:B------:R-:W-:Y:S05]  /*e6b0*/  @!P0 BRA `(.L_x_1243) ;  /* 0x0000000000048947 */ /* 0x000fea0003800000 */
[----:B------:R-:W-:Y:S01]  /*e6c0*/  BPT.TRAP 0x1 ;  /* 0x000000040000795c */ /* 0x000fe20000300000 */
.L_x_1243:
[----:B-1----:R-:W-:Y:S05]  /*e6d0*/  @P1 BRA `(.L_x_1241) ;  /* 0x0000000000081947 */ /* 0x002fea0003800000 */
[----:B------:R-:W1:Y:S02]  /*e6e0*/  SYNCS.PHASECHK.TRANS64.TRYWAIT P1, [UR6+0x29850], R0 ;  /* 0x02985000ff0075a7 */ /* 0x000e640008020146 */
[----:B-1----:R-:W-:Y:S05]  /*e6f0*/  @!P1 BRA `(.L_x_1244) ;  /* 0x000000c800d49947 */ /* 0x002fea0003800000 */
.L_x_1241:
        /* <DEDUP_REMOVED lines=47> */
[----:B------:R-:W-:-:S04]  /*e9f0*/  ULOP3.LUT UR6, URZ, UR55, URZ, 0x33, !UPT ;  /* 0x000000373f067292 */ /* 0x000fc8000f8e333f */
[----:B------:R-:W0:Y:S01]  /*ea00*/  SHFL.IDX PT, R13, R8, RZ, 0x1c1f ;  /* 0x001c1fff080d7589 */ /* 0x000e2200000e0000 */
[----:B------:R-:W-:Y:S02]  /*ea10*/  WARPGROUP.DEPBAR.LE gsb0, 0x0 ;  /* 0x00008000000079c5 */ /* 0x000fe40000010000 */
[----:B------:R1:W-:Y:S06]  /*ea20*/  BAR.ARV R12, 0x100 ;  /* 0x0004000c0000751d */ /* 0x0003ec0000002000 */
[----:B------:R2:W-:Y:S02]  /*ea30*/  @!P3 SYNCS.ARRIVE.TRANS64.RED.A1T0 RZ, [R0+URZ], RZ ;  /* 0x000000ff00ffb9a7 */ /* 0x0005e4000810043f */
[----:B--2---:R-:W-:-:S05]  /*ea40*/  IMAD R0, R18, -0x2, R9 ;  /* 0xfffffffe12007824 */ /* 0x004fca00078e0209 */
[----:B------:R-:W-:Y:S01]  /*ea50*/  IADD3 R2, -R17, R0, R16 ;  /* 0x0000000011027210 */ /* 0x000fe20007ffe110 */
[----:B------:R-:W-:-:S04]  /*ea60*/  VIADD R0, R0, 0xffffffff ;  /* 0xffffffff00007836 */ /* 0x000fc80000000000 */
[C---:B------:R-:W-:Y:S02]  /*ea70*/  VIADD R9, R2.reuse, UR54 ;  /* 0x0000003602097c36 */ /* 0x040fe40008000000 */
[----:B------:R-:W-:Y:S02]  /*ea80*/  VIADD R2, R2, UR6 ;  /* 0x0000000602027c36 */ /* 0x000fe40008000000 */
[--C-:B0-----:R-:W-:Y:S02]  /*ea90*/  IMAD.IADD R11, R9, 0x1, R13.reuse ;  /* 0x00000001090b7824 */ /* 0x101fe400078e020d */
[----:B------:R-:W-:Y:S01]  /*eaa0*/  IMAD.IADD R10, R2, 0x1, R13 ;  /* 0x00000001020a7824 */ /* 0x000fe200078e020d */
[----:B-1----:R-:W-:Y:S06]  /*eab0*/  @P1 BRA `(.L_x_1245) ;  /* 0x0000000000541947 */ /* 0x002fec0003800000 */
        /* <DEDUP_REMOVED lines=12> */
.L_x_1247:
[----:B------:R-:W-:-:S05]  /*eb80*/  IMAD.U32 R14, RZ, RZ, UR51 ;  /* 0x00000033ff0e7e24 */ /* 0x000fca000f8e00ff */
[----:B------:R-:W-:-:S13]  /*eb90*/  ISETP.NE.AND P1, PT, R14, 0x1, PT ;  /* 0x000000010e00780c */ /* 0x000fda0003f25270 */
[----:B------:R-:W0:Y:S02]  /*eba0*/  @P1 LDC.64 R20, c[0x0][0x9e8] ;  /* 0x00027a00ff141b82 */ /* 0x000e240000000a00 */
[----:B0-----:R-:W-:-:S05]  /*ebb0*/  @P1 IMAD.HI.U32 R12, R13, R20, RZ ;  /* 0x000000140d0c1227 */ /* 0x001fca00078e00ff */
[----:B------:R-:W-:-:S07]  /*ebc0*/  @P1 SHF.R.U32.HI R13, RZ, R21, R12 ;  /* 0x00000015ff0d1219 */ /* 0x000fce000001160c */
.L_x_1248:
[----:B------:R-:W-:Y:S05]  /*ebd0*/  BSYNC B0 ;  /* 0x0000000000007941 */ /* 0x000fea0003800000 */
.L_x_1246:
[----:B------:R-:W-:-:S05]  /*ebe0*/  IMAD R13, R13, R14, R0 ;  /* 0x0000000e0d0d7224 */ /* 0x000fca00078e0200 */
[----:B------:R-:W-:Y:S02]  /*ebf0*/  VIADDMNMX R11, R13, R14, R11, PT ;  /* 0x0000000e0d0b7246 */ /* 0x000fe4000380010b */
[----:B------:R-:W-:-:S07]  /*ec00*/  VIMNMX R10, R10, R13, !PT ;  /* 0x0000000d0a0a7248 */ /* 0x000fce0007fe0100 */
.L_x_1245:
        /* <DEDUP_REMOVED lines=194> */
[----:B0-----:R-:W-:-:S03]  /*f830*/  IMAD.IADD R10, R9, 0x1, R8 ;  /* 0x00000001090a7824 */ /* 0x001fc600078e0208 */
[----:B------:R-:W-:Y:S01]  /*f840*/  ISETP.LT.OR P6, PT, R11, 0x9a, P6 ;  /* 0x0000009a0b00780c */ /* 0x000fe200037c1670 */
[----:B------:R-:W-:-:S03]  /*f850*/  IMAD.IADD R11, R2, 0x1, R8 ;  /* 0x00000001020b7824 */ /* 0x000fc600078e0208 */
        /* <DEDUP_REMOVED lines=15> */
.L_x_1251:
[----:B------:R-:W-:-:S05]  /*f950*/  IMAD.U32 R207, RZ, RZ, UR51 ;  /* 0x00000033ffcf7e24 */ /* 0x000fca000f8e00ff */
[----:B------:R-:W-:-:S13]  /*f960*/  ISETP.NE.AND P6, PT, R207, 0x1, PT ;  /* 0x00000001cf00780c */ /* 0x000fda0003fc5270 */
[----:B------:R-:W0:Y:S02]  /*f970*/  @P6 LDC.64 R8, c[0x0][0x9e8] ;  /* 0x00027a00ff086b82 */ /* 0x000e240000000a00 */
[----:B0-----:R-:W-:-:S05]  /*f980*/  @P6 IMAD.HI.U32 R8, R197, R8, RZ ;  /* 0x00000008c5086227 */ /* 0x001fca00078e00ff */
[----:B------:R-:W-:-:S07]  /*f990*/  @P6 SHF.R.U32.HI R197, RZ, R9, R8 ;  /* 0x00000009ffc56219 */ /* 0x000fce0000011608 */
.L_x_1252:
[----:B------:R-:W-:Y:S05]  /*f9a0*/  BSYNC B0 ;  /* 0x0000000000007941 */ /* 0x000fea0003800000 */
.L_x_1250:
[----:B------:R-:W-:-:S05]  /*f9b0*/  IMAD R0, R197, R207, R0 ;  /* 0x000000cfc5007224 */ /* 0x000fca00078e0200 */
[----:B------:R-:W-:Y:S02]  /*f9c0*/  VIADDMNMX R10, R0, R207, R10, PT ;  /* 0x000000cf000a7246 */ /* 0x000fe4000380010a */
[----:B------:R-:W-:-:S07]  /*f9d0*/  VIMNMX R11, R11, R0, !PT ;  /* 0x000000000b0b7248 */ /* 0x000fce0007fe0100 */
.L_x_1249:
        /* <DEDUP_REMOVED lines=501> */
.L_x_1253:
        /* <DEDUP_REMOVED lines=116> */
.L_x_1236:
[----:B------:R-:W-:Y:S06]  /*12070*/  BAR.ARV 0x8, 0x180 ;  /* 0x0206000000007b1d */ /* 0x000fec0000002000 */
[----:B------:R-:W-:Y:S05]  /*12080*/  @!P0 BRA `(.L_x_1255) ;  /* 0x0000000000048947 */ /* 0x000fea0003800000 */
[----:B------:R-:W-:Y:S01]  /*12090*/  BPT.TRAP 0x1 ;  /* 0x000000040000795c */ /* 0x000fe20000300000 */
.L_x_1255:
[----:B------:R-:W-:Y:S01]  /*120a0*/  ULEA UR9, UR51, UR41, 0x3 ;  /* 0x0000002933097291 */ /* 0x000fe2000f8e183f */
[----:B------:R-:W-:-:S05]  /*120b0*/  IMAD.U32 R3, RZ, RZ, UR45 ;  /* 0x0000002dff037e24 */ /* 0x000fca000f8e00ff */
[----:B------:R-:W-:-:S04]  /*120c0*/  SHF.L.U32 R3, R3, 0x1f, RZ ;  /* 0x0000001f03037819 */ /* 0x000fc800000006ff */
[----:B------:R0:W1:Y:S01]  /*120d0*/  SYNCS.PHASECHK.TRANS64.TRYWAIT P1, [UR9+0x29850], R3 ;  /* 0x02985003ff0075a7 */ /* 0x0000620008020149 */
[----:B------:R-:W-:Y:S05]  /*120e0*/  @!P0 BRA `(.L_x_1256) ;  /* 0x0000000000048947 */ /* 0x000fea0003800000 */
[----:B------:R-:W-:Y:S01]  /*120f0*/  BPT.TRAP 0x1 ;  /* 0x000000040000795c */ /* 0x000fe20000300000 */
.L_x_1256:
[----:B-1----:R-:W-:Y:S05]  /*12100*/  @P1 BRA `(.L_x_1257) ;  /* 0x0000000000081947 */ /* 0x002fea0003800000 */
[----:B------:R-:W1:Y:S02]  /*12110*/  SYNCS.PHASECHK.TRANS64.TRYWAIT P1, [UR9+0x29850], R3 ;  /* 0x02985003ff0075a7 */ /* 0x000e640008020149 */
[----:B-1----:R-:W-:Y:S05]  /*12120*/  @!P1 BRA `(.L_x_1258) ;  /* 0x0000009000609947 */ /* 0x002fea0003800000 */
.L_x_1257:
        /* <DEDUP_REMOVED lines=11> */
[----:B------:R-:W-:-:S04]  /*121e0*/  PLOP3.LUT P1, PT, PT, PT, UP0, 0x80, 0x0 ;  /* 0x000000000000781c */ /* 0x000fc80003f2f008 */
[----:B------:R-:W-:Y:S02]  /*121f0*/  @UP0 ULDC.64 UR12, c[0x0][0x9c8] ;  /* 0x00027200000c0ab9 */ /* 0x000fe40000000a00 */
[----:B------:R-:W-:Y:S01]  /*12200*/  UMOV UR6, UR8 ;  /* 0x0000000800067c82 */ /* 0x000fe20008000000 */
[----:B------:R-:W-:-:S09]  /*12210*/  @UP0 UIMAD.WIDE.U32 UR4, UR48, UR12, URZ ;  /* 0x0000000c300402a5 */ /* 0x000fd2000f8e003f */
[----:B------:R-:W-:Y:S01]  /*12220*/  QGMMA.64x128x32.F32.E4M3.E4M3 R24, R184, gdesc[UR4], R24, gsb0 ;  /* 0x01e00004b8187df3 */ /* 0x000fe20008000818 */
[----:B------:R-:W-:Y:S01]  /*12230*/  UIADD3 UR6, UR8, 0x100, URZ ;  /* 0x0000010008067890 */ /* 0x000fe2000fffe03f */
[----:B------:R-:W-:Y:S01]  /*12240*/  UMOV UR7, 0xc0000010 ;  /* 0xc000001000077882 */ /* 0x000fe20000000000 */
[----:B------:R-:W-:Y:S02]  /*12250*/  WARPGROUP.DEPBAR.LE gsb0, 0x0 ;  /* 0x00008000000079c5 */ /* 0x000fe40000010000 */
[----:B------:R-:W-:-:S07]  /*12260*/  WARPGROUP.ARRIVE ;  /* 0x00000000000079c5 */ /* 0x000fce0000000000 */
        /* <DEDUP_REMOVED lines=69> */
.L_x_1259:
        /* <DEDUP_REMOVED lines=74> */
.L_x_1185:
[----:B------:R-:W0:Y:S01]  /*12b60*/  S2R R7, SR_CgaCtaId ;  /* 0x0000000000077919 */ /* 0x000e220000008800 */
[----:B------:R-:W-:Y:S01]  /*12b70*/  MOV R0, 0x400 ;  /* 0x0000040000007802 */ /* 0x000fe20000000f00 */
[----:B------:R-:W-:Y:S01]  /*12b80*/  BSSY B0, `(.L_x_1260) ;  /* 0x0000277000007945 */ /* 0x000fe20003800000 */
[----:B------:R-:W-:Y:S02]  /*12b90*/  BAR.SYNC.DEFER_BLOCKING 0x5, 0x180 ;  /* 0x0146000000007b1d */ /* 0x000fe40000010000 */
[----:B0-----:R-:W-:-:S05]  /*12ba0*/  LEA R0, R7, R0, 0x18 ;  /* 0x0000000007007211 */ /* 0x001fca00078ec0ff */
[----:B------:R-:W0:Y:S02]  /*12bb0*/  LDS.128 R36, [R0+0x298d0] ;  /* 0x0298d00000247984 */ /* 0x000e240000000c00 */
[----:B0-----:R-:W-:Y:S02]  /*12bc0*/  R2UR UR5, R37 ;  /* 0x00000000250572ca */ /* 0x001fe400000e0000 */
[----:B------:R-:W-:Y:S02]  /*12bd0*/  R2UR UR49, R38 ;  /* 0x00000000263172ca */ /* 0x000fe400000e0000 */
        /* <DEDUP_REMOVED lines=9> */
[----:B------:R-:W0:Y:S01]  /*12c70*/  S2R R17, SR_SWINHI ;  /* 0x0000000000117919 */ /* 0x000e220000002f00 */
[----:B------:R-:W-:Y:S01]  /*12c80*/  F2FP.BF16.F32.PACK_AB R9, R84, R9 ;  /* 0x000000095409723e */ /* 0x000fe200000010ff */
[----:B------:R-:W-:Y:S02]  /*12c90*/  ULDC.64 UR6, c[0x0][0xc00] ;  /* 0x0003000000067ab9 */ /* 0x000fe40000000a00 */
[----:B------:R1:W2:Y:S01]  /*12ca0*/  LDG.E.CONSTANT R36, desc[UR52][R6.64] ;  /* 0x0000003406247981 */ /* 0x0002a2000c1e9900 */
[----:B------:R-:W-:Y:S01]  /*12cb0*/  F2FP.BF16.F32.PACK_AB R8, R85, R8 ;  /* 0x000000085508723e */ /* 0x000fe200000010ff */
[----:B------:R-:W-:Y:S01]  /*12cc0*/  UISETP.NE.U32.AND UP0, UPT, UR6, URZ, UPT ;  /* 0x0000003f0600728c */ /* 0x000fe2000bf05070 */
[----:B------:R-:W-:Y:S02]  /*12cd0*/  F2FP.BF16.F32.PACK_AB R28, R61, R28 ;  /* 0x0000001c3d1c723e */ /* 0x000fe400000010ff */
[----:B------:R-:W-:Y:S01]  /*12ce0*/  F2FP.BF16.F32.PACK_AB R44, R44, R89 ;  /* 0x000000592c2c723e */ /* 0x000fe200000010ff */
[----:B------:R-:W-:Y:S01]  /*12cf0*/  UISETP.NE.AND.EX UP0, UPT, UR7, URZ, UPT, UP0 ;  /* 0x0000003f0700728c */ /* 0x000fe2000bf05300 */
[----:B------:R-:W-:-:S02]  /*12d00*/  F2FP.BF16.F32.PACK_AB R11, R78, R11 ;  /* 0x0000000b4e0b723e */ /* 0x000fc400000010ff */
[----:B------:R-:W-:Y:S01]  /*12d10*/  F2FP.BF16.F32.PACK_AB R10, R79, R10 ;  /* 0x0000000a4f0a723e */ /* 0x000fe200000010ff */
[----:B------:R-:W-:Y:S01]  /*12d20*/  ULDC.64 UR6, c[0x0][0xc00] ;  /* 0x0003000000067ab9 */ /* 0x000fe20000000a00 */
[----:B-1----:R-:W-:Y:S01]  /*12d30*/  LOP3.LUT P0, R6, R16, 0x3, RZ, 0xc0, !PT ;  /* 0x0000000310067812 */ /* 0x002fe2000780c0ff */
[----:B------:R-:W-:Y:S01]  /*12d40*/  UIMAD.WIDE UR6, UR42, 0x4, UR6 ;  /* 0x000000042a0678a5 */ /* 0x000fe2000f8e0206 */
[----:B------:R-:W-:Y:S02]  /*12d50*/  F2FP.BF16.F32.PACK_AB R5, R86, R5 ;  /* 0x000000055605723e */ /* 0x000fe400000010ff */
[----:B------:R-:W-:Y:S02]  /*12d60*/  ISETP.EQ.OR P0, PT, R6, 0x3, !P0 ;  /* 0x000000030600780c */ /* 0x000fe40004702670 */
[----:B------:R-:W-:Y:S02]  /*12d70*/  F2FP.BF16.F32.PACK_AB R2, R87, R2 ;  /* 0x000000025702723e */ /* 0x000fe400000010ff */
[----:B------:R-:W-:-:S02]  /*12d80*/  SEL R59, R9, R8, P0 ;  /* 0x00000008093b7207 */ /* 0x000fc40000000000 */
[----:B------:R-:W-:Y:S02]  /*12d90*/  SEL R61, R8, R9, P0 ;  /* 0x00000009083d7207 */ /* 0x000fe40000000000 */
[----:B------:R-:W-:Y:S02]  /*12da0*/  SEL R81, R11, R10, P0 ;  /* 0x0000000a0b517207 */ /* 0x000fe40000000000 */
[----:B------:R-:W-:Y:S02]  /*12db0*/  SEL R83, R10, R11, P0 ;  /* 0x0000000b0a537207 */ /* 0x000fe40000000000 */
[----:B------:R-:W-:Y:S02]  /*12dc0*/  SEL R85, R5, R2, P0 ;  /* 0x0000000205557207 */ /* 0x000fe40000000000 */
[----:B------:R-:W-:Y:S02]  /*12dd0*/  MOV R6, R0 ;  /* 0x0000000000067202 */ /* 0x000fe40000000f00 */
[----:B0-----:R-:W-:-:S02]  /*12de0*/  MOV R7, R17 ;  /* 0x0000001100077202 */ /* 0x001fc40000000f00 */
[----:B------:R-:W-:Y:S02]  /*12df0*/  F2FP.BF16.F32.PACK_AB R27, R54, R27 ;  /* 0x0000001b361b723e */ /* 0x000fe400000010ff */
[----:B------:R-:W-:Y:S01]  /*12e00*/  F2FP.BF16.F32.PACK_AB R26, R55, R26 ;  /* 0x0000001a371a723e */ /* 0x000fe200000010ff */
[----:B------:R-:W-:Y:S01]  /*12e10*/  IMAD.WIDE R8, R193, 0x2, R6 ;  /* 0x00000002c1087825 */ /* 0x000fe200078e0206 */
[----:B------:R-:W-:Y:S02]  /*12e20*/  SEL R5, R2, R5, P0 ;  /* 0x0000000502057207 */ /* 0x000fe40000000000 */
[----:B------:R-:W-:Y:S02]  /*12e30*/  F2FP.BF16.F32.PACK_AB R25, R62, R25 ;  /* 0x000000193e19723e */ /* 0x000fe400000010ff */
[C---:B------:R-:W-:Y:S02]  /*12e40*/  IADD3 R89, P1, R8.reuse, 0x40, RZ ;  /* 0x0000004008597810 */ /* 0x040fe40007f3e0ff */
[----:B------:R-:W-:-:S02]  /*12e50*/  IADD3 R87, P6, R8, 0x20, RZ ;  /* 0x0000002008577810 */ /* 0x000fc40007fde0ff */
[----:B------:R-:W-:Y:S02]  /*12e60*/  LOP3.LUT R10, R89, 0x380, RZ, 0xc0, !PT ;  /* 0x00000380590a7812 */ /* 0x000fe400078ec0ff */
[----:B------:R-:W-:Y:S02]  /*12e70*/  LOP3.LUT R2, R87, 0x380, RZ, 0xc0, !PT ;  /* 0x0000038057027812 */ /* 0x000fe400078ec0ff */
[----:B------:R-:W-:Y:S02]  /*12e80*/  F2FP.BF16.F32.PACK_AB R24, R63, R24 ;  /* 0x000000183f18723e */ /* 0x000fe400000010ff */
[----:B------:R-:W-:Y:S02]  /*12e90*/  F2FP.BF16.F32.PACK_AB R20, R69, R20 ;  /* 0x000000144514723e */ /* 0x000fe400000010ff */
[----:B------:R-:W-:Y:S02]  /*12ea0*/  F2FP.BF16.F32.PACK_AB R14, R71, R14 ;  /* 0x0000000e470e723e */ /* 0x000fe400000010ff */
[----:B------:R-:W-:-:S02]  /*12eb0*/  F2FP.BF16.F32.PACK_AB R29, R60, R29 ;  /* 0x0000001d3c1d723e */ /* 0x000fc400000010ff */
[----:B------:R-:W-:Y:S02]  /*12ec0*/  SEL R69, R27, R26, P0 ;  /* 0x0000001a1b457207 */ /* 0x000fe40000000000 */
[----:B------:R-:W-:Y:S01]  /*12ed0*/  SEL R71, R26, R27, P0 ;  /* 0x0000001b1a477207 */ /* 0x000fe20000000000 */
[----:B------:R-:W-:Y:S01]  /*12ee0*/  IMAD.X R27, RZ, RZ, R9, P6 ;  /* 0x000000ffff1b7224 */ /* 0x000fe200030e0609 */
[----:B------:R-:W-:Y:S02]  /*12ef0*/  SHF.R.U64 R10, R10, 0x3, RZ ;  /* 0x000000030a0a7819 */ /* 0x000fe400000012ff */
[----:B------:R-:W-:Y:S02]  /*12f00*/  F2FP.BF16.F32.PACK_AB R94, R94, R97 ;  /* 0x000000615e5e723e */ /* 0x000fe400000010ff */
[----:B------:R-:W-:Y:S02]  /*12f10*/  IADD3 R99, P4, R8, 0x4020, RZ ;  /* 0x0000402008637810 */ /* 0x000fe40007f9e0ff */
[----:B------:R-:W-:-:S02]  /*12f20*/  SHF.R.U64 R2, R2, 0x3, RZ ;  /* 0x0000000302027819 */ /* 0x000fc400000012ff */
[C---:B------:R-:W-:Y:S02]  /*12f30*/  IADD3 R97, P3, R8.reuse, 0x4000, RZ ;  /* 0x0000400008617810 */ /* 0x040fe40007f7e0ff */
[----:B------:R-:W-:Y:S02]  /*12f40*/  IADD3 R103, P6, R8, 0x4060, RZ ;  /* 0x0000406008677810 */ /* 0x000fe40007fde0ff */
[----:B------:R-:W-:Y:S01]  /*12f50*/  F2FP.BF16.F32.PACK_AB R30, R47, R30 ;  /* 0x0000001e2f1e723e */ /* 0x000fe200000010ff */
[--C-:B------:R-:W-:Y:S01]  /*12f60*/  IMAD.X R17, RZ, RZ, R9.reuse, P3 ;  /* 0x000000ffff117224 */ /* 0x100fe200018e0609 */
[----:B------:R-:W-:Y:S02]  /*12f70*/  SEL R73, R25, R24, P0 ;  /* 0x0000001819497207 */ /* 0x000fe40000000000 */
[----:B------:R-:W-:Y:S01]  /*12f80*/  SEL R75, R24, R25, P0 ;  /* 0x00000019184b7207 */ /* 0x000fe20000000000 */
[----:B------:R-:W-:Y:S01]  /*12f90*/  IMAD.X R25, RZ, RZ, R9, P1 ;  /* 0x000000ffff197224 */ /* 0x000fe200008e0609 */
[----:B------:R-:W-:-:S02]  /*12fa0*/  SEL R47, R29, R28, P0 ;  /* 0x0000001c1d2f7207 */ /* 0x000fc40000000000 */
[----:B------:R-:W-:Y:S02]  /*12fb0*/  LOP3.LUT R24, R10, R89, RZ, 0x3c, !PT ;  /* 0x000000590a187212 */ /* 0x000fe400078e3cff */
[----:B------:R-:W-:Y:S02]  /*12fc0*/  SEL R29, R28, R29, P0 ;  /* 0x0000001d1c1d7207 */ /* 0x000fe40000000000 */
[----:B------:R-:W-:Y:S02]  /*12fd0*/  LOP3.LUT R11, R8, 0x380, RZ, 0xc0, !PT ;  /* 0x00000380080b7812 */ /* 0x000fe400078ec0ff */
[----:B------:R-:W-:Y:S02]  /*12fe0*/  LOP3.LUT R26, R2, R87, RZ, 0x3c, !PT ;  /* 0x00000057021a7212 */ /* 0x000fe400078e3cff */
[----:B------:R-:W-:Y:S02]  /*12ff0*/  LOP3.LUT R10, R99, 0x380, RZ, 0xc0, !PT ;  /* 0x00000380630a7812 */ /* 0x000fe400078ec0ff */
[----:B------:R-:W-:-:S02]  /*13000*/  F2FP.BF16.F32.PACK_AB R90, R90, R93 ;  /* 0x0000005d5a5a723e */ /* 0x000fc400000010ff */
[----:B------:R-:W-:Y:S02]  /*13010*/  F2FP.BF16.F32.PACK_AB R13, R76, R13 ;  /* 0x0000000d4c0d723e */ /* 0x000fe400000010ff */
[----:B------:R-:W-:Y:S02]  /*13020*/  F2FP.BF16.F32.PACK_AB R12, R77, R12 ;  /* 0x0000000c4d0c723e */ /* 0x000fe400000010ff */
[----:B------:R-:W-:Y:S02]  /*13030*/  LOP3.LUT R2, R97, 0x380, RZ, 0xc0, !PT ;  /* 0x0000038061027812 */ /* 0x000fe400078ec0ff */
[----:B------:R-:W-:Y:S02]  /*13040*/  LOP3.LUT R28, R103, 0x380, RZ, 0xc0, !PT ;  /* 0x00000380671c7812 */ /* 0x000fe400078ec0ff */
[----:B------:R-:W-:Y:S02]  /*13050*/  IADD3 R93, P2, R8, 0x60, RZ ;  /* 0x00000060085d7810 */ /* 0x000fe40007f5e0ff */
[----:B------:R-:W-:-:S02]  /*13060*/  F2FP.BF16.F32.PACK_AB R15, R70, R15 ;  /* 0x0000000f460f723e */ /* 0x000fc400000010ff */
[----:B------:R-:W-:Y:S02]  /*13070*/  F2FP.BF16.F32.PACK_AB R32, R53, R32 ;  /* 0x000000203520723e */ /* 0x000fe400000010ff */
[----:B------:R-:W-:Y:S02]  /*13080*/  SHF.R.U64 R11, R11, 0x3, RZ ;  /* 0x000000030b0b7819 */ /* 0x000fe400000012ff */
[----:B------:R-:W-:Y:S02]  /*13090*/  SHF.R.U64 R10, R10, 0x3, RZ ;  /* 0x000000030a0a7819 */ /* 0x000fe400000012ff */
[----:B------:R-:W-:Y:S02]  /*130a0*/  F2FP.BF16.F32.PACK_AB R95, R92, R95 ;  /* 0x0000005f5c5f723e */ /* 0x000fe400000010ff */
[----:B------:R-:W-:Y:S02]  /*130b0*/  SEL R53, R13, R12, P0 ;  /* 0x0000000c0d357207 */ /* 0x000fe40000000000 */
[----:B------:R-:W-:-:S02]  /*130c0*/  SEL R55, R12, R13, P0 ;  /* 0x0000000d0c377207 */ /* 0x000fc40000000000 */
[----:B------:R-:W-:Y:S02]  /*130d0*/  SHF.R.U64 R2, R2, 0x3, RZ ;  /* 0x0000000302027819 */ /* 0x000fe400000012ff */
[----:B------:R-:W-:Y:S02]  /*130e0*/  SHF.R.U64 R28, R28, 0x3, RZ ;  /* 0x000000031c1c7819 */ /* 0x000fe400000012ff */
[----:B------:R-:W-:Y:S02]  /*130f0*/  F2FP.BF16.F32.PACK_AB R57, R57, R64 ;  /* 0x000000403939723e */ /* 0x000fe400000010ff */
[----:B------:R-:W-:Y:S02]  /*13100*/  F2FP.BF16.F32.PACK_AB R56, R49, R56 ;  /* 0x000000383138723e */ /* 0x000fe400000010ff */
[----:B------:R-:W-:Y:S02]  /*13110*/  F2FP.BF16.F32.PACK_AB R91, R88, R91 ;  /* 0x0000005b585b723e */ /* 0x000fe400000010ff */
[----:B------:R-:W-:-:S02]  /*13120*/  LOP3.LUT R12, R93, 0x380, RZ, 0xc0, !PT ;  /* 0x000003805d0c7812 */ /* 0x000fc400078ec0ff */
[----:B------:R-:W-:Y:S02]  /*13130*/  F2FP.BF16.F32.PACK_AB R41, R41, R48 ;  /* 0x000000302929723e */ /* 0x000fe400000010ff */
[----:B------:R-:W-:Y:S02]  /*13140*/  F2FP.BF16.F32.PACK_AB R34, R34, R35 ;  /* 0x000000232222723e */ /* 0x000fe400000010ff */
[----:B------:R-:W-:Y:S02]  /*13150*/  F2FP.BF16.F32.PACK_AB R45, R45, R40 ;  /* 0x000000282d2d723e */ /* 0x000fe400000010ff */
[----:B------:R-:W-:Y:S02]  /*13160*/  SEL R77, R15, R14, P0 ;  /* 0x0000000e0f4d7207 */ /* 0x000fe40000000000 */
[----:B------:R-:W-:Y:S01]  /*13170*/  SEL R79, R14, R15, P0 ;  /* 0x0000000f0e4f7207 */ /* 0x000fe20000000000 */
[----:B------:R-:W-:Y:S01]  /*13180*/  IMAD.X R15, RZ, RZ, R9, P4 ;  /* 0x000000ffff0f7224 */ /* 0x000fe200020e0609 */
[----:B------:R-:W-:-:S02]  /*13190*/  IADD3 R101, P5, R8, 0x4040, RZ ;  /* 0x0000404008657810 */ /* 0x000fc40007fbe0ff */
[----:B------:R-:W-:Y:S02]  /*131a0*/  F2FP.BF16.F32.PACK_AB R31, R46, R31 ;  /* 0x0000001f2e1f723e */ /* 0x000fe400000010ff */
[----:B------:R-:W-:Y:S01]  /*131b0*/  LOP3.LUT R8, R11, R8, RZ, 0x3c, !PT ;  /* 0x000000080b087212 */ /* 0x000fe200078e3cff */
[--C-:B------:R-:W-:Y:S01]  /*131c0*/  IMAD.X R11, RZ, RZ, R9.reuse, P6 ;  /* 0x000000ffff0b7224 */ /* 0x100fe200030e0609 */
[----:B------:R-:W-:Y:S01]  /*131d0*/  LOP3.LUT R14, R10, R99, RZ, 0x3c, !PT ;  /* 0x000000630a0e7212 */ /* 0x000fe200078e3cff */
[----:B------:R-:W-:Y:S01]  /*131e0*/  IMAD.X R13, RZ, RZ, R9, P5 ;  /* 0x000000ffff0d7224 */ /* 0x000fe200028e0609 */
[----:B------:R-:W-:Y:S02]  /*131f0*/  F2FP.BF16.F32.PACK_AB R33, R52, R33 ;  /* 0x000000213421723e */ /* 0x000fe400000010ff */
[----:B------:R-:W-:Y:S02]  /*13200*/  F2FP.BF16.F32.PACK_AB R21, R68, R21 ;  /* 0x000000154415723e */ /* 0x000fe400000010ff */
[----:B------:R-:W-:-:S02]  /*13210*/  SEL R35, R94, R95, P0 ;  /* 0x0000005f5e237207 */ /* 0x000fc40000000000 */
[----:B------:R-:W-:Y:S02]  /*13220*/  LOP3.LUT R16, R2, R97, RZ, 0x3c, !PT ;  /* 0x0000006102107212 */ /* 0x000fe400078e3cff */
[----:B------:R-:W-:Y:S02]  /*13230*/  LOP3.LUT R10, R28, R103, RZ, 0x3c, !PT ;  /* 0x000000671c0a7212 */ /* 0x000fe400078e3cff */
[----:B------:R-:W-:Y:S02]  /*13240*/  SEL R95, R95, R94, P0 ;  /* 0x0000005e5f5f7207 */ /* 0x000fe40000000000 */
[----:B------:R-:W-:Y:S02]  /*13250*/  SEL R37, R90, R91, P0 ;  /* 0x0000005b5a257207 */ /* 0x000fe40000000000 */
[----:B------:R-:W-:Y:S02]  /*13260*/  SEL R63, R57, R56, P0 ;  /* 0x00000038393f7207 */ /* 0x000fe40000000000 */
[----:B------:R-:W-:-:S02]  /*13270*/  SHF.R.U64 R12, R12, 0x3, RZ ;  /* 0x000000030c0c7819 */ /* 0x000fc400000012ff */
[----:B------:R-:W-:Y:S02]  /*13280*/  SEL R91, R91, R90, P0 ;  /* 0x0000005a5b5b7207 */ /* 0x000fe40000000000 */
[----:B------:R-:W-:Y:S02]  /*13290*/  SEL R39, R44, R45, P0 ;  /* 0x0000002d2c277207 */ /* 0x000fe40000000000 */
[----:B------:R-:W-:Y:S02]  /*132a0*/  SEL R57, R56, R57, P0 ;  /* 0x0000003938397207 */ /* 0x000fe40000000000 */
[----:B------:R-:W-:Y:S02]  /*132b0*/  SEL R65, R41, R34, P0 ;  /* 0x0000002229417207 */ /* 0x000fe40000000000 */
[----:B------:R-:W-:Y:S02]  /*132c0*/  SEL R45, R45, R44, P0 ;  /* 0x0000002c2d2d7207 */ /* 0x000fe40000000000 */
[----:B------:R-:W-:-:S02]  /*132d0*/  SEL R41, R34, R41, P0 ;  /* 0x0000002922297207 */ /* 0x000fc40000000000 */
[----:B------:R-:W-:Y:S02]  /*132e0*/  SEL R67, R31, R30, P0 ;  /* 0x0000001e1f437207 */ /* 0x000fe40000000000 */
[----:B------:R-:W-:Y:S02]  /*132f0*/  SEL R43, R33, R32, P0 ;  /* 0x00000020212b7207 */ /* 0x000fe40000000000 */
[----:B------:R-:W-:Y:S02]  /*13300*/  SEL R49, R21, R20, P0 ;  /* 0x0000001415317207 */ /* 0x000fe40000000000 */
[----:B------:R-:W-:Y:S01]  /*13310*/  SEL R51, R20, R21, P0 ;  /* 0x0000001514337207 */ /* 0x000fe20000000000 */
[----:B------:R-:W-:Y:S01]  /*13320*/  IMAD.X R21, RZ, RZ, R9, P2 ;  /* 0x000000ffff157224 */ /* 0x000fe200010e0609 */
[----:B------:R-:W-:Y:S02]  /*13330*/  SEL R31, R30, R31, P0 ;  /* 0x0000001f1e1f7207 */ /* 0x000fe40000000000 */
[----:B------:R-:W-:-:S02]  /*13340*/  MOV R58, R16 ;  /* 0x00000010003a7202 */ /* 0x000fc40000000f00 */
[----:B------:R-:W-:Y:S02]  /*13350*/  SEL R33, R32, R33, P0 ;  /* 0x0000002120217207 */ /* 0x000fe40000000000 */
[----:B------:R-:W-:Y:S02]  /*13360*/  LOP3.LUT R20, R12, R93, RZ, 0x3c, !PT ;  /* 0x0000005d0c147212 */ /* 0x000fe400078e3cff */
[----:B------:R-:W-:Y:S02]  /*13370*/  MOV R17, R10 ;  /* 0x0000000a00117202 */ /* 0x000fe40000000f00 */
[----:B------:R-:W-:Y:S02]  /*13380*/  MOV R56, R14 ;  /* 0x0000000e00387202 */ /* 0x000fe40000000f00 */
[----:B------:R-:W-:Y:S02]  /*13390*/  MOV R64, R26 ;  /* 0x0000001a00407202 */ /* 0x000fe40000000f00 */
[----:B------:R-:W-:-:S02]  /*133a0*/  MOV R60, R20 ;  /* 0x00000014003c7202 */ /* 0x000fc40000000f00 */
[----:B------:R-:W-:Y:S02]  /*133b0*/  LOP3.LUT R12, R101, 0x380, RZ, 0xc0, !PT ;  /* 0x00000380650c7812 */ /* 0x000fe400078ec0ff */
[----:B------:R-:W-:Y:S02]  /*133c0*/  MOV R66, R8 ;  /* 0x0000000800427202 */ /* 0x000fe40000000f00 */
[----:B------:R-:W-:Y:S02]  /*133d0*/  SHF.R.U64 R12, R12, 0x3, RZ ;  /* 0x000000030c0c7819 */ /* 0x000fe400000012ff */
[----:B------:R-:W-:Y:S02]  /*133e0*/  MOV R62, R24 ;  /* 0x00000018003e7202 */ /* 0x000fe40000000f00 */
[----:B------:R-:W-:Y:S02]  /*133f0*/  LOP3.LUT R12, R12, R101, RZ, 0x3c, !PT ;  /* 0x000000650c0c7212 */ /* 0x000fe400078e3cff */
[----:B------:R-:W-:-:S02]  /*13400*/  PLOP3.LUT P2, PT, PT, PT, UP0, 0x80, 0x0 ;  /* 0x000000000000781c */ /* 0x000fc40003f4f008 */
[----:B------:R-:W-:Y:S02]  /*13410*/  MOV R21, R12 ;  /* 0x0000000c00157202 */ /* 0x000fe40000000f00 */
[----:B--2---:R-:W-:Y:S01]  /*13420*/  LOP3.LUT R2, R36, 0x2, RZ, 0x3c, !PT ;  /* 0x0000000224027812 */ /* 0x004fe200078e3cff */
[----:B------:R-:W-:Y:S04]  /*13430*/  SHFL.IDX PT, R35, R35, R36, 0x1c1f ;  /* 0x001c1f2423237589 */ /* 0x000fe800000e0000 */
[----:B------:R-:W0:Y:S04]  /*13440*/  SHFL.IDX PT, R10, R95, R2, 0x1c1f ;  /* 0x001c1f025f0a7589 */ /* 0x000e2800000e0000 */
[----:B------:R-:W-:Y:S04]  /*13450*/  SHFL.IDX PT, R37, R37, R36, 0x1c1f ;  /* 0x001c1f2425257589 */ /* 0x000fe800000e0000 */
[----:B------:R-:W-:Y:S04]  /*13460*/  SHFL.IDX PT, R63, R63, R36, 0x1c1f ;  /* 0x001c1f243f3f7589 */ /* 0x000fe800000e0000 */
[----:B------:R-:W1:Y:S04]  /*13470*/  SHFL.IDX PT, R14, R91, R2, 0x1c1f ;  /* 0x001c1f025b0e7589 */ /* 0x000e6800000e0000 */
[----:B------:R-:W2:Y:S04]  /*13480*/  SHFL.IDX PT, R32, R57, R2, 0x1c1f ;  /* 0x001c1f0239207589 */ /* 0x000ea800000e0000 */
[----:B------:R-:W-:Y:S04]  /*13490*/  SHFL.IDX PT, R39, R39, R36, 0x1c1f ;  /* 0x001c1f2427277589 */ /* 0x000fe800000e0000 */
[----:B------:R-:W-:Y:S01]  /*134a0*/  SHFL.IDX PT, R65, R65, R36, 0x1c1f ;  /* 0x001c1f2441417589 */ /* 0x000fe200000e0000 */
[----:B0-----:R-:W-:-:S02]  /*134b0*/  SEL R8, R35, R10, P0 ;  /* 0x0000000a23087207 */ /* 0x001fc40000000000 */
[----:B------:R-:W-:Y:S01]  /*134c0*/  SEL R10, R10, R35, P0 ;  /* 0x000000230a0a7207 */ /* 0x000fe20000000000 */
[----:B------:R-:W0:Y:S04]  /*134d0*/  SHFL.IDX PT, R26, R45, R2, 0x1c1f ;  /* 0x001c1f022d1a7589 */ /* 0x000e2800000e0000 */
[----:B------:R-:W3:Y:S04]  /*134e0*/  SHFL.IDX PT, R34, R41, R2, 0x1c1f ;  /* 0x001c1f0229227589 */ /* 0x000ee800000e0000 */
[----:B------:R-:W-:Y:S01]  /*134f0*/  SHFL.IDX PT, R67, R67, R36, 0x1c1f ;  /* 0x001c1f2443437589 */ /* 0x000fe200000e0000 */
[----:B-1----:R-:W-:-:S02]  /*13500*/  SEL R12, R37, R14, P0 ;  /* 0x0000000e250c7207 */ /* 0x002fc40000000000 */
[----:B------:R-:W-:Y:S01]  /*13510*/  SEL R14, R14, R37, P0 ;  /* 0x000000250e0e7207 */ /* 0x000fe20000000000 */
[----:B------:R-:W1:Y:S01]  /*13520*/  SHFL.IDX PT, R44, R31, R2, 0x1c1f ;  /* 0x001c1f021f2c7589 */ /* 0x000e6200000e0000 */
[----:B--2---:R-:W-:Y:S02]  /*13530*/  SEL R9, R63, R32, P0 ;  /* 0x000000203f097207 */ /* 0x004fe40000000000 */
[----:B------:R-:W-:Y:S01]  /*13540*/  SEL R11, R32, R63, P0 ;  /* 0x0000003f200b7207 */ /* 0x000fe20000000000 */
[----:B------:R-:W-:Y:S04]  /*13550*/  SHFL.IDX PT, R43, R43, R36, 0x1c1f ;  /* 0x001c1f242b2b7589 */ /* 0x000fe800000e0000 */
[----:B------:R-:W2:Y:S04]  /*13560*/  SHFL.IDX PT, R16, R33, R2, 0x1c1f ;  /* 0x001c1f0221107589 */ /* 0x000ea800000e0000 */
[----:B------:R-:W-:Y:S01]  /*13570*/  SHFL.IDX PT, R69, R69, R36, 0x1c1f ;  /* 0x001c1f2445457589 */ /* 0x000fe200000e0000 */
[----:B0-----:R-:W-:-:S02]  /*13580*/  SEL R24, R39, R26, P0 ;  /* 0x0000001a27187207 */ /* 0x001fc40000000000 */
[----:B------:R-:W-:Y:S01]  /*13590*/  SEL R26, R26, R39, P0 ;  /* 0x000000271a1a7207 */ /* 0x000fe20000000000 */
[----:B------:R-:W0:Y:S01]  /*135a0*/  SHFL.IDX PT, R46, R71, R2, 0x1c1f ;  /* 0x001c1f02472e7589 */ /* 0x000e2200000e0000 */
[----:B---3--:R-:W-:Y:S02]  /*135b0*/  SEL R13, R65, R34, P0 ;  /* 0x00000022410d7207 */ /* 0x008fe40000000000 */
[----:B------:R-:W-:Y:S01]  /*135c0*/  SEL R15, R34, R65, P0 ;  /* 0x00000041220f7207 */ /* 0x000fe20000000000 */
[----:B------:R-:W-:Y:S04]  /*135d0*/  SHFL.IDX PT, R47, R47, R36, 0x1c1f ;  /* 0x001c1f242f2f7589 */ /* 0x000fe800000e0000 */
[----:B------:R-:W-:Y:S01]  /*135e0*/  SHFL.IDX PT, R49, R49, R36, 0x1c1f ;  /* 0x001c1f2431317589 */ /* 0x000fe200000e0000 */
[----:B-1----:R-:W-:-:S02]  /*135f0*/  SEL R25, R67, R44, P0 ;  /* 0x0000002c43197207 */ /* 0x002fc40000000000 */
[----:B------:R-:W-:Y:S01]  /*13600*/  SEL R27, R44, R67, P0 ;  /* 0x000000432c1b7207 */ /* 0x000fe20000000000 */
[----:B------:R-:W-:Y:S04]  /*13610*/  SHFL.IDX PT, R73, R73, R36, 0x1c1f ;  /* 0x001c1f2449497589 */ /* 0x000fe800000e0000 */
[----:B------:R1:W3:Y:S01]  /*13620*/  SHFL.IDX PT, R20, R29, R2, 0x1c1f ;  /* 0x001c1f021d147589 */ /* 0x0002e200000e0000 */
[----:B--2---:R-:W-:Y:S02]  /*13630*/  SEL R28, R43, R16, P0 ;  /* 0x000000102b1c7207 */ /* 0x004fe40000000000 */
[----:B------:R-:W-:Y:S01]  /*13640*/  SEL R30, R16, R43, P0 ;  /* 0x0000002b101e7207 */ /* 0x000fe20000000000 */
[----:B------:R-:W-:Y:S04]  /*13650*/  SHFL.IDX PT, R38, R51, R2, 0x1c1f ;  /* 0x001c1f0233267589 */ /* 0x000fe800000e0000 */
[----:B------:R-:W2:Y:S01]  /*13660*/  SHFL.IDX PT, R48, R75, R2, 0x1c1f ;  /* 0x001c1f024b307589 */ /* 0x000ea200000e0000 */
[----:B0-----:R-:W-:-:S02]  /*13670*/  SEL R31, R46, R69, P0 ;  /* 0x000000452e1f7207 */ /* 0x001fc40000000000 */
[----:B-1----:R-:W-:Y:S01]  /*13680*/  SEL R29, R69, R46, P0 ;  /* 0x0000002e451d7207 */ /* 0x002fe20000000000 */
[----:B------:R-:W-:Y:S04]  /*13690*/  SHFL.IDX PT, R53, R53, R36, 0x1c1f ;  /* 0x001c1f2435357589 */ /* 0x000fe800000e0000 */
[----:B------:R-:W-:Y:S04]  /*136a0*/  SHFL.IDX PT, R77, R77, R36, 0x1c1f ;  /* 0x001c1f244d4d7589 */ /* 0x000fe800000e0000 */
[----:B------:R-:W0:Y:S04]  /*136b0*/  SHFL.IDX PT, R40, R55, R2, 0x1c1f ;  /* 0x001c1f0237287589 */ /* 0x000e2800000e0000 */
[----:B------:R-:W1:Y:S01]  /*136c0*/  SHFL.IDX PT, R50, R79, R2, 0x1c1f ;  /* 0x001c1f024f327589 */ /* 0x000e6200000e0000 */
[----:B---3--:R-:W-:-:S02]  /*136d0*/  SEL R32, R47, R20, P0 ;  /* 0x000000142f207207 */ /* 0x008fc40000000000 */
[----:B------:R-:W-:Y:S01]  /*136e0*/  SEL R34, R20, R47, P0 ;  /* 0x0000002f14227207 */ /* 0x000fe20000000000 */
[----:B------:R-:W-:Y:S01]  /*136f0*/  BAR.SYNC.DEFER_BLOCKING 0x1, 0x100 ;  /* 0x0044000000007b1d */ /* 0x000fe20000010000 */
[----:B--2---:R-:W-:Y:S02]  /*13700*/  SEL R33, R73, R48, P0 ;  /* 0x0000003049217207 */ /* 0x004fe40000000000 */
[----:B------:R-:W-:-:S03]  /*13710*/  SEL R35, R48, R73, P0 ;  /* 0x0000004930237207 */ /* 0x000fc60000000000 */
[----:B------:R-:W-:Y:S04]  /*13720*/  SHFL.IDX PT, R59, R59, R36, 0x1c1f ;  /* 0x001c1f243b3b7589 */ /* 0x000fe800000e0000 */
[----:B------:R-:W-:Y:S04]  /*13730*/  SHFL.IDX PT, R81, R81, R36, 0x1c1f ;  /* 0x001c1f2451517589 */ /* 0x000fe800000e0000 */
[----:B------:R-:W2:Y:S01]  /*13740*/  SHFL.IDX PT, R42, R61, R2, 0x1c1f ;  /* 0x001c1f023d2a7589 */ /* 0x000ea200000e0000 */
[----:B0-----:R-:W-:Y:S02]  /*13750*/  SEL R44, R53, R40, P0 ;  /* 0x00000028352c7207 */ /* 0x001fe40000000000 */
[----:B------:R-:W-:Y:S01]  /*13760*/  SEL R46, R40, R53, P0 ;  /* 0x00000035282e7207 */ /* 0x000fe20000000000 */
[----:B------:R-:W0:Y:S01]  /*13770*/  SHFL.IDX PT, R52, R83, R2, 0x1c1f ;  /* 0x001c1f0253347589 */ /* 0x000e2200000e0000 */
[----:B-1----:R-:W-:-:S02]  /*13780*/  SEL R37, R77, R50, P0 ;  /* 0x000000324d257207 */ /* 0x002fc40000000000 */
[----:B------:R-:W-:Y:S01]  /*13790*/  SEL R39, R50, R77, P0 ;  /* 0x0000004d32277207 */ /* 0x000fe20000000000 */
[----:B------:R1:W-:Y:S04]  /*137a0*/  SHFL.IDX PT, R85, R85, R36, 0x1c1f ;  /* 0x001c1f2455557589 */ /* 0x0003e800000e0000 */
[----:B------:R-:W3:Y:S04]  /*137b0*/  SHFL.IDX PT, R54, R5, R2, 0x1c1f ;  /* 0x001c1f0205367589 */ /* 0x000ee800000e0000 */
[----:B------:R4:W-:Y:S01]  /*137c0*/  STSM.16.M88.4 [R66], R8 ;  /* 0x0000000842007844 */ /* 0x0009e20000000200 */
[----:B-1----:R-:W-:-:S02]  /*137d0*/  SEL R36, R49, R38, P0 ;  /* 0x0000002631247207 */ /* 0x002fc40000000000 */
[----:B------:R-:W-:Y:S01]  /*137e0*/  SEL R38, R38, R49, P0 ;  /* 0x0000003126267207 */ /* 0x000fe20000000000 */
[----:B------:R1:W-:Y:S01]  /*137f0*/  STSM.16.M88.4 [R64], R12 ;  /* 0x0000000c40007844 */ /* 0x0003e20000000200 */
[----:B------:R-:W-:Y:S01]  /*13800*/  UMOV UR4, URZ ;  /* 0x0000003f00047c82 */ /* 0x000fe20008000000 */
[----:B------:R-:W-:Y:S01]  /*13810*/  ULDC UR8, c[0x0][0xa88] ;  /* 0x0002a20000087ab9 */ /* 0x000fe20000000800 */
[----:B--2---:R-:W-:Y:S01]  /*13820*/  SEL R40, R59, R42, P0 ;  /* 0x0000002a3b287207 */ /* 0x004fe20000000000 */
[----:B------:R2:W-:Y:S01]  /*13830*/  STSM.16.M88.4 [R62], R24 ;  /* 0x000000183e007844 */ /* 0x0005e20000000200 */
[----:B------:R-:W-:Y:S01]  /*13840*/  SEL R42, R42, R59, P0 ;  /* 0x0000003b2a2a7207 */ /* 0x000fe20000000000 */
[----:B------:R-:W1:Y:S01]  /*13850*/  LDC R49, c[0x0][0xbe8] ;  /* 0x0002fa00ff317b82 */ /* 0x000e620000000800 */
[----:B0-----:R-:W-:Y:S01]  /*13860*/  SEL R45, R81, R52, P0 ;  /* 0x00000034512d7207 */ /* 0x001fe20000000000 */
[----:B------:R2:W-:Y:S01]  /*13870*/  STSM.16.M88.4 [R60], R28 ;  /* 0x0000001c3c007844 */ /* 0x0005e20000000200 */
[----:B------:R-:W-:Y:S01]  /*13880*/  SEL R47, R52, R81, P0 ;  /* 0x00000051342f7207 */ /* 0x000fe20000000000 */
[----:B----4-:R-:W-:-:S02]  /*13890*/  IMAD.U32 R8, RZ, RZ, UR6 ;  /* 0x00000006ff087e24 */ /* 0x010fc4000f8e00ff */
[----:B------:R2:W-:Y:S01]  /*138a0*/  STSM.16.M88.4 [R58], R32 ;  /* 0x000000203a007844 */ /* 0x0005e20000000200 */
[----:B------:R-:W-:Y:S01]  /*138b0*/  IMAD.U32 R9, RZ, RZ, UR7 ;  /* 0x00000007ff097e24 */ /* 0x000fe2000f8e00ff */
[----:B------:R-:W-:Y:S01]  /*138c0*/  ULDC.64 UR6, c[0x0][0xc08] ;  /* 0x0003020000067ab9 */ /* 0x000fe20000000a00 */
[----:B---3--:R-:W-:Y:S01]  /*138d0*/  SEL R41, R85, R54, P0 ;  /* 0x0000003655297207 */ /* 0x008fe20000000000 */
[----:B------:R2:W-:Y:S01]  /*138e0*/  STSM.16.M88.4 [R56], R36 ;  /* 0x0000002438007844 */ /* 0x0005e20000000200 */
[----:B------:R-:W-:-:S03]  /*138f0*/  SEL R43, R54, R85, P0 ;  /* 0x00000055362b7207 */ /* 0x000fc60000000000 */
[----:B------:R2:W-:Y:S04]  /*13900*/  STSM.16.M88.4 [R21], R44 ;  /* 0x0000002c15007844 */ /* 0x0005e80000000200 */
[----:B------:R2:W-:Y:S01]  /*13910*/  STSM.16.M88.4 [R17], R40 ;  /* 0x0000002811007844 */ /* 0x0005e20000000200 */
[----:B------:R-:W-:Y:S06]  /*13920*/  BAR.SYNC.DEFER_BLOCKING 0x1, 0x100 ;  /* 0x0044000000007b1d */ /* 0x000fec0000010000 */
[----:B------:R-:W3:Y:S01]  /*13930*/  @P2 LDG.E R2, desc[UR52][R8.64] ;  /* 0x0000003408022981 */ /* 0x000ee2000c1e1900 */
[----:B------:R-:W-:Y:S01]  /*13940*/  UISETP.NE.U32.AND UP1, UPT, UR6, URZ, UPT ;  /* 0x0000003f0600728c */ /* 0x000fe2000bf25070 */
[----:B-1----:R-:W-:-:S03]  /*13950*/  ISETP.NE.AND P1, PT, R49, 0x1, PT ;  /* 0x000000013100780c */ /* 0x002fc60003f25270 */
[----:B------:R-:W-:-:S06]  /*13960*/  UISETP.NE.AND.EX UP1, UPT, UR7, URZ, UPT, UP1 ;  /* 0x0000003f0700728c */ /* 0x000fcc000bf25310 */
[----:B------:R-:W-:-:S04]  /*13970*/  PLOP3.LUT P0, PT, PT, PT, UP1, 0x80, 0x0 ;  /* 0x000000000000781c */ /* 0x000fc80003f0f018 */
[----:B------:R-:W0:Y:S01]  /*13980*/  @P1 LDC R5, c[0x0][0xbec] ;  /* 0x0002fb00ff051b82 */ /* 0x000e220000000800 */
[----:B------:R-:W-:Y:S02]  /*13990*/  @UP1 ULDC.64 UR6, c[0x0][0xc08] ;  /* 0x0003020000061ab9 */ /* 0x000fe40000000a00 */
[----:B------:R-:W-:-:S05]  /*139a0*/  @UP1 UIMAD.WIDE UR6, UR42, 0x4, UR6 ;  /* 0x000000042a0618a5 */ /* 0x000fca000f8e0206 */
[----:B------:R-:W1:Y:S01]  /*139b0*/  @P1 LDC R10, c[0x0][0xbf0] ;  /* 0x0002fc00ff0a1b82 */ /* 0x000e620000000800 */
[----:B------:R-:W-:Y:S02]  /*139c0*/  IMAD.U32 R12, RZ, RZ, UR6 ;  /* 0x00000006ff0c7e24 */ /* 0x000fe4000f8e00ff */
        /* <DEDUP_REMOVED lines=9> */
.L_x_1262:
[----:B------:R-:W-:Y:S01]  /*13a60*/  USHF.R.S32.HI UR16, URZ, 0x1f, UR43 ;  /* 0x0000001f3f107899 */ /* 0x000fe2000801142b */
[----:B--2---:R-:W-:Y:S01]  /*13a70*/  VIADD R12, R19, UR36 ;  /* 0x00000024130c7c36 */ /* 0x004fe20008000000 */
[----:B------:R-:W-:Y:S01]  /*13a80*/  ULDC.64 UR12, c[0x0][0xb90] ;  /* 0x0002e400000c7ab9 */ /* 0x000fe20000000a00 */
[----:B------:R-:W-:Y:S01]  /*13a90*/  USHF.R.S32.HI UR15, URZ, 0x1f, UR42 ;  /* 0x0000001f3f0f7899 */ /* 0x000fe2000801142a */
[----:B------:R-:W-:Y:S01]  /*13aa0*/  VIADD R26, R192, UR36 ;  /* 0x00000024c01a7c36 */ /* 0x000fe20008000000 */
[----:B------:R-:W-:Y:S01]  /*13ab0*/  USHF.R.S32.HI UR7, URZ, 0x1f, UR4 ;  /* 0x0000001f3f077899 */ /* 0x000fe20008011404 */
[----:B------:R-:W-:Y:S01]  /*13ac0*/  @P1 IMAD.HI.U32 R5, R12, R5, RZ ;  /* 0x000000050c051227 */ /* 0x000fe200078e00ff */
[----:B------:R-:W-:Y:S01]  /*13ad0*/  UIMAD UR10, UR16, UR12, URZ ;  /* 0x0000000c100a72a4 */ /* 0x000fe2000f8e023f */
[----:B------:R-:W-:Y:S01]  /*13ae0*/  UMOV UR6, UR4 ;  /* 0x0000000400067c82 */ /* 0x000fe20008000000 */
[----:B------:R-:W-:Y:S01]  /*13af0*/  USEL UR15, UR15, URZ, !UP0 ;  /* 0x0000003f0f0f7287 */ /* 0x000fe2000c000000 */
[----:B------:R-:W-:Y:S01]  /*13b00*/  IMAD.MOV.U32 R8, RZ, RZ, R12 ;  /* 0x000000ffff087224 */ /* 0x000fe200078e000c */
[----:B------:R-:W-:Y:S01]  /*13b10*/  UIMAD.WIDE.U32 UR8, UR43, UR12, UR6 ;  /* 0x0000000c2b0872a5 */ /* 0x000fe2000f8e0006 */
[----:B------:R-:W-:Y:S01]  /*13b20*/  @P1 SHF.R.U32.HI R8, RZ, R10, R5 ;  /* 0x0000000aff081219 */ /* 0x000fe20000011605 */
[----:B------:R-:W-:Y:S01]  /*13b30*/  UIMAD UR10, UR43, UR13, UR10 ;  /* 0x0000000d2b0a72a4 */ /* 0x000fe2000f8e020a */
[----:B------:R-:W-:Y:S01]  /*13b40*/  IMAD R5, R189, 0x40, R22 ;  /* 0x00000040bd057824 */ /* 0x000fe200078e0216 */
[----:B------:R-:W-:Y:S01]  /*13b50*/  USEL UR14, UR42, URZ, !UP0 ;  /* 0x0000003f2a0e7287 */ /* 0x000fe2000c000000 */
[--C-:B------:R-:W-:Y:S01]  /*13b60*/  SHF.R.S32.HI R9, RZ, 0x1f, R8.reuse ;  /* 0x0000001fff097819 */ /* 0x100fe20000011408 */
[----:B------:R-:W-:Y:S01]  /*13b70*/  ULDC.64 UR12, c[0x0][0xb98] ;  /* 0x0002e600000c7ab9 */ /* 0x000fe20000000a00 */
[----:B------:R-:W-:Y:S01]  /*13b80*/  UIADD3 UR9, UR9, UR10, URZ ;  /* 0x0000000a09097290 */ /* 0x000fe2000fffe03f */
[----:B------:R-:W-:Y:S01]  /*13b90*/  IMAD.MOV R10, RZ, RZ, -R8 ;  /* 0x000000ffff0a7224 */ /* 0x000fe200078e0a08 */
[----:B------:R-:W-:Y:S01]  /*13ba0*/  UIMAD UR6, UR15, UR12, URZ ;  /* 0x0000000c0f0672a4 */ /* 0x000fe2000f8e023f */
[----:B------:R-:W-:Y:S01]  /*13bb0*/  IMAD.WIDE R6, R5, 0x2, R6 ;  /* 0x0000000205067825 */ /* 0x000fe200078e0206 */
[----:B------:R-:W-:-:S02]  /*13bc0*/  UIMAD.WIDE.U32 UR8, UR14, UR12, UR8 ;  /* 0x0000000c0e0872a5 */ /* 0x000fc4000f8e0008 */
[----:B------:R-:W-:Y:S01]  /*13bd0*/  UIMAD UR6, UR14, UR13, UR6 ;  /* 0x0000000d0e0672a4 */ /* 0x000fe2000f8e0206 */
[----:B------:R-:W-:Y:S01]  /*13be0*/  IMAD R5, R49, R10, R12 ;  /* 0x0000000a31057224 */ /* 0x000fe200078e020c */
[----:B------:R-:W-:Y:S01]  /*13bf0*/  IADD3 R25, P0, R6, 0x1000, RZ ;  /* 0x0000100006197810 */ /* 0x000fe20007f1e0ff */
[----:B-----5:R-:W-:Y:S01]  /*13c00*/  IMAD R51, R2, R49, RZ ;  /* 0x0000003102337224 */ /* 0x020fe200078e02ff */
[----:B------:R-:W-:Y:S01]  /*13c10*/  IADD3 R8, P2, R8, UR8, RZ ;  /* 0x0000000808087c10 */ /* 0x000fe2000ff5e0ff */
[----:B------:R-:W-:Y:S01]  /*13c20*/  ULDC.64 UR10, c[0x0][0xaa0] ;  /* 0x0002a800000a7ab9 */ /* 0x000fe20000000a00 */
[----:B------:R-:W-:Y:S01]  /*13c30*/  IMAD.U32 R12, RZ, RZ, UR6 ;  /* 0x00000006ff0c7e24 */ /* 0x000fe2000f8e00ff */
[----:B------:R-:W-:Y:S02]  /*13c40*/  SHF.R.S32.HI R10, RZ, 0x1f, R5 ;  /* 0x0000001fff0a7819 */ /* 0x000fe40000011405 */
[----:B------:R-:W-:Y:S02]  /*13c50*/  LOP3.LUT R24, R25, 0x380, RZ, 0xc0, !PT ;  /* 0x0000038019187812 */ /* 0x000fe400078ec0ff */
[----:B------:R-:W-:Y:S01]  /*13c60*/  IADD3.X R9, R9, UR9, R12, P2, !PT ;  /* 0x0000000909097c10 */ /* 0x000fe200097fe40c */
[----:B------:R-:W-:Y:S01]  /*13c70*/  ULDC.64 UR8, c[0x0][0xb88] ;  /* 0x0002e20000087ab9 */ /* 0x000fe20000000a00 */
[----:B------:R-:W-:Y:S01]  /*13c80*/  SHF.R.U64 R24, R24, 0x3, RZ ;  /* 0x0000000318187819 */ /* 0x000fe200000012ff */
[----:B------:R-:W-:Y:S01]  /*13c90*/  IMAD R10, R10, UR8, RZ ;  /* 0x000000080a0a7c24 */ /* 0x000fe2000f8e02ff */
[----:B------:R-:W-:Y:S01]  /*13ca0*/  IADD3 R11, P2, R6, 0x3000, RZ ;  /* 0x00003000060b7810 */ /* 0x000fe20007f5e0ff */
[----:B------:R-:W-:Y:S01]  /*13cb0*/  IMAD.WIDE.U32 R8, R5, UR8, R8 ;  /* 0x0000000805087c25 */ /* 0x000fe2000f8e0008 */
[----:B------:R-:W-:-:S02]  /*13cc0*/  LOP3.LUT R24, R24, R25, RZ, 0x3c, !PT ;  /* 0x0000001918187212 */ /* 0x000fc400078e3cff */
[----:B------:R-:W-:Y:S01]  /*13cd0*/  IADD3 R13, P3, R6, 0x2000, RZ ;  /* 0x00002000060d7810 */ /* 0x000fe20007f7e0ff */
[----:B------:R-:W-:Y:S01]  /*13ce0*/  IMAD R15, R5, UR9, R10 ;  /* 0x00000009050f7c24 */ /* 0x000fe2000f8e020a */
[----:B------:R-:W-:Y:S01]  /*13cf0*/  ULDC.64 UR8, c[0x0][0xb50] ;  /* 0x0002d40000087ab9 */ /* 0x000fe20000000a00 */
[----:B------:R-:W-:Y:S01]  /*13d00*/  LOP3.LUT R5, R11, 0x380, RZ, 0xc0, !PT ;  /* 0x000003800b057812 */ /* 0x000fe200078ec0ff */
[----:B------:R-:W-:Y:S01]  /*13d10*/  IMAD.X R25, RZ, RZ, R7, P0 ;  /* 0x000000ffff197224 */ /* 0x000fe200000e0607 */
[----:B------:R-:W-:Y:S01]  /*13d20*/  LEA R10, P4, R8, UR8, 0x2 ;  /* 0x00000008080a7c11 */ /* 0x000fe2000f8810ff */
[----:B------:R-:W-:Y:S01]  /*13d30*/  IMAD.IADD R9, R9, 0x1, R15 ;  /* 0x0000000109097824 */ /* 0x000fe200078e020f */
[----:B------:R-:W-:Y:S02]  /*13d40*/  LOP3.LUT P0, RZ, R190, 0x3, RZ, 0xc0, !PT ;  /* 0x00000003beff7812 */ /* 0x000fe4000780c0ff */
[----:B------:R-:W-:Y:S01]  /*13d50*/  LOP3.LUT R12, R13, 0x380, RZ, 0xc0, !PT ;  /* 0x000003800d0c7812 */ /* 0x000fe200078ec0ff */
[----:B------:R-:W-:Y:S01]  /*13d60*/  SHFL.IDX PT, R16, R10, RZ, 0x1c1f ;  /* 0x001c1fff0a107589 */ /* 0x000fe200000e0000 */
[----:B------:R-:W-:Y:S01]  /*13d70*/  LEA.HI.X R14, R8, UR9, R9, 0x2, P4 ;  /* 0x00000009080e7c11 */ /* 0x000fe2000a0f1409 */
[----:B------:R-:W-:Y:S01]  /*13d80*/  IMAD.X R9, RZ, RZ, R7, P2 ;  /* 0x000000ffff097224 */ /* 0x000fe200010e0607 */
[----:B------:R-:W-:Y:S01]  /*13d90*/  SHF.R.U64 R8, R5, 0x3, RZ ;  /* 0x0000000305087819 */ /* 0x000fe200000012ff */
[----:B------:R-:W-:Y:S01]  /*13da0*/  SHFL.IDX PT, R20, R10, 0x1, 0x1c1f ;  /* 0x003c1f000a147f89 */ /* 0x000fe200000e0000 */
[C---:B------:R-:W-:Y:S01]  /*13db0*/  VIADD R5, R26.reuse, 0x8 ;  /* 0x000000081a057836 */ /* 0x040fe20000000000 */
[----:B------:R-:W-:-:S02]  /*13dc0*/  ISETP.GE.OR P2, PT, R26, R51, P0 ;  /* 0x000000331a00720c */ /* 0x000fc40000746670 */
[----:B------:R-:W0:Y:S01]  /*13dd0*/  SHFL.IDX PT, R17, R14, RZ, 0x1c1f ;  /* 0x001c1fff0e117589 */ /* 0x000e2200000e0000 */
[----:B------:R-:W-:Y:S02]  /*13de0*/  SHF.R.U64 R12, R12, 0x3, RZ ;  /* 0x000000030c0c7819 */ /* 0x000fe400000012ff */
[----:B------:R-:W-:Y:S01]  /*13df0*/  ISETP.GE.OR P0, PT, R5, R51, P0 ;  /* 0x000000330500720c */ /* 0x000fe20000706670 */
[----:B------:R-:W1:Y:S01]  /*13e00*/  SHFL.IDX PT, R21, R14, 0x1, 0x1c1f ;  /* 0x003c1f000e157f89 */ /* 0x000e6200000e0000 */
[----:B------:R-:W-:Y:S01]  /*13e10*/  LOP3.LUT R12, R12, R13, RZ, 0x3c, !PT ;  /* 0x0000000d0c0c7212 */ /* 0x000fe200078e3cff */
[----:B------:R-:W-:Y:S01]  /*13e20*/  IMAD.X R13, RZ, RZ, R7, P3 ;  /* 0x000000ffff0d7224 */ /* 0x000fe200018e0607 */
[----:B------:R-:W-:Y:S02]  /*13e30*/  LOP3.LUT R8, R8, R11, RZ, 0x3c, !PT ;  /* 0x0000000b08087212 */ /* 0x000fe400078e3cff */
[C---:B------:R-:W-:Y:S02]  /*13e40*/  IADD3 R11, P3, R6.reuse, 0x7000, RZ ;  /* 0x00007000060b7810 */ /* 0x040fe40007f7e0ff */
[----:B------:R-:W-:-:S02]  /*13e50*/  IADD3 R45, P6, R6, 0x4000, RZ ;  /* 0x00004000062d7810 */ /* 0x000fc40007fde0ff */
[C---:B------:R-:W-:Y:S01]  /*13e60*/  IADD3 R41, P5, R6.reuse, 0x5000, RZ ;  /* 0x0000500006297810 */ /* 0x040fe20007fbe0ff */
[----:B------:R-:W-:Y:S01]  /*13e70*/  UIMAD UR8, UR7, UR10, URZ ;  /* 0x0000000a070872a4 */ /* 0x000fe2000f8e023f */
[C---:B------:R-:W-:Y:S01]  /*13e80*/  IADD3 R37, P4, R6.reuse, 0x6000, RZ ;  /* 0x0000600006257810 */ /* 0x040fe20007f9e0ff */
[----:B------:R-:W-:Y:S01]  /*13e90*/  IMAD.X R29, RZ, RZ, R7, P3 ;  /* 0x000000ffff1d7224 */ /* 0x000fe200018e0607 */
[----:B------:R-:W-:Y:S02]  /*13ea0*/  LOP3.LUT R15, R6, 0x380, RZ, 0xc0, !PT ;  /* 0x00000380060f7812 */ /* 0x000fe400078ec0ff */
[----:B------:R-:W-:Y:S02]  /*13eb0*/  LOP3.LUT R2, R11, 0x380, RZ, 0xc0, !PT ;  /* 0x000003800b027812 */ /* 0x000fe400078ec0ff */
[----:B------:R-:W-:Y:S02]  /*13ec0*/  LOP3.LUT R44, R45, 0x380, RZ, 0xc0, !PT ;  /* 0x000003802d2c7812 */ /* 0x000fe400078ec0ff */
[----:B------:R-:W-:Y:S01]  /*13ed0*/  LOP3.LUT R40, R41, 0x380, RZ, 0xc0, !PT ;  /* 0x0000038029287812 */ /* 0x000fe200078ec0ff */
[----:B0-----:R0:W-:Y:S01]  /*13ee0*/  @!P2 ST.E desc[UR52][R16.64], R4 ;  /* 0x000000041000a985 */ /* 0x0011e2000c101934 */
[----:B------:R-:W-:-:S02]  /*13ef0*/  LOP3.LUT R36, R37, 0x380, RZ, 0xc0, !PT ;  /* 0x0000038025247812 */ /* 0x000fc400078ec0ff */
[----:B------:R-:W-:Y:S01]  /*13f00*/  SHF.R.U64 R15, R15, 0x3, RZ ;  /* 0x000000030f0f7819 */ /* 0x000fe200000012ff */
[----:B-1----:R1:W-:Y:S01]  /*13f10*/  @!P0 ST.E desc[UR52][R20.64], R3 ;  /* 0x0000000314008985 */ /* 0x0023e2000c101934 */
[----:B------:R-:W-:Y:S01]  /*13f20*/  SHF.R.U64 R2, R2, 0x3, RZ ;  /* 0x0000000302027819 */ /* 0x000fe200000012ff */
[----:B------:R-:W-:Y:S01]  /*13f30*/  UIMAD.WIDE.U32 UR6, UR4, UR10, URZ ;  /* 0x0000000a040672a5 */ /* 0x000fe2000f8e003f */
[----:B------:R-:W-:Y:S01]  /*13f40*/  SHF.R.U64 R44, R44, 0x3, RZ ;  /* 0x000000032c2c7819 */ /* 0x000fe200000012ff */
[----:B------:R-:W-:Y:S01]  /*13f50*/  UIMAD UR8, UR4, UR11, UR8 ;  /* 0x0000000b040872a4 */ /* 0x000fe2000f8e0208 */
[----:B------:R-:W-:Y:S01]  /*13f60*/  SHF.R.U64 R40, R40, 0x3, RZ ;  /* 0x0000000328287819 */ /* 0x000fe200000012ff */
[----:B------:R-:W5:Y:S01]  /*13f70*/  LD.E.128 R24, desc[UR52][R24.64] ;  /* 0x0000003418187980 */ /* 0x000f62000c101d00 */
[----:B------:R-:W-:Y:S01]  /*13f80*/  SHF.R.U64 R36, R36, 0x3, RZ ;  /* 0x0000000324247819 */ /* 0x000fe200000012ff */
[----:B0-----:R-:W0:Y:S01]  /*13f90*/  @P1 LDC R4, c[0x0][0xbec] ;  /* 0x0002fb00ff041b82 */ /* 0x001e220000000800 */
[----:B------:R-:W-:Y:S01]  /*13fa0*/  LOP3.LUT R6, R15, R6, RZ, 0x3c, !PT ;  /* 0x000000060f067212 */ /* 0x000fe200078e3cff */
[----:B------:R-:W-:Y:S01]  /*13fb0*/  ULDC.64 UR10, c[0x0][0xae8] ;  /* 0x0002ba00000a7ab9 */ /* 0x000fe20000000a00 */
[----:B------:R-:W-:-:S05]  /*13fc0*/  LOP3.LUT R28, R2, R11, RZ, 0x3c, !PT ;  /* 0x0000000b021c7212 */ /* 0x000fca00078e3cff */
[----:B-1----:R-:W1:Y:S01]  /*13fd0*/  @P1 LDC R3, c[0x0][0xbf0] ;  /* 0x0002fc00ff031b82 */ /* 0x002e620000000800 */
[----:B------:R-:W-:Y:S01]  /*13fe0*/  IMAD R2, R188, 0x20, R189 ;  /* 0x00000020bc027824 */ /* 0x000fe200078e02bd */
[----:B------:R-:W-:Y:S01]  /*13ff0*/  UIADD3 UR7, UR7, UR8, URZ ;  /* 0x0000000807077290 */ /* 0x000fe2000fffe03f */
[----:B------:R-:W-:Y:S01]  /*14000*/  LOP3.LUT R44, R44, R45, RZ, 0x3c, !PT ;  /* 0x0000002d2c2c7212 */ /* 0x000fe200078e3cff */
[----:B------:R-:W-:Y:S01]  /*14010*/  UIMAD UR4, UR16, UR10, URZ ;  /* 0x0000000a100472a4 */ /* 0x000fe2000f8e023f */
[----:B------:R-:W-:Y:S01]  /*14020*/  LOP3.LUT R40, R40, R41, RZ, 0x3c, !PT ;  /* 0x0000002928287212 */ /* 0x000fe200078e3cff */
[--C-:B------:R-:W-:Y:S01]  /*14030*/  IMAD.X R45, RZ, RZ, R7.reuse, P6 ;  /* 0x000000ffff2d7224 */ /* 0x100fe200030e0607 */
[----:B------:R-:W-:Y:S01]  /*14040*/  LOP3.LUT R36, R36, R37, RZ, 0x3c, !PT ;  /* 0x0000002524247212 */ /* 0x000fe200078e3cff */
[--C-:B------:R-:W-:Y:S01]  /*14050*/  IMAD.X R41, RZ, RZ, R7.reuse, P5 ;  /* 0x000000ffff297224 */ /* 0x100fe200028e0607 */
[----:B------:R2:W5:Y:S01]  /*14060*/  LD.E.128 R32, desc[UR52][R6.64] ;  /* 0x0000003406207980 */ /* 0x000562000c101d00 */
[----:B------:R-:W-:Y:S01]  /*14070*/  IMAD.X R37, RZ, RZ, R7, P4 ;  /* 0x000000ffff257224 */ /* 0x000fe200020e0607 */
[----:B------:R-:W-:-:S02]  /*14080*/  UIMAD UR4, UR43, UR11, UR4 ;  /* 0x0000000b2b0472a4 */ /* 0x000fc4000f8e0204 */
[----:B------:R-:W-:Y:S01]  /*14090*/  UIMAD.WIDE.U32 UR6, UR43, UR10, UR6 ;  /* 0x0000000a2b0672a5 */ /* 0x000fe2000f8e0006 */
[----:B------:R-:W5:Y:S01]  /*140a0*/  LD.E.128 R12, desc[UR52][R12.64] ;  /* 0x000000340c0c7980 */ /* 0x000f62000c101d00 */
[----:B------:R-:W-:-:S03]  /*140b0*/  ULDC.64 UR8, c[0x0][0xaf0] ;  /* 0x0002bc0000087ab9 */ /* 0x000fc60000000a00 */
[----:B------:R-:W5:Y:S01]  /*140c0*/  LD.E.128 R8, desc[UR52][R8.64] ;  /* 0x0000003408087980 */ /* 0x000f62000c101d00 */
[----:B--2---:R-:W-:Y:S01]  /*140d0*/  VIADD R7, R2, UR36 ;  /* 0x0000002402077c36 */ /* 0x004fe20008000000 */
[----:B------:R-:W-:Y:S02]  /*140e0*/  UIADD3 UR7, UR7, UR4, URZ ;  /* 0x0000000407077290 */ /* 0x000fe4000fffe03f */
[----:B------:R-:W5:Y:S01]  /*140f0*/  LD.E.128 R44, desc[UR52][R44.64] ;  /* 0x000000342c2c7980 */ /* 0x000f62000c101d00 */
[----:B0-----:R-:W-:Y:S01]  /*14100*/  @P1 IMAD.HI.U32 R2, R7, R4, RZ ;  /* 0x0000000407021227 */ /* 0x001fe200078e00ff */
[----:B------:R-:W-:Y:S02]  /*14110*/  UIMAD UR4, UR15, UR8, URZ ;  /* 0x000000080f0472a4 */ /* 0x000fe4000f8e023f */
[----:B------:R-:W5:Y:S01]  /*14120*/  LD.E.128 R40, desc[UR52][R40.64] ;  /* 0x0000003428287980 */ /* 0x000f62000c101d00 */
[----:B------:R-:W-:Y:S01]  /*14130*/  IMAD.MOV.U32 R5, RZ, RZ, R7 ;  /* 0x000000ffff057224 */ /* 0x000fe200078e0007 */
[----:B-1----:R-:W-:Y:S01]  /*14140*/  @P1 SHF.R.U32.HI R5, RZ, R3, R2 ;  /* 0x00000003ff051219 */ /* 0x002fe20000011602 */
[----:B------:R-:W-:Y:S01]  /*14150*/  UIMAD UR4, UR14, UR9, UR4 ;  /* 0x000000090e0472a4 */ /* 0x000fe2000f8e0204 */
[----:B------:R-:W5:Y:S01]  /*14160*/  LD.E.128 R36, desc[UR52][R36.64] ;  /* 0x0000003424247980 */ /* 0x000f62000c101d00 */
[----:B------:R-:W-:Y:S01]  /*14170*/  UIMAD.WIDE.U32 UR6, UR14, UR8, UR6 ;  /* 0x000000080e0672a5 */ /* 0x000fe2000f8e0006 */
[--C-:B------:R-:W-:Y:S01]  /*14180*/  SHF.R.S32.HI R4, RZ, 0x1f, R5.reuse ;  /* 0x0000001fff047819 */ /* 0x100fe20000011405 */
[----:B------:R-:W-:Y:S01]  /*14190*/  IMAD.MOV R6, RZ, RZ, -R5 ;  /* 0x000000ffff067224 */ /* 0x000fe200078e0a05 */
[----:B------:R-:W-:Y:S01]  /*141a0*/  ULDC.64 UR8, c[0x0][0xae0] ;  /* 0x0002b80000087ab9 */ /* 0x000fe20000000a00 */
[----:B------:R-:W-:Y:S01]  /*141b0*/  UIADD3 UR4, UR7, UR4, URZ ;  /* 0x0000000407047290 */ /* 0x000fe2000fffe03f */
[----:B------:R-:W5:Y:S01]  /*141c0*/  LD.E.128 R28, desc[UR52][R28.64] ;  /* 0x000000341c1c7980 */ /* 0x000f62000c101d00 */
[----:B------:R-:W-:-:S02]  /*141d0*/  IMAD R4, R4, UR8, RZ ;  /* 0x0000000804047c24 */ /* 0x000fc4000f8e02ff */
[----:B------:R-:W-:Y:S01]  /*141e0*/  IMAD R7, R49, R6, R7 ;  /* 0x0000000631077224 */ /* 0x000fe200078e0207 */
[----:B------:R-:W-:Y:S01]  /*141f0*/  @!PT LDS RZ, [RZ] ;  /* 0x00000000fffff984 */ /* 0x000fe20000000800 */
[----:B------:R-:W-:Y:S01]  /*14200*/  @!PT LDS RZ, [RZ] ;  /* 0x00000000fffff984 */ /* 0x000fe20000000800 */
[----:B------:R-:W-:Y:S01]  /*14210*/  @!PT LDS RZ, [RZ] ;  /* 0x00000000fffff984 */ /* 0x000fe20000000800 */
[----:B------:R-:W-:Y:S01]  /*14220*/  @!PT LDS RZ, [RZ] ;  /* 0x00000000fffff984 */ /* 0x000fe20000000800 */
[----:B------:R0:W-:Y:S06]  /*14230*/  MEMBAR.ALL.CTA ;  /* 0x0000000000007992 */ /* 0x0001ec0000008000 */
[----:B0-----:R-:W0:Y:S01]  /*14240*/  FENCE.VIEW.ASYNC.S ;  /* 0x00000000000073c6 */ /* 0x001e220000000000 */
[----:B------:R-:W-:Y:S02]  /*14250*/  IMAD.U32 R3, RZ, RZ, UR7 ;  /* 0x00000007ff037e24 */ /* 0x000fe4000f8e00ff */
[----:B------:R-:W-:Y:S01]  /*14260*/  IMAD.U32 R2, RZ, RZ, UR6 ;  /* 0x00000006ff027e24 */ /* 0x000fe2000f8e00ff */
[----:B------:R-:W-:Y:S01]  /*14270*/  ULDC.64 UR6, c[0x0][0xad8] ;  /* 0x0002b60000067ab9 */ /* 0x000fe20000000a00 */
[----:B------:R-:W-:-:S02]  /*14280*/  IMAD.U32 R3, RZ, RZ, UR4 ;  /* 0x00000004ff037e24 */ /* 0x000fc4000f8e00ff */
[C---:B------:R-:W-:Y:S01]  /*14290*/  IMAD R17, R5.reuse, UR9, R4 ;  /* 0x0000000905117c24 */ /* 0x040fe2000f8e0204 */
[----:B------:R-:W-:Y:S01]  /*142a0*/  SHF.R.S32.HI R4, RZ, 0x1f, R7 ;  /* 0x0000001fff047819 */ /* 0x000fe20000011407 */
[----:B------:R-:W-:-:S04]  /*142b0*/  IMAD.WIDE.U32 R2, R5, UR8, R2 ;  /* 0x0000000805027c25 */ /* 0x000fc8000f8e0002 */
[----:B------:R-:W-:Y:S02]  /*142c0*/  IMAD.IADD R3, R3, 0x1, R17 ;  /* 0x0000000103037824 */ /* 0x000fe400078e0211 */
[----:B------:R-:W-:Y:S02]  /*142d0*/  IMAD R6, R4, UR6, RZ ;  /* 0x0000000604067c24 */ /* 0x000fe4000f8e02ff */
[----:B------:R-:W-:Y:S02]  /*142e0*/  VIADD R16, R189, UR36 ;  /* 0x00000024bd107c36 */ /* 0x000fe40008000000 */
[C---:B------:R-:W-:Y:S02]  /*142f0*/  IMAD R5, R7.reuse, UR7, R6 ;  /* 0x0000000707057c24 */ /* 0x040fe4000f8e0206 */
[----:B------:R-:W-:Y:S01]  /*14300*/  IMAD.WIDE.U32 R2, R7, UR6, R2 ;  /* 0x0000000607027c25 */ /* 0x000fe2000f8e0002 */
[----:B------:R-:W-:Y:S01]  /*14310*/  ISETP.GE.AND P2, PT, R16, R51, PT ;  /* 0x000000331000720c */ /* 0x000fe20003f46270 */
[----:B------:R-:W-:-:S02]  /*14320*/  ULDC.64 UR6, c[0x0][0xa80] ;  /* 0x0002a00000067ab9 */ /* 0x000fc40000000a00 */
[----:B------:R-:W-:Y:S02]  /*14330*/  VIADD R4, R16, 0x20 ;  /* 0x0000002010047836 */ /* 0x000fe40000000000 */
[----:B------:R-:W-:Y:S01]  /*14340*/  VIADD R0, R0, 0x29820 ;  /* 0x0002982000007836 */ /* 0x000fe20000000000 */
[----:B------:R-:W-:Y:S01]  /*14350*/  LEA R6, P3, R2, UR6, 0x1 ;  /* 0x0000000602067c11 */ /* 0x000fe2000f8608ff */
[----:B------:R-:W-:Y:S01]  /*14360*/  IMAD.IADD R3, R3, 0x1, R5 ;  /* 0x0000000103037824 */ /* 0x000fe200078e0205 */
[-C--:B------:R-:W-:Y:S01]  /*14370*/  ISETP.GE.AND P0, PT, R4, R51.reuse, PT ;  /* 0x000000330400720c */ /* 0x080fe20003f06270 */
[----:B------:R-:W-:Y:S01]  /*14380*/  VIADD R4, R16, 0x40 ;  /* 0x0000004010047836 */ /* 0x000fe20000000000 */
[----:B------:R-:W-:Y:S02]  /*14390*/  PRMT R0, RZ, 0x654, R0 ;  /* 0x00000654ff007816 */ /* 0x000fe40000000000 */
[----:B------:R-:W-:Y:S01]  /*143a0*/  LEA.HI.X R7, R2, UR7, R3, 0x1, P3 ;  /* 0x0000000702077c11 */ /* 0x000fe200098f0c03 */
[----:B------:R-:W-:Y:S01]  /*143b0*/  BSSY B1, `(.L_x_1263) ;  /* 0x000000f000017945 */ /* 0x000fe20003800000 */
[----:B------:R-:W-:Y:S01]  /*143c0*/  ISETP.GE.AND P1, PT, R4, R51, PT ;  /* 0x000000330400720c */ /* 0x000fe20003f26270 */
[----:B0-----:R0:W-:Y:S01]  /*143d0*/  SYNCS.ARRIVE.TRANS64.RED.A1T0 RZ, [R0+URZ], RZ ;  /* 0x000000ff00ff79a7 */ /* 0x0011e2000810043f */
[----:B------:R1:W2:Y:S04]  /*143e0*/  SHFL.IDX PT, R4, R6, RZ, 0x181f ;  /* 0x00181fff06047589 */ /* 0x0002a800000e0000 */
        /* <DEDUP_REMOVED lines=11> */
.L_x_1264:
[----:B------:R-:W-:Y:S05]  /*144a0*/  BSYNC B1 ;  /* 0x0000000000017941 */ /* 0x000fea0003800000 */
.L_x_1263:
        /* <DEDUP_REMOVED lines=13> */
.L_x_1266:
[----:B------:R-:W-:Y:S05]  /*14580*/  BSYNC B1 ;  /* 0x0000000000017941 */ /* 0x000fea0003800000 */
.L_x_1265:
        /* <DEDUP_REMOVED lines=13> */
.L_x_1268:
[----:B------:R-:W-:Y:S05]  /*14660*/  BSYNC B1 ;  /* 0x0000000000017941 */ /* 0x000fea0003800000 */
.L_x_1267:
[----:B0-----:R-:W-:Y:S01]  /*14670*/  VIADD R0, R16, 0x60 ;  /* 0x0000006010007836 */ /* 0x001fe20000000000 */
[----:B-1--4-:R-:W4:Y:S04]  /*14680*/  SHFL.IDX PT, R7, R7, 0x3, 0x181f ;  /* 0x00781f0007077f89 */ /* 0x012f2800000e0000 */
[----:B------:R-:W-:Y:S01]  /*14690*/  ISETP.GE.AND P0, PT, R0, R51, PT ;  /* 0x000000330000720c */ /* 0x000fe20003f06270 */
[----:B------:R-:W0:-:S12]  /*146a0*/  SHFL.IDX PT, R6, R6, 0x3, 0x181f ;  /* 0x00781f0006067f89 */ /* 0x000e1800000e0000 */
[----:B------:R-:W-:Y:S05]  /*146b0*/  @P0 BRA `(.L_x_1269) ;  /* 0x0000000c000c0947 */ /* 0x000fea0003800000 */
[----:B------:R-:W-:Y:S02]  /*146c0*/  ULDC UR4, c[0x0][0xac8] ;  /* 0x0002b20000047ab9 */ /* 0x000fe40000000800 */
[----:B------:R-:W-:-:S13]  /*146d0*/  ISETP.GE.AND P1, PT, R22, UR4, PT ;  /* 0x0000000416007c0c */ /* 0x000fda000bf26270 */
[----:B0--3--:R-:W-:-:S04]  /*146e0*/  @!P1 LEA R2, P0, R22, R6, 0x1 ;  /* 0x0000000616029211 */ /* 0x009fc800078008ff */
        /* <DEDUP_REMOVED lines=8> */
.L_x_1261:
        /* <DEDUP_REMOVED lines=11> */
[----:B------:R-:W-:Y:S01]  /*14820*/  UISETP.NE.U32.AND UP1, UPT, UR6, URZ, UPT ;  /* 0x0000003f0600728c */ /* 0x000fe2000bf25070 */
[----:B------:R-:W-:Y:S02]  /*14830*/  IMAD.U32 R0, RZ, RZ, UR4 ;  /* 0x00000004ff007e24 */ /* 0x000fe4000f8e00ff */
[----:B------:R-:W2:Y:S01]  /*14840*/  @P2 LDG.E R6, desc[UR52][R2.64] ;  /* 0x0000003402062981 */ /* 0x000ea2000c1e1900 */
[----:B------:R-:W-:-:S06]  /*14850*/  UISETP.NE.AND.EX UP1, UPT, UR7, URZ, UPT, UP1 ;  /* 0x0000003f0700728c */ /* 0x000fcc000bf25310 */
        /* <DEDUP_REMOVED lines=11> */
[----:B--2---:R-:W-:Y:S01]  /*14910*/  @P2 R2UR UR4, R6 ;  /* 0x00000000060422ca */ /* 0x004fe200000e0000 */
[----:B01----:R-:W-:-:S14]  /*14920*/  @P3 BRA `(.L_x_1270) ;  /* 0x0000000000103947 */ /* 0x003fdc0003800000 */
[----:B------:R-:W-:Y:S05]  /*14930*/  @!P2 BRA `(.L_x_1270) ;  /* 0x00000000000ca947 */ /* 0x000fea0003800000 */
[----:B------:R-:W2:Y:S04]  /*14940*/  LDG.E R5, desc[UR52][R2.64] ;  /* 0x0000003402057981 */ /* 0x000ea8000c1e1900 */
[----:B-----5:R-:W2:Y:S02]  /*14950*/  LDG.E R0, desc[UR52][R2.64+0x4] ;  /* 0x0000043402007981 */ /* 0x020ea4000c1e1900 */
[----:B--2---:R-:W-:-:S07]  /*14960*/  IMAD.IADD R0, R0, 0x1, -R5 ;  /* 0x0000000100007824 */ /* 0x004fce00078e0a05 */
.L_x_1270:
[----:B------:R-:W-:Y:S01]  /*14970*/  USHF.R.S32.HI UR6, URZ, 0x1f, UR42 ;  /* 0x0000001f3f067899 */ /* 0x000fe2000801142a */
[----:B------:R-:W-:Y:S01]  /*14980*/  BSSY B1, `(.L_x_1271) ;  /* 0x000002e000017945 */ /* 0x000fe20003800000 */
[----:B------:R-:W-:Y:S02]  /*14990*/  USHF.R.S32.HI UR9, URZ, 0x1f, UR4 ;  /* 0x0000001f3f097899 */ /* 0x000fe40008011404 */
[----:B------:R-:W-:Y:S02]  /*149a0*/  USEL UR11, UR42, URZ, !UP0 ;  /* 0x0000003f2a0b7287 */ /* 0x000fe4000c000000 */
[----:B------:R-:W-:Y:S01]  /*149b0*/  USEL UR12, UR6, URZ, !UP0 ;  /* 0x0000003f060c7287 */ /* 0x000fe2000c000000 */
[----:B------:R-:W-:Y:S11]  /*149c0*/  @P1 BRA `(.L_x_1272) ;  /* 0x0000000000a41947 */ /* 0x000ff60003800000 */
[----:B------:R-:W0:Y:S01]  /*149d0*/  S2R R3, SR_TID.X ;  /* 0x0000000000037919 */ /* 0x000e220000002100 */
[----:B------:R-:W1:Y:S01]  /*149e0*/  LDC R7, c[0x0][0xbe8] ;  /* 0x0002fa00ff077b82 */ /* 0x000e620000000800 */
[----:B------:R-:W-:Y:S02]  /*149f0*/  IMAD.U32 R4, RZ, RZ, UR36 ;  /* 0x00000024ff047e24 */ /* 0x000fe4000f8e00ff */
[----:B-1---5:R-:W-:-:S03]  /*14a00*/  IMAD R2, R0, R7, RZ ;  /* 0x0000000700027224 */ /* 0x022fc600078e02ff */
[----:B0-----:R-:W-:-:S04]  /*14a10*/  IADD3 R4, R4, -0x80, R3 ;  /* 0xffffff8004047810 */ /* 0x001fc80007ffe003 */
[----:B------:R-:W-:-:S13]  /*14a20*/  ISETP.GE.AND P1, PT, R4, R2, PT ;  /* 0x000000020400720c */ /* 0x000fda0003f26270 */
[----:B------:R-:W-:Y:S05]  /*14a30*/  @P1 BRA `(.L_x_1272) ;  /* 0x0000000000881947 */ /* 0x000fea0003800000 */
[----:B------:R-:W-:Y:S01]  /*14a40*/  ISETP.NE.AND P1, PT, R7, 0x1, PT ;  /* 0x000000010700780c */ /* 0x000fe20003f25270 */
[----:B------:R-:W-:Y:S01]  /*14a50*/  ULDC.64 UR14, c[0x0][0xb90] ;  /* 0x0002e400000e7ab9 */ /* 0x000fe20000000a00 */
[----:B------:R-:W-:Y:S01]  /*14a60*/  UMOV UR6, UR4 ;  /* 0x0000000400067c82 */ /* 0x000fe20008000000 */
[----:B------:R-:W-:Y:S01]  /*14a70*/  UIMAD UR8, UR10, UR14, URZ ;  /* 0x0000000e0a0872a4 */ /* 0x000fe2000f8e023f */
[----:B------:R-:W-:Y:S01]  /*14a80*/  IMAD.MOV.U32 R2, RZ, RZ, R4 ;  /* 0x000000ffff027224 */ /* 0x000fe200078e0004 */
[----:B------:R-:W-:Y:S02]  /*14a90*/  UMOV UR7, UR9 ;  /* 0x0000000900077c82 */ /* 0x000fe40008000000 */
[----:B------:R-:W-:Y:S02]  /*14aa0*/  UIMAD.WIDE.U32 UR6, UR43, UR14, UR6 ;  /* 0x0000000e2b0672a5 */ /* 0x000fe4000f8e0006 */
[----:B------:R-:W-:-:S03]  /*14ab0*/  UIMAD UR8, UR43, UR15, UR8 ;  /* 0x0000000f2b0872a4 */ /* 0x000fc6000f8e0208 */
[----:B------:R-:W-:Y:S01]  /*14ac0*/  ULDC.64 UR14, c[0x0][0xb98] ;  /* 0x0002e600000e7ab9 */ /* 0x000fe20000000a00 */
[----:B------:R-:W0:Y:S01]  /*14ad0*/  @P1 LDC R3, c[0x0][0xbec] ;  /* 0x0002fb00ff031b82 */ /* 0x000e220000000800 */
[----:B------:R-:W-:Y:S02]  /*14ae0*/  UIADD3 UR7, UR7, UR8, URZ ;  /* 0x0000000807077290 */ /* 0x000fe4000fffe03f */
[----:B------:R-:W-:Y:S02]  /*14af0*/  UIMAD UR8, UR12, UR14, URZ ;  /* 0x0000000e0c0872a4 */ /* 0x000fe4000f8e023f */
[----:B------:R-:W-:Y:S02]  /*14b00*/  UIMAD.WIDE.U32 UR6, UR11, UR14, UR6 ;  /* 0x0000000e0b0672a5 */ /* 0x000fe4000f8e0006 */
[----:B------:R-:W-:Y:S01]  /*14b10*/  UIMAD UR8, UR11, UR15, UR8 ;  /* 0x0000000f0b0872a4 */ /* 0x000fe2000f8e0208 */
[----:B------:R-:W1:Y:S02]  /*14b20*/  @P1 LDC R6, c[0x0][0xbf0] ;  /* 0x0002fc00ff061b82 */ /* 0x000e640000000800 */
[----:B------:R-:W-:Y:S01]  /*14b30*/  ULDC.64 UR14, c[0x0][0xb88] ;  /* 0x0002e200000e7ab9 */ /* 0x000fe20000000a00 */
[----:B0-----:R-:W-:-:S05]  /*14b40*/  @P1 IMAD.HI.U32 R3, R4, R3, RZ ;  /* 0x0000000304031227 */ /* 0x001fca00078e00ff */
[----:B-1----:R-:W-:Y:S01]  /*14b50*/  @P1 SHF.R.U32.HI R2, RZ, R6, R3 ;  /* 0x00000006ff021219 */ /* 0x002fe20000011603 */
[----:B------:R-:W-:-:S03]  /*14b60*/  IMAD.U32 R6, RZ, RZ, UR8 ;  /* 0x00000008ff067e24 */ /* 0x000fc6000f8e00ff */
[--C-:B------:R-:W-:Y:S01]  /*14b70*/  SHF.R.S32.HI R3, RZ, 0x1f, R2.reuse ;  /* 0x0000001fff037819 */ /* 0x100fe20000011402 */
[----:B------:R-:W-:Y:S01]  /*14b80*/  IMAD.MOV R5, RZ, RZ, -R2 ;  /* 0x000000ffff057224 */ /* 0x000fe200078e0a02 */
[----:B------:R-:W-:-:S03]  /*14b90*/  IADD3 R2, P1, R2, UR6, RZ ;  /* 0x0000000602027c10 */ /* 0x000fc6000ff3e0ff */
[----:B------:R-:W-:Y:S01]  /*14ba0*/  IMAD R5, R7, R5, R4 ;  /* 0x0000000507057224 */ /* 0x000fe200078e0204 */
[----:B------:R-:W-:Y:S01]  /*14bb0*/  IADD3.X R3, R3, UR7, R6, P1, !PT ;  /* 0x0000000703037c10 */ /* 0x000fe20008ffe406 */
[----:B------:R-:W-:-:S03]  /*14bc0*/  ULDC.64 UR6, c[0x0][0xb50] ;  /* 0x0002d40000067ab9 */ /* 0x000fc60000000a00 */
[----:B------:R-:W-:Y:S01]  /*14bd0*/  SHF.R.S32.HI R4, RZ, 0x1f, R5 ;  /* 0x0000001fff047819 */ /* 0x000fe20000011405 */
[----:B------:R-:W-:-:S04]  /*14be0*/  IMAD.WIDE.U32 R2, R5, UR14, R2 ;  /* 0x0000000e05027c25 */ /* 0x000fc8000f8e0002 */
[----:B------:R-:W-:-:S04]  /*14bf0*/  IMAD R4, R4, UR14, RZ ;  /* 0x0000000e04047c24 */ /* 0x000fc8000f8e02ff */
[----:B------:R-:W-:Y:S01]  /*14c00*/  IMAD R7, R5, UR15, R4 ;  /* 0x0000000f05077c24 */ /* 0x000fe2000f8e0204 */
[----:B------:R-:W-:-:S03]  /*14c10*/  LEA R4, P1, R2, UR6, 0x2 ;  /* 0x0000000602047c11 */ /* 0x000fc6000f8210ff */
[----:B------:R-:W-:-:S05]  /*14c20*/  IMAD.IADD R3, R3, 0x1, R7 ;  /* 0x0000000103037824 */ /* 0x000fca00078e0207 */
[----:B------:R-:W-:Y:S01]  /*14c30*/  LEA.HI.X R5, R2, UR7, R3, 0x2, P1 ;  /* 0x0000000702057c11 */ /* 0x000fe200088f1403 */
[----:B------:R-:W-:-:S05]  /*14c40*/  IMAD.MOV.U32 R3, RZ, RZ, -0x800000 ;  /* 0xff800000ff037424 */ /* 0x000fca00078e00ff */
[----:B------:R0:W-:Y:S02]  /*14c50*/  STG.E desc[UR52][R4.64], R3 ;  /* 0x0000000304007986 */ /* 0x0001e4000c101934 */
.L_x_1272:
[----:B------:R-:W-:Y:S05]  /*14c60*/  BSYNC B1 ;  /* 0x0000000000017941 */ /* 0x000fea0003800000 */
.L_x_1271:
[----:B0-----:R-:W0:Y:S01]  /*14c70*/  @P0 LDC R3, c[0x0][0xbf0] ;  /* 0x0002fc00ff030b82 */ /* 0x001e220000000800 */
[----:B------:R-:W-:Y:S01]  /*14c80*/  ULDC.64 UR14, c[0x0][0xaa0] ;  /* 0x0002a800000e7ab9 */ /* 0x000fe20000000a00 */
[----:B------:R-:W-:Y:S01]  /*14c90*/  IMAD R2, R188, 0x20, R189 ;  /* 0x00000020bc027824 */ /* 0x000fe200078e02bd */
[----:B------:R-:W-:Y:S01]  /*14ca0*/  UIMAD UR8, UR9, UR14, URZ ;  /* 0x0000000e090872a4 */ /* 0x000fe2000f8e023f */
[----:B------:R-:W-:Y:S01]  /*14cb0*/  BSSY B1, `(.L_x_1273) ;  /* 0x0000039000017945 */ /* 0x000fe20003800000 */
[----:B------:R-:W-:Y:S01]  /*14cc0*/  UIMAD.WIDE.U32 UR6, UR4, UR14, URZ ;  /* 0x0000000e040672a5 */ /* 0x000fe2000f8e003f */
[----:B------:R-:W-:Y:S01]  /*14cd0*/  VIADD R6, R2, UR36 ;  /* 0x0000002402067c36 */ /* 0x000fe20008000000 */
[----:B------:R-:W-:-:S03]  /*14ce0*/  UIMAD UR8, UR4, UR15, UR8 ;  /* 0x0000000f040872a4 */ /* 0x000fc6000f8e0208 */
[----:B------:R-:W-:Y:S01]  /*14cf0*/  ULDC.64 UR14, c[0x0][0xae8] ;  /* 0x0002ba00000e7ab9 */ /* 0x000fe20000000a00 */
[----:B------:R-:W-:Y:S01]  /*14d00*/  UIADD3 UR7, UR7, UR8, URZ ;  /* 0x0000000807077290 */ /* 0x000fe2000fffe03f */
[----:B------:R-:W-:Y:S01]  /*14d10*/  @P0 IMAD.HI.U32 R2, R6, R9, RZ ;  /* 0x0000000906020227 */ /* 0x000fe200078e00ff */
[----:B------:R-:W-:Y:S02]  /*14d20*/  UIMAD UR4, UR10, UR14, URZ ;  /* 0x0000000e0a0472a4 */ /* 0x000fe4000f8e023f */
[----:B------:R-:W-:Y:S01]  /*14d30*/  UIMAD.WIDE.U32 UR6, UR43, UR14, UR6 ;  /* 0x0000000e2b0672a5 */ /* 0x000fe2000f8e0006 */
[----:B------:R-:W-:Y:S01]  /*14d40*/  IMAD.MOV.U32 R5, RZ, RZ, R6 ;  /* 0x000000ffff057224 */ /* 0x000fe200078e0006 */
[----:B------:R-:W-:Y:S01]  /*14d50*/  UIMAD UR4, UR43, UR15, UR4 ;  /* 0x0000000f2b0472a4 */ /* 0x000fe2000f8e0204 */
[----:B------:R-:W-:-:S03]  /*14d60*/  ULDC.64 UR8, c[0x0][0xaf0] ;  /* 0x0002bc0000087ab9 */ /* 0x000fc60000000a00 */
[----:B------:R-:W-:Y:S02]  /*14d70*/  UIADD3 UR7, UR7, UR4, URZ ;  /* 0x0000000407077290 */ /* 0x000fe4000fffe03f */
[----:B------:R-:W-:Y:S01]  /*14d80*/  UIMAD UR4, UR12, UR8, URZ ;  /* 0x000000080c0472a4 */ /* 0x000fe2000f8e023f */
[----:B0-----:R-:W-:Y:S01]  /*14d90*/  @P0 SHF.R.U32.HI R5, RZ, R3, R2 ;  /* 0x00000003ff050219 */ /* 0x001fe20000011602 */
        /* <DEDUP_REMOVED lines=17> */
[----:B------:R-:W-:Y:S02]  /*14eb0*/  VIADD R6, R189, UR36 ;  /* 0x00000024bd067c36 */ /* 0x000fe40008000000 */
[----:B-----5:R-:W-:Y:S02]  /*14ec0*/  IMAD R11, R0, R11, RZ ;  /* 0x0000000b000b7224 */ /* 0x020fe400078e02ff */
        /* <DEDUP_REMOVED lines=23> */
.L_x_1274:
[----:B------:R-:W-:Y:S05]  /*15040*/  BSYNC B1 ;  /* 0x0000000000017941 */ /* 0x000fea0003800000 */
.L_x_1273:
        /* <DEDUP_REMOVED lines=13> */
.L_x_1276:
[----:B------:R-:W-:Y:S05]  /*15120*/  BSYNC B1 ;  /* 0x0000000000017941 */ /* 0x000fea0003800000 */
.L_x_1275:
        /* <DEDUP_REMOVED lines=13> */
.L_x_1278:
[----:B------:R-:W-:Y:S05]  /*15200*/  BSYNC B1 ;  /* 0x0000000000017941 */ /* 0x000fea0003800000 */
.L_x_1277:
[----:B0-----:R-:W-:Y:S01]  /*15210*/  VIADD R0, R6, 0x60 ;  /* 0x0000006006007836 */ /* 0x001fe20000000000 */
[----:B--2-4-:R-:W0:Y:S04]  /*15220*/  SHFL.IDX PT, R5, R5, 0x3, 0x181f ;  /* 0x00781f0005057f89 */ /* 0x014e2800000e0000 */
[----:B------:R-:W-:Y:S01]  /*15230*/  ISETP.GE.AND P0, PT, R0, R11, PT ;  /* 0x0000000b0000720c */ /* 0x000fe20003f06270 */
[----:B-1-3--:R1:W2:-:S12]  /*15240*/  SHFL.IDX PT, R2, R4, 0x3, 0x181f ;  /* 0x00781f0004027f89 */ /* 0x00a29800000e0000 */
[----:B-1----:R-:W-:Y:S05]  /*15250*/  @P0 BRA `(.L_x_1269) ;  /* 0x0000000000240947 */ /* 0x002fea0003800000 */
[----:B------:R-:W-:Y:S02]  /*15260*/  ULDC UR4, c[0x0][0xac8] ;  /* 0x0002b20000047ab9 */ /* 0x000fe40000000800 */
[----:B------:R-:W-:Y:S02]  /*15270*/  ISETP.GE.AND P2, PT, R22, UR4, PT ;  /* 0x0000000416007c0c */ /* 0x000fe4000bf46270 */
[----:B------:R-:W-:-:S11]  /*15280*/  ISETP.GE.AND P3, PT, R23, UR4, PT ;  /* 0x0000000417007c0c */ /* 0x000fd6000bf66270 */
[CC--:B--2---:R-:W-:Y:S02]  /*15290*/  @!P2 LEA R6, P0, R22.reuse, R2.reuse, 0x1 ;  /* 0x000000021606a211 */ /* 0x0c4fe400078008ff */
[C---:B------:R-:W-:Y:S02]  /*152a0*/  @!P3 LEA R2, P1, R23.reuse, R2, 0x1 ;  /* 0x000000021702b211 */ /* 0x040fe400078208ff */
[-C--:B0-----:R-:W-:Y:S02]  /*152b0*/  @!P2 LEA.HI.X R7, R22, R5.reuse, R195, 0x1, P0 ;  /* 0x000000051607a211 */ /* 0x081fe400000f0cc3 */
[----:B------:R-:W-:-:S03]  /*152c0*/  @!P3 LEA.HI.X R3, R23, R5, R194, 0x1, P1 ;  /* 0x000000051703b211 */ /* 0x000fc600008f0cc2 */
[----:B------:R1:W-:Y:S04]  /*152d0*/  @!P2 ST.E.128 desc[UR52][R6.64], RZ ;  /* 0x000000ff0600a985 */ /* 0x0003e8000c101d34 */
[----:B------:R1:W-:Y:S02]  /*152e0*/  @!P3 ST.E.128 desc[UR52][R2.64], RZ ;  /* 0x000000ff0200b985 */ /* 0x0003e4000c101d34 */
.L_x_1269:
[----:B------:R-:W-:Y:S05]  /*152f0*/  BSYNC B0 ;  /* 0x0000000000007941 */ /* 0x000fea0003800000 */
.L_x_1260:
[----:B------:R-:W-:Y:S02]  /*15300*/  ULDC UR4, c[0x0][0xc3c] ;  /* 0x00030f0000047ab9 */ /* 0x000fe40000000800 */
[----:B------:R-:W-:-:S06]  /*15310*/  UISETP.GE.AND UP0, UPT, UR48, UR4, UPT ;  /* 0x000000043000728c */ /* 0x000fcc000bf06270 */
[----:B------:R-:W-:-:S13]  /*15320*/  PLOP3.LUT P0, PT, PT, PT, UP0, 0x80, 0x0 ;  /* 0x000000000000781c */ /* 0x000fda0003f0f008 */
[----:B------:R-:W-:Y:S05]  /*15330*/  @!P0 BRA `(.L_x_1279) ;  /* 0xfffffeb800b48947 */ /* 0x000fea000383ffff */
[----:B------:R-:W-:Y:S05]  /*15340*/  EXIT ;  /* 0x000000000000794d */ /* 0x000fea0003800000 */
.L_x_1174:
[----:B------:R-:W-:-:S08]  /*15350*/  NOP ;  /* 0x0000000000007918 */ /* 0x000fd00000000000 */
[----:B------:R-:W0:-:S00]  /*15360*/  USETMAXREG.DEALLOC.CTAPOOL 0x18 ;  /* 0x00000018000079c8 */ /* 0x000e0000080e0500 */
[----:B0-----:R-:W2:Y:S01]  /*15370*/  LDL.LU R2, [R1+0x8] ;  /* 0x0000080001027983 */ /* 0x001ea20000300800 */
[----:B------:R-:W-:Y:S01]  /*15380*/  LOP3.LUT R0, R0, 0x3, RZ, 0xc0, !PT ;  /* 0x0000000300007812 */ /* 0x000fe200078ec0ff */
[----:B------:R-:W-:-:S05]  /*15390*/  IMAD.MOV.U32 R6, RZ, RZ, RZ ;  /* 0x000000ffff067224 */ /* 0x000fca00078e00ff */
[----:B------:R-:W0:Y:S02]  /*153a0*/  SHFL.IDX PT, R0, R0, RZ, 0x1f ;  /* 0x00001fff00007589 */ /* 0x000e2400000e0000 */
[----:B0-----:R-:W-:Y:S02]  /*153b0*/  ISETP.NE.AND P0, PT, R0, RZ, PT ;  /* 0x000000ff0000720c */ /* 0x001fe40003f05270 */
        /* <DEDUP_REMOVED lines=15> */
.L_x_1280:
[----:B------:R-:W1:Y:S01]  /*154b0*/  S2R R0, SR_TID.X ;  /* 0x0000000000007919 */ /* 0x000e620000002100 */
[----:B------:R-:W-:Y:S01]  /*154c0*/  ULDC UR4, c[0x0][0xc3c] ;  /* 0x00030f0000047ab9 */ /* 0x000fe20000000800 */
[----:B-1----:R-:W-:-:S04]  /*154d0*/  LOP3.LUT R5, R0, 0x1f, RZ, 0xc0, !PT ;  /* 0x0000001f00057812 */ /* 0x002fc800078ec0ff */
[----:B------:R-:W-:-:S04]  /*154e0*/  ISETP.NE.AND P0, PT, R5, 0x1f, PT ;  /* 0x0000001f0500780c */ /* 0x000fc80003f05270 */
[----:B------:R-:W-:-:S13]  /*154f0*/  ISETP.GE.OR P1, PT, R5, UR4, !P0 ;  /* 0x0000000405007c0c */ /* 0x000fda000c726670 */
[----:B0-----:R-:W0:Y:S02]  /*15500*/  @!P1 LDC.64 R2, c[0x0][0xc80] ;  /* 0x00032000ff029b82 */ /* 0x001e240000000a00 */
        /* <DEDUP_REMOVED lines=18> */
[----:B------:R-:W1:Y:S02]  /*15630*/  SHFL.UP PT, R2, R3, 0x8, RZ ;  /* 0x0500000003027989 */ /* 0x000e6400000e00ff */
[----:B-1----:R-:W-:-:S05]  /*15640*/  SEL R2, R2, RZ, P4 ;  /* 0x000000ff02027207 */ /* 0x002fca0002000000 */
[----:B------:R-:W-:-:S05]  /*15650*/  IMAD.IADD R2, R3, 0x1, R2 ;  /* 0x0000000103027824 */ /* 0x000fca00078e0202 */
[----:B------:R-:W1:Y:S02]  /*15660*/  SHFL.UP PT, R4, R2, 0x10, RZ ;  /* 0x0600000002047989 */ /* 0x000e6400000e00ff */
[----:B-1----:R-:W-:-:S05]  /*15670*/  SEL R7, R4, RZ, P5 ;  /* 0x000000ff04077207 */ /* 0x002fca0002800000 */
[----:B------:R-:W-:Y:S02]  /*15680*/  IMAD.IADD R10, R2, 0x1, R7 ;  /* 0x00000001020a7824 */ /* 0x000fe400078e0207 */
[----:B------:R-:W1:Y:S03]  /*15690*/  LDC R7, c[0x0][0xc38] ;  /* 0x00030e00ff077b82 */ /* 0x000e660000000800 */
        /* <DEDUP_REMOVED lines=10> */
.L_x_1286:
        /* <DEDUP_REMOVED lines=14> */
.L_x_1285:
[----:B------:R-:W-:Y:S05]  /*15820*/  BSYNC B0 ;  /* 0x0000000000007941 */ /* 0x000fea0003800000 */
.L_x_1284:
        /* <DEDUP_REMOVED lines=22> */
.L_x_1282:
[----:B------:R-:W-:Y:S01]  /*15990*/  IMAD.IADD R11, R9, 0x1, -R8 ;  /* 0x00000001090b7824 */ /* 0x000fe200078e0a08 */
[----:B------:R-:W-:-:S03]  /*159a0*/  ULDC.64 UR4, c[0x0][0xc90] ;  /* 0x0003240000047ab9 */ /* 0x000fc60000000a00 */
[----:B------:R-:W-:-:S05]  /*159b0*/  IMAD R3, R10, R7, R11 ;  /* 0x000000070a037224 */ /* 0x000fca00078e020b */
[----:B------:R-:W-:-:S13]  /*159c0*/  ISETP.GT.AND P0, PT, R3, R0, PT ;  /* 0x000000000300720c */ /* 0x000fda0003f04270 */
[----:B------:R-:W-:Y:S02]  /*159d0*/  VOTEU.ANY UR7, UPT, !P0 ;  /* 0x0000000000077886 */ /* 0x000fe400040e0100 */
[----:B------:R-:W-:-:S04]  /*159e0*/  UPOPC UR6, UR7 ;  /* 0x00000007000672bf */ /* 0x000fc80008000000 */
[----:B------:R-:W-:-:S04]  /*159f0*/  UIADD3 UR44, UR6, UR44, URZ ;  /* 0x0000002c062c7290 */ /* 0x000fc8000fffe03f */
[----:B------:R-:W-:-:S06]  /*15a00*/  UIMAD.WIDE UR4, UR44, 0x4, UR4 ;  /* 0x000000042c0478a5 */ /* 0x000fcc000f8e0204 */
[----:B------:R-:W-:Y:S02]  /*15a10*/  IMAD.U32 R2, RZ, RZ, UR4 ;  /* 0x00000004ff027e24 */ /* 0x000fe4000f8e00ff */
[----:B------:R-:W-:-:S05]  /*15a20*/  IMAD.U32 R3, RZ, RZ, UR5 ;  /* 0x00000005ff037e24 */ /* 0x000fca000f8e00ff */
[----:B------:R-:W2:Y:S01]  /*15a30*/  LDG.E R9, desc[UR52][R2.64] ;  /* 0x0000003402097981 */ /* 0x000ea2000c1e1900 */
[----:B------:R-:W-:Y:S01]  /*15a40*/  IMAD.U32 R15, RZ, RZ, UR6 ;  /* 0x00000006ff0f7e24 */ /* 0x000fe2000f8e00ff */
[----:B------:R-:W-:-:S04]  /*15a50*/  ISETP.NE.AND P0, PT, RZ, UR7, PT ;  /* 0x00000007ff007c0c */ /* 0x000fc8000bf05270 */
[----:B------:R-:W2:Y:S02]  /*15a60*/  SHFL.IDX PT, R6, R6, R15, 0x1f ;  /* 0x00001f0f06067589 */ /* 0x000ea400000e0000 */
[----:B--2---:R-:W-:-:S05]  /*15a70*/  IMAD R8, R6, R9, RZ ;  /* 0x0000000906087224 */ /* 0x004fca00078e02ff */
[----:B------:R-:W-:-:S04]  /*15a80*/  IABS R12, R8 ;  /* 0x00000008000c7213 */ /* 0x000fc80000000000 */
[----:B------:R-:W0:Y:S08]  /*15a90*/  I2F.RP R13, R12 ;  /* 0x0000000c000d7306 */ /* 0x000e300000209400 */
[----:B0-----:R-:W0:Y:S02]  /*15aa0*/  MUFU.RCP R13, R13 ;  /* 0x0000000d000d7308 */ /* 0x001e240000001000 */
[----:B0-----:R-:W-:-:S06]  /*15ab0*/  VIADD R14, R13, 0xffffffe ;  /* 0x0ffffffe0d0e7836 */ /* 0x001fcc0000000000 */
[----:B------:R-:W0:Y:S02]  /*15ac0*/  F2I.FTZ.U32.TRUNC.NTZ R3, R14 ;  /* 0x0000000e00037305 */ /* 0x000e24000021f000 */
[----:B0-----:R-:W-:Y:S01]  /*15ad0*/  IMAD.MOV R17, RZ, RZ, -R3 ;  /* 0x000000ffff117224 */ /* 0x001fe200078e0a03 */
[----:B------:R-:W-:Y:S06]  /*15ae0*/  @!P0 BRA `(.L_x_1287) ;  /* 0x00000000000c8947 */ /* 0x000fec0003800000 */
[----:B------:R-:W-:-:S06]  /*15af0*/  UIADD3 UR4, UR6, -0x1, URZ ;  /* 0xffffffff06047890 */ /* 0x000fcc000fffe03f */
[----:B------:R-:W-:-:S05]  /*15b00*/  IMAD.U32 R13, RZ, RZ, UR4 ;  /* 0x00000004ff0d7e24 */ /* 0x000fca000f8e00ff */
[----:B------:R0:W1:Y:S02]  /*15b10*/  SHFL.IDX PT, R4, R10, R13, 0x1f ;  /* 0x00001f0d0a047589 */ /* 0x00006400000e0000 */
.L_x_1287:
[----:B-1----:R-:W-:Y:S02]  /*15b20*/  IMAD R4, R4, R7, R11 ;  /* 0x0000000704047224 */ /* 0x002fe400078e020b */
        /* <DEDUP_REMOVED lines=19> */
[----:B------:R-:W-:-:S05]  /*15c60*/  @!P1 LOP3.LUT R2, RZ, R8, RZ, 0x33, !PT ;  /* 0x00000008ff029212 */ /* 0x000fca00078e33ff */
[----:B------:R-:W-:Y:S02]  /*15c70*/  IMAD R0, R9, R2, RZ ;  /* 0x0000000209007224 */ /* 0x000fe400078e02ff */
[----:B------:R-:W-:Y:S02]  /*15c80*/  IMAD.MOV R2, RZ, RZ, -R2 ;  /* 0x000000ffff027224 */ /* 0x000fe400078e0a02 */
[----:B-1----:R-:W-:Y:S02]  /*15c90*/  IMAD.MOV R4, RZ, RZ, -R0 ;  /* 0x000000ffff047224 */ /* 0x002fe400078e0a00 */
[----:B------:R-:W-:Y:S02]  /*15ca0*/  IMAD R8, R8, R2, R11 ;  /* 0x0000000208087224 */ /* 0x000fe400078e020b */
[----:B------:R-:W-:Y:S01]  /*15cb0*/  IMAD.MOV.U32 R2, RZ, RZ, RZ ;  /* 0x000000ffff027224 */ /* 0x000fe200078e00ff */
[----:B------:R-:W-:-:S04]  /*15cc0*/  VIADDMNMX R7, R4, R7, R9, PT ;  /* 0x0000000704077246 */ /* 0x000fc80003800109 */
[-C--:B------:R-:W-:Y:S02]  /*15cd0*/  IABS R4, R7.reuse ;  /* 0x0000000700047213 */ /* 0x080fe40000000000 */
[----:B0-----:R-:W-:Y:S02]  /*15ce0*/  IABS R10, R7 ;  /* 0x00000007000a7213 */ /* 0x001fe40000000000 */
[----:B------:R-:W0:Y:S08]  /*15cf0*/  I2F.RP R9, R4 ;  /* 0x0000000400097306 */ /* 0x000e300000209400 */
[----:B0-----:R-:W0:Y:S02]  /*15d00*/  MUFU.RCP R9, R9 ;  /* 0x0000000900097308 */ /* 0x001e240000001000 */
[----:B0-----:R-:W-:Y:S01]  /*15d10*/  VIADD R3, R9, 0xffffffe ;  /* 0x0ffffffe09037836 */ /* 0x001fe20000000000 */
[----:B------:R-:W-:-:S05]  /*15d20*/  IABS R9, R8 ;  /* 0x0000000800097213 */ /* 0x000fca0000000000 */
[----:B------:R-:W0:Y:S02]  /*15d30*/  F2I.FTZ.U32.TRUNC.NTZ R3, R3 ;  /* 0x0000000300037305 */ /* 0x000e24000021f000 */
[----:B0-----:R-:W-:-:S04]  /*15d40*/  IMAD.MOV R11, RZ, RZ, -R3 ;  /* 0x000000ffff0b7224 */ /* 0x001fc800078e0a03 */
[----:B------:R-:W-:-:S04]  /*15d50*/  IMAD R11, R11, R4, RZ ;  /* 0x000000040b0b7224 */ /* 0x000fc800078e02ff */
[----:B------:R-:W-:-:S04]  /*15d60*/  IMAD.HI.U32 R2, R3, R11, R2 ;  /* 0x0000000b03027227 */ /* 0x000fc800078e0002 */
        /* <DEDUP_REMOVED lines=9> */
[----:B------:R-:W-:Y:S01]  /*15e00*/  ISETP.GE.AND P2, PT, R3, RZ, PT ;  /* 0x000000ff0300720c */ /* 0x000fe20003f46270 */
[----:B------:R-:W-:-:S06]  /*15e10*/  IMAD.IADD R3, R8, 0x1, R0 ;  /* 0x0000000108037824 */ /* 0x000fcc00078e0200 */
[----:B------:R-:W-:-:S06]  /*15e20*/  @P0 VIADD R2, R2, 0x1 ;  /* 0x0000000102020836 */ /* 0x000fcc0000000000 */
[----:B------:R-:W-:Y:S01]  /*15e30*/  @!P2 IMAD.MOV R2, RZ, RZ, -R2 ;  /* 0x000000ffff02a224 */ /* 0x000fe200078e0a02 */
[----:B------:R-:W-:Y:S01]  /*15e40*/  @!P1 LOP3.LUT R2, RZ, R7, RZ, 0x33, !PT ;  /* 0x00000007ff029212 */ /* 0x000fe200078e33ff */
[----:B------:R-:W-:-:S04]  /*15e50*/  IMAD.MOV R7, RZ, RZ, -R7 ;  /* 0x000000ffff077224 */ /* 0x000fc800078e0a07 */
[----:B------:R-:W-:-:S05]  /*15e60*/  IMAD R3, R2, R7, R3 ;  /* 0x0000000702037224 */ /* 0x000fca00078e0203 */
[----:B------:R-:W-:Y:S02]  /*15e70*/  R2UR UR36, R3 ;  /* 0x00000000032472ca */ /* 0x000fe400000e0000 */
[----:B------:R-:W-:-:S05]  /*15e80*/  LOP3.LUT R3, RZ, R2, RZ, 0x33, !PT ;  /* 0x00000002ff037212 */ /* 0x000fca00078e33ff */
[----:B------:R-:W-:-:S05]  /*15e90*/  IMAD.IADD R0, R6, 0x1, R3 ;  /* 0x0000000106007824 */ /* 0x000fca00078e0203 */
[----:B------:R1:W-:Y:S01]  /*15ea0*/  STL [R1+0x14], R0 ;  /* 0x0000140001007387 */ /* 0x0003e20000100800 */
[----:B------:R-:W-:Y:S05]  /*15eb0*/  BRA `(.L_x_1288) ;  /* 0x00000000000c7947 */ /* 0x000fea0003800000 */
.L_x_1283:
[----:B------:R0:W-:Y:S01]  /*15ec0*/  STL [R1+0x10], R0 ;  /* 0x0000100001007387 */ /* 0x0001e20000100800 */
[----:B------:R-:W-:-:S03]  /*15ed0*/  UMOV UR36, URZ ;  /* 0x0000003f00247c82 */ /* 0x000fc60008000000 */
[----:B------:R0:W-:Y:S02]  /*15ee0*/  STL [R1+0x14], RZ ;  /* 0x000014ff01007387 */ /* 0x0001e40000100800 */
.L_x_1288:
[----:B------:R-:W2:Y:S04]  /*15ef0*/  LDL R2, [R1+0x14] ;  /* 0x0000140001027983 */ /* 0x000ea80000100800 */
[----:B------:R-:W3:Y:S01]  /*15f00*/  LDL R4, [R1+0x10] ;  /* 0x0000100001047983 */ /* 0x000ee20000100800 */
[----:B------:R-:W-:-:S13]  /*15f10*/  ISETP.NE.AND P0, PT, R5, RZ, PT ;  /* 0x000000ff0500720c */ /* 0x000fda0003f05270 */
[----:B------:R-:W4:Y:S01]  /*15f20*/  @!P0 S2R R3, SR_CgaCtaId ;  /* 0x0000000000038919 */ /* 0x000f220000008800 */
[----:B01----:R-:W-:Y:S01]  /*15f30*/  @!P0 MOV R0, 0x400 ;  /* 0x0000040000008802 */ /* 0x003fe20000000f00 */
[----:B------:R-:W-:Y:S02]  /*15f40*/  IMAD.U32 R6, RZ, RZ, UR36 ;  /* 0x00000024ff067e24 */ /* 0x000fe4000f8e00ff */
[----:B------:R-:W-:Y:S01]  /*15f50*/  IMAD.U32 R7, RZ, RZ, UR44 ;  /* 0x0000002cff077e24 */ /* 0x000fe2000f8e00ff */
[----:B----4-:R-:W-:Y:S01]  /*15f60*/  @!P0 LEA R0, R3, R0, 0x18 ;  /* 0x0000000003008211 */ /* 0x010fe200078ec0ff */
[----:B--2---:R-:W-:-:S05]  /*15f70*/  IMAD.MOV.U32 R5, RZ, RZ, R2 ;  /* 0x000000ffff057224 */ /* 0x004fca00078e0002 */
[----:B---3--:R2:W-:Y:S01]  /*15f80*/  @!P0 STS.128 [R0+0x298d0], R4 ;  /* 0x0298d00400008388 */ /* 0x0085e20000000c00 */
[----:B------:R-:W-:Y:S06]  /*15f90*/  BAR.ARV 0x5, 0x180 ;  /* 0x0146000000007b1d */ /* 0x000fec0000002000 */
.L_x_1281:
[----:B--2---:R-:W-:Y:S01]  /*15fa0*/  IMAD.MOV.U32 R0, RZ, RZ, 0x1 ;  /* 0x00000001ff007424 */ /* 0x004fe200078e00ff */
[----:B------:R-:W-:Y:S01]  /*15fb0*/  ULDC UR4, c[0x0][0xc3c] ;  /* 0x00030f0000047ab9 */ /* 0x000fe20000000800 */
[----:B------:R-:W-:Y:S01]  /*15fc0*/  IMAD.MOV.U32 R18, RZ, RZ, RZ ;  /* 0x000000ffff127224 */ /* 0x000fe200078e00ff */
[----:B------:R-:W-:Y:S02]  /*15fd0*/  UISETP.GE.AND UP0, UPT, UR44, UR4, UPT ;  /* 0x000000042c00728c */ /* 0x000fe4000bf06270 */
[----:B------:R2:W-:Y:S04]  /*15fe0*/  STL [R1], R0 ;  /* 0x0000000001007387 */ /* 0x0005e80000100800 */
[----:B------:R2:W-:Y:S01]  /*15ff0*/  STL [R1+0x28], RZ ;  /* 0x000028ff01007387 */ /* 0x0005e20000100800 */
        /* <DEDUP_REMOVED lines=43> */
[----:B------:R-:W-:-:S03]  /*162b0*/  IMAD.MOV.U32 R0, RZ, RZ, 0x1 ;  /* 0x00000001ff007424 */ /* 0x000fc600078e00ff */
[----:B------:R0:W-:Y:S04]  /*162c0*/  STL [R1+0x24], R2 ;  /* 0x0000240201007387 */ /* 0x0001e80000100800 */
[----:B------:R-:W-:Y:S04]  /*162d0*/  STL [R1+0x28], RZ ;  /* 0x000028ff01007387 */ /* 0x000fe80000100800 */
[----:B------:R1:W-:Y:S01]  /*162e0*/  STL [R1], R0 ;  /* 0x0000000001007387 */ /* 0x0003e20000100800 */
[C---:B0-----:R-:W-:Y:S02]  /*162f0*/  LOP3.LUT R2, R4.reuse, 0x40, RZ, 0xfc, !PT ;  /* 0x0000004004027812 */ /* 0x041fe400078efcff */
[----:B-1----:R-:W-:-:S07]  /*16300*/  LOP3.LUT R0, R4, 0x80, RZ, 0xfc, !PT ;  /* 0x0000008004007812 */ /* 0x002fce00078efcff */
.L_x_1366:
[----:B------:R-:W-:Y:S01]  /*16310*/  ULDC.64 UR4, c[0x0][0xa28] ;  /* 0x00028a0000047ab9 */ /* 0x000fe20000000a00 */
[----:B------:R-:W-:Y:S01]  /*16320*/  IMAD.MOV.U32 R0, RZ, RZ, RZ ;  /* 0x000000ffff007224 */ /* 0x000fe200078e00ff */
[----:B------:R-:W-:Y:S01]  /*16330*/  UISETP.NE.U32.AND UP0, UPT, UR4, URZ, UPT ;  /* 0x0000003f0400728c */ /* 0x000fe2000bf05070 */
[----:B------:R-:W-:Y:S01]  /*16340*/  ULDC.64 UR8, c[0x0][0xa18] ;  /* 0x0002860000087ab9 */ /* 0x000fe20000000a00 */
[----:B------:R-:W-:Y:S02]  /*16350*/  ULDC.64 UR6, c[0x0][0xa00] ;  /* 0x0002800000067ab9 */ /* 0x000fe40000000a00 */
[----:B------:R-:W-:Y:S01]  /*16360*/  UISETP.NE.AND.EX UP0, UPT, UR5, URZ, UPT, UP0 ;  /* 0x0000003f0500728c */ /* 0x000fe2000bf05300 */
[----:B01----:R-:W-:Y:S01]  /*16370*/  IMAD.MOV.U32 R4, RZ, RZ, RZ ;  /* 0x000000ffff047224 */ /* 0x003fe200078e00ff */
[----:B------:R-:W-:-:S04]  /*16380*/  ULDC.64 UR10, c[0x0][0xa20] ;  /* 0x00028800000a7ab9 */ /* 0x000fc80000000a00 */
[----:B------:R-:W-:-:S05]  /*16390*/  PLOP3.LUT P0, PT, PT, PT, UP0, 0x80, 0x0 ;  /* 0x000000000000781c */ /* 0x000fca0003f0f008 */
[----:B------:R-:W-:Y:S02]  /*163a0*/  @UP0 ULDC.64 UR4, c[0x0][0xa28] ;  /* 0x00028a0000040ab9 */ /* 0x000fe40000000a00 */
[----:B------:R-:W-:-:S06]  /*163b0*/  @UP0 UIMAD.WIDE UR4, UR44, 0x4, UR4 ;  /* 0x000000042c0408a5 */ /* 0x000fcc000f8e0204 */
[----:B------:R-:W-:Y:S02]  /*163c0*/  IMAD.U32 R2, RZ, RZ, UR4 ;  /* 0x00000004ff027e24 */ /* 0x000fe4000f8e00ff */
[----:B------:R-:W-:Y:S01]  /*163d0*/  IMAD.U32 R3, RZ, RZ, UR5 ;  /* 0x00000005ff037e24 */ /* 0x000fe2000f8e00ff */
[----:B------:R-:W-:Y:S01]  /*163e0*/  ULDC.64 UR4, c[0x0][0xa00] ;  /* 0x0002800000047ab9 */ /* 0x000fe20000000a00 */
[----:B------:R-:W-:-:S03]  /*163f0*/  UISETP.NE.U32.AND UP0, UPT, UR8, URZ, UPT ;  /* 0x0000003f0800728c */ /* 0x000fc6000bf05070 */
[----:B------:R0:W5:Y:S01]  /*16400*/  @P0 LDG.E R0, desc[UR52][R2.64] ;  /* 0x0000003402000981 */ /* 0x000162000c1e1900 */
[----:B------:R-:W-:Y:S01]  /*16410*/  ISETP.NE.U32.AND P0, PT, RZ, UR4, PT ;  /* 0x00000004ff007c0c */ /* 0x000fe2000bf05070 */
[----:B------:R-:W-:Y:S02]  /*16420*/  UISETP.NE.AND.EX UP0, UPT, UR9, URZ, UPT, UP0 ;  /* 0x0000003f0900728c */ /* 0x000fe4000bf05300 */
[----:B------:R-:W-:Y:S01]  /*16430*/  UIMAD.WIDE UR6, UR44, 0x4, UR6 ;  /* 0x000000042c0678a5 */ /* 0x000fe2000f8e0206 */
[----:B------:R-:W-:Y:S01]  /*16440*/  ISETP.NE.AND.EX P0, PT, RZ, UR5, PT, P0 ;  /* 0x00000005ff007c0c */ /* 0x000fe2000bf05300 */
[----:B------:R-:W-:Y:S01]  /*16450*/  ULDC.64 UR4, c[0x0][0xa08] ;  /* 0x0002820000047ab9 */ /* 0x000fe20000000a00 */
[----:B------:R-:W-:Y:S01]  /*16460*/  ULDC.64 UR8, c[0x0][0xa08] ;  /* 0x0002820000087ab9 */ /* 0x000fe20000000a00 */
[----:B------:R-:W-:Y:S01]  /*16470*/  ISETP.NE.U32.AND P1, PT, RZ, UR4, PT ;  /* 0x00000004ff007c0c */ /* 0x000fe2000bf25070 */
[----:B------:R-:W-:Y:S01]  /*16480*/  UIMAD.WIDE UR8, UR44, 0x4, UR8 ;  /* 0x000000042c0878a5 */ /* 0x000fe2000f8e0208 */
[----:B0-----:R-:W-:-:S02]  /*16490*/  IMAD.U32 R2, RZ, RZ, UR6 ;  /* 0x00000006ff027e24 */ /* 0x001fc4000f8e00ff */
[----:B------:R-:W-:Y:S01]  /*164a0*/  ISETP.NE.AND.EX P1, PT, RZ, UR5, PT, P1 ;  /* 0x00000005ff007c0c */ /* 0x000fe2000bf25310 */
[----:B------:R-:W-:Y:S01]  /*164b0*/  IMAD.U32 R3, RZ, RZ, UR7 ;  /* 0x00000007ff037e24 */ /* 0x000fe2000f8e00ff */
[----:B------:R-:W-:Y:S01]  /*164c0*/  @UP0 ULDC.64 UR4, c[0x0][0xa18] ;  /* 0x0002860000040ab9 */ /* 0x000fe20000000a00 */
[----:B------:R-:W-:Y:S01]  /*164d0*/  PLOP3.LUT P3, PT, PT, PT, UP0, 0x80, 0x0 ;  /* 0x000000000000781c */ /* 0x000fe20003f6f008 */
[----:B------:R-:W-:Y:S02]  /*164e0*/  @UP0 UIMAD.WIDE UR4, UR44, 0x4, UR4 ;  /* 0x000000042c0408a5 */ /* 0x000fe4000f8e0204 */
[----:B--2---:R0:W2:Y:S02]  /*164f0*/  @P0 LDG.E R5, desc[UR52][R2.64] ;  /* 0x0000003402050981 */ /* 0x0040a4000c1e1900 */
[----:B0-----:R-:W-:Y:S02]  /*16500*/  IMAD.U32 R2, RZ, RZ, UR8 ;  /* 0x00000008ff027e24 */ /* 0x001fe4000f8e00ff */
[----:B------:R-:W-:-:S05]  /*16510*/  IMAD.U32 R3, RZ, RZ, UR9 ;  /* 0x00000009ff037e24 */ /* 0x000fca000f8e00ff */
[----:B------:R0:W5:Y:S02]  /*16520*/  @P1 LDG.E R4, desc[UR52][R2.64] ;  /* 0x0000003402041981 */ /* 0x000164000c1e1900 */
[----:B0-----:R-:W-:Y:S02]  /*16530*/  IMAD.U32 R2, RZ, RZ, UR4 ;  /* 0x00000004ff027e24 */ /* 0x001fe4000f8e00ff */
[----:B------:R-:W-:Y:S01]  /*16540*/  IMAD.U32 R3, RZ, RZ, UR5 ;  /* 0x00000005ff037e24 */ /* 0x000fe2000f8e00ff */
[----:B------:R-:W-:-:S04]  /*16550*/  ULDC.64 UR4, c[0x0][0x418] ;  /* 0x0001060000047ab9 */ /* 0x000fc80000000a00 */
[----:B------:R-:W3:Y:S01]  /*16560*/  @P3 LDG.E R2, desc[UR52][R2.64] ;  /* 0x0000003402023981 */ /* 0x000ee2000c1e1900 */
[----:B------:R-:W-:Y:S01]  /*16570*/  UISETP.NE.U32.AND UP0, UPT, UR4, URZ, UPT ;  /* 0x0000003f0400728c */ /* 0x000fe2000bf05070 */
[----:B------:R-:W-:Y:S01]  /*16580*/  ISETP.NE.U32.AND P2, PT, RZ, UR10, PT ;  /* 0x0000000aff007c0c */ /* 0x000fe2000bf45070 */
[----:B------:R-:W-:Y:S01]  /*16590*/  UMOV UR45, URZ ;  /* 0x0000003f002d7c82 */ /* 0x000fe20008000000 */
[----:B------:R-:W-:Y:S01]  /*165a0*/  ULDC UR4, c[0x0][0x424] ;  /* 0x0001090000047ab9 */ /* 0x000fe20000000800 */
[----:B------:R-:W-:Y:S01]  /*165b0*/  UISETP.NE.AND.EX UP0, UPT, UR5, URZ, UPT, UP0 ;  /* 0x0000003f0500728c */ /* 0x000fe2000bf05300 */
[----:B------:R-:W-:Y:S01]  /*165c0*/  ISETP.NE.AND.EX P2, PT, RZ, UR11, PT, P2 ;  /* 0x0000000bff007c0c */ /* 0x000fe2000bf45320 */
[----:B------:R-:W-:Y:S01]  /*165d0*/  ULDC UR42, c[0x0][0x288] ;  /* 0x0000a200002a7ab9 */ /* 0x000fe20000000800 */
[----:B------:R-:W-:Y:S01]  /*165e0*/  ULDC UR5, c[0x0][0x2f0] ;  /* 0x0000bc0000057ab9 */ /* 0x000fe20000000800 */
[----:B------:R-:W-:-:S04]  /*165f0*/  USEL UR4, UR4, 0x1, UP0 ;  /* 0x0000000104047887 */ /* 0x000fc80008000000 */
[----:B------:R-:W-:Y:S01]  /*16600*/  UIMAD UR4, UR4, UR5, URZ ;  /* 0x00000005040472a4 */ /* 0x000fe2000f8e023f */
[----:B--2---:R-:W-:Y:S02]  /*16610*/  @P0 R2UR UR45, R5 ;  /* 0x00000000052d02ca */ /* 0x004fe400000e0000 */
[----:B---3--:R-:W-:Y:S01]  /*16620*/  @P3 R2UR UR42, R2 ;  /* 0x00000000022a32ca */ /* 0x008fe200000e0000 */
[----:B------:R-:W-:-:S14]  /*16630*/  @P3 BRA `(.L_x_1290) ;  /* 0x0000000000243947 */ /* 0x000fdc0003800000 */
[----:B------:R-:W-:Y:S05]  /*16640*/  @!P0 BRA `(.L_x_1290) ;  /* 0x0000000000208947 */ /* 0x000fea0003800000 */
[----:B------:R-:W-:Y:S02]  /*16650*/  IMAD.U32 R2, RZ, RZ, UR6 ;  /* 0x00000006ff027e24 */ /* 0x000fe4000f8e00ff */
[----:B------:R-:W-:-:S05]  /*16660*/  IMAD.U32 R3, RZ, RZ, UR7 ;  /* 0x00000007ff037e24 */ /* 0x000fca000f8e00ff */
[----:B------:R-:W2:Y:S02]  /*16670*/  LDG.E R2, desc[UR52][R2.64] ;  /* 0x0000003402027981 */ /* 0x000ea4000c1e1900 */
[----:B--2---:R-:W-:Y:S01]  /*16680*/  R2UR UR5, R2 ;  /* 0x00000000020572ca */ /* 0x004fe200000e0000 */
[----:B------:R-:W-:-:S06]  /*16690*/  IMAD.U32 R2, RZ, RZ, UR6 ;  /* 0x00000006ff027e24 */ /* 0x000fcc000f8e00ff */
[----:B------:R-:W2:Y:S02]  /*166a0*/  LDG.E R2, desc[UR52][R2.64+0x4] ;  /* 0x0000043402027981 */ /* 0x000ea4000c1e1900 */
[----:B--2---:R-:W-:-:S13]  /*166b0*/  R2UR UR42, R2 ;  /* 0x00000000022a72ca */ /* 0x004fda00000e0000 */
[----:B------:R-:W-:-:S12]  /*166c0*/  UIADD3 UR42, -UR5, UR42, URZ ;  /* 0x0000002a052a7290 */ /* 0x000fd8000fffe13f */
.L_x_1290:
[----:B-----5:R-:W-:-:S05]  /*166d0*/  IMAD.IADD R2, R4, 0x1, R0 ;  /* 0x0000000104027824 */ /* 0x020fca00078e0200 */
[----:B------:R0:W-:Y:S01]  /*166e0*/  STL [R1+0x18], R2 ;  /* 0x0000180201007387 */ /* 0x0001e20000100800 */
[----:B------:R-:W-:Y:S05]  /*166f0*/  @!P2 BRA `(.L_x_1291) ;  /* 0x00000000001ca947 */ /* 0x000fea0003800000 */
[----:B------:R-:W-:Y:S02]  /*16700*/  ULDC.64 UR4, c[0x0][0xa20] ;  /* 0x0002880000047ab9 */ /* 0x000fe40000000a00 */
[----:B------:R-:W-:-:S06]  /*16710*/  UIMAD.WIDE UR4, UR44, 0x4, UR4 ;  /* 0x000000042c0478a5 */ /* 0x000fcc000f8e0204 */
[----:B0-----:R-:W-:Y:S02]  /*16720*/  IMAD.U32 R2, RZ, RZ, UR4 ;  /* 0x00000004ff027e24 */ /* 0x001fe4000f8e00ff */
[----:B------:R-:W-:-:S05]  /*16730*/  IMAD.U32 R3, RZ, RZ, UR5 ;  /* 0x00000005ff037e24 */ /* 0x000fca000f8e00ff */
[----:B------:R-:W2:Y:S02]  /*16740*/  LDG.E R2, desc[UR52][R2.64] ;  /* 0x0000003402027981 */ /* 0x000ea4000c1e1900 */
[----:B--2---:R-:W-:Y:S01]  /*16750*/  R2UR UR4, R2 ;  /* 0x00000000020472ca */ /* 0x004fe200000e0000 */
[----:B------:R-:W-:-:S14]  /*16760*/  BRA `(.L_x_1292) ;  /* 0x0000000000247947 */ /* 0x000fdc0003800000 */
.L_x_1291:
[----:B------:R-:W-:Y:S05]  /*16770*/  @!P1 BRA `(.L_x_1292) ;  /* 0x0000000000209947 */ /* 0x000fea0003800000 */
[----:B0-----:R-:W-:Y:S02]  /*16780*/  IMAD.U32 R2, RZ, RZ, UR8 ;  /* 0x00000008ff027e24 */ /* 0x001fe4000f8e00ff */
[----:B------:R-:W-:-:S05]  /*16790*/  IMAD.U32 R3, RZ, RZ, UR9 ;  /* 0x00000009ff037e24 */ /* 0x000fca000f8e00ff */
[----:B------:R-:W2:Y:S02]  /*167a0*/  LDG.E R2, desc[UR52][R2.64] ;  /* 0x0000003402027981 */ /* 0x000ea4000c1e1900 */
[----:B--2---:R-:W-:Y:S01]  /*167b0*/  R2UR UR5, R2 ;  /* 0x00000000020572ca */ /* 0x004fe200000e0000 */
[----:B------:R-:W-:-:S06]  /*167c0*/  IMAD.U32 R2, RZ, RZ, UR8 ;  /* 0x00000008ff027e24 */ /* 0x000fcc000f8e00ff */
[----:B------:R-:W2:Y:S02]  /*167d0*/  LDG.E R2, desc[UR52][R2.64+0x4] ;  /* 0x0000043402027981 */ /* 0x000ea4000c1e1900 */
[----:B--2---:R-:W-:-:S13]  /*167e0*/  R2UR UR4, R2 ;  /* 0x00000000020472ca */ /* 0x004fda00000e0000 */
[----:B------:R-:W-:-:S12]  /*167f0*/  UIADD3 UR4, -UR5, UR4, URZ ;  /* 0x0000000405047290 */ /* 0x000fd8000fffe13f */
.L_x_1292:
[----:B0-----:R-:W2:Y:S01]  /*16800*/  LDL.LU R2, [R1+0x14] ;  /* 0x0000140001027983 */ /* 0x001ea20000300800 */
[----:B------:R-:W-:Y:S01]  /*16810*/  ULDC UR5, c[0x0][0x448] ;  /* 0x0001120000057ab9 */ /* 0x000fe20000000800 */
[----:B------:R-:W-:Y:S01]  /*16820*/  R2UR UR13, R0 ;  /* 0x00000000000d72ca */ /* 0x000fe200000e0000 */
[----:B------:R-:W-:-:S06]  /*16830*/  UISETP.NE.AND UP0, UPT, UR5, 0x1, UPT ;  /* 0x000000010500788c */ /* 0x000fcc000bf05270 */
[----:B------:R-:W-:Y:S02]  /*16840*/  PLOP3.LUT P0, PT, PT, PT, UP0, 0x80, 0x0 ;  /* 0x000000000000781c */ /* 0x000fe40003f0f008 */
[----:B------:R-:W-:-:S03]  /*16850*/  PLOP3.LUT P1, PT, PT, PT, UP0, 0x80, 0x0 ;  /* 0x000000000000781c */ /* 0x000fc60003f2f008 */
[----:B------:R-:W-:Y:S01]  /*16860*/  @UP0 ULDC UR5, c[0x0][0x44c] ;  /* 0x0001130000050ab9 */ /* 0x000fe20000000800 */
[----:B------:R-:W-:-:S04]  /*16870*/  UIADD3 UR13, -UR13, UR4, URZ ;  /* 0x000000040d0d7290 */ /* 0x000fc8000fffe13f */
[----:B------:R-:W-:Y:S01]  /*16880*/  UIADD3 UR7, UR13, 0x1, -UR42 ;  /* 0x000000010d077890 */ /* 0x000fe2000fffe82a */
[----:B--2---:R-:W-:-:S04]  /*16890*/  IMAD.SHL.U32 R19, R2, 0x80, RZ ;  /* 0x0000008002137824 */ /* 0x004fc800078e00ff */
[----:B------:R-:W-:-:S05]  /*168a0*/  VIADD R0, R19, 0x7f ;  /* 0x0000007f13007836 */ /* 0x000fca0000000000 */
[C---:B------:R-:W-:Y:S01]  /*168b0*/  R2UR UR6, R0.reuse ;  /* 0x00000000000672ca */ /* 0x040fe200000e0000 */
[----:B------:R-:W-:Y:S01]  /*168c0*/  @P0 IMAD.HI.U32 R0, R0, UR5, RZ ;  /* 0x0000000500000c27 */ /* 0x000fe2000f8e00ff */
[----:B------:R-:W-:-:S04]  /*168d0*/  @UP0 ULDC UR5, c[0x0][0x450] ;  /* 0x0001140000050ab9 */ /* 0x000fc80000000800 */
[----:B------:R-:W-:Y:S01]  /*168e0*/  @P0 SHF.R.U32.HI R0, RZ, UR5, R0 ;  /* 0x00000005ff000c19 */ /* 0x000fe20008011600 */
[----:B------:R-:W-:Y:S02]  /*168f0*/  ULDC.64 UR4, c[0x0][0x9e0] ;  /* 0x0002780000047ab9 */ /* 0x000fe40000000a00 */
[----:B------:R-:W-:Y:S01]  /*16900*/  UISETP.GE.AND UP1, UPT, UR5, 0x1, UPT ;  /* 0x000000010500788c */ /* 0x000fe2000bf26270 */
[----:B------:R-:W-:-:S05]  /*16910*/  @P1 R2UR UR6, R0 ;  /* 0x00000000000612ca */ /* 0x000fca00000e0000 */
[----:B------:R-:W-:-:S08]  /*16920*/  PLOP3.LUT P1, PT, PT, PT, UP1, 0x80, 0x0 ;  /* 0x000000000000781c */ /* 0x000fd00003f2f018 */
[----:B------:R-:W-:-:S04]  /*16930*/  UIADD3 UR6, UR7, UR6, URZ ;  /* 0x0000000607067290 */ /* 0x000fc8000fffe03f */
        /* <DEDUP_REMOVED lines=12> */
.L_x_1294:
[----:B------:R-:W-:-:S11]  /*16a00*/  UISETP.NE.AND UP1, UPT, UR5, 0x1, UPT ;  /* 0x000000010500788c */ /* 0x000fd6000bf25270 */
[----:B------:R-:W-:Y:S02]  /*16a10*/  @UP1 ULDC.64 UR10, c[0x0][0x9e8] ;  /* 0x00027a00000a1ab9 */ /* 0x000fe40000000a00 */
[----:B------:R-:W-:-:S04]  /*16a20*/  UIMAD.WIDE.U32 UR6, UR8, UR10, URZ ;  /* 0x0000000a080672a5 */ /* 0x000fc8000f8e003f */
[----:B------:R-:W-:-:S12]  /*16a30*/  @UP1 USHF.R.U32.HI UR8, URZ, UR11, UR7 ;  /* 0x0000000b3f081299 */ /* 0x000fd80008011607 */
.L_x_1295:
[----:B------:R-:W-:-:S04]  /*16a40*/  UIMAD UR8, UR8, UR5, UR5 ;  /* 0x00000005080872a4 */ /* 0x000fc8000f8e0205 */
[----:B------:R-:W-:-:S04]  /*16a50*/  UISETP.LT.AND UP1, UPT, UR4, UR8, UPT ;  /* 0x000000080400728c */ /* 0x000fc8000bf21270 */
[----:B------:R-:W-:-:S12]  /*16a60*/  USEL UR4, UR4, UR8, UP1 ;  /* 0x0000000804047287 */ /* 0x000fd80008800000 */
.L_x_1293:
[----:B------:R-:W-:Y:S01]  /*16a70*/  R2UR UR12, R19 ;  /* 0x00000000130c72ca */ /* 0x000fe200000e0000 */
[----:B------:R-:W-:Y:S02]  /*16a80*/  UIADD3 UR6, UR13, 0x9f, URZ ;  /* 0x0000009f0d067890 */ /* 0x000fe4000fffe03f */
[----:B------:R-:W-:Y:S01]  /*16a90*/  UIADD3 UR8, UR4, 0x9f, URZ ;  /* 0x0000009f04087890 */ /* 0x000fe2000fffe03f */
[----:B------:R-:W-:Y:S01]  /*16aa0*/  @UP0 ULDC UR10, c[0x0][0x44c] ;  /* 0x00011300000a0ab9 */ /* 0x000fe20000000800 */
[----:B------:R-:W-:Y:S01]  /*16ab0*/  UIMAD.WIDE UR6, UR6, 0x66666667, URZ ;  /* 0x66666667060678a5 */ /* 0x000fe2000f8e023f */
[----:B------:R-:W-:Y:S01]  /*16ac0*/  @UP0 ULDC UR14, c[0x0][0x450] ;  /* 0x00011400000e0ab9 */ /* 0x000fe20000000800 */
[----:B------:R-:W-:Y:S02]  /*16ad0*/  UIMAD.WIDE UR8, UR8, 0x66666667, URZ ;  /* 0x66666667080878a5 */ /* 0x000fe4000f8e023f */
[----:B------:R-:W-:-:S04]  /*16ae0*/  USHF.R.U32.HI UR4, URZ, 0x1f, UR7 ;  /* 0x0000001f3f047899 */ /* 0x000fc80008011607 */
[----:B------:R-:W-:Y:S02]  /*16af0*/  UIMAD.WIDE.U32 UR10, UR12, UR10, URZ ;  /* 0x0000000a0c0a72a5 */ /* 0x000fe4000f8e003f */
[----:B------:R-:W-:Y:S02]  /*16b00*/  USHF.R.U32.HI UR6, URZ, 0x1f, UR9 ;  /* 0x0000001f3f067899 */ /* 0x000fe40008011609 */
[----:B------:R-:W-:Y:S02]  /*16b10*/  @UP0 USHF.R.U32.HI UR12, URZ, UR14, UR11 ;  /* 0x0000000e3f0c0299 */ /* 0x000fe4000801160b */
[----:B------:R-:W-:Y:S02]  /*16b20*/  ULEA.HI.SX32 UR4, UR7, UR4, 0x1a ;  /* 0x0000000407047291 */ /* 0x000fe4000f8fd23f */
[----:B------:R-:W-:Y:S02]  /*16b30*/  UIADD3 UR12, UR12, UR13, -UR42 ;  /* 0x0000000d0c0c7290 */ /* 0x000fe4000fffe82a */
[----:B------:R-:W-:Y:S01]  /*16b40*/  ULEA.HI.SX32 UR6, UR9, UR6, 0x1a ;  /* 0x0000000609067291 */ /* 0x000fe2000f8fd23f */
[----:B------:R-:W-:-:S02]  /*16b50*/  ULDC UR7, c[0x0][0x9dc] ;  /* 0x0002770000077ab9 */ /* 0x000fc40000000800 */
[----:B------:R-:W-:Y:S02]  /*16b60*/  UIADD3 UR7, UR12, -UR7, URZ ;  /* 0x800000070c077290 */ /* 0x000fe4000fffe03f */
[----:B------:R-:W-:-:S04]  /*16b70*/  UISETP.LT.AND UP0, UPT, UR4, UR6, UPT ;  /* 0x000000060400728c */ /* 0x000fc8000bf01270 */
[----:B------:R-:W-:Y:S01]  /*16b80*/  USEL UR40, UR4, UR6, UP0 ;  /* 0x0000000604287287 */ /* 0x000fe20008000000 */
[----:B------:R-:W-:Y:S01]  /*16b90*/  IMAD.U32 R0, RZ, RZ, UR7 ;  /* 0x00000007ff007e24 */ /* 0x000fe2000f8e00ff */
[----:B------:R-:W-:Y:S10]  /*16ba0*/  @!P1 BRA `(.L_x_1296) ;  /* 0x0000000000409947 */ /* 0x000ff40003800000 */
        /* <DEDUP_REMOVED lines=10> */
.L_x_1297:
[----:B------:R-:W-:-:S11]  /*16c50*/  UISETP.NE.AND UP0, UPT, UR5, 0x1, UPT ;  /* 0x000000010500788c */ /* 0x000fd6000bf05270 */
[----:B------:R-:W-:Y:S02]  /*16c60*/  @UP0 ULDC.64 UR8, c[0x0][0x9e8] ;  /* 0x00027a0000080ab9 */ /* 0x000fe40000000a00 */
[----:B------:R-:W-:-:S04]  /*16c70*/  UIMAD.WIDE.U32 UR6, UR12, UR8, URZ ;  /* 0x000000080c0672a5 */ /* 0x000fc8000f8e003f */
[----:B------:R-:W-:-:S12]  /*16c80*/  @UP0 USHF.R.U32.HI UR12, URZ, UR9, UR7 ;  /* 0x000000093f0c0299 */ /* 0x000fd80008011607 */
.L_x_1298:
[----:B------:R-:W-:-:S06]  /*16c90*/  UIMAD UR5, UR12, UR5, URZ ;  /* 0x000000050c0572a4 */ /* 0x000fcc000f8e023f */
[----:B------:R-:W-:-:S07]  /*16ca0*/  VIMNMX R0, R0, UR5, !PT ;  /* 0x0000000500007c48 */ /* 0x000fce000ffe0100 */
.L_x_1296:
[----:B------:R-:W-:Y:S01]  /*16cb0*/  IMAD.HI R0, R0, 0x66666667, RZ ;  /* 0x6666666700007827 */ /* 0x000fe200078e02ff */
[----:B------:R-:W-:Y:S04]  /*16cc0*/  BSSY B7, `(.L_x_1299) ;  /* 0x0000325000077945 */ /* 0x000fe80003800000 */
[----:B------:R-:W-:-:S04]  /*16cd0*/  SHF.R.U32.HI R2, RZ, 0x1f, R0 ;  /* 0x0000001fff027819 */ /* 0x000fc80000011600 */
[----:B------:R-:W-:-:S04]  /*16ce0*/  LEA.HI.SX32 R2, R0, R2, 0x1a ;  /* 0x0000000200027211 */ /* 0x000fc800078fd2ff */
[----:B------:R-:W-:-:S04]  /*16cf0*/  VIMNMX R3, RZ, R2, !PT ;  /* 0x00000002ff037248 */ /* 0x000fc80007fe0100 */
[----:B------:R-:W-:Y:S01]  /*16d00*/  ISETP.LT.AND P0, PT, R3, UR40, PT ;  /* 0x0000002803007c0c */ /* 0x000fe2000bf01270 */
[----:B------:R0:W-:-:S12]  /*16d10*/  STL [R1+0x14], R3 ;  /* 0x0000140301007387 */ /* 0x0001d80000100800 */
[----:B0-----:R-:W-:Y:S05]  /*16d20*/  @P0 BRA `(.L_x_1300) ;  /* 0x0000000000480947 */ /* 0x001fea0003800000 */
        /* <DEDUP_REMOVED lines=18> */
.L_x_1300:
        /* <DEDUP_REMOVED lines=20> */
.L_x_1303:
[----:B------:R-:W-:Y:S05]  /*16f90*/  BSYNC B6 ;  /* 0x0000000000067941 */ /* 0x000fea0003800000 */
.L_x_1302:
        /* <DEDUP_REMOVED lines=24> */
.L_x_1305:
[----:B------:R-:W-:Y:S05]  /*17120*/  BSYNC B6 ;  /* 0x0000000000067941 */ /* 0x000fea0003800000 */
.L_x_1304:
        /* <DEDUP_REMOVED lines=20> */
.L_x_1307:
[----:B------:R-:W-:Y:S05]  /*17270*/  BSYNC B6 ;  /* 0x0000000000067941 */ /* 0x000fea0003800000 */
.L_x_1306:
        /* <DEDUP_REMOVED lines=19> */
.L_x_1309:
[----:B------:R-:W-:Y:S05]  /*173b0*/  BSYNC B6 ;  /* 0x0000000000067941 */ /* 0x000fea0003800000 */
.L_x_1308:
        /* <DEDUP_REMOVED lines=8> */
[----:B------:R-:W-:Y:S01]  /*17440*/  IMAD.U32 R3, RZ, RZ, UR5 ;  /* 0x00000005ff037e24 */ /* 0x000fe2000f8e00ff */
[----:B------:R-:W1:Y:S01]  /*17450*/  S2R R0, SR_TID.X ;  /* 0x0000000000007919 */ /* 0x000e620000002100 */
[----:B------:R-:W-:-:S03]  /*17460*/  ULDC.64 UR4, c[0x0][0xa08] ;  /* 0x0002820000047ab9 */ /* 0x000fc60000000a00 */
[----:B------:R2:W3:Y:S02]  /*17470*/  @P0 LDG.E R8, desc[UR52][R2.64] ;  /* 0x0000003402080981 */ /* 0x0004e4000c1e1900 */
[----:B--2---:R-:W2:Y:S01]  /*17480*/  LDC.64 R2, c[0x0][0x418] ;  /* 0x00010600ff027b82 */ /* 0x004ea20000000a00 */
[----:B-1----:R-:W-:-:S04]  /*17490*/  SHF.R.U32.HI R0, RZ, 0x5, R0 ;  /* 0x00000005ff007819 */ /* 0x002fc80000011600 */
[----:B------:R-:W-:Y:S02]  /*174a0*/  LOP3.LUT R0, R0, 0x3, RZ, 0xc0, !PT ;  /* 0x0000000300007812 */ /* 0x000fe400078ec0ff */
[----:B--2---:R-:W-:Y:S01]  /*174b0*/  LOP3.LUT P0, RZ, R2, UR4, RZ, 0xfc, !PT ;  /* 0x0000000402ff7c12 */ /* 0x004fe2000f80fcff */
[----:B------:R-:W-:-:S03]  /*174c0*/  UMOV UR4, 0xffffffff ;  /* 0xffffffff00047882 */ /* 0x000fc60000000000 */
[----:B------:R-:W-:Y:S02]  /*174d0*/  LOP3.LUT P0, RZ, R3, UR5, RZ, 0xfc, P0 ;  /* 0x0000000503ff7c12 */ /* 0x000fe4000800fcff */
[----:B---3--:R-:W-:Y:S01]  /*174e0*/  SHF.R.S32.HI R9, RZ, 0x1f, R8 ;  /* 0x0000001fff097819 */ /* 0x008fe20000011408 */
[----:B------:R1:W-:Y:S01]  /*174f0*/  STL [R1+0x4], R8 ;  /* 0x0000040801007387 */ /* 0x0003e20000100800 */
[----:B0-----:R-:W-:-:S03]  /*17500*/  SEL R16, R8, RZ, !P0 ;  /* 0x000000ff08107207 */ /* 0x001fc60004000000 */
[----:B------:R1:W-:Y:S01]  /*17510*/  STL [R1+0xc], R9 ;  /* 0x00000c0901007387 */ /* 0x0003e20000100800 */
[----:B------:R-:W-:Y:S05]  /*17520*/  BRA.DIV UR4, `(.L_x_1310) ;  /* 0x0000003e04787947 */ /* 0x000fea000b800000 */
[----:B------:R0:W2:Y:S02]  /*17530*/  SHFL.IDX PT, R14, R0, RZ, 0x1f ;  /* 0x00001fff000e7589 */ /* 0x0000a400000e0000 */
.L_x_1385:
[----:B0-----:R-:W3:Y:S01]  /*17540*/  LDL.LU R0, [R1+0x8] ;  /* 0x0000080001007983 */ /* 0x001ee20000300800 */
[----:B------:R-:W-:Y:S02]  /*17550*/  PLOP3.LUT P1, PT, PT, PT, PT, 0x8, 0x0 ;  /* 0x000000000000781c */ /* 0x000fe40003f2e170 */
[----:B--2---:R-:W-:Y:S02]  /*17560*/  ISETP.NE.AND P0, PT, R14, RZ, PT ;  /* 0x000000ff0e00720c */ /* 0x004fe40003f05270 */
[----:B---3--:R-:W-:-:S09]  /*17570*/  LOP3.LUT R0, R0, 0xfffffffe, RZ, 0xc0, !PT ;  /* 0xfffffffe00007812 */ /* 0x008fd200078ec0ff */
        /* <DEDUP_REMOVED lines=8> */
.L_x_1388:
        /* <DEDUP_REMOVED lines=21> */
.L_x_1313:
[----:B0-----:R-:W2:Y:S01]  /*17750*/  LDL R3, [R1] ;  /* 0x0000000001037983 */ /* 0x001ea20000100800 */
[----:B------:R-:W-:Y:S01]  /*17760*/  IMAD R2, R18, 0x8, R17 ;  /* 0x0000000812027824 */ /* 0x000fe200078e0211 */
[----:B-1----:R-:W0:Y:S02]  /*17770*/  S2R R8, SR_TID.X ;  /* 0x0000000000087919 */ /* 0x002e240000002100 */
[----:B0-----:R-:W-:-:S04]  /*17780*/  LOP3.LUT R8, R8, 0x7f, RZ, 0xc0, !PT ;  /* 0x0000007f08087812 */ /* 0x001fc800078ec0ff */
[----:B------:R-:W-:Y:S02]  /*17790*/  ISETP.NE.AND P1, PT, R8, RZ, PT ;  /* 0x000000ff0800720c */ /* 0x000fe40003f25270 */
[----:B--2---:R-:W-:-:S04]  /*177a0*/  SHF.L.U32 R3, R3, 0x1f, RZ ;  /* 0x0000001f03037819 */ /* 0x004fc800000006ff */
[----:B------:R-:W0:Y:S02]  /*177b0*/  SYNCS.PHASECHK.TRANS64.TRYWAIT P0, [R2+URZ+0x29880], R3 ;  /* 0x02988003020075a7 */ /* 0x000e24000800017f */
[----:B0-----:R-:W-:Y:S05]  /*177c0*/  @!P0 BRA `(.L_x_1314) ;  /* 0x0000003c00108947 */ /* 0x001fea0003800000 */
.L_x_1389:
        /* <DEDUP_REMOVED lines=8> */
.L_x_1315:
[----:B------:R-:W2:Y:S01]  /*17850*/  LDL R5, [R1+0x18] ;  /* 0x0000180001057983 */ /* 0x000ea20000100800 */
[----:B------:R-:W-:Y:S01]  /*17860*/  IMAD R4, R18, 0x5000, R17 ;  /* 0x0000500012047824 */ /* 0x000fe200078e0211 */
[----:B------:R-:W-:Y:S01]  /*17870*/  R2UR UR33, R2 ;  /* 0x00000000022172ca */ /* 0x000fe200000e0000 */
[----:B------:R-:W-:Y:S01]  /*17880*/  UIADD3 UR4, UP0, UR46, 0x470, URZ ;  /* 0x000004702e047890 */ /* 0x000fe2000ff1e03f */
[----:B-----5:R-:W-:Y:S01]  /*17890*/  R2UR UR37, R16 ;  /* 0x00000000102572ca */ /* 0x020fe200000e0000 */
[----:B------:R-:W-:Y:S01]  /*178a0*/  UMOV UR6, 0x0 ;  /* 0x0000000000067882 */ /* 0x000fe20000000000 */
[----:B------:R-:W-:Y:S01]  /*178b0*/  R2UR UR32, R4 ;  /* 0x00000000042072ca */ /* 0x000fe200000e0000 */
[----:B------:R-:W-:Y:S01]  /*178c0*/  UIADD3.X UR5, URZ, UR47, URZ, UP0, !UPT ;  /* 0x0000002f3f057290 */ /* 0x000fe200087fe43f */
[----:B------:R-:W-:Y:S01]  /*178d0*/  UMOV UR7, 0x14f00000 ;  /* 0x14f0000000077882 */ /* 0x000fe20000000000 */
[----:B------:R-:W-:-:S06]  /*178e0*/  UMOV UR34, URZ ;  /* 0x0000003f00227c82 */ /* 0x000fcc0008000000 */
[----:B------:R-:W-:-:S04]  /*178f0*/  UIADD3 UR33, UR33, 0x29870, URZ ;  /* 0x0002987021217890 */ /* 0x000fc8000fffe03f */
[----:B------:R-:W-:Y:S01]  /*17900*/  UIADD3 UR32, UR32, 0xa400, URZ ;  /* 0x0000a40020207890 */ /* 0x000fe2000fffe03f */
[----:B--2---:R-:W-:-:S05]  /*17910*/  IMAD R0, R0, 0xa0, R5 ;  /* 0x000000a000007824 */ /* 0x004fca00078e0205 */
[----:B------:R-:W-:-:S13]  /*17920*/  R2UR UR35, R0 ;  /* 0x00000000002372ca */ /* 0x000fda00000e0000 */
[----:B------:R1:W-:Y:S01]  /*17930*/  UTMALDG.4D [UR32], [UR4], desc[UR6] ;  /* 0x00000620040075b4 */ /* 0x0003e20008019000 */
[----:B------:R-:W2:Y:S02]  /*17940*/  SYNCS.PHASECHK.TRANS64.TRYWAIT P0, [R2+URZ+0x29840], R3 ;  /* 0x02984003020075a7 */ /* 0x000ea4000800017f */
[----:B-12---:R-:W-:Y:S05]  /*17950*/  @!P0 BRA `(.L_x_1316) ;  /* 0x0000003800c08947 */ /* 0x006fea0003800000 */
.L_x_1390:
[----:B------:R-:W-:Y:S05]  /*17960*/  @P1 BRA `(.L_x_1317) ;  /* 0x00000000001c1947 */ /* 0x000fea0003800000 */
[----:B------:R-:W2:Y:S01]  /*17970*/  S2R R4, SR_TID.X ;  /* 0x0000000000047919 */ /* 0x000ea20000002100 */
[----:B01----:R-:W-:-:S04]  /*17980*/  IMAD.MOV.U32 R3, RZ, RZ, 0x7800 ;  /* 0x00007800ff037424 */ /* 0x003fc800078e00ff */
[----:B------:R3:W-:Y:S01]  /*17990*/  SYNCS.ARRIVE.TRANS64 RZ, [R2+URZ+0x29830], R3 ;  /* 0x0298300302ff79a7 */ /* 0x0007e2000800003f */
[----:B--2---:R-:W-:-:S04]  /*179a0*/  LOP3.LUT R4, R4, 0x1f, RZ, 0xc0, !PT ;  /* 0x0000001f04047812 */ /* 0x004fc800078ec0ff */
[----:B------:R-:W-:-:S13]  /*179b0*/  ISETP.NE.AND P0, PT, R4, RZ, PT ;  /* 0x000000ff0400720c */ /* 0x000fda0003f05270 */
[----:B---3--:R-:W-:Y:S05]  /*179c0*/  @!P0 BRA `(.L_x_1317) ;  /* 0x0000000000048947 */ /* 0x008fea0003800000 */
[----:B------:R-:W-:Y:S01]  /*179d0*/  BPT.TRAP 0x1 ;  /* 0x000000040000795c */ /* 0x000fe20000300000 */
.L_x_1317:
[----:B01----:R-:W2:Y:S01]  /*179e0*/  LDL.LU R3, [R1+0x8] ;  /* 0x0000080001037983 */ /* 0x003ea20000300800 */
        /* <DEDUP_REMOVED lines=33> */
.L_x_1311:
[----:B------:R-:W-:Y:S05]  /*17c00*/  WARPSYNC.ALL ;  /* 0x0000000000007948 */ /* 0x000fea0003800000 */
[----:B0-----:R-:W-:Y:S01]  /*17c10*/  VIADD R0, R17, 0x14400 ;  /* 0x0001440011007836 */ /* 0x001fe20000000000 */
[----:B---3--:R-:W-:Y:S01]  /*17c20*/  USHF.R.S32.HI UR4, URZ, 0x1f, UR45 ;  /* 0x0000001f3f047899 */ /* 0x008fe2000801142d */
[----:B------:R-:W-:Y:S03]  /*17c30*/  BAR.SYNC.DEFER_BLOCKING 0x8, 0x180 ;  /* 0x0206000000007b1d */ /* 0x000fe60000010000 */
[----:B------:R-:W-:-:S03]  /*17c40*/  LOP3.LUT P0, RZ, R0, 0x1bf, RZ, 0xc0, !PT ;  /* 0x000001bf00ff7812 */ /* 0x000fc6000780c0ff */
[----:B------:R-:W-:Y:S01]  /*17c50*/  ULDC.64 UR6, c[0x0][0x298] ;  /* 0x0000a60000067ab9 */ /* 0x000fe20000000a00 */
[----:B------:R-:W-:Y:S01]  /*17c60*/  BSSY B6, `(.L_x_1318) ;  /* 0x0000016000067945 */ /* 0x000fe20003800000 */
[----:B------:R-:W-:Y:S02]  /*17c70*/  UIMAD UR4, UR4, UR6, URZ ;  /* 0x00000006040472a4 */ /* 0x000fe4000f8e023f */
[----:B------:R-:W-:Y:S02]  /*17c80*/  UIMAD.WIDE.U32 UR48, UR45, UR6, URZ ;  /* 0x000000062d3072a5 */ /* 0x000fe4000f8e003f */
[----:B------:R-:W-:-:S04]  /*17c90*/  UIMAD UR4, UR45, UR7, UR4 ;  /* 0x000000072d0472a4 */ /* 0x000fc8000f8e0204 */
[----:B------:R-:W-:Y:S01]  /*17ca0*/  UIADD3 UR37, UR49, UR4, URZ ;  /* 0x0000000431257290 */ /* 0x000fe2000fffe03f */
        /* <DEDUP_REMOVED lines=17> */
.L_x_1319:
[----:B------:R-:W-:Y:S05]  /*17dc0*/  BSYNC B6 ;  /* 0x0000000000067941 */ /* 0x000fea0003800000 */
.L_x_1318:
[----:B------:R-:W0:Y:S01]  /*17dd0*/  S2R R2, SR_TID.X ;  /* 0x0000000000027919 */ /* 0x000e220000002100 */
[----:B-1----:R-:W1:Y:S01]  /*17de0*/  LDC R8, c[0x0][0x448] ;  /* 0x00011200ff087b82 */ /* 0x002e620000000800 */
[----:B------:R-:W-:Y:S01]  /*17df0*/  USHF.R.S32.HI UR4, URZ, 0x1f, UR36 ;  /* 0x0000001f3f047899 */ /* 0x000fe20008011424 */
[----:B------:R-:W-:Y:S01]  /*17e00*/  ULDC.64 UR10, c[0x0][0xa00] ;  /* 0x00028000000a7ab9 */ /* 0x000fe20000000a00 */
[----:B------:R-:W2:Y:S01]  /*17e10*/  S2R R9, SR_TID.X ;  /* 0x0000000000097919 */ /* 0x000ea20000002100 */
[----:B------:R-:W-:Y:S01]  /*17e20*/  UISETP.NE.U32.AND UP0, UPT, UR10, URZ, UPT ;  /* 0x0000003f0a00728c */ /* 0x000fe2000bf05070 */
[----:B------:R-:W-:Y:S01]  /*17e30*/  ULDC.64 UR8, c[0x0][0x2d8] ;  /* 0x0000b60000087ab9 */ /* 0x000fe20000000a00 */
[----:B------:R-:W-:Y:S02]  /*17e40*/  USHF.R.S32.HI UR6, URZ, 0x1f, UR44 ;  /* 0x0000001f3f067899 */ /* 0x000fe4000801142c */
[----:B------:R-:W-:Y:S02]  /*17e50*/  UIMAD UR7, UR4, UR8, URZ ;  /* 0x00000008040772a4 */ /* 0x000fe4000f8e023f */
[----:B------:R-:W-:Y:S01]  /*17e60*/  UISETP.NE.AND.EX UP0, UPT, UR11, URZ, UPT, UP0 ;  /* 0x0000003f0b00728c */ /* 0x000fe2000bf05300 */
[----:B------:R-:W-:Y:S01]  /*17e70*/  UMOV UR4, UR48 ;  /* 0x0000003000047c82 */ /* 0x000fe20008000000 */
[----:B------:R-:W-:Y:S01]  /*17e80*/  UMOV UR5, UR37 ;  /* 0x0000002500057c82 */ /* 0x000fe20008000000 */
[----:B------:R-:W-:-:S02]  /*17e90*/  UIMAD UR7, UR36, UR9, UR7 ;  /* 0x00000009240772a4 */ /* 0x000fc4000f8e0207 */
[----:B------:R-:W-:Y:S02]  /*17ea0*/  UIMAD.WIDE.U32 UR4, UR36, UR8, UR4 ;  /* 0x00000008240472a5 */ /* 0x000fe4000f8e0004 */
[----:B------:R-:W-:Y:S01]  /*17eb0*/  USEL UR6, UR6, URZ, !UP0 ;  /* 0x0000003f06067287 */ /* 0x000fe2000c000000 */
[----:B------:R-:W-:Y:S01]  /*17ec0*/  ULDC.64 UR8, c[0x0][0x2e0] ;  /* 0x0000b80000087ab9 */ /* 0x000fe20000000a00 */
[----:B------:R-:W-:Y:S01]  /*17ed0*/  UIADD3 UR5, UR5, UR7, URZ ;  /* 0x0000000705057290 */ /* 0x000fe2000fffe03f */
[----:B-1----:R-:W-:Y:S01]  /*17ee0*/  ISETP.NE.AND P0, PT, R8, 0x1, PT ;  /* 0x000000010800780c */ /* 0x002fe20003f05270 */
[----:B------:R-:W-:Y:S02]  /*17ef0*/  USEL UR7, UR44, URZ, !UP0 ;  /* 0x0000003f2c077287 */ /* 0x000fe4000c000000 */
[----:B------:R-:W-:Y:S02]  /*17f00*/  UIMAD UR6, UR6, UR8, URZ ;  /* 0x00000008060672a4 */ /* 0x000fe4000f8e023f */
[----:B------:R-:W-:Y:S01]  /*17f10*/  UIMAD.WIDE.U32 UR4, UR7, UR8, UR4 ;  /* 0x00000008070472a5 */ /* 0x000fe2000f8e0004 */
[C---:B0-----:R-:W-:Y:S01]  /*17f20*/  LOP3.LUT R0, R2.reuse, 0x7f, RZ, 0xc0, !PT ;  /* 0x0000007f02007812 */ /* 0x041fe200078ec0ff */
[----:B------:R-:W-:Y:S01]  /*17f30*/  IMAD.SHL.U32 R2, R2, 0x20, RZ ;  /* 0x0000002002027824 */ /* 0x000fe200078e00ff */
[----:B------:R-:W-:-:S02]  /*17f40*/  UIMAD UR6, UR7, UR9, UR6 ;  /* 0x00000009070672a4 */ /* 0x000fc4000f8e0206 */
[----:B------:R-:W-:Y:S01]  /*17f50*/  SHF.R.U32.HI R0, RZ, 0x2, R0 ;  /* 0x00000002ff007819 */ /* 0x000fe20000011600 */
[----:B------:R-:W-:Y:S02]  /*17f60*/  IMAD.U32 R6, RZ, RZ, UR4 ;  /* 0x00000004ff067e24 */ /* 0x000fe4000f8e00ff */
[----:B------:R-:W0:Y:S01]  /*17f70*/  @P0 LDC R3, c[0x0][0x44c] ;  /* 0x00011300ff030b82 */ /* 0x000e220000000800 */
[----:B------:R-:W-:Y:S01]  /*17f80*/  UIADD3 UR6, UR5, UR6, URZ ;  /* 0x0000000605067290 */ /* 0x000fe2000fffe03f */
[----:B------:R-:W-:Y:S01]  /*17f90*/  LOP3.LUT R2, R0, 0x60, R2, 0xf8, !PT ;  /* 0x0000006000027812 */ /* 0x000fe200078ef802 */
[----:B------:R-:W-:Y:S01]  /*17fa0*/  IMAD.U32 R7, RZ, RZ, UR5 ;  /* 0x00000005ff077e24 */ /* 0x000fe2000f8e00ff */
[----:B------:R-:W-:Y:S01]  /*17fb0*/  ULDC.64 UR4, c[0x0][0x2d0] ;  /* 0x0000b40000047ab9 */ /* 0x000fe20000000a00 */
[----:B--2---:R-:W-:Y:S02]  /*17fc0*/  IMAD.SHL.U32 R9, R9, 0x10, RZ ;  /* 0x0000001009097824 */ /* 0x004fe400078e00ff */
[----:B------:R-:W-:Y:S01]  /*17fd0*/  IMAD.IADD R2, R2, 0x1, R19 ;  /* 0x0000000102027824 */ /* 0x000fe200078e0213 */
[----:B------:R-:W1:Y:S01]  /*17fe0*/  @P0 LDC R0, c[0x0][0x450] ;  /* 0x00011400ff000b82 */ /* 0x000e620000000800 */
[----:B------:R-:W2:Y:S01]  /*17ff0*/  S2R R7, SR_TID.X ;  /* 0x0000000000077919 */ /* 0x000ea20000002100 */
[----:B------:R-:W-:Y:S01]  /*18000*/  LOP3.LUT R9, R9, 0x30, RZ, 0xc0, !PT ;  /* 0x0000003009097812 */ /* 0x000fe200078ec0ff */
[----:B------:R-:W-:-:S03]  /*18010*/  IMAD.MOV.U32 R4, RZ, RZ, R2 ;  /* 0x000000ffff047224 */ /* 0x000fc600078e0002 */
[C---:B------:R-:W-:Y:S02]  /*18020*/  LOP3.LUT R11, R9.reuse, 0x40, RZ, 0xfc, !PT ;  /* 0x00000040090b7812 */ /* 0x040fe400078efcff */
[----:B------:R-:W-:Y:S01]  /*18030*/  LOP3.LUT R9, R9, 0x80, RZ, 0xfc, !PT ;  /* 0x0000008009097812 */ /* 0x000fe200078efcff */
[----:B0-----:R-:W-:-:S05]  /*18040*/  @P0 IMAD.HI.U32 R3, R2, R3, RZ ;  /* 0x0000000302030227 */ /* 0x001fca00078e00ff */
[----:B-1----:R-:W-:Y:S01]  /*18050*/  @P0 SHF.R.U32.HI R4, RZ, R0, R3 ;  /* 0x00000000ff040219 */ /* 0x002fe20000011603 */
[----:B------:R-:W-:-:S03]  /*18060*/  IMAD.U32 R3, RZ, RZ, UR6 ;  /* 0x00000006ff037e24 */ /* 0x000fc6000f8e00ff */
[--C-:B------:R-:W-:Y:S01]  /*18070*/  SHF.R.S32.HI R5, RZ, 0x1f, R4.reuse ;  /* 0x0000001fff057819 */ /* 0x100fe20000011404 */
[----:B------:R-:W-:-:S04]  /*18080*/  IMAD.MOV R0, RZ, RZ, -R4 ;  /* 0x000000ffff007224 */ /* 0x000fc800078e0a04 */
[----:B------:R-:W-:Y:S02]  /*18090*/  IMAD R0, R8, R0, R2 ;  /* 0x0000000008007224 */ /* 0x000fe400078e0202 */
[----:B------:R-:W-:Y:S02]  /*180a0*/  IMAD.MOV.U32 R2, RZ, RZ, R6 ;  /* 0x000000ffff027224 */ /* 0x000fe400078e0006 */
[----:B------:R-:W-:Y:S02]  /*180b0*/  IMAD R5, R5, UR4, RZ ;  /* 0x0000000405057c24 */ /* 0x000fe4000f8e02ff */
[----:B------:R-:W-:-:S04]  /*180c0*/  IMAD.WIDE.U32 R2, R4, UR4, R2 ;  /* 0x0000000404027c25 */ /* 0x000fc8000f8e0002 */
[----:B------:R-:W-:Y:S01]  /*180d0*/  IMAD R5, R4, UR5, R5 ;  /* 0x0000000504057c24 */ /* 0x000fe2000f8e0205 */
[----:B------:R-:W-:Y:S01]  /*180e0*/  SHF.R.S32.HI R4, RZ, 0x1f, R0 ;  /* 0x0000001fff047819 */ /* 0x000fe20000011400 */
[----:B------:R-:W-:Y:S01]  /*180f0*/  ULDC.64 UR4, c[0x0][0x2c8] ;  /* 0x0000b20000047ab9 */ /* 0x000fe20000000a00 */
[----:B--2---:R-:W-:Y:S02]  /*18100*/  IMAD.SHL.U32 R10, R7, 0x10, RZ ;  /* 0x00000010070a7824 */ /* 0x004fe400078e00ff */
[----:B------:R-:W-:Y:S02]  /*18110*/  IMAD.IADD R3, R3, 0x1, R5 ;  /* 0x0000000103037824 */ /* 0x000fe400078e0205 */
[----:B------:R-:W-:Y:S01]  /*18120*/  IMAD R4, R4, UR4, RZ ;  /* 0x0000000404047c24 */ /* 0x000fe2000f8e02ff */
[----:B------:R-:W-:Y:S01]  /*18130*/  LOP3.LUT R10, R10, 0x30, RZ, 0xc0, !PT ;  /* 0x000000300a0a7812 */ /* 0x000fe200078ec0ff */
[----:B------:R-:W-:-:S04]  /*18140*/  IMAD.WIDE.U32 R2, R0, UR4, R2 ;  /* 0x0000000400027c25 */ /* 0x000fc8000f8e0002 */
[----:B------:R-:W-:Y:S01]  /*18150*/  IMAD R0, R0, UR5, R4 ;  /* 0x0000000500007c24 */ /* 0x000fe2000f8e0204 */
[----:B------:R-:W-:Y:S02]  /*18160*/  ULDC.64 UR4, c[0x0][0x280] ;  /* 0x0000a00000047ab9 */ /* 0x000fe40000000a00 */
[----:B------:R-:W-:Y:S01]  /*18170*/  IADD3 R4, P0, R2, UR4, RZ ;  /* 0x0000000402047c10 */ /* 0x000fe2000ff1e0ff */
[----:B------:R-:W-:Y:S02]  /*18180*/  ULDC UR4, c[0x0][0x2b8] ;  /* 0x0000ae0000047ab9 */ /* 0x000fe40000000800 */
[----:B------:R-:W-:Y:S02]  /*18190*/  ISETP.GE.AND P2, PT, R9, UR4, PT ;  /* 0x0000000409007c0c */ /* 0x000fe4000bf46270 */
[----:B------:R0:W5:Y:S01]  /*181a0*/  LDL R9, [R1+0x24] ;  /* 0x0000240001097983 */ /* 0x0001620000100800 */
[----:B------:R-:W-:Y:S02]  /*181b0*/  IADD3.X R3, R3, UR5, R0, P0, !PT ;  /* 0x0000000503037c10 */ /* 0x000fe400087fe400 */
[----:B------:R-:W-:-:S02]  /*181c0*/  ISETP.GE.AND P0, PT, R10, UR4, PT ;  /* 0x000000040a007c0c */ /* 0x000fc4000bf06270 */
[----:B------:R-:W-:Y:S01]  /*181d0*/  ISETP.GE.AND P1, PT, R11, UR4, PT ;  /* 0x000000040b007c0c */ /* 0x000fe2000bf26270 */
[----:B------:R-:W-:-:S03]  /*181e0*/  UMOV UR4, 0xffffffff ;  /* 0xffffffff00047882 */ /* 0x000fc60000000000 */
[----:B0-----:R-:W-:Y:S09]  /*181f0*/  BRA.DIV UR4, `(.L_x_1320) ;  /* 0x0000003204ac7947 */ /* 0x001ff2000b800000 */
[----:B------:R-:W0:Y:S01]  /*18200*/  S2R R5, SR_TID.X ;  /* 0x0000000000057919 */ /* 0x000e220000002100 */
[----:B------:R-:W-:Y:S01]  /*18210*/  IMAD R0, R8, UR42, RZ ;  /* 0x0000002a08007c24 */ /* 0x000fe2000f8e02ff */
[----:B------:R-:W1:Y:S01]  /*18220*/  SHFL.IDX PT, R6, R4, RZ, 0x1c1f ;  /* 0x001c1fff04067589 */ /* 0x000e6200000e0000 */
[----:B0-----:R-:W-:-:S04]  /*18230*/  LOP3.LUT R5, R5, 0x7f, RZ, 0xc0, !PT ;  /* 0x0000007f05057812 */ /* 0x001fc800078ec0ff */
[----:B------:R-:W-:Y:S02]  /*18240*/  SHF.R.U32.HI R7, RZ, 0x2, R5 ;  /* 0x00000002ff077819 */ /* 0x000fe40000011605 */
[----:B------:R-:W0:Y:S03]  /*18250*/  SHFL.IDX PT, R5, R3, RZ, 0x1c1f ;  /* 0x001c1fff03057589 */ /* 0x000e2600000e0000 */
[----:B------:R-:W-:-:S05]  /*18260*/  IMAD.IADD R2, R7, 0x1, R19 ;  /* 0x0000000107027824 */ /* 0x000fca00078e0213 */
[----:B------:R-:W-:-:S13]  /*18270*/  ISETP.GE.AND P4, PT, R2, R0, PT ;  /* 0x000000000200720c */ /* 0x000fda0003f86270 */
[----:B-1----:R-:W-:-:S05]  /*18280*/  @!P4 IADD3 R6, P3, R10, R6, RZ ;  /* 0x000000060a06c210 */ /* 0x002fca0007f7e0ff */
[----:B0-----:R-:W-:-:S04]  /*18290*/  @!P4 IMAD.X R5, RZ, RZ, R5, P3 ;  /* 0x000000ffff05c224 */ /* 0x001fc800018e0605 */
        /* <DEDUP_REMOVED lines=27> */
.L_x_1399:
        /* <DEDUP_REMOVED lines=12> */
.L_x_1322:
[----:B------:R-:W-:Y:S05]  /*18510*/  BSYNC B0 ;  /* 0x0000000000007941 */ /* 0x000fea0003800000 */
.L_x_1321:
[----:B------:R-:W-:Y:S01]  /*18520*/  NOP ;  /* 0x0000000000007918 */ /* 0x000fe20000000000 */
[----:B------:R-:W-:-:S13]  /*18530*/  PLOP3.LUT P0, PT, PT, PT, PT, 0x80, 0x0 ;  /* 0x000000000000781c */ /* 0x000fda0003f0f070 */
.L_x_1323:
        /* <DEDUP_REMOVED lines=18> */
.L_x_1400:
[----:B------:R-:W-:Y:S05]  /*18660*/  BSYNC B0 ;  /* 0x0000000000007941 */ /* 0x000fea0003800000 */
.L_x_1324:
[----:B------:R-:W2:Y:S01]  /*18670*/  LDL R2, [R1+0x14] ;  /* 0x0000140001027983 */ /* 0x000ea20000100800 */
[----:B------:R-:W-:-:S06]  /*18680*/  UIADD3 UR4, UR40, -0x2, URZ ;  /* 0xfffffffe28047890 */ /* 0x000fcc000fffe03f */
[----:B--2---:R-:W-:-:S13]  /*18690*/  ISETP.LE.AND P0, PT, R2, UR4, PT ;  /* 0x0000000402007c0c */ /* 0x004fda000bf03270 */
[----:B------:R-:W-:Y:S05]  /*186a0*/  @!P0 BRA `(.L_x_1326) ;  /* 0x0000001000088947 */ /* 0x000fea0003800000 */
[----:B------:R2:W5:Y:S01]  /*186b0*/  LDL.LU R3, [R1] ;  /* 0x0000000001037983 */ /* 0x0005620000300800 */
[----:B-1----:R-:W-:Y:S02]  /*186c0*/  IMAD.MOV.U32 R0, RZ, RZ, R18 ;  /* 0x000000ffff007224 */ /* 0x002fe400078e0012 */
[----:B------:R-:W-:-:S07]  /*186d0*/  IMAD.U32 R2, RZ, RZ, UR4 ;  /* 0x00000004ff027e24 */ /* 0x000fce000f8e00ff */
.L_x_1348:
[----:B0-----:R-:W3:Y:S01]  /*186e0*/  LDL R4, [R1+0x8] ;  /* 0x0000080001047983 */ /* 0x001ee20000100800 */
[----:B------:R-:W-:Y:S01]  /*186f0*/  VIADD R18, R0, 0x1 ;  /* 0x0000000100127836 */ /* 0x000fe20000000000 */
[----:B------:R-:W-:Y:S05]  /*18700*/  YIELD ;  /* 0x0000000000007946 */ /* 0x000fea0003800000 */
[C---:B------:R-:W-:Y:S01]  /*18710*/  ISETP.NE.AND P0, PT, R18.reuse, 0x2, PT ;  /* 0x000000021200780c */ /* 0x040fe20003f05270 */
[----:B------:R-:W-:Y:S03]  /*18720*/  BSSY B0, `(.L_x_1327) ;  /* 0x0000089000007945 */ /* 0x000fe60003800000 */
[----:B------:R-:W-:-:S02]  /*18730*/  SEL R18, R18, RZ, P0 ;  /* 0x000000ff12127207 */ /* 0x000fc40000000000 */
[----:B---3--:R-:W-:Y:S02]  /*18740*/  LOP3.LUT P1, RZ, R4, 0x1, RZ, 0xc0, !PT ;  /* 0x0000000104ff7812 */ /* 0x008fe4000782c0ff */
[----:B------:R-:W-:-:S04]  /*18750*/  SEL R4, RZ, 0x1, P0 ;  /* 0x00000001ff047807 */ /* 0x000fc80000000000 */
[----:B0----5:R-:W-:-:S05]  /*18760*/  LOP3.LUT R9, R3, R4, RZ, 0x3c, !PT ;  /* 0x0000000403097212 */ /* 0x021fca00078e3cff */
[----:B------:R0:W-:Y:S02]  /*18770*/  STL [R1], R9 ;  /* 0x0000000901007387 */ /* 0x0001e40000100800 */
[----:B------:R-:W-:Y:S05]  /*18780*/  @!P1 BRA `(.L_x_1328) ;  /* 0x0000000800089947 */ /* 0x000fea0003800000 */
[----:B------:R-:W-:Y:S01]  /*18790*/  ULDC.64 UR4, c[0x0][0x418] ;  /* 0x0001060000047ab9 */ /* 0x000fe20000000a00 */
[----:B------:R-:W-:Y:S01]  /*187a0*/  IMAD.MOV.U32 R8, RZ, RZ, R2 ;  /* 0x000000ffff087224 */ /* 0x000fe200078e0002 */
[----:B------:R-:W-:-:S04]  /*187b0*/  ISETP.NE.U32.AND P0, PT, RZ, UR4, PT ;  /* 0x00000004ff007c0c */ /* 0x000fc8000bf05070 */
[----:B------:R-:W-:-:S13]  /*187c0*/  ISETP.NE.AND.EX P0, PT, RZ, UR5, PT, P0 ;  /* 0x00000005ff007c0c */ /* 0x000fda000bf05300 */
[----:B------:R-:W-:Y:S05]  /*187d0*/  @!P0 BRA `(.L_x_1329) ;  /* 0x00000000004c8947 */ /* 0x000fea0003800000 */
[----:B------:R-:W3:Y:S01]  /*187e0*/  LDL R10, [R1+0xc] ;  /* 0x00000c00010a7983 */ /* 0x000ee20000100800 */
[----:B------:R-:W1:Y:S01]  /*187f0*/  LDC R8, c[0x0][0x43c] ;  /* 0x00010f00ff087b82 */ /* 0x000e620000000800 */
[----:B------:R-:W-:Y:S02]  /*18800*/  ULDC.64 UR6, c[0x0][0x428] ;  /* 0x00010a0000067ab9 */ /* 0x000fe40000000a00 */
[----:B------:R-:W4:Y:S01]  /*18810*/  LDL R7, [R1+0x4] ;  /* 0x0000040001077983 */ /* 0x000f220000100800 */
[----:B-1----:R-:W-:-:S13]  /*18820*/  ISETP.NE.AND P0, PT, R8, 0x1, PT ;  /* 0x000000010800780c */ /* 0x002fda0003f05270 */
[----:B------:R-:W1:Y:S02]  /*18830*/  @P0 LDC.64 R4, c[0x0][0x440] ;  /* 0x00011000ff040b82 */ /* 0x000e640000000a00 */
[----:B-1----:R-:W-:-:S04]  /*18840*/  @P0 IMAD.HI.U32 R6, R2, R4, RZ ;  /* 0x0000000402060227 */ /* 0x002fc800078e00ff */
[----:B------:R-:W-:Y:S01]  /*18850*/  IMAD.MOV.U32 R4, RZ, RZ, R2 ;  /* 0x000000ffff047224 */ /* 0x000fe200078e0002 */
[----:B------:R-:W-:-:S05]  /*18860*/  @P0 SHF.R.U32.HI R4, RZ, R5, R6 ;  /* 0x00000005ff040219 */ /* 0x000fca0000011606 */
[----:B------:R-:W-:-:S04]  /*18870*/  IMAD.MOV R5, RZ, RZ, -R4 ;  /* 0x000000ffff057224 */ /* 0x000fc800078e0a04 */
[----:B------:R-:W-:Y:S01]  /*18880*/  IMAD R8, R8, R5, R2 ;  /* 0x0000000508087224 */ /* 0x000fe200078e0202 */
[----:B------:R-:W-:Y:S01]  /*18890*/  SHF.R.S32.HI R5, RZ, 0x1f, R4 ;  /* 0x0000001fff057819 */ /* 0x000fe20000011404 */
[----:B---3--:R-:W-:-:S04]  /*188a0*/  IMAD R6, R10, UR6, RZ ;  /* 0x000000060a067c24 */ /* 0x008fc8000f8e02ff */
[C---:B----4-:R-:W-:Y:S02]  /*188b0*/  IMAD R6, R7.reuse, UR7, R6 ;  /* 0x0000000707067c24 */ /* 0x050fe4000f8e0206 */
[----:B------:R-:W-:-:S04]  /*188c0*/  IMAD.WIDE.U32 R4, R7, UR6, R4 ;  /* 0x0000000607047c25 */ /* 0x000fc8000f8e0004 */
[----:B------:R-:W-:Y:S01]  /*188d0*/  IMAD.IADD R5, R6, 0x1, R5 ;  /* 0x0000000106057824 */ /* 0x000fe200078e0205 */
[----:B------:R-:W-:-:S04]  /*188e0*/  LEA R6, P0, R4, UR4, 0x2 ;  /* 0x0000000404067c11 */ /* 0x000fc8000f8010ff */
[----:B------:R-:W-:-:S05]  /*188f0*/  LEA.HI.X R7, R4, UR5, R5, 0x2, P0 ;  /* 0x0000000504077c11 */ /* 0x000fca00080f1405 */
[----:B------:R1:W5:Y:S04]  /*18900*/  LDG.E R16, desc[UR52][R6.64] ;  /* 0x0000003406107981 */ /* 0x000368000c1e1900 */
.L_x_1329:
[----:B------:R-:W1:Y:S01]  /*18910*/  S2R R4, SR_TID.X ;  /* 0x0000000000047919 */ /* 0x000e620000002100 */
[----:B------:R-:W-:Y:S01]  /*18920*/  IMAD R5, R18, 0x8, R17 ;  /* 0x0000000812057824 */ /* 0x000fe200078e0211 */
[----:B------:R-:W-:Y:S01]  /*18930*/  BSSY B1, `(.L_x_1330) ;  /* 0x0000006000017945 */ /* 0x000fe20003800000 */
[----:B-1----:R-:W-:Y:S02]  /*18940*/  LOP3.LUT R6, R4, 0x7f, RZ, 0xc0, !PT ;  /* 0x0000007f04067812 */ /* 0x002fe400078ec0ff */
[----:B------:R-:W-:Y:S02]  /*18950*/  SHF.L.U32 R4, R9, 0x1f, RZ ;  /* 0x0000001f09047819 */ /* 0x000fe400000006ff */
[----:B------:R-:W-:Y:S02]  /*18960*/  ISETP.NE.AND P1, PT, R6, RZ, PT ;  /* 0x000000ff0600720c */ /* 0x000fe40003f25270 */
[----:B------:R-:W1:Y:S02]  /*18970*/  SYNCS.PHASECHK.TRANS64.TRYWAIT P0, [R5+URZ+0x29880], R4 ;  /* 0x02988004050075a7 */ /* 0x000e64000800017f */
[----:B-1----:R-:W-:Y:S09]  /*18980*/  @!P0 BRA `(.L_x_1331) ;  /* 0x0000003000288947 */ /* 0x002ff20003800000 */
.L_x_1401:
[----:B------:R-:W-:Y:S05]  /*18990*/  BSYNC B1 ;  /* 0x0000000000017941 */ /* 0x000fea0003800000 */
.L_x_1330:
        /* <DEDUP_REMOVED lines=9> */
.L_x_1333:
[----:B------:R-:W-:Y:S05]  /*18a30*/  BSYNC B1 ;  /* 0x0000000000017941 */ /* 0x000fea0003800000 */
.L_x_1332:
[----:B------:R-:W3:Y:S01]  /*18a40*/  LDL R6, [R1+0x18] ;  /* 0x0000180001067983 */ /* 0x000ee20000100800 */
[----:B------:R-:W-:Y:S01]  /*18a50*/  IMAD.MOV.U32 R10, RZ, RZ, RZ ;  /* 0x000000ffff0a7224 */ /* 0x000fe200078e00ff */
[----:B------:R-:W-:Y:S01]  /*18a60*/  UIADD3 UR4, UP0, UR46, 0x470, URZ ;  /* 0x000004702e047890 */ /* 0x000fe2000ff1e03f */
[----:B------:R-:W-:Y:S01]  /*18a70*/  IMAD R7, R18, 0x5000, R17 ;  /* 0x0000500012077824 */ /* 0x000fe200078e0211 */
[----:B------:R-:W-:Y:S01]  /*18a80*/  PLOP3.LUT P0, PT, PT, PT, PT, 0x80, 0x0 ;  /* 0x000000000000781c */ /* 0x000fe20003f0f070 */
[----:B------:R-:W-:Y:S01]  /*18a90*/  UMOV UR6, 0x0 ;  /* 0x0000000000067882 */ /* 0x000fe20000000000 */
[----:B------:R-:W-:Y:S01]  /*18aa0*/  R2UR UR10, R10 ;  /* 0x000000000a0a72ca */ /* 0x000fe200000e0000 */
[----:B------:R-:W-:Y:S01]  /*18ab0*/  VIADD R7, R7, 0xa400 ;  /* 0x0000a40007077836 */ /* 0x000fe20000000000 */
[----:B------:R-:W-:Y:S01]  /*18ac0*/  UIADD3.X UR5, URZ, UR47, URZ, UP0, !UPT ;  /* 0x0000002f3f057290 */ /* 0x000fe200087fe43f */
[----:B------:R-:W-:Y:S01]  /*18ad0*/  UMOV UR7, 0x14f00000 ;  /* 0x14f0000000077882 */ /* 0x000fe20000000000 */
[----:B---3--:R-:W-:-:S02]  /*18ae0*/  IMAD R6, R8, 0xa0, R6 ;  /* 0x000000a008067824 */ /* 0x008fc400078e0206 */
[----:B------:R-:W-:-:S09]  /*18af0*/  VIADD R8, R5, 0x29870 ;  /* 0x0002987005087836 */ /* 0x000fd20000000000 */
.L_x_1334:
        /* <DEDUP_REMOVED lines=9> */
[----:B---3--:R-:W-:Y:S05]  /*18b90*/  @P0 BRA.U.ANY `(.L_x_1334) ;  /* 0xfffffffd00d80947 */ /* 0x008fea000393ffff */
[----:B------:R-:W3:Y:S01]  /*18ba0*/  SYNCS.PHASECHK.TRANS64.TRYWAIT P0, [R5+URZ+0x29840], R4 ;  /* 0x02984004050075a7 */ /* 0x000ee2000800017f */
[----:B------:R-:W-:Y:S04]  /*18bb0*/  BSSY B1, `(.L_x_1335) ;  /* 0x0000002000017945 */ /* 0x000fe80003800000 */
[----:B---3--:R-:W-:Y:S05]  /*18bc0*/  @!P0 BRA `(.L_x_1336) ;  /* 0x0000002c00ac8947 */ /* 0x008fea0003800000 */
.L_x_1402:
[----:B------:R-:W-:Y:S05]  /*18bd0*/  BSYNC B1 ;  /* 0x0000000000017941 */ /* 0x000fea0003800000 */
.L_x_1335:
[----:B------:R-:W-:Y:S01]  /*18be0*/  BSSY B1, `(.L_x_1337) ;  /* 0x000000b000017945 */ /* 0x000fe20003800000 */
[----:B------:R-:W-:Y:S02]  /*18bf0*/  IMAD.MOV.U32 R8, RZ, RZ, 0x0 ;  /* 0x00000000ff087424 */ /* 0x000fe400078e00ff */
[----:B0-----:R-:W-:Y:S01]  /*18c00*/  IMAD.MOV.U32 R9, RZ, RZ, 0x14f00000 ;  /* 0x14f00000ff097424 */ /* 0x001fe200078e00ff */
[----:B------:R-:W-:Y:S06]  /*18c10*/  @P1 BRA `(.L_x_1338) ;  /* 0x00000000001c1947 */ /* 0x000fec0003800000 */
[----:B------:R-:W0:Y:S01]  /*18c20*/  S2R R7, SR_TID.X ;  /* 0x0000000000077919 */ /* 0x000e220000002100 */
[----:B-1-3--:R-:W-:-:S04]  /*18c30*/  IMAD.MOV.U32 R4, RZ, RZ, 0x7800 ;  /* 0x00007800ff047424 */ /* 0x00afc800078e00ff */
[----:B------:R4:W-:Y:S01]  /*18c40*/  SYNCS.ARRIVE.TRANS64 RZ, [R5+URZ+0x29830], R4 ;  /* 0x0298300405ff79a7 */ /* 0x0009e2000800003f */
[----:B0-----:R-:W-:-:S04]  /*18c50*/  LOP3.LUT R7, R7, 0x1f, RZ, 0xc0, !PT ;  /* 0x0000001f07077812 */ /* 0x001fc800078ec0ff */
[----:B------:R-:W-:-:S13]  /*18c60*/  ISETP.NE.AND P0, PT, R7, RZ, PT ;  /* 0x000000ff0700720c */ /* 0x000fda0003f05270 */
[----:B----4-:R-:W-:Y:S05]  /*18c70*/  @!P0 BRA `(.L_x_1338) ;  /* 0x0000000000048947 */ /* 0x010fea0003800000 */
[----:B------:R-:W-:Y:S01]  /*18c80*/  BPT.TRAP 0x1 ;  /* 0x000000040000795c */ /* 0x000fe20000300000 */
.L_x_1338:
[----:B------:R-:W-:Y:S05]  /*18c90*/  BSYNC B1 ;  /* 0x0000000000017941 */ /* 0x000fea0003800000 */
.L_x_1337:
[----:B------:R-:W-:Y:S01]  /*18ca0*/  R2UR UR10, R10 ;  /* 0x000000000a0a72ca */ /* 0x000fe200000e0000 */
[----:B-1-3--:R-:W-:Y:S01]  /*18cb0*/  IMAD R4, R18, 0x7800, R17 ;  /* 0x0000780012047824 */ /* 0x00afe200078e0211 */
[----:B------:R-:W-:Y:S01]  /*18cc0*/  R2UR UR6, R8 ;  /* 0x00000000080672ca */ /* 0x000fe200000e0000 */
[----:B------:R-:W-:Y:S01]  /*18cd0*/  UIADD3 UR4, UP0, UR46, 0x370, URZ ;  /* 0x000003702e047890 */ /* 0x000fe2000ff1e03f */
[----:B------:R-:W-:Y:S01]  /*18ce0*/  R2UR UR7, R9 ;  /* 0x00000000090772ca */ /* 0x000fe200000e0000 */
[----:B------:R-:W-:Y:S01]  /*18cf0*/  VIADD R5, R5, 0x29830 ;  /* 0x0002983005057836 */ /* 0x000fe20000000000 */
[----:B------:R-:W-:Y:S01]  /*18d00*/  PLOP3.LUT P0, PT, PT, PT, PT, 0x80, 0x0 ;  /* 0x000000000000781c */ /* 0x000fe20003f0f070 */
[----:B------:R-:W-:Y:S01]  /*18d10*/  VIADD R7, R4, 0x1a400 ;  /* 0x0001a40004077836 */ /* 0x000fe20000000000 */
[----:B------:R-:W-:-:S12]  /*18d20*/  UIADD3.X UR5, URZ, UR47, URZ, UP0, !UPT ;  /* 0x0000002f3f057290 */ /* 0x000fd800087fe43f */
.L_x_1339:
        /* <DEDUP_REMOVED lines=15> */
.L_x_1340:
        /* <DEDUP_REMOVED lines=15> */
.L_x_1341:
        /* <DEDUP_REMOVED lines=10> */
.L_x_1328:
[----:B------:R-:W-:Y:S05]  /*18fb0*/  BSYNC B0 ;  /* 0x0000000000007941 */ /* 0x000fea0003800000 */
.L_x_1327:
[----:B------:R-:W-:-:S06]  /*18fc0*/  UISETP.NE.AND UP0, UPT, UR39, 0x3, UPT ;  /* 0x000000032700788c */ /* 0x000fcc000bf05270 */
[----:B------:R-:W-:-:S13]  /*18fd0*/  PLOP3.LUT P0, PT, PT, PT, UP0, 0x80, 0x0 ;  /* 0x000000000000781c */ /* 0x000fda0003f0f008 */
[----:B------:R-:W-:Y:S05]  /*18fe0*/  @!P0 BRA `(.L_x_1342) ;  /* 0x0000000000048947 */ /* 0x000fea0003800000 */
[----:B------:R-:W-:Y:S01]  /*18ff0*/  BPT.TRAP 0x1 ;  /* 0x000000040000795c */ /* 0x000fe20000300000 */
.L_x_1342:
        /* <DEDUP_REMOVED lines=8> */
.L_x_1403:
[----:B------:R-:W-:Y:S05]  /*19080*/  BSYNC B0 ;  /* 0x0000000000007941 */ /* 0x000fea0003800000 */
.L_x_1343:
[----:B------:R-:W-:Y:S05]  /*19090*/  @!P1 BRA `(.L_x_1345) ;  /* 0x0000000000049947 */ /* 0x000fea0003800000 */
[----:B------:R-:W-:Y:S01]  /*190a0*/  BPT.TRAP 0x1 ;  /* 0x000000040000795c */ /* 0x000fe20000300000 */
.L_x_1345:
[----:B------:R-:W-:Y:S01]  /*190b0*/  SHF.L.U32 R3, R3, 0x1f, RZ ;  /* 0x0000001f03037819 */ /* 0x000fe200000006ff */
[----:B------:R-:W-:-:S03]  /*190c0*/  IMAD R12, R0, 0x5000, RZ ;  /* 0x00005000000c7824 */ /* 0x000fc600078e02ff */
[----:B------:R-:W3:Y:S02]  /*190d0*/  SYNCS.PHASECHK.TRANS64.TRYWAIT P0, [R19+URZ+0x29860], R3 ;  /* 0x02986003130075a7 */ /* 0x000ee4000800017f */
[----:B---3--:R-:W-:Y:S05]  /*190e0*/  @!P0 BRA `(.L_x_1346) ;  /* 0x00000028008c8947 */ /* 0x008fea0003800000 */
.L_x_1404:
        /* <DEDUP_REMOVED lines=80> */
.L_x_1347:
[----:B------:R-:W3:Y:S01]  /*195f0*/  S2R R0, SR_TID.X ;  /* 0x0000000000007919 */ /* 0x000ee20000002100 */
[----:B-1----:R1:W-:Y:S01]  /*19600*/  SYNCS.ARRIVE.TRANS64.A1T0 RZ, [R19+URZ+0x29850], RZ ;  /* 0x029850ff13ff79a7 */ /* 0x0023e2000810003f */
[----:B---3--:R-:W-:Y:S02]  /*19610*/  LOP3.LUT R3, R0, 0x7f, RZ, 0xc0, !PT ;  /* 0x0000007f00037812 */ /* 0x008fe400078ec0ff */
[----:B------:R-:W3:Y:S01]  /*19620*/  LDL R0, [R1+0x14] ;  /* 0x0000140001007983 */ /* 0x000ee20000100800 */
[----:B------:R-:W-:Y:S01]  /*19630*/  BAR.SYNC.DEFER_BLOCKING 0x2, 0x80 ;  /* 0x0082000000007b1d */ /* 0x000fe20000010000 */
[----:B------:R-:W-:-:S05]  /*19640*/  ISETP.NE.AND P0, PT, R3, RZ, PT ;  /* 0x000000ff0300720c */ /* 0x000fca0003f05270 */
[----:B------:R4:W5:Y:S08]  /*19650*/  LDL R3, [R1] ;  /* 0x0000000001037983 */ /* 0x0009700000100800 */
[----:B-1----:R-:W-:-:S05]  /*19660*/  @!P0 VIADD R19, R19, 0x29880 ;  /* 0x0002988013138836 */ /* 0x002fca0000000000 */
[----:B------:R-:W-:-:S04]  /*19670*/  @!P0 PRMT R19, RZ, 0x654, R19 ;  /* 0x00000654ff138816 */ /* 0x000fc80000000013 */
[----:B------:R4:W-:Y:S01]  /*19680*/  @!P0 SYNCS.ARRIVE.TRANS64.RED.A1T0 RZ, [R19+URZ], RZ ;  /* 0x000000ff13ff89a7 */ /* 0x0009e2000810043f */
[C---:B---3--:R-:W-:Y:S01]  /*19690*/  ISETP.GT.AND P0, PT, R2.reuse, R0, PT ;  /* 0x000000000200720c */ /* 0x048fe20003f04270 */
[----:B------:R-:W-:Y:S02]  /*196a0*/  VIADD R2, R2, 0xffffffff ;  /* 0xffffffff02027836 */ /* 0x000fe40000000000 */
[----:B------:R-:W-:-:S10]  /*196b0*/  IMAD.MOV.U32 R0, RZ, RZ, R18 ;  /* 0x000000ffff007224 */ /* 0x000fd400078e0012 */
[----:B----4-:R-:W-:Y:S05]  /*196c0*/  @P0 BRA `(.L_x_1348) ;  /* 0xfffffff000040947 */ /* 0x010fea000383ffff */
.L_x_1326:
        /* <DEDUP_REMOVED lines=18> */
.L_x_1350:
[----:B------:R-:W-:Y:S05]  /*197f0*/  BSYNC B0 ;  /* 0x0000000000007941 */ /* 0x000fea0003800000 */
.L_x_1349:
[----:B------:R-:W-:-:S06]  /*19800*/  UISETP.NE.AND UP0, UPT, UR39, 0x3, UPT ;  /* 0x000000032700788c */ /* 0x000fcc000bf05270 */
[----:B------:R-:W-:-:S13]  /*19810*/  PLOP3.LUT P1, PT, PT, PT, UP0, 0x80, 0x0 ;  /* 0x000000000000781c */ /* 0x000fda0003f2f008 */
[----:B------:R-:W-:Y:S05]  /*19820*/  @!P1 BRA `(.L_x_1351) ;  /* 0x0000000000049947 */ /* 0x000fea0003800000 */
[----:B------:R-:W-:Y:S01]  /*19830*/  BPT.TRAP 0x1 ;  /* 0x000000040000795c */ /* 0x000fe20000300000 */
.L_x_1351:
        /* <DEDUP_REMOVED lines=9> */
.L_x_1405:
[----:B------:R-:W-:Y:S05]  /*198d0*/  BSYNC B0 ;  /* 0x0000000000007941 */ /* 0x000fea0003800000 */
.L_x_1352:
[----:B------:R-:W-:Y:S05]  /*198e0*/  @!P2 BRA `(.L_x_1354) ;  /* 0x000000000004a947 */ /* 0x000fea0003800000 */
[----:B------:R-:W-:Y:S01]  /*198f0*/  BPT.TRAP 0x1 ;  /* 0x000000040000795c */ /* 0x000fe20000300000 */
.L_x_1354:
[----:B------:R-:W0:Y:S02]  /*19900*/  LDL R0, [R1] ;  /* 0x0000000001007983 */ /* 0x000e240000100800 */
[----:B0-----:R-:W-:-:S04]  /*19910*/  SHF.L.U32 R3, R0, 0x1f, RZ ;  /* 0x0000001f00037819 */ /* 0x001fc800000006ff */
[----:B------:R-:W0:Y:S02]  /*19920*/  SYNCS.PHASECHK.TRANS64.TRYWAIT P1, [R16+URZ+0x29860], R3 ;  /* 0x02986003100075a7 */ /* 0x000e24000802017f */
[----:B0-----:R-:W-:Y:S05]  /*19930*/  @!P1 BRA `(.L_x_1355) ;  /* 0x0000002000a09947 */ /* 0x001fea0003800000 */
.L_x_1406:
        /* <DEDUP_REMOVED lines=81> */
.L_x_1356:
        /* <DEDUP_REMOVED lines=12> */
.L_x_1301:
[----:B------:R-:W-:Y:S05]  /*19f10*/  BSYNC B7 ;  /* 0x0000000000077941 */ /* 0x000fea0003800000 */
.L_x_1299:
[----:B-1----:R-:W3:Y:S02]  /*19f20*/  LDL R0, [R1+0x8] ;  /* 0x0000080001007983 */ /* 0x002ee40000100800 */
[----:B---3--:R-:W-:-:S13]  /*19f30*/  LOP3.LUT P0, RZ, R0, 0x2, RZ, 0xc0, !PT ;  /* 0x0000000200ff7812 */ /* 0x008fda000780c0ff */
[----:B------:R-:W-:Y:S05]  /*19f40*/  @!P0 BRA `(.L_x_1357) ;  /* 0x0000000000348947 */ /* 0x000fea0003800000 */
[----:B------:R-:W1:Y:S08]  /*19f50*/  S2UR UR5, SR_CgaCtaId ;  /* 0x00000000000579c3 */ /* 0x000e700000008800 */
[----:B------:R-:W-:Y:S06]  /*19f60*/  BAR.SYNC.DEFER_BLOCKING 0x5, 0x180 ;  /* 0x0146000000007b1d */ /* 0x000fec0000010000 */
[----:B------:R-:W-:-:S02]  /*19f70*/  UMOV UR4, 0x400 ;  /* 0x0000040000047882 */ /* 0x000fc40000000000 */
[----:B-1----:R-:W-:-:S06]  /*19f80*/  ULEA UR4, UR5, UR4, 0x18 ;  /* 0x0000000405047291 */ /* 0x002fcc000f8ec03f */
[----:B------:R-:W-:-:S05]  /*19f90*/  IMAD.U32 R17, RZ, RZ, UR4 ;  /* 0x00000004ff117e24 */ /* 0x000fca000f8e00ff */
[----:B------:R-:W1:Y:S04]  /*19fa0*/  LDS.128 R4, [R17+0x298d0] ;  /* 0x0298d00011047984 */ /* 0x000e680000000c00 */
[----:B-1----:R1:W-:Y:S01]  /*19fb0*/  STL.64 [R1+0x10], R4 ;  /* 0x0000100401007387 */ /* 0x0023e20000100a00 */
[----:B0-----:R-:W-:Y:S02]  /*19fc0*/  IMAD.MOV.U32 R2, RZ, RZ, R6 ;  /* 0x000000ffff027224 */ /* 0x001fe400078e0006 */
[----:B------:R-:W-:-:S03]  /*19fd0*/  IMAD.MOV.U32 R0, RZ, RZ, R7 ;  /* 0x000000ffff007224 */ /* 0x000fc600078e0007 */
[----:B------:R-:W-:Y:S02]  /*19fe0*/  R2UR UR36, R2 ;  /* 0x00000000022472ca */ /* 0x000fe400000e0000 */
[----:B------:R-:W-:Y:S01]  /*19ff0*/  R2UR UR44, R0 ;  /* 0x00000000002c72ca */ /* 0x000fe200000e0000 */
[----:B------:R-:W-:Y:S06]  /*1a000*/  BAR.ARV 0x4, 0x180 ;  /* 0x0106000000007b1d */ /* 0x000fec0000002000 */
[----:B------:R-:W-:Y:S08]  /*1a010*/  BRA `(.L_x_1358) ;  /* 0x0000000800d07947 */ /* 0x000ff00003800000 */
.L_x_1357:
[----:B0-----:R-:W0:Y:S01]  /*1a020*/  S2R R2, SR_TID.X ;  /* 0x0000000000027919 */ /* 0x001e220000002100 */
[----:B------:R-:W-:Y:S01]  /*1a030*/  ULDC UR4, c[0x0][0xc3c] ;  /* 0x00030f0000047ab9 */ /* 0x000fe20000000800 */
[----:B------:R-:W-:Y:S01]  /*1a040*/  IMAD.MOV.U32 R4, RZ, RZ, RZ ;  /* 0x000000ffff047224 */ /* 0x000fe200078e00ff */
[----:B------:R-:W1:Y:S01]  /*1a050*/  LDC R10, c[0x0][0xc38] ;  /* 0x00030e00ff0a7b82 */ /* 0x000e620000000800 */
[----:B------:R-:W3:Y:S01]  /*1a060*/  LDL.LU R0, [R1+0x10] ;  /* 0x0000100001007983 */ /* 0x000ee20000300800 */
[----:B0-----:R-:W-:-:S04]  /*1a070*/  LOP3.LUT R7, R2, 0x1f, RZ, 0xc0, !PT ;  /* 0x0000001f02077812 */ /* 0x001fc800078ec0ff */
[C---:B------:R-:W-:Y:S01]  /*1a080*/  ISETP.NE.AND P0, PT, R7.reuse, 0x1f, PT ;  /* 0x0000001f0700780c */ /* 0x040fe20003f05270 */
[----:B------:R-:W-:-:S05]  /*1a090*/  VIADD R5, R7, UR44 ;  /* 0x0000002c07057c36 */ /* 0x000fca0008000000 */
[----:B------:R-:W-:Y:S01]  /*1a0a0*/  ISETP.GE.OR P1, PT, R5, UR4, !P0 ;  /* 0x0000000405007c0c */ /* 0x000fe2000c726670 */
[----:B------:R-:W-:-:S12]  /*1a0b0*/  ULDC UR4, c[0x0][0xc3c] ;  /* 0x00030f0000047ab9 */ /* 0x000fd80000000800 */
[----:B------:R-:W0:Y:S02]  /*1a0c0*/  @!P1 LDC.64 R2, c[0x0][0xc80] ;  /* 0x00032000ff029b82 */ /* 0x000e240000000a00 */
[----:B0-----:R-:W-:-:S05]  /*1a0d0*/  @!P1 IMAD.WIDE R2, R5, 0x4, R2 ;  /* 0x0000000405029825 */ /* 0x001fca00078e0202 */
        /* <DEDUP_REMOVED lines=22> */
[----:B------:R-:W-:-:S05]  /*1a240*/  IMAD.IADD R7, R8, 0x1, R7 ;  /* 0x0000000108077824 */ /* 0x000fca00078e0207 */
[----:B------:R-:W1:Y:S04]  /*1a250*/  SHFL.IDX PT, R2, R7, 0x1f, 0x1f ;  /* 0x03e01f0007027f89 */ /* 0x000e6800000e0000 */
[----:B------:R-:W0:Y:S01]  /*1a260*/  SHFL.IDX PT, R0, R9, RZ, 0x1f ;  /* 0x00001fff09007589 */ /* 0x000e2200000e0000 */
[----:B-1----:R-:W-:-:S04]  /*1a270*/  IMAD R2, R2, R10, RZ ;  /* 0x0000000a02027224 */ /* 0x002fc800078e02ff */
[----:B------:R-:W-:-:S05]  /*1a280*/  IMAD.IADD R6, R6, 0x1, R2 ;  /* 0x0000000106067824 */ /* 0x000fca00078e0202 */
[----:B0-----:R-:W-:-:S13]  /*1a290*/  ISETP.GT.AND P6, PT, R6, R0, PT ;  /* 0x000000000600720c */ /* 0x001fda0003fc4270 */
[----:B------:R-:W-:Y:S05]  /*1a2a0*/  @P6 BRA `(.L_x_1359) ;  /* 0x0000000000906947 */ /* 0x000fea0003800000 */
.L_x_1363:
        /* <DEDUP_REMOVED lines=14> */
.L_x_1362:
[----:B------:R-:W-:Y:S05]  /*1a390*/  BSYNC B0 ;  /* 0x0000000000007941 */ /* 0x000fea0003800000 */
.L_x_1361:
[----:B0----5:R-:W0:Y:S01]  /*1a3a0*/  SHFL.UP PT, R2, R4, 0x1, RZ ;  /* 0x0420000004027989 */ /* 0x021e2200000e00ff */
[----:B------:R-:W1:Y:S01]  /*1a3b0*/  LDC R10, c[0x0][0xc38] ;  /* 0x00030e00ff0a7b82 */ /* 0x000e620000000800 */
        /* <DEDUP_REMOVED lines=14> */
[----:B------:R-:W1:Y:S02]  /*1a4a0*/  SHFL.IDX PT, R2, R7, 0x1f, 0x1f ;  /* 0x03e01f0007027f89 */ /* 0x000e6400000e0000 */
[----:B-1----:R-:W-:-:S04]  /*1a4b0*/  IMAD R2, R2, R10, RZ ;  /* 0x0000000a02027224 */ /* 0x002fc800078e02ff */
[----:B------:R-:W-:-:S05]  /*1a4c0*/  IMAD.IADD R6, R2, 0x1, R6 ;  /* 0x0000000102067824 */ /* 0x000fca00078e0206 */
[----:B------:R-:W-:-:S13]  /*1a4d0*/  ISETP.GT.AND P6, PT, R6, R0, PT ;  /* 0x000000000600720c */ /* 0x000fda0003fc4270 */
[----:B------:R-:W-:Y:S05]  /*1a4e0*/  @!P6 BRA `(.L_x_1363) ;  /* 0xfffffffc0070e947 */ /* 0x000fea000383ffff */
.L_x_1359:
        /* <DEDUP_REMOVED lines=10> */
[----:B------:R0:W3:Y:S01]  /*1a590*/  LDG.E R8, desc[UR52][R2.64] ;  /* 0x0000003402087981 */ /* 0x0000e2000c1e1900 */
[----:B------:R-:W-:Y:S01]  /*1a5a0*/  ISETP.NE.AND P0, PT, RZ, UR7, PT ;  /* 0x00000007ff007c0c */ /* 0x000fe2000bf05270 */
[----:B0-----:R-:W-:-:S05]  /*1a5b0*/  IMAD.U32 R2, RZ, RZ, UR6 ;  /* 0x00000006ff027e24 */ /* 0x001fca000f8e00ff */
[----:B------:R0:W3:Y:S02]  /*1a5c0*/  SHFL.IDX PT, R4, R4, R2, 0x1f ;  /* 0x00001f0204047589 */ /* 0x0000e400000e0000 */
[----:B0-----:R-:W-:Y:S02]  /*1a5d0*/  IMAD.MOV.U32 R2, RZ, RZ, RZ ;  /* 0x000000ffff027224 */ /* 0x001fe400078e00ff */
[----:B---3--:R-:W-:-:S05]  /*1a5e0*/  IMAD R5, R4, R8, RZ ;  /* 0x0000000804057224 */ /* 0x008fca00078e02ff */
[----:B------:R-:W-:Y:S01]  /*1a5f0*/  IABS R9, R5 ;  /* 0x0000000500097213 */ /* 0x000fe20000000000 */
[----:B------:R-:W-:Y:S06]  /*1a600*/  @!P0 BRA `(.L_x_1364) ;  /* 0x00000000000c8947 */ /* 0x000fec0003800000 */
[----:B------:R-:W-:-:S06]  /*1a610*/  UIADD3 UR4, UR6, -0x1, URZ ;  /* 0xffffffff06047890 */ /* 0x000fcc000fffe03f */
[----:B------:R-:W-:-:S06]  /*1a620*/  IMAD.U32 R2, RZ, RZ, UR4 ;  /* 0x00000004ff027e24 */ /* 0x000fcc000f8e00ff */
[----:B------:R0:W1:Y:S02]  /*1a630*/  SHFL.IDX PT, R2, R7, R2, 0x1f ;  /* 0x00001f0207027589 */ /* 0x00006400000e0000 */
.L_x_1364:
[----:B------:R-:W3:Y:S01]  /*1a640*/  I2F.RP R3, R9 ;  /* 0x0000000900037306 */ /* 0x000ee20000209400 */
[----:B01----:R-:W-:-:S04]  /*1a650*/  IMAD R7, R2, R10, R6 ;  /* 0x0000000a02077224 */ /* 0x003fc800078e0206 */
[----:B------:R-:W-:Y:S01]  /*1a660*/  IMAD.IADD R0, R0, 0x1, -R7 ;  /* 0x0000000100007824 */ /* 0x000fe200078e0a07 */
[----:B------:R0:W-:Y:S02]  /*1a670*/  STL [R1+0x10], R7 ;  /* 0x0000100701007387 */ /* 0x0001e40000100800 */
[----:B---3--:R-:W1:Y:S02]  /*1a680*/  MUFU.RCP R3, R3 ;  /* 0x0000000300037308 */ /* 0x008e640000001000 */
[----:B-1----:R-:W-:-:S06]  /*1a690*/  VIADD R3, R3, 0xffffffe ;  /* 0x0ffffffe03037836 */ /* 0x002fcc0000000000 */
[----:B------:R-:W1:Y:S02]  /*1a6a0*/  F2I.FTZ.U32.TRUNC.NTZ R3, R3 ;  /* 0x0000000300037305 */ /* 0x000e64000021f000 */
[----:B-1----:R-:W-:-:S04]  /*1a6b0*/  IMAD.MOV R2, RZ, RZ, -R3 ;  /* 0x000000ffff027224 */ /* 0x002fc800078e0a03 */
        /* <DEDUP_REMOVED lines=17> */
[----:B------:R-:W-:-:S05]  /*1a7d0*/  @!P1 LOP3.LUT R2, RZ, R5, RZ, 0x33, !PT ;  /* 0x00000005ff029212 */ /* 0x000fca00078e33ff */
[----:B------:R-:W-:Y:S02]  /*1a7e0*/  IMAD R6, R8, R2, RZ ;  /* 0x0000000208067224 */ /* 0x000fe400078e02ff */
[----:B------:R-:W-:Y:S02]  /*1a7f0*/  IMAD.MOV R2, RZ, RZ, -R2 ;  /* 0x000000ffff027224 */ /* 0x000fe400078e0a02 */
[----:B------:R-:W-:Y:S02]  /*1a800*/  IMAD.MOV R3, RZ, RZ, -R6 ;  /* 0x000000ffff037224 */ /* 0x000fe400078e0a06 */
[----:B------:R-:W-:-:S03]  /*1a810*/  IMAD R0, R5, R2, R0 ;  /* 0x0000000205007224 */ /* 0x000fc600078e0200 */
[----:B------:R-:W-:-:S04]  /*1a820*/  VIADDMNMX R8, R3, R10, R8, PT ;  /* 0x0000000a03087246 */ /* 0x000fc80003800108 */
[----:B0-----:R-:W-:-:S04]  /*1a830*/  IABS R7, R8 ;  /* 0x0000000800077213 */ /* 0x001fc80000000000 */
[----:B------:R-:W0:Y:S08]  /*1a840*/  I2F.RP R3, R7 ;  /* 0x0000000700037306 */ /* 0x000e300000209400 */
        /* <DEDUP_REMOVED lines=9> */
[----:B------:R-:W-:-:S04]  /*1a8e0*/  IMAD.HI.U32 R2, R2, R3, RZ ;  /* 0x0000000302027227 */ /* 0x000fc800078e00ff */
[----:B------:R-:W-:-:S04]  /*1a8f0*/  IMAD.MOV R5, RZ, RZ, -R5 ;  /* 0x000000ffff057224 */ /* 0x000fc800078e0a05 */
[----:B------:R-:W-:-:S05]  /*1a900*/  IMAD R3, R2, R5, R3 ;  /* 0x0000000502037224 */ /* 0x000fca00078e0203 */
[----:B------:R-:W-:-:S13]  /*1a910*/  ISETP.GT.U32.AND P1, PT, R7, R3, PT ;  /* 0x000000030700720c */ /* 0x000fda0003f24070 */
[----:B------:R-:W-:Y:S02]  /*1a920*/  @!P1 IMAD.IADD R3, R3, 0x1, -R7 ;  /* 0x0000000103039824 */ /* 0x000fe400078e0a07 */
[----:B------:R-:W-:Y:S01]  /*1a930*/  @!P1 VIADD R2, R2, 0x1 ;  /* 0x0000000102029836 */ /* 0x000fe20000000000 */
[----:B------:R-:W-:Y:S02]  /*1a940*/  ISETP.NE.AND P1, PT, R8, RZ, PT ;  /* 0x000000ff0800720c */ /* 0x000fe40003f25270 */
[----:B------:R-:W-:Y:S02]  /*1a950*/  ISETP.GE.U32.AND P0, PT, R3, R7, PT ;  /* 0x000000070300720c */ /* 0x000fe40003f06070 */
[C---:B------:R-:W-:Y:S01]  /*1a960*/  LOP3.LUT R3, R0.reuse, R8, RZ, 0x3c, !PT ;  /* 0x0000000800037212 */ /* 0x040fe200078e3cff */
[----:B------:R-:W-:-:S03]  /*1a970*/  IMAD.IADD R0, R0, 0x1, R6 ;  /* 0x0000000100007824 */ /* 0x000fc600078e0206 */
[----:B------:R-:W-:-:S07]  /*1a980*/  ISETP.GE.AND P2, PT, R3, RZ, PT ;  /* 0x000000ff0300720c */ /* 0x000fce0003f46270 */
[----:B------:R-:W-:-:S06]  /*1a990*/  @P0 VIADD R2, R2, 0x1 ;  /* 0x0000000102020836 */ /* 0x000fcc0000000000 */
[----:B------:R-:W-:Y:S01]  /*1a9a0*/  @!P2 IMAD.MOV R2, RZ, RZ, -R2 ;  /* 0x000000ffff02a224 */ /* 0x000fe200078e0a02 */
[----:B------:R-:W-:Y:S01]  /*1a9b0*/  @!P1 LOP3.LUT R2, RZ, R8, RZ, 0x33, !PT ;  /* 0x00000008ff029212 */ /* 0x000fe200078e33ff */
[----:B------:R-:W-:-:S03]  /*1a9c0*/  IMAD.MOV R8, RZ, RZ, -R8 ;  /* 0x000000ffff087224 */ /* 0x000fc600078e0a08 */
[----:B------:R-:W-:Y:S01]  /*1a9d0*/  LOP3.LUT R3, RZ, R2, RZ, 0x33, !PT ;  /* 0x00000002ff037212 */ /* 0x000fe200078e33ff */
[----:B------:R-:W-:-:S05]  /*1a9e0*/  IMAD R0, R2, R8, R0 ;  /* 0x0000000802007224 */ /* 0x000fca00078e0200 */
[----:B------:R-:W-:Y:S01]  /*1a9f0*/  R2UR UR36, R0 ;  /* 0x00000000002472ca */ /* 0x000fe200000e0000 */
[----:B------:R-:W-:-:S05]  /*1aa00*/  IMAD.IADD R0, R4, 0x1, R3 ;  /* 0x0000000104007824 */ /* 0x000fca00078e0203 */
[----:B------:R1:W-:Y:S01]  /*1aa10*/  STL [R1+0x14], R0 ;  /* 0x0000140001007387 */ /* 0x0003e20000100800 */
[----:B------:R-:W-:Y:S08]  /*1aa20*/  BRA `(.L_x_1365) ;  /* 0x0000000000107947 */ /* 0x000ff00003800000 */
.L_x_1360:
[----:B------:R0:W-:Y:S01]  /*1aa30*/  STL [R1+0x10], R0 ;  /* 0x0000100001007387 */ /* 0x0001e20000100800 */
[----:B------:R-:W-:Y:S01]  /*1aa40*/  ULDC UR44, c[0x0][0xc3c] ;  /* 0x00030f00002c7ab9 */ /* 0x000fe20000000800 */
[----:B------:R-:W-:Y:S02]  /*1aa50*/  UMOV UR36, URZ ;  /* 0x0000003f00247c82 */ /* 0x000fe40008000000 */
[----:B------:R0:W-:Y:S03]  /*1aa60*/  STL [R1+0x14], RZ ;  /* 0x000014ff01007387 */ /* 0x0001e60000100800 */
.L_x_1365:
[----:B------:R-:W3:Y:S04]  /*1aa70*/  LDL R3, [R1+0x10] ;  /* 0x0000100001037983 */ /* 0x000ee80000100800 */
[----:B------:R-:W4:Y:S01]  /*1aa80*/  LDL R2, [R1+0x14] ;  /* 0x0000140001027983 */ /* 0x000f220000100800 */
[----:B------:R-:W-:Y:S02]  /*1aa90*/  IMAD.U32 R6, RZ, RZ, UR36 ;  /* 0x00000024ff067e24 */ /* 0x000fe4000f8e00ff */
[----:B------:R-:W-:Y:S01]  /*1aaa0*/  IMAD.U32 R7, RZ, RZ, UR44 ;  /* 0x0000002cff077e24 */ /* 0x000fe2000f8e00ff */
[----:B01----:R-:W0:Y:S02]  /*1aab0*/  S2R R0, SR_TID.X ;  /* 0x0000000000007919 */ /* 0x003e240000002100 */
        /* <DEDUP_REMOVED lines=10> */
.L_x_1358:
[----:B------:R-:W-:Y:S02]  /*1ab60*/  ULDC UR4, c[0x0][0xc3c] ;  /* 0x00030f0000047ab9 */ /* 0x000fe40000000800 */
[----:B------:R-:W-:-:S06]  /*1ab70*/  UISETP.GE.AND UP0, UPT, UR44, UR4, UPT ;  /* 0x000000042c00728c */ /* 0x000fcc000bf06270 */
[----:B------:R-:W-:-:S13]  /*1ab80*/  PLOP3.LUT P0, PT, PT, PT, UP0, 0x80, 0x0 ;  /* 0x000000000000781c */ /* 0x000fda0003f0f008 */
[----:B------:R-:W-:Y:S05]  /*1ab90*/  @!P0 BRA `(.L_x_1366) ;  /* 0xffffffb400dc8947 */ /* 0x000fea000383ffff */
.L_x_1289:
        /* <DEDUP_REMOVED lines=12> */
.L_x_1407:
[----:B------:R-:W-:Y:S05]  /*1ac60*/  BSYNC B0 ;  /* 0x0000000000007941 */ /* 0x000fea0003800000 */
.L_x_1367:
[----:B------:R-:W-:-:S03]  /*1ac70*/  UMOV UR4, 0xffffffff ;  /* 0xffffffff00047882 */ /* 0x000fc60000000000 */
[----:B------:R-:W-:Y:S05]  /*1ac80*/  BRA.DIV UR4, `(.L_x_1369) ;  /* 0x0000000e04f47947 */ /* 0x000fea000b800000 */
[----:B0-----:R-:W0:Y:S02]  /*1ac90*/  S2R R0, SR_TID.X ;  /* 0x0000000000007919 */ /* 0x001e240000002100 */
[----:B0-----:R-:W-:-:S04]  /*1aca0*/  SHF.R.U32.HI R0, RZ, 0x5, R0 ;  /* 0x00000005ff007819 */ /* 0x001fc80000011600 */
[----:B------:R-:W-:-:S05]  /*1acb0*/  LOP3.LUT R0, R0, 0x3, RZ, 0xc0, !PT ;  /* 0x0000000300007812 */ /* 0x000fca00078ec0ff */
[----:B------:R0:W1:Y:S02]  /*1acc0*/  SHFL.IDX PT, R14, R0, RZ, 0x1f ;  /* 0x00001fff000e7589 */ /* 0x00006400000e0000 */
.L_x_1410:
[----:B-1----:R-:W-:Y:S01]  /*1acd0*/  ISETP.NE.AND P0, PT, R14, RZ, PT ;  /* 0x000000ff0e00720c */ /* 0x002fe20003f05270 */
[----:B------:R-:W-:-:S12]  /*1ace0*/  BSSY B0, `(.L_x_1370) ;  /* 0x000002c000007945 */ /* 0x000fd80003800000 */
[----:B------:R-:W-:Y:S05]  /*1acf0*/  @P0 BRA `(.L_x_1371) ;  /* 0x0000000000a80947 */ /* 0x000fea0003800000 */
[----:B------:R-:W-:-:S03]  /*1ad00*/  UMOV UR4, 0xffffffff ;  /* 0xffffffff00047882 */ /* 0x000fc60000000000 */
[----:B------:R-:W-:Y:S05]  /*1ad10*/  BRA.DIV UR4, `(.L_x_1372) ;  /* 0x0000001204047947 */ /* 0x000fea000b800000 */
[----:B------:R-:W-:-:S13]  /*1ad20*/  ELECT P6, URZ, PT ;  /* 0x00000000003f782f */ /* 0x000fda00038c0000 */
.L_x_1413:
[----:B------:R-:W-:Y:S05]  /*1ad30*/  @!P6 BRA `(.L_x_1371) ;  /* 0x000000000098e947 */ /* 0x000fea0003800000 */
[----:B------:R-:W-:-:S06]  /*1ad40*/  ULOP3.LUT UR4, UR38, 0x2, URZ, 0xfc, !UPT ;  /* 0x0000000226047892 */ /* 0x000fcc000f8efc3f */
[----:B0-----:R-:W-:-:S05]  /*1ad50*/  IMAD.U32 R0, RZ, RZ, UR4 ;  /* 0x00000004ff007e24 */ /* 0x001fca000f8e00ff */
[----:B------:R-:W-:-:S13]  /*1ad60*/  ISETP.NE.AND P0, PT, R0, 0x3, PT ;  /* 0x000000030000780c */ /* 0x000fda0003f05270 */
[----:B------:R-:W-:Y:S05]  /*1ad70*/  @!P0 BRA `(.L_x_1373) ;  /* 0x0000000000048947 */ /* 0x000fea0003800000 */
[----:B------:R-:W-:Y:S01]  /*1ad80*/  BPT.TRAP 0x1 ;  /* 0x000000040000795c */ /* 0x000fe20000300000 */
.L_x_1373:
        /* <DEDUP_REMOVED lines=13> */
.L_x_1414:
[----:B------:R-:W1:Y:S02]  /*1ae60*/  SYNCS.PHASECHK.TRANS64.TRYWAIT P1, [R5+URZ], R0 ;  /* 0x00000000050075a7 */ /* 0x000e64000802017f */
[----:B-1----:R-:W-:Y:S05]  /*1ae70*/  @!P1 BRA `(.L_x_1375) ;  /* 0x0000000c00e09947 */ /* 0x002fea0003800000 */
.L_x_1415:
[----:B------:R-:W-:Y:S05]  /*1ae80*/  @!P0 BRA `(.L_x_1376) ;  /* 0x0000000000048947 */ /* 0x000fea0003800000 */
[----:B------:R-:W-:Y:S01]  /*1ae90*/  BPT.TRAP 0x1 ;  /* 0x000000040000795c */ /* 0x000fe20000300000 */
.L_x_1376:
[----:B-1----:R-:W-:-:S04]  /*1aea0*/  IMAD R5, R18, 0x8, R3 ;  /* 0x0000000812057824 */ /* 0x002fc800078e0203 */
[----:B------:R-:W1:Y:S02]  /*1aeb0*/  SYNCS.PHASECHK.TRANS64.TRYWAIT P1, [R5+URZ+0x29860], R4 ;  /* 0x02986004050075a7 */ /* 0x000e64000802017f */
[----:B-1----:R-:W-:Y:S05]  /*1aec0*/  @!P1 BRA `(.L_x_1377) ;  /* 0x0000000c00e09947 */ /* 0x002fea0003800000 */
.L_x_1416:
[----:B------:R-:W-:Y:S05]  /*1aed0*/  @!P0 BRA `(.L_x_1378) ;  /* 0x0000000000048947 */ /* 0x000fea0003800000 */
[----:B------:R-:W-:Y:S01]  /*1aee0*/  BPT.TRAP 0x1 ;  /* 0x000000040000795c */ /* 0x000fe20000300000 */
.L_x_1378:
[----:B------:R-:W-:-:S04]  /*1aef0*/  IMAD R3, R2, 0x8, R3 ;  /* 0x0000000802037824 */ /* 0x000fc800078e0203 */
[----:B------:R-:W3:Y:S02]  /*1af00*/  SYNCS.PHASECHK.TRANS64.TRYWAIT P1, [R3+URZ+0x29860], R0 ;  /* 0x02986000030075a7 */ /* 0x000ee4000802017f */
[----:B---3--:R-:W-:Y:S05]  /*1af10*/  @!P1 BRA `(.L_x_1379) ;  /* 0x0000000c00e09947 */ /* 0x008fea0003800000 */
.L_x_1417:
[----:B------:R-:W-:Y:S05]  /*1af20*/  @!P0 BRA `(.L_x_1380) ;  /* 0x0000000000048947 */ /* 0x000fea0003800000 */
[----:B------:R-:W-:Y:S01]  /*1af30*/  BPT.TRAP 0x1 ;  /* 0x000000040000795c */ /* 0x000fe20000300000 */
.L_x_1380:
[----:B------:R-:W4:Y:S02]  /*1af40*/  SYNCS.PHASECHK.TRANS64.TRYWAIT P0, [R5+URZ+0x29880], R4 ;  /* 0x02988004050075a7 */ /* 0x000f24000800017f */
[----:B----4-:R-:W-:Y:S05]  /*1af50*/  @!P0 BRA `(.L_x_1381) ;  /* 0x0000000c00e48947 */ /* 0x010fea0003800000 */
.L_x_1382:
[----:B------:R0:W0:Y:S02]  /*1af60*/  SYNCS.PHASECHK.TRANS64.TRYWAIT P0, [R3+URZ+0x29880], R0 ;  /* 0x02988000030075a7 */ /* 0x000024000800017f */
[----:B0-----:R-:W-:Y:S05]  /*1af70*/  @!P0 NANOSLEEP.SYNCS 0x989680 ;  /* 0x009896800000895d */ /* 0x001fea0003900000 */
[----:B------:R-:W0:Y:S02]  /*1af80*/  @!P0 SYNCS.PHASECHK.TRANS64 P0, [R3+URZ+0x29880], R0 ;  /* 0x02988000030085a7 */ /* 0x000e24000800007f */
[----:B0-----:R-:W-:Y:S05]  /*1af90*/  @!P0 BRA `(.L_x_1382) ;  /* 0xfffffffc00f08947 */ /* 0x001fea000383ffff */
.L_x_1371:
[----:B------:R-:W-:Y:S05]  /*1afa0*/  BSYNC B0 ;  /* 0x0000000000007941 */ /* 0x000fea0003800000 */
.L_x_1370:
[----:B------:R-:W-:Y:S05]  /*1afb0*/  EXIT ;  /* 0x000000000000794d */ /* 0x000fea0003800000 */
.L_x_1187:
[----:B0-----:R-:W-:-:S04]  /*1afc0*/  IMAD.U32 R3, RZ, RZ, UR41 ;  /* 0x00000029ff037e24 */ /* 0x001fc8000f8e00ff */
[----:B------:R0:W1:Y:S03]  /*1afd0*/  SYNCS.PHASECHK.TRANS64.TRYWAIT P1, [R3+URZ+0x29800], R0 ;  /* 0x02980000030075a7 */ /* 0x000066000802017f */
[----:B-1----:R-:W-:Y:S05]  /*1afe0*/  @!P1 NANOSLEEP.SYNCS 0x989680 ;  /* 0x009896800000995d */ /* 0x002fea0003900000 */
[----:B------:R-:W1:Y:S02]  /*1aff0*/  @!P1 SYNCS.PHASECHK.TRANS64 P1, [R3+URZ+0x29800], R0 ;  /* 0x02980000030095a7 */ /* 0x000e64000802007f */
[----:B-1----:R-:W-:Y:S05]  /*1b000*/  @!P1 BRA `(.L_x_1187) ;  /* 0xfffffffc00ec9947 */ /* 0x002fea000383ffff */
[----:B------:R-:W-:Y:S05]  /*1b010*/  BRA `(.L_x_1383) ;  /* 0xfffffe6c00987947 */ /* 0x000fea000383ffff */
.L_x_1191:
[----:B-1----:R1:W2:Y:S02]  /*1b020*/  SYNCS.PHASECHK.TRANS64.TRYWAIT P1, [R3+URZ+0x29830], R0 ;  /* 0x02983000030075a7 */ /* 0x0022a4000802017f */
[----:B--2---:R-:W-:Y:S05]  /*1b030*/  @!P1 NANOSLEEP.SYNCS 0x989680 ;  /* 0x009896800000995d */ /* 0x004fea0003900000 */
[----:B------:R-:W2:Y:S02]  /*1b040*/  @!P1 SYNCS.PHASECHK.TRANS64 P1, [R3+URZ+0x29830], R0 ;  /* 0x02983000030095a7 */ /* 0x000ea4000802007f */
[----:B--2---:R-:W-:Y:S05]  /*1b050*/  @!P1 BRA `(.L_x_1191) ;  /* 0xfffffffc00f09947 */ /* 0x004fea000383ffff */
[----:B------:R-:W-:Y:S05]  /*1b060*/  BRA `(.L_x_1190) ;  /* 0xfffffe6c00bc7947 */ /* 0x000fea000383ffff */
.L_x_1207:
[----:B-1----:R-:W-:-:S04]  /*1b070*/  IMAD.U32 R7, RZ, RZ, UR6 ;  /* 0x00000006ff077e24 */ /* 0x002fc8000f8e00ff */
[----:B------:R1:W2:Y:S03]  /*1b080*/  SYNCS.PHASECHK.TRANS64.TRYWAIT P1, [R7+URZ+0x29830], R6 ;  /* 0x02983006070075a7 */ /* 0x0002a6000802017f */
[----:B--2---:R-:W-:Y:S05]  /*1b090*/  @!P1 NANOSLEEP.SYNCS 0x989680 ;  /* 0x009896800000995d */ /* 0x004fea0003900000 */
[----:B------:R-:W2:Y:S02]  /*1b0a0*/  @!P1 SYNCS.PHASECHK.TRANS64 P1, [R7+URZ+0x29830], R6 ;  /* 0x02983006070095a7 */ /* 0x000ea4000802007f */
[----:B--2---:R-:W-:Y:S05]  /*1b0b0*/  @!P1 BRA `(.L_x_1207) ;  /* 0xfffffffc00ec9947 */ /* 0x004fea000383ffff */
[----:B------:R-:W-:Y:S05]  /*1b0c0*/  BRA `(.L_x_1204) ;  /* 0xfffffeb000a47947 */ /* 0x000fea000383ffff */
.L_x_1211:
[----:B-1----:R-:W-:-:S04]  /*1b0d0*/  IMAD.U32 R7, RZ, RZ, UR6 ;  /* 0x00000006ff077e24 */ /* 0x002fc8000f8e00ff */
[----:B------:R1:W2:Y:S03]  /*1b0e0*/  SYNCS.PHASECHK.TRANS64.TRYWAIT P1, [R7+URZ+0x29850], R6 ;  /* 0x02985006070075a7 */ /* 0x0002a6000802017f */
[----:B--2---:R-:W-:Y:S05]  /*1b0f0*/  @!P1 NANOSLEEP.SYNCS 0x989680 ;  /* 0x009896800000995d */ /* 0x004fea0003900000 */
[----:B------:R-:W2:Y:S02]  /*1b100*/  @!P1 SYNCS.PHASECHK.TRANS64 P1, [R7+URZ+0x29850], R6 ;  /* 0x02985006070095a7 */ /* 0x000ea4000802007f */
[----:B--2---:R-:W-:Y:S05]  /*1b110*/  @!P1 BRA `(.L_x_1211) ;  /* 0xfffffffc00ec9947 */ /* 0x004fea000383ffff */
[----:B------:R-:W-:Y:S05]  /*1b120*/  BRA `(.L_x_1208) ;  /* 0xfffffebc00a07947 */ /* 0x000fea000383ffff */
.L_x_1229:
[----:B-1----:R-:W-:-:S04]  /*1b130*/  IMAD.U32 R11, RZ, RZ, UR6 ;  /* 0x00000006ff0b7e24 */ /* 0x002fc8000f8e00ff */
[----:B------:R1:W2:Y:S03]  /*1b140*/  SYNCS.PHASECHK.TRANS64.TRYWAIT P1, [R11+URZ+0x29830], R0 ;  /* 0x029830000b0075a7 */ /* 0x0002a6000802017f */
[----:B--2---:R-:W-:Y:S05]  /*1b150*/  @!P1 NANOSLEEP.SYNCS 0x989680 ;  /* 0x009896800000995d */ /* 0x004fea0003900000 */
[----:B------:R-:W2:Y:S02]  /*1b160*/  @!P1 SYNCS.PHASECHK.TRANS64 P1, [R11+URZ+0x29830], R0 ;  /* 0x029830000b0095a7 */ /* 0x000ea4000802007f */
[----:B--2---:R-:W-:Y:S05]  /*1b170*/  @!P1 BRA `(.L_x_1229) ;  /* 0xfffffffc00ec9947 */ /* 0x004fea000383ffff */
[----:B------:R-:W-:Y:S05]  /*1b180*/  BRA `(.L_x_1226) ;  /* 0xfffffef800ec7947 */ /* 0x000fea000383ffff */
.L_x_1233:
[----:B-1----:R-:W-:-:S04]  /*1b190*/  IMAD.U32 R11, RZ, RZ, UR6 ;  /* 0x00000006ff0b7e24 */ /* 0x002fc8000f8e00ff */
[----:B------:R1:W2:Y:S03]  /*1b1a0*/  SYNCS.PHASECHK.TRANS64.TRYWAIT P1, [R11+URZ+0x29850], R0 ;  /* 0x029850000b0075a7 */ /* 0x0002a6000802017f */
[----:B--2---:R-:W-:Y:S05]  /*1b1b0*/  @!P1 NANOSLEEP.SYNCS 0x989680 ;  /* 0x009896800000995d */ /* 0x004fea0003900000 */
[----:B------:R-:W2:Y:S02]  /*1b1c0*/  @!P1 SYNCS.PHASECHK.TRANS64 P1, [R11+URZ+0x29850], R0 ;  /* 0x029850000b0095a7 */ /* 0x000ea4000802007f */
[----:B--2---:R-:W-:Y:S05]  /*1b1d0*/  @!P1 BRA `(.L_x_1233) ;  /* 0xfffffffc00ec9947 */ /* 0x004fea000383ffff */
[----:B------:R-:W-:Y:S05]  /*1b1e0*/  BRA `(.L_x_1230) ;  /* 0xffffff0400f47947 */ /* 0x000fea000383ffff */
.L_x_1240:
[----:B-1----:R-:W-:-:S04]  /*1b1f0*/  IMAD.U32 R9, RZ, RZ, UR6 ;  /* 0x00000006ff097e24 */ /* 0x002fc8000f8e00ff */
[----:B------:R1:W2:Y:S03]  /*1b200*/  SYNCS.PHASECHK.TRANS64.TRYWAIT P1, [R9+URZ+0x29830], R0 ;  /* 0x02983000090075a7 */ /* 0x0002a6000802017f */
[----:B--2---:R-:W-:Y:S05]  /*1b210*/  @!P1 NANOSLEEP.SYNCS 0x989680 ;  /* 0x009896800000995d */ /* 0x004fea0003900000 */
[----:B------:R-:W2:Y:S02]  /*1b220*/  @!P1 SYNCS.PHASECHK.TRANS64 P1, [R9+URZ+0x29830], R0 ;  /* 0x02983000090095a7 */ /* 0x000ea4000802007f */
[----:B--2---:R-:W-:Y:S05]  /*1b230*/  @!P1 BRA `(.L_x_1240) ;  /* 0xfffffffc00ec9947 */ /* 0x004fea000383ffff */
[----:B------:R-:W-:Y:S05]  /*1b240*/  BRA `(.L_x_1237) ;  /* 0xffffff28000c7947 */ /* 0x000fea000383ffff */
.L_x_1244:
[----:B-1----:R-:W-:-:S04]  /*1b250*/  IMAD.U32 R9, RZ, RZ, UR6 ;  /* 0x00000006ff097e24 */ /* 0x002fc8000f8e00ff */
[----:B------:R1:W2:Y:S03]  /*1b260*/  SYNCS.PHASECHK.TRANS64.TRYWAIT P1, [R9+URZ+0x29850], R0 ;  /* 0x02985000090075a7 */ /* 0x0002a6000802017f */
[----:B--2---:R-:W-:Y:S05]  /*1b270*/  @!P1 NANOSLEEP.SYNCS 0x989680 ;  /* 0x009896800000995d */ /* 0x004fea0003900000 */
[----:B------:R-:W2:Y:S02]  /*1b280*/  @!P1 SYNCS.PHASECHK.TRANS64 P1, [R9+URZ+0x29850], R0 ;  /* 0x02985000090095a7 */ /* 0x000ea4000802007f */
[----:B--2---:R-:W-:Y:S05]  /*1b290*/  @!P1 BRA `(.L_x_1244) ;  /* 0xfffffffc00ec9947 */ /* 0x004fea000383ffff */
[----:B------:R-:W-:Y:S05]  /*1b2a0*/  BRA `(.L_x_1241) ;  /* 0xffffff3400147947 */ /* 0x000fea000383ffff */
.L_x_1258:
[----:B-1----:R-:W-:-:S04]  /*1b2b0*/  IMAD.U32 R6, RZ, RZ, UR9 ;  /* 0x00000009ff067e24 */ /* 0x002fc8000f8e00ff */
[----:B------:R1:W2:Y:S03]  /*1b2c0*/  SYNCS.PHASECHK.TRANS64.TRYWAIT P1, [R6+URZ+0x29850], R3 ;  /* 0x02985003060075a7 */ /* 0x0002a6000802017f */
[----:B--2---:R-:W-:Y:S05]  /*1b2d0*/  @!P1 NANOSLEEP.SYNCS 0x989680 ;  /* 0x009896800000995d */ /* 0x004fea0003900000 */
[----:B------:R-:W2:Y:S02]  /*1b2e0*/  @!P1 SYNCS.PHASECHK.TRANS64 P1, [R6+URZ+0x29850], R3 ;  /* 0x02985003060095a7 */ /* 0x000ea4000802007f */
[----:B--2---:R-:W-:Y:S05]  /*1b2f0*/  @!P1 BRA `(.L_x_1258) ;  /* 0xfffffffc00ec9947 */ /* 0x004fea000383ffff */
[----:B------:R-:W-:Y:S05]  /*1b300*/  BRA `(.L_x_1257) ;  /* 0xffffff6c00887947 */ /* 0x000fea000383ffff */
.L_x_1310:
[----:B------:R-:W-:Y:S02]  /*1b310*/  IMAD.MOV.U32 R13, RZ, RZ, R0 ;  /* 0x000000ffff0d7224 */ /* 0x000fe400078e0000 */
[----:B------:R-:W-:Y:S02]  /*1b320*/  IMAD.MOV.U32 R12, RZ, RZ, RZ ;  /* 0x000000ffff0c7224 */ /* 0x000fe400078e00ff */
[----:B------:R-:W-:Y:S02]  /*1b330*/  IMAD.MOV.U32 R11, RZ, RZ, 0x1f ;  /* 0x0000001fff0b7424 */ /* 0x000fe400078e00ff */
[----:B------:R-:W-:-:S07]  /*1b340*/  IMAD.MOV.U32 R15, RZ, RZ, -0x1 ;  /* 0xffffffffff0f7424 */ /* 0x000fce00078e00ff */
[----:B-1----:R-:W-:Y:S05]  /*1b350*/  WARPSYNC.COLLECTIVE R15, `(.L_x_1384) ;  /* 0x000000000f087348 */ /* 0x002fea0003c00000 */
[----:B------:R0:W2:Y:S02]  /*1b360*/  SHFL.IDX P6, R14, R13, R12, R11 ;  /* 0x0000000c0d0e7389 */ /* 0x0000a400000c000b */
[----:B012---:R-:W-:Y:S01]  /*1b370*/  ENDCOLLECTIVE ;  /* 0x000000000000791b */ /* 0x007fe20003800000 */
.L_x_1384:
[----:B------:R-:W-:Y:S05]  /*1b380*/  BRA `(.L_x_1385) ;  /* 0xffffffc0006c7947 */ /* 0x000fea000383ffff */
.L_x_1312:
[----:B------:R-:W-:Y:S01]  /*1b390*/  BSSY B0, `(.L_x_1386) ;  /* 0x0000006000007945 */ /* 0x000fe20003800000 */
[----:B------:R-:W-:-:S07]  /*1b3a0*/  IMAD.MOV.U32 R15, RZ, RZ, -0x1 ;  /* 0xffffffffff0f7424 */ /* 0x000fce00078e00ff */
[----:B-1----:R-:W-:Y:S05]  /*1b3b0*/  WARPSYNC.COLLECTIVE R15, `(.L_x_1387) ;  /* 0x000000000f0c7348 */ /* 0x002fea0003c00000 */
[----:B------:R-:W-:Y:S02]  /*1b3c0*/  ELECT P6, UR62, PT ;  /* 0x00000000003e782f */ /* 0x000fe400038c0000 */
[----:B------:R-:W-:Y:S01]  /*1b3d0*/  MOV R14, UR62 ;  /* 0x0000003e000e7c02 */ /* 0x000fe20008000f00 */
[----:B-1----:R-:W-:Y:S10]  /*1b3e0*/  ENDCOLLECTIVE ;  /* 0x000000000000791b */ /* 0x002ff40003800000 */
.L_x_1387:
[----:B------:R-:W-:Y:S05]  /*1b3f0*/  BSYNC B0 ;  /* 0x0000000000007941 */ /* 0x000fea0003800000 */
.L_x_1386:
[----:B------:R-:W-:Y:S05]  /*1b400*/  BRA `(.L_x_1388) ;  /* 0xffffffc0007c7947 */ /* 0x000fea000383ffff */
.L_x_1314:
[----:B0-----:R0:W1:Y:S02]  /*1b410*/  SYNCS.PHASECHK.TRANS64.TRYWAIT P0, [R2+URZ+0x29880], R3 ;  /* 0x02988003020075a7 */ /* 0x001064000800017f */
[----:B-1----:R-:W-:Y:S05]  /*1b420*/  @!P0 NANOSLEEP.SYNCS 0x989680 ;  /* 0x009896800000895d */ /* 0x002fea0003900000 */
[----:B------:R-:W1:Y:S02]  /*1b430*/  @!P0 SYNCS.PHASECHK.TRANS64 P0, [R2+URZ+0x29880], R3 ;  /* 0x02988003020085a7 */ /* 0x000e64000800007f */
[----:B-1----:R-:W-:Y:S05]  /*1b440*/  @!P0 BRA `(.L_x_1314) ;  /* 0xfffffffc00f08947 */ /* 0x002fea000383ffff */
[----:B------:R-:W-:Y:S05]  /*1b450*/  BRA `(.L_x_1389) ;  /* 0xffffffc000dc7947 */ /* 0x000fea000383ffff */
.L_x_1316:
[----:B-1----:R1:W2:Y:S02]  /*1b460*/  SYNCS.PHASECHK.TRANS64.TRYWAIT P0, [R2+URZ+0x29840], R3 ;  /* 0x02984003020075a7 */ /* 0x0022a4000800017f */
[----:B--2---:R-:W-:Y:S05]  /*1b470*/  @!P0 NANOSLEEP.SYNCS 0x989680 ;  /* 0x009896800000895d */ /* 0x004fea0003900000 */
[----:B------:R-:W2:Y:S02]  /*1b480*/  @!P0 SYNCS.PHASECHK.TRANS64 P0, [R2+URZ+0x29840], R3 ;  /* 0x02984003020085a7 */ /* 0x000ea4000800007f */
[----:B--2---:R-:W-:Y:S05]  /*1b490*/  @!P0 BRA `(.L_x_1316) ;  /* 0xfffffffc00f08947 */ /* 0x004fea000383ffff */
[----:B------:R-:W-:Y:S05]  /*1b4a0*/  BRA `(.L_x_1390) ;  /* 0xffffffc4002c7947 */ /* 0x000fea000383ffff */
.L_x_1320:
[----:B------:R-:W-:Y:S01]  /*1b4b0*/  IMAD.MOV.U32 R13, RZ, RZ, R3 ;  /* 0x000000ffff0d7224 */ /* 0x000fe200078e0003 */
[----:B------:R-:W-:Y:S01]  /*1b4c0*/  LOP3.LUT R7, R7, 0x7f, RZ, 0xc0, !PT ;  /* 0x0000007f07077812 */ /* 0x000fe200078ec0ff */
[----:B------:R-:W-:Y:S02]  /*1b4d0*/  IMAD.MOV.U32 R12, RZ, RZ, RZ ;  /* 0x000000ffff0c7224 */ /* 0x000fe400078e00ff */
[----:B------:R-:W-:Y:S01]  /*1b4e0*/  IMAD.MOV.U32 R11, RZ, RZ, 0x1c1f ;  /* 0x00001c1fff0b7424 */ /* 0x000fe200078e00ff */
[----:B------:R-:W-:Y:S01]  /*1b4f0*/  SHF.R.U32.HI R2, RZ, 0x2, R7 ;  /* 0x00000002ff027819 */ /* 0x000fe20000011607 */
[----:B------:R-:W-:Y:S02]  /*1b500*/  IMAD.MOV.U32 R15, RZ, RZ, -0x1 ;  /* 0xffffffffff0f7424 */ /* 0x000fe400078e00ff */
[----:B------:R-:W-:Y:S02]  /*1b510*/  IMAD R0, R8, UR42, RZ ;  /* 0x0000002a08007c24 */ /* 0x000fe4000f8e02ff */
[----:B------:R-:W-:-:S07]  /*1b520*/  IMAD.IADD R2, R2, 0x1, R19 ;  /* 0x0000000102027824 */ /* 0x000fce00078e0213 */
[----:B-----5:R-:W-:Y:S05]  /*1b530*/  WARPSYNC.COLLECTIVE R15, `(.L_x_1391) ;  /* 0x000000000f087348 */ /* 0x020fea0003c00000 */
[----:B------:R0:W1:Y:S02]  /*1b540*/  SHFL.IDX P6, R14, R13, R12, R11 ;  /* 0x0000000c0d0e7389 */ /* 0x00006400000c000b */
[----:B01---5:R-:W-:Y:S01]  /*1b550*/  ENDCOLLECTIVE ;  /* 0x000000000000791b */ /* 0x023fe20003800000 */
.L_x_1391:
[----:B------:R-:W-:Y:S01]  /*1b560*/  ISETP.GE.AND P4, PT, R2, R0, PT ;  /* 0x000000000200720c */ /* 0x000fe20003f86270 */
[----:B------:R-:W-:Y:S02]  /*1b570*/  IMAD.MOV.U32 R13, RZ, RZ, R4 ;  /* 0x000000ffff0d7224 */ /* 0x000fe400078e0004 */
[----:B------:R-:W-:-:S10]  /*1b580*/  IMAD.MOV.U32 R5, RZ, RZ, R14 ;  /* 0x000000ffff057224 */ /* 0x000fd400078e000e */
[----:B------:R-:W-:Y:S05]  /*1b590*/  WARPSYNC.COLLECTIVE R15, `(.L_x_1392) ;  /* 0x000000000f087348 */ /* 0x000fea0003c00000 */
[----:B------:R0:W1:Y:S02]  /*1b5a0*/  SHFL.IDX P6, R14, R13, R12, R11 ;  /* 0x0000000c0d0e7389 */ /* 0x00006400000c000b */
[----:B01----:R-:W-:Y:S01]  /*1b5b0*/  ENDCOLLECTIVE ;  /* 0x000000000000791b */ /* 0x003fe20003800000 */
.L_x_1392:
[----:B------:R-:W-:Y:S02]  /*1b5c0*/  IMAD.MOV.U32 R13, RZ, RZ, R3 ;  /* 0x000000ffff0d7224 */ /* 0x000fe400078e0003 */
[----:B------:R-:W-:Y:S02]  /*1b5d0*/  IMAD.MOV.U32 R12, RZ, RZ, 0x1 ;  /* 0x00000001ff0c7424 */ /* 0x000fe400078e00ff */
[----:B------:R-:W-:-:S07]  /*1b5e0*/  IMAD.MOV.U32 R6, RZ, RZ, R14 ;  /* 0x000000ffff067224 */ /* 0x000fce00078e000e */
[----:B------:R-:W-:Y:S05]  /*1b5f0*/  WARPSYNC.COLLECTIVE R15, `(.L_x_1393) ;  /* 0x000000000f087348 */ /* 0x000fea0003c00000 */
[----:B------:R0:W1:Y:S02]  /*1b600*/  SHFL.IDX P6, R14, R13, R12, R11 ;  /* 0x0000000c0d0e7389 */ /* 0x00006400000c000b */
[----:B01----:R-:W-:Y:S01]  /*1b610*/  ENDCOLLECTIVE ;  /* 0x000000000000791b */ /* 0x003fe20003800000 */
.L_x_1393:
        /* <DEDUP_REMOVED lines=16> */
.L_x_1394:
[----:B------:R-:W-:Y:S02]  /*1b720*/  IMAD.MOV.U32 R13, RZ, RZ, R3 ;  /* 0x000000ffff0d7224 */ /* 0x000fe400078e0003 */
[----:B------:R-:W-:Y:S02]  /*1b730*/  IMAD.MOV.U32 R12, RZ, RZ, 0x2 ;  /* 0x00000002ff0c7424 */ /* 0x000fe400078e00ff */
[----:B------:R-:W-:-:S07]  /*1b740*/  IMAD.MOV.U32 R6, RZ, RZ, R14 ;  /* 0x000000ffff067224 */ /* 0x000fce00078e000e */
[----:B------:R-:W-:Y:S05]  /*1b750*/  WARPSYNC.COLLECTIVE R15, `(.L_x_1395) ;  /* 0x000000000f087348 */ /* 0x000fea0003c00000 */
[----:B------:R0:W1:Y:S02]  /*1b760*/  SHFL.IDX P6, R14, R13, R12, R11 ;  /* 0x0000000c0d0e7389 */ /* 0x00006400000c000b */
[----:B01----:R-:W-:Y:S01]  /*1b770*/  ENDCOLLECTIVE ;  /* 0x000000000000791b */ /* 0x003fe20003800000 */
.L_x_1395:
        /* <DEDUP_REMOVED lines=16> */
.L_x_1396:
[----:B------:R-:W-:Y:S02]  /*1b880*/  IMAD.MOV.U32 R13, RZ, RZ, R3 ;  /* 0x000000ffff0d7224 */ /* 0x000fe400078e0003 */
[----:B------:R-:W-:Y:S02]  /*1b890*/  IMAD.MOV.U32 R12, RZ, RZ, 0x3 ;  /* 0x00000003ff0c7424 */ /* 0x000fe400078e00ff */
[----:B------:R-:W-:-:S07]  /*1b8a0*/  IMAD.MOV.U32 R6, RZ, RZ, R14 ;  /* 0x000000ffff067224 */ /* 0x000fce00078e000e */
[----:B------:R-:W-:Y:S05]  /*1b8b0*/  WARPSYNC.COLLECTIVE R15, `(.L_x_1397) ;  /* 0x000000000f087348 */ /* 0x000fea0003c00000 */
[----:B------:R0:W1:Y:S02]  /*1b8c0*/  SHFL.IDX P6, R14, R13, R12, R11 ;  /* 0x0000000c0d0e7389 */ /* 0x00006400000c000b */
[----:B01----:R-:W-:Y:S01]  /*1b8d0*/  ENDCOLLECTIVE ;  /* 0x000000000000791b */ /* 0x003fe20003800000 */
.L_x_1397:
        /* <DEDUP_REMOVED lines=14> */
.L_x_1398:
[----:B------:R-:W-:Y:S01]  /*1b9c0*/  IMAD.MOV.U32 R4, RZ, RZ, R14 ;  /* 0x000000ffff047224 */ /* 0x000fe200078e000e */
[----:B------:R-:W-:Y:S06]  /*1b9d0*/  BRA `(.L_x_1399) ;  /* 0xffffffc8009c7947 */ /* 0x000fec000383ffff */
.L_x_1325:
[----:B-1----:R1:W2:Y:S02]  /*1b9e0*/  SYNCS.PHASECHK.TRANS64.TRYWAIT P0, [R17+URZ+0x29820], R0 ;  /* 0x02982000110075a7 */ /* 0x0022a4000800017f */
[----:B--2---:R-:W-:Y:S05]  /*1b9f0*/  @!P0 NANOSLEEP.SYNCS 0x989680 ;  /* 0x009896800000895d */ /* 0x004fea0003900000 */
[----:B------:R-:W2:Y:S02]  /*1ba00*/  @!P0 SYNCS.PHASECHK.TRANS64 P0, [R17+URZ+0x29820], R0 ;  /* 0x02982000110085a7 */ /* 0x000ea4000800007f */
[----:B--2---:R-:W-:Y:S05]  /*1ba10*/  @!P0 BRA `(.L_x_1325) ;  /* 0xfffffffc00f08947 */ /* 0x004fea000383ffff */
[----:B------:R-:W-:Y:S05]  /*1ba20*/  BRA `(.L_x_1400) ;  /* 0xffffffcc000c7947 */ /* 0x000fea000383ffff */
.L_x_1331:
[----:B-1----:R1:W3:Y:S02]  /*1ba30*/  SYNCS.PHASECHK.TRANS64.TRYWAIT P0, [R5+URZ+0x29880], R4 ;  /* 0x02988004050075a7 */ /* 0x0022e4000800017f */
[----:B---3--:R-:W-:Y:S05]  /*1ba40*/  @!P0 NANOSLEEP.SYNCS 0x989680 ;  /* 0x009896800000895d */ /* 0x008fea0003900000 */
[----:B------:R-:W3:Y:S02]  /*1ba50*/  @!P0 SYNCS.PHASECHK.TRANS64 P0, [R5+URZ+0x29880], R4 ;  /* 0x02988004050085a7 */ /* 0x000ee4000800007f */
[----:B---3--:R-:W-:Y:S05]  /*1ba60*/  @!P0 BRA `(.L_x_1331) ;  /* 0xfffffffc00f08947 */ /* 0x008fea000383ffff */
[----:B------:R-:W-:Y:S05]  /*1ba70*/  BRA `(.L_x_1401) ;  /* 0xffffffcc00c47947 */ /* 0x000fea000383ffff */
.L_x_1336:
[----:B---3--:R3:W4:Y:S02]  /*1ba80*/  SYNCS.PHASECHK.TRANS64.TRYWAIT P0, [R5+URZ+0x29840], R4 ;  /* 0x02984004050075a7 */ /* 0x008724000800017f */
[----:B----4-:R-:W-:Y:S05]  /*1ba90*/  @!P0 NANOSLEEP.SYNCS 0x989680 ;  /* 0x009896800000895d */ /* 0x010fea0003900000 */
[----:B------:R-:W4:Y:S02]  /*1baa0*/  @!P0 SYNCS.PHASECHK.TRANS64 P0, [R5+URZ+0x29840], R4 ;  /* 0x02984004050085a7 */ /* 0x000f24000800007f */
[----:B----4-:R-:W-:Y:S05]  /*1bab0*/  @!P0 BRA `(.L_x_1336) ;  /* 0xfffffffc00f08947 */ /* 0x010fea000383ffff */
[----:B------:R-:W-:Y:S05]  /*1bac0*/  BRA `(.L_x_1402) ;  /* 0xffffffd000407947 */ /* 0x000fea000383ffff */
.L_x_1344:
[----:B-1----:R1:W3:Y:S02]  /*1bad0*/  SYNCS.PHASECHK.TRANS64.TRYWAIT P0, [R19+URZ+0x29870], R4 ;  /* 0x02987004130075a7 */ /* 0x0022e4000800017f */
[----:B---3--:R-:W-:Y:S05]  /*1bae0*/  @!P0 NANOSLEEP.SYNCS 0x989680 ;  /* 0x009896800000895d */ /* 0x008fea0003900000 */
[----:B------:R-:W3:Y:S02]  /*1baf0*/  @!P0 SYNCS.PHASECHK.TRANS64 P0, [R19+URZ+0x29870], R4 ;  /* 0x02987004130085a7 */ /* 0x000ee4000800007f */
[----:B---3--:R-:W-:Y:S05]  /*1bb00*/  @!P0 BRA `(.L_x_1344) ;  /* 0xfffffffc00f08947 */ /* 0x008fea000383ffff */
[----:B------:R-:W-:Y:S05]  /*1bb10*/  BRA `(.L_x_1403) ;  /* 0xffffffd400587947 */ /* 0x000fea000383ffff */
.L_x_1346:
[----:B---3--:R3:W4:Y:S02]  /*1bb20*/  SYNCS.PHASECHK.TRANS64.TRYWAIT P0, [R19+URZ+0x29860], R3 ;  /* 0x02986003130075a7 */ /* 0x008724000800017f */
[----:B----4-:R-:W-:Y:S05]  /*1bb30*/  @!P0 NANOSLEEP.SYNCS 0x989680 ;  /* 0x009896800000895d */ /* 0x010fea0003900000 */
[----:B------:R-:W4:Y:S02]  /*1bb40*/  @!P0 SYNCS.PHASECHK.TRANS64 P0, [R19+URZ+0x29860], R3 ;  /* 0x02986003130085a7 */ /* 0x000f24000800007f */
[----:B----4-:R-:W-:Y:S05]  /*1bb50*/  @!P0 BRA `(.L_x_1346) ;  /* 0xfffffffc00f08947 */ /* 0x010fea000383ffff */
[----:B------:R-:W-:Y:S05]  /*1bb60*/  BRA `(.L_x_1404) ;  /* 0xffffffd400607947 */ /* 0x000fea000383ffff */
.L_x_1353:
[----:B0-----:R0:W1:Y:S02]  /*1bb70*/  SYNCS.PHASECHK.TRANS64.TRYWAIT P1, [R16+URZ+0x29870], R3 ;  /* 0x02987003100075a7 */ /* 0x001064000802017f */
[----:B-1----:R-:W-:Y:S05]  /*1bb80*/  @!P1 NANOSLEEP.SYNCS 0x989680 ;  /* 0x009896800000995d */ /* 0x002fea0003900000 */
[----:B------:R-:W1:Y:S02]  /*1bb90*/  @!P1 SYNCS.PHASECHK.TRANS64 P1, [R16+URZ+0x29870], R3 ;  /* 0x02987003100095a7 */ /* 0x000e64000802007f */
[----:B-1----:R-:W-:Y:S05]  /*1bba0*/  @!P1 BRA `(.L_x_1353) ;  /* 0xfffffffc00f09947 */ /* 0x002fea000383ffff */
[----:B------:R-:W-:Y:S05]  /*1bbb0*/  BRA `(.L_x_1405) ;  /* 0xffffffdc00447947 */ /* 0x000fea000383ffff */
.L_x_1355:
[----:B0-----:R0:W1:Y:S02]  /*1bbc0*/  SYNCS.PHASECHK.TRANS64.TRYWAIT P1, [R16+URZ+0x29860], R3 ;  /* 0x02986003100075a7 */ /* 0x001064000802017f */
[----:B-1----:R-:W-:Y:S05]  /*1bbd0*/  @!P1 NANOSLEEP.SYNCS 0x989680 ;  /* 0x009896800000995d */ /* 0x002fea0003900000 */
[----:B------:R-:W1:Y:S02]  /*1bbe0*/  @!P1 SYNCS.PHASECHK.TRANS64 P1, [R16+URZ+0x29860], R3 ;  /* 0x02986003100095a7 */ /* 0x000e64000802007f */
[----:B-1----:R-:W-:Y:S05]  /*1bbf0*/  @!P1 BRA `(.L_x_1355) ;  /* 0xfffffffc00f09947 */ /* 0x002fea000383ffff */
[----:B------:R-:W-:Y:S05]  /*1bc00*/  BRA `(.L_x_1406) ;  /* 0xffffffdc004c7947 */ /* 0x000fea000383ffff */
.L_x_1368:
[----:B0-----:R0:W1:Y:S02]  /*1bc10*/  SYNCS.PHASECHK.TRANS64.TRYWAIT P0, [R3+URZ+0x29820], R0 ;  /* 0x02982000030075a7 */ /* 0x001064000800017f */
[----:B-1----:R-:W-:Y:S05]  /*1bc20*/  @!P0 NANOSLEEP.SYNCS 0x989680 ;  /* 0x009896800000895d */ /* 0x002fea0003900000 */
[----:B------:R-:W1:Y:S02]  /*1bc30*/  @!P0 SYNCS.PHASECHK.TRANS64 P0, [R3+URZ+0x29820], R0 ;  /* 0x02982000030085a7 */ /* 0x000e64000800007f */
[----:B-1----:R-:W-:Y:S05]  /*1bc40*/  @!P0 BRA `(.L_x_1368) ;  /* 0xfffffffc00f08947 */ /* 0x002fea000383ffff */
[----:B------:R-:W-:Y:S05]  /*1bc50*/  BRA `(.L_x_1407) ;  /* 0xfffffff000007947 */ /* 0x000fea000383ffff */
.L_x_1369:
        /* <DEDUP_REMOVED lines=11> */
.L_x_1409:
[----:B------:R-:W-:Y:S05]  /*1bd10*/  BSYNC B0 ;  /* 0x0000000000007941 */ /* 0x000fea0003800000 */
.L_x_1408:
[----:B------:R-:W-:Y:S05]  /*1bd20*/  BRA `(.L_x_1410) ;  /* 0xffffffec00e87947 */ /* 0x000fea000383ffff */
.L_x_1372:
[----:B------:R-:W-:Y:S01]  /*1bd30*/  BSSY B1, `(.L_x_1411) ;  /* 0x0000006000017945 */ /* 0x000fe20003800000 */
[----:B------:R-:W-:-:S07]  /*1bd40*/  IMAD.MOV.U32 R15, RZ, RZ, -0x1 ;  /* 0xffffffffff0f7424 */ /* 0x000fce00078e00ff */
[----:B0-2---:R-:W-:Y:S05]  /*1bd50*/  WARPSYNC.COLLECTIVE R15, `(.L_x_1412) ;  /* 0x000000000f0c7348 */ /* 0x005fea0003c00000 */
[----:B------:R-:W-:Y:S02]  /*1bd60*/  ELECT P6, UR62, PT ;  /* 0x00000000003e782f */ /* 0x000fe400038c0000 */
[----:B------:R-:W-:Y:S01]  /*1bd70*/  MOV R14, UR62 ;  /* 0x0000003e000e7c02 */ /* 0x000fe20008000f00 */
[----:B0-2---:R-:W-:Y:S10]  /*1bd80*/  ENDCOLLECTIVE ;  /* 0x000000000000791b */ /* 0x005ff40003800000 */
.L_x_1412:
[----:B------:R-:W-:Y:S05]  /*1bd90*/  BSYNC B1 ;  /* 0x0000000000017941 */ /* 0x000fea0003800000 */
.L_x_1411:
[----:B------:R-:W-:Y:S05]  /*1bda0*/  BRA `(.L_x_1413) ;  /* 0xffffffec00e07947 */ /* 0x000fea000383ffff */
.L_x_1374:
[----:B0-----:R0:W1:Y:S02]  /*1bdb0*/  SYNCS.PHASECHK.TRANS64.TRYWAIT P1, [R7+URZ], R4 ;  /* 0x00000004070075a7 */ /* 0x001064000802017f */
[----:B-1----:R-:W-:Y:S05]  /*1bdc0*/  @!P1 NANOSLEEP.SYNCS 0x989680 ;  /* 0x009896800000995d */ /* 0x002fea0003900000 */
[----:B------:R-:W1:Y:S02]  /*1bdd0*/  @!P1 SYNCS.PHASECHK.TRANS64 P1, [R7+URZ], R4 ;  /* 0x00000004070095a7 */ /* 0x000e64000802007f */
[----:B-1----:R-:W-:Y:S05]  /*1bde0*/  @!P1 BRA `(.L_x_1374) ;  /* 0xfffffffc00f09947 */ /* 0x002fea000383ffff */
[----:B------:R-:W-:Y:S05]  /*1bdf0*/  BRA `(.L_x_1414) ;  /* 0xfffffff000187947 */ /* 0x000fea000383ffff */
.L_x_1375:
[----:B-1----:R1:W3:Y:S02]  /*1be00*/  SYNCS.PHASECHK.TRANS64.TRYWAIT P1, [R5+URZ], R0 ;  /* 0x00000000050075a7 */ /* 0x0022e4000802017f */
[----:B---3--:R-:W-:Y:S05]  /*1be10*/  @!P1 NANOSLEEP.SYNCS 0x989680 ;  /* 0x009896800000995d */ /* 0x008fea0003900000 */
[----:B------:R-:W3:Y:S02]  /*1be20*/  @!P1 SYNCS.PHASECHK.TRANS64 P1, [R5+URZ], R0 ;  /* 0x00000000050095a7 */ /* 0x000ee4000802007f */
[----:B---3--:R-:W-:Y:S05]  /*1be30*/  @!P1 BRA `(.L_x_1375) ;  /* 0xfffffffc00f09947 */ /* 0x008fea000383ffff */
[----:B------:R-:W-:Y:S05]  /*1be40*/  BRA `(.L_x_1415) ;  /* 0xfffffff0000c7947 */ /* 0x000fea000383ffff */
.L_x_1377:
[----:B-1----:R1:W3:Y:S02]  /*1be50*/  SYNCS.PHASECHK.TRANS64.TRYWAIT P1, [R5+URZ+0x29860], R4 ;  /* 0x02986004050075a7 */ /* 0x0022e4000802017f */
[----:B---3--:R-:W-:Y:S05]  /*1be60*/  @!P1 NANOSLEEP.SYNCS 0x989680 ;  /* 0x009896800000995d */ /* 0x008fea0003900000 */
[----:B------:R-:W3:Y:S02]  /*1be70*/  @!P1 SYNCS.PHASECHK.TRANS64 P1, [R5+URZ+0x29860], R4 ;  /* 0x02986004050095a7 */ /* 0x000ee4000802007f */
[----:B---3--:R-:W-:Y:S05]  /*1be80*/  @!P1 BRA `(.L_x_1377) ;  /* 0xfffffffc00f09947 */ /* 0x008fea000383ffff */
[----:B------:R-:W-:Y:S05]  /*1be90*/  BRA `(.L_x_1416) ;  /* 0xfffffff0000c7947 */ /* 0x000fea000383ffff */
.L_x_1379:
[----:B---3--:R3:W4:Y:S02]  /*1bea0*/  SYNCS.PHASECHK.TRANS64.TRYWAIT P1, [R3+URZ+0x29860], R0 ;  /* 0x02986000030075a7 */ /* 0x008724000802017f */
[----:B----4-:R-:W-:Y:S05]  /*1beb0*/  @!P1 NANOSLEEP.SYNCS 0x989680 ;  /* 0x009896800000995d */ /* 0x010fea0003900000 */
[----:B------:R-:W4:Y:S02]  /*1bec0*/  @!P1 SYNCS.PHASECHK.TRANS64 P1, [R3+URZ+0x29860], R0 ;  /* 0x02986000030095a7 */ /* 0x000f24000802007f */
[----:B----4-:R-:W-:Y:S05]  /*1bed0*/  @!P1 BRA `(.L_x_1379) ;  /* 0xfffffffc00f09947 */ /* 0x010fea000383ffff */
[----:B------:R-:W-:Y:S05]  /*1bee0*/  BRA `(.L_x_1417) ;  /* 0xfffffff0000c7947 */ /* 0x000fea000383ffff */
.L_x_1381:
[----:B----4-:R4:W0:Y:S02]  /*1bef0*/  SYNCS.PHASECHK.TRANS64.TRYWAIT P0, [R5+URZ+0x29880], R4 ;  /* 0x02988004050075a7 */ /* 0x010824000800017f */
[----:B0-----:R-:W-:Y:S05]  /*1bf00*/  @!P0 NANOSLEEP.SYNCS 0x989680 ;  /* 0x009896800000895d */ /* 0x001fea0003900000 */
[----:B------:R-:W0:Y:S02]  /*1bf10*/  @!P0 SYNCS.PHASECHK.TRANS64 P0, [R5+URZ+0x29880], R4 ;  /* 0x02988004050085a7 */ /* 0x000e24000800007f */
[----:B0-----:R-:W-:Y:S05]  /*1bf20*/  @!P0 BRA `(.L_x_1381) ;  /* 0xfffffffc00f08947 */ /* 0x001fea000383ffff */
[----:B------:R-:W-:Y:S05]  /*1bf30*/  BRA `(.L_x_1382) ;  /* 0xfffffff000087947 */ /* 0x000fea000383ffff */
.L_x_1418:
        /* <DEDUP_REMOVED lines=12> */
.L_x_2854:


//--------------------- .text._ZN7cutlass13device_kernelIN5flash11enable_sm90INS1_16FlashAttnFwdSm90INS1_25CollectiveMainloopFwdSm90ILi2EN4cute5tupleIJNS5_1CILi1EEES8_S8_EEENS6_IJNS7_ILi128EEENS7_ILi160EEENS7_ILi192EEEEEELi128ENS_12float_e4m3_tEfNS_4arch4Sm90ELb0ELb1ELb0ELb1ELb0ELb1ELb0ELb1ELb1ELb1ELb0ELb0EEENS1_21CollectiveEpilogueFwdINS6_IJSA_SA_SB_EEES9_NS_10bfloat16_tESG_Li256ELb1ELb1ELb0ELb1EEENS1_36VarlenDynamicPersistentTileSchedulerILi128ELi160ELi256ELi128ELb0ELb1ELb1ELb1ELb0ELb1EEEEEEEEEvNT_6ParamsE --------------------------
	.section	.text._ZN7cutlass13device_kernelIN5flash11enable_sm90INS1_16FlashAttnFwdSm90INS1_25CollectiveMainloopFwdSm90ILi2EN4cute5tupleIJNS5_1CILi1EEES8_S8_EEENS6_IJNS7_ILi128EEENS7_ILi160EEENS7_ILi192EEEEEELi128ENS_12float_e4m3_tEfNS_4arch4Sm90ELb0ELb1ELb0ELb1ELb0ELb1ELb0ELb1ELb1ELb1ELb0ELb0EEENS1_21CollectiveEpilogueFwdINS6_IJSA_SA_SB_EEES9_NS_10bfloat16_tESG_Li256ELb1ELb1ELb0ELb1EEENS1_36VarlenDynamicPersistentTileSchedulerILi128ELi160ELi256ELi128ELb0ELb1ELb1ELb1ELb0ELb1EEEEEEEEEvNT_6ParamsE,"ax",@progbits
	.align	128
.text._ZN7cutlass13device_kernelIN5flash11enable_sm90INS1_16FlashAttnFwdSm90INS1_25CollectiveMainloopFwdSm90ILi2EN4cute5tupleIJNS5_1CILi1EEES8_S8_EEENS6_IJNS7_ILi128EEENS7_ILi160EEENS7_ILi192EEEEEELi128ENS_12float_e4m3_tEfNS_4arch4Sm90ELb0ELb1ELb0ELb1ELb0ELb1ELb0ELb1ELb1ELb1ELb0ELb0EEENS1_21CollectiveEpilogueFwdINS6_IJSA_SA_SB_EEES9_NS_10bfloat16_tESG_Li256ELb1ELb1ELb0ELb1EEENS1_36VarlenDynamicPersistentTileSchedulerILi128ELi160ELi256ELi128ELb0ELb1ELb1ELb1ELb0ELb1EEEEEEEEEvNT_6ParamsE:
        .type           _ZN7cutlass13device_kernelIN5flash11enable_sm90INS1_16FlashAttnFwdSm90INS1_25CollectiveMainloopFwdSm90ILi2EN4cute5tupleIJNS5_1CILi1EEES8_S8_EEENS6_IJNS7_ILi128EEENS7_ILi160EEENS7_ILi192EEEEEELi128ENS_12float_e4m3_tEfNS_4arch4Sm90ELb0ELb1ELb0ELb1ELb0ELb1ELb0ELb1ELb1ELb1ELb0ELb0EEENS1_21CollectiveEpilogueFwdINS6_IJSA_SA_SB_EEES9_NS_10bfloat16_tESG_Li256ELb1ELb1ELb0ELb1EEENS1_36VarlenDynamicPersistentTileSchedulerILi128ELi160ELi256ELi128ELb0ELb1ELb1ELb1ELb0ELb1EEEEEEEEEvNT_6ParamsE,@function
        .size           _ZN7cutlass13device_kernelIN5flash11enable_sm90INS1_16FlashAttnFwdSm90INS1_25CollectiveMainloopFwdSm90ILi2EN4cute5tupleIJNS5_1CILi1EEES8_S8_EEENS6_IJNS7_ILi128EEENS7_ILi160EEENS7_ILi192EEEEEELi128ENS_12float_e4m3_tEfNS_4arch4Sm90ELb0ELb1ELb0ELb1ELb0ELb1ELb0ELb1ELb1ELb1ELb0ELb0EEENS1_21CollectiveEpilogueFwdINS6_IJSA_SA_SB_EEES9_NS_10bfloat16_tESG_Li256ELb1ELb1ELb0ELb1EEENS1_36VarlenDynamicPersistentTileSchedulerILi128ELi160ELi256ELi128ELb0ELb1ELb1ELb1ELb0ELb1EEEEEEEEEvNT_6ParamsE,(.L_x_2855 - _ZN7cutlass13device_kernelIN5flash11enable_sm90INS1_16FlashAttnFwdSm90INS1_25CollectiveMainloopFwdSm90ILi2EN4cute5tupleIJNS5_1CILi1EEES8_S8_EEENS6_IJNS7_ILi128EEENS7_ILi160EEENS7_ILi192EEEEEELi128ENS_12float_e4m3_tEfNS_4arch4Sm90ELb0ELb1ELb0ELb1ELb0ELb1ELb0ELb1ELb1ELb1ELb0ELb0EEENS1_21CollectiveEpilogueFwdINS6_IJSA_SA_SB_EEES9_NS_10bfloat16_tESG_Li256ELb1ELb1ELb0ELb1EEENS1_36VarlenDynamicPersistentTileSchedulerILi128ELi160ELi256ELi128ELb0ELb1ELb1ELb1ELb0ELb1EEEEEEEEEvNT_6ParamsE)
        .other          _ZN7cutlass13device_kernelIN5flash11enable_sm90INS1_16FlashAttnFwdSm90INS1_25CollectiveMainloopFwdSm90ILi2EN4cute5tupleIJNS5_1CILi1EEES8_S8_EEENS6_IJNS7_ILi128EEENS7_ILi160EEENS7_ILi192EEEEEELi128ENS_12float_e4m3_tEfNS_4arch4Sm90ELb0ELb1ELb0ELb1ELb0ELb1ELb0ELb1ELb1ELb1ELb0ELb0EEENS1_21CollectiveEpilogueFwdINS6_IJSA_SA_SB_EEES9_NS_10bfloat16_tESG_Li256ELb1ELb1ELb0ELb1EEENS1_36VarlenDynamicPersistentTileSchedulerILi128ELi160ELi256ELi128ELb0ELb1ELb1ELb1ELb0ELb1EEEEEEEEEvNT_6ParamsE,@"STO_CUDA_ENTRY STV_DEFAULT"
_ZN7cutlass13device_kernelIN5flash11enable_sm90INS1_16FlashAttnFwdSm90INS1_25CollectiveMainloopFwdSm90ILi2EN4cute5tupleIJNS5_1CILi1EEES8_S8_EEENS6_IJNS7_ILi128EEENS7_ILi160EEENS7_ILi192EEEEEELi128ENS_12float_e4m3_tEfNS_4arch4Sm90ELb0ELb1ELb0ELb1ELb0ELb1ELb0ELb1ELb1ELb1ELb0ELb0EEENS1_21CollectiveEpilogueFwdINS6_IJSA_SA_SB_EEES9_NS_10bfloat16_tESG_Li256ELb1ELb1ELb0ELb1EEENS1_36VarlenDynamicPersistentTileSchedulerILi128ELi160ELi256ELi128ELb0ELb1ELb1ELb1ELb0ELb1EEEEEEEEEvNT_6ParamsE:
        /* <DEDUP_REMOVED lines=24> */
.L_x_1420:
[----:B------:R-:W-:Y:S05]  /*0180*/  BSYNC B0 ;  /* 0x0000000000007941 */ /* 0x000fea0003800000 */
.L_x_1419:
        /* <DEDUP_REMOVED lines=41> */
.L_x_1421:
        /* <DEDUP_REMOVED lines=22> */
.L_x_1422:
        /* <DEDUP_REMOVED lines=18> */
.L_x_1423:
        /* <DEDUP_REMOVED lines=22> */
.L_x_1424:
        /* <DEDUP_REMOVED lines=22> */
.L_x_1425:
        /* <DEDUP_REMOVED lines=8> */
.L_x_1428:
[----:B------:R-:W-:-:S08]  /*09e0*/  NOP ;  /* 0x0000000000007918 */ /* 0x000fd00000000000 */
[----:B------:R-:W0:Y:S02]  /*09f0*/  USETMAXREG.TRY_ALLOC.CTAPOOL UP0, 0xf0 ;  /* 0x000000f0000079c8 */ /* 0x000e240008000600 */
[----:B0-----:R-:W-:-:S13]  /*0a00*/  PLOP3.LUT P0, PT, PT, PT, UP0, 0x80, 0x0 ;  /* 0x000000000000781c */ /* 0x001fda0003f0f008 */
[----:B------:R-:W-:Y:S05]  /*0a10*/  @!P0 BRA `(.L_x_1428) ;  /* 0xfffffffc00f08947 */ /* 0x000fea000383ffff */
[----:B------:R-:W0:Y:S01]  /*0a20*/  S2R R0, SR_TID.X ;  /* 0x0000000000007919 */ /* 0x000e220000002100 */
[----:B------:R-:W1:Y:S01]  /*0a30*/  S2UR UR37, SR_CgaCtaId ;  /* 0x00000000002579c3 */ /* 0x000e620000008800 */
[----:B------:R-:W-:Y:S01]  /*0a40*/  UMOV UR4, 0x400 ;  /* 0x0000040000047882 */ /* 0x000fe20000000000 */
[----:B------:R-:W-:-:S06]  /*0a50*/  LOP3.LUT R17, R17, 0xffffffbf, RZ, 0xc0, !PT ;  /* 0xffffffbf11117812 */ /* 0x000fcc00078ec0ff */
[----:B------:R-:W-:Y:S06]  /*0a60*/  BAR.ARV 0x8, 0x180 ;  /* 0x0206000000007b1d */ /* 0x000fec0000002000 */
[----:B-1----:R-:W-:-:S06]  /*0a70*/  ULEA UR4, UR37, UR4, 0x18 ;  /* 0x0000000425047291 */ /* 0x002fcc000f8ec03f */
[----:B------:R-:W-:Y:S01]  /*0a80*/  IMAD.U32 R16, RZ, RZ, UR4 ;  /* 0x00000004ff107e24 */ /* 0x000fe2000f8e00ff */
[----:B0-----:R-:W-:Y:S01]  /*0a90*/  SHF.R.U32.HI R0, RZ, 0x7, R0 ;  /* 0x00000007ff007819 */ /* 0x001fe20000011600 */
[----:B------:R-:W-:-:S03]  /*0aa0*/  ULDC UR4, c[0x0][0xc3c] ;  /* 0x00030f0000047ab9 */ /* 0x000fc60000000800 */
[----:B------:R-:W-:-:S13]  /*0ab0*/  ISETP.NE.AND P0, PT, R0, 0x1, PT ;  /* 0x000000010000780c */ /* 0x000fda0003f05270 */
[----:B------:R-:W-:Y:S01]  /*0ac0*/  @P0 LOP3.LUT R17, R17, 0x40, RZ, 0xfc, !PT ;  /* 0x0000004011110812 */ /* 0x000fe200078efcff */
[----:B------:R-:W-:Y:S08]  /*0ad0*/  @!P0 BAR.ARV 0x9, 0x100 ;  /* 0x0244000000008b1d */ /* 0x000ff00000002000 */
[----:B------:R-:W-:Y:S06]  /*0ae0*/  BAR.SYNC.DEFER_BLOCKING 0x5, 0x180 ;  /* 0x0146000000007b1d */ /* 0x000fec0000010000 */
[----:B------:R-:W0:Y:S02]  /*0af0*/  LDS.128 R204, [R16+0x298d0] ;  /* 0x0298d00010cc7984 */ /* 0x000e240000000c00 */
[----:B------:R-:W-:Y:S06]  /*0b00*/  BAR.ARV 0x4, 0x180 ;  /* 0x0106000000007b1d */ /* 0x000fec0000002000 */
[----:B0-----:R-:W-:-:S13]  /*0b10*/  ISETP.GE.AND P0, PT, R207, UR4, PT ;  /* 0x00000004cf007c0c */ /* 0x001fda000bf06270 */
[----:B------:R-:W-:Y:S05]  /*0b20*/  @P0 BRA `(.L_x_1429) ;  /* 0x0000032c00c80947 */ /* 0x000fea0003800000 */
[----:B------:R-:W0:Y:S01]  /*0b30*/  S2R R0, SR_TID.X ;  /* 0x0000000000007919 */ /* 0x000e220000002100 */
[----:B------:R-:W-:Y:S01]  /*0b40*/  R2UR UR52, R16 ;  /* 0x00000000103472ca */ /* 0x000fe200000e0000 */
[----:B------:R-:W-:Y:S01]  /*0b50*/  IMAD.MOV.U32 R223, RZ, RZ, 0x20 ;  /* 0x00000020ffdf7424 */ /* 0x000fe200078e00ff */
[----:B------:R-:W-:Y:S01]  /*0b60*/  ULOP3.LUT UR53, UR36, 0x1, URZ, 0xfc, !UPT ;  /* 0x0000000124357892 */ /* 0x000fe2000f8efc3f */
[----:B------:R-:W-:Y:S01]  /*0b70*/  IMAD.MOV.U32 R195, RZ, RZ, RZ ;  /* 0x000000ffffc37224 */ /* 0x000fe200078e00ff */
[----:B------:R-:W-:Y:S01]  /*0b80*/  UMOV UR43, URZ ;  /* 0x0000003f002b7c82 */ /* 0x000fe20008000000 */
[----:B------:R-:W-:-:S08]  /*0b90*/  IMAD.MOV.U32 R190, RZ, RZ, RZ ;  /* 0x000000ffffbe7224 */ /* 0x000fd000078e00ff */
[----:B------:R-:W-:Y:S01]  /*0ba0*/  UIADD3 UR52, UR52, 0x14400, URZ ;  /* 0x0001440034347890 */ /* 0x000fe2000fffe03f */
[----:B0-----:R-:W-:-:S05]  /*0bb0*/  VIADD R0, R0, 0xffffff80 ;  /* 0xffffff8000007836 */ /* 0x001fca0000000000 */
[----:B------:R-:W-:Y:S02]  /*0bc0*/  SHF.R.S32.HI R3, RZ, 0x1f, R0 ;  /* 0x0000001fff037819 */ /* 0x000fe40000011400 */
[-C--:B------:R-:W-:Y:S02]  /*0bd0*/  LEA.HI R4, R0, R0.reuse, RZ, 0x1 ;  /* 0x0000000000047211 */ /* 0x080fe400078f08ff */
[CC--:B------:R-:W-:Y:S02]  /*0be0*/  LEA.HI R7, R3.reuse, R0.reuse, RZ, 0x4 ;  /* 0x0000000003077211 */ /* 0x0c0fe400078f20ff */
[CC--:B------:R-:W-:Y:S02]  /*0bf0*/  LEA.HI R6, R3.reuse, R0.reuse, RZ, 0x5 ;  /* 0x0000000003067211 */ /* 0x0c0fe400078f28ff */
[CC--:B------:R-:W-:Y:S02]  /*0c00*/  LEA.HI R5, R3.reuse, R0.reuse, RZ, 0x2 ;  /* 0x0000000003057211 */ /* 0x0c0fe400078f10ff */
[----:B------:R-:W-:Y:S01]  /*0c10*/  SHF.R.S32.HI R216, RZ, 0x4, R7 ;  /* 0x00000004ffd87819 */ /* 0x000fe20000011407 */
[----:B------:R-:W-:Y:S01]  /*0c20*/  IMAD.SHL.U32 R8, R6, 0x20, RZ ;  /* 0x0000002006087824 */ /* 0x000fe200078e00ff */
[----:B------:R-:W-:-:S02]  /*0c30*/  LEA.HI R2, R3, R0, RZ, 0x7 ;  /* 0x0000000003027211 */ /* 0x000fc400078f38ff */
[----:B------:R-:W-:Y:S02]  /*0c40*/  LEA.HI R224, R3, R0, RZ, 0x3 ;  /* 0x0000000003e07211 */ /* 0x000fe400078f18ff */
[--C-:B------:R-:W-:Y:S02]  /*0c50*/  SHF.R.S32.HI R3, RZ, 0x2, R5.reuse ;  /* 0x00000002ff037819 */ /* 0x100fe40000011405 */
[----:B------:R-:W-:Y:S02]  /*0c60*/  SHF.R.S32.HI R6, RZ, 0x1f, R5 ;  /* 0x0000001fff067819 */ /* 0x000fe40000011405 */
[C---:B------:R-:W-:Y:S02]  /*0c70*/  LOP3.LUT R9, R7.reuse, 0x3fffff0, RZ, 0xc0, !PT ;  /* 0x03fffff007097812 */ /* 0x040fe400078ec0ff */
[----:B------:R-:W-:Y:S02]  /*0c80*/  LEA.HI R7, R7, R216, RZ, 0x1 ;  /* 0x000000d807077211 */ /* 0x000fe400078f08ff */
[----:B------:R-:W-:Y:S01]  /*0c90*/  LEA.HI R6, R6, R3, RZ, 0x2 ;  /* 0x0000000306067211 */ /* 0x000fe200078f10ff */
[----:B------:R-:W-:Y:S01]  /*0ca0*/  IMAD.IADD R9, R0, 0x1, -R9 ;  /* 0x0000000100097824 */ /* 0x000fe200078e0a09 */
[----:B------:R-:W-:-:S02]  /*0cb0*/  LOP3.LUT R8, R8, 0xfffffc00, RZ, 0xc0, !PT ;  /* 0xfffffc0008087812 */ /* 0x000fc400078ec0ff */
[----:B------:R-:W-:Y:S02]  /*0cc0*/  LOP3.LUT R7, R7, 0x1ffffffe, RZ, 0xc0, !PT ;  /* 0x1ffffffe07077812 */ /* 0x000fe400078ec0ff */
[----:B------:R-:W-:Y:S01]  /*0cd0*/  SHF.R.S32.HI R191, RZ, 0x1, R4 ;  /* 0x00000001ffbf7819 */ /* 0x000fe20000011404 */
[----:B------:R-:W-:Y:S01]  /*0ce0*/  IMAD R8, R9, 0x40, R8 ;  /* 0x0000004009087824 */ /* 0x000fe200078e0208 */
[----:B------:R-:W-:Y:S01]  /*0cf0*/  LOP3.LUT R6, R6, 0xfffffffc, RZ, 0xc0, !PT ;  /* 0xfffffffc06067812 */ /* 0x000fe200078ec0ff */
[----:B------:R-:W-:Y:S01]  /*0d00*/  IMAD.IADD R7, R216, 0x1, -R7 ;  /* 0x00000001d8077824 */ /* 0x000fe200078e0a07 */
[----:B------:R-:W-:Y:S01]  /*0d10*/  LOP3.LUT R11, R5, 0xfffffffc, RZ, 0xc0, !PT ;  /* 0xfffffffc050b7812 */ /* 0x000fe200078ec0ff */
[----:B------:R-:W-:Y:S01]  /*0d20*/  VIADD R221, R191, 0x80 ;  /* 0x00000080bfdd7836 */ /* 0x000fe20000000000 */
[----:B------:R-:W-:Y:S01]  /*0d30*/  LOP3.LUT R5, R224, 0xfffffff8, RZ, 0xc0, !PT ;  /* 0xfffffff8e0057812 */ /* 0x000fe200078ec0ff */
[----:B------:R-:W-:Y:S01]  /*0d40*/  IMAD.IADD R6, R3, 0x1, -R6 ;  /* 0x0000000103067824 */ /* 0x000fe200078e0a06 */
[----:B------:R-:W-:Y:S01]  /*0d50*/  LOP3.LUT R229, R2, 0xffffff80, RZ, 0xc0, !PT ;  /* 0xffffff8002e57812 */ /* 0x000fe200078ec0ff */
[----:B------:R-:W-:Y:S01]  /*0d60*/  IMAD R3, R7, 0x8, R8 ;  /* 0x0000000807037824 */ /* 0x000fe200078e0208 */
[----:B------:R-:W-:Y:S01]  /*0d70*/  SHF.R.S32.HI R8, RZ, 0x1f, R221 ;  /* 0x0000001fff087819 */ /* 0x000fe200000114dd */
[C---:B------:R-:W-:Y:S01]  /*0d80*/  IMAD.IADD R11, R0.reuse, 0x1, -R11 ;  /* 0x00000001000b7824 */ /* 0x040fe200078e0a0b */
[CC--:B------:R-:W-:Y:S01]  /*0d90*/  LEA.HI R12, R221.reuse, R221.reuse, RZ, 0x1 ;  /* 0x000000dddd0c7211 */ /* 0x0c0fe200078f08ff */
[----:B------:R-:W-:Y:S01]  /*0da0*/  IMAD.IADD R218, R0, 0x1, -R5 ;  /* 0x0000000100da7824 */ /* 0x000fe200078e0a05 */
[----:B------:R-:W-:Y:S01]  /*0db0*/  LEA.HI R8, R8, R221, RZ, 0x3 ;  /* 0x000000dd08087211 */ /* 0x000fe200078f18ff */
[----:B------:R0:W-:Y:S01]  /*0dc0*/  STL [R1+0x18], R3 ;  /* 0x0000180301007387 */ /* 0x0001e20000100800 */
[----:B------:R-:W-:Y:S01]  /*0dd0*/  LOP3.LUT R227, R4, 0xfffffffe, RZ, 0xc0, !PT ;  /* 0xfffffffe04e37812 */ /* 0x000fe200078ec0ff */
[----:B------:R-:W-:Y:S01]  /*0de0*/  IMAD.IADD R229, R0, 0x1, -R229 ;  /* 0x0000000100e57824 */ /* 0x000fe200078e0ae5 */
[----:B------:R-:W-:Y:S01]  /*0df0*/  LOP3.LUT R10, R12, 0x3fffffe, RZ, 0xc0, !PT ;  /* 0x03fffffe0c0a7812 */ /* 0x000fe200078ec0ff */
[----:B------:R-:W-:Y:S01]  /*0e00*/  IMAD.SHL.U32 R5, R8, 0x40, RZ ;  /* 0x0000004008057824 */ /* 0x000fe200078e00ff */
[----:B------:R-:W-:Y:S01]  /*0e10*/  SHF.R.S32.HI R18, RZ, 0x7, R2 ;  /* 0x00000007ff127819 */ /* 0x000fe20000011402 */
[----:B------:R-:W-:Y:S01]  /*0e20*/  IMAD.IADD R227, R0, 0x1, -R227 ;  /* 0x0000000100e37824 */ /* 0x000fe200078e0ae3 */
[----:B------:R-:W-:Y:S01]  /*0e30*/  SHF.R.S32.HI R0, RZ, 0x1f, R4 ;  /* 0x0000001fff007819 */ /* 0x000fe20000011404 */
[----:B------:R-:W-:Y:S01]  /*0e40*/  IMAD.IADD R10, R221, 0x1, -R10 ;  /* 0x00000001dd0a7824 */ /* 0x000fe200078e0a0a */
[----:B------:R-:W-:Y:S01]  /*0e50*/  LOP3.LUT R5, R5, 0xfffffe00, RZ, 0xc0, !PT ;  /* 0xfffffe0005057812 */ /* 0x000fe200078ec0ff */
[----:B------:R-:W-:Y:S01]  /*0e60*/  IMAD.SHL.U32 R188, R227, 0x8, RZ ;  /* 0x00000008e3bc7824 */ /* 0x000fe200078e00ff */
[----:B0-----:R-:W-:Y:S01]  /*0e70*/  LEA.HI R3, R11, R11, RZ, 0x1 ;  /* 0x0000000b0b037211 */ /* 0x001fe200078f08ff */
[----:B------:R-:W-:Y:S01]  /*0e80*/  IMAD.SHL.U32 R22, R227, 0x10, RZ ;  /* 0x00000010e3167824 */ /* 0x000fe200078e00ff */
[-C--:B------:R-:W-:Y:S01]  /*0e90*/  LEA.HI R0, R0, R191.reuse, RZ, 0x3 ;  /* 0x000000bf00007211 */ /* 0x080fe200078f18ff */
[----:B------:R-:W-:Y:S01]  /*0ea0*/  IMAD R210, R10, 0x40, R5 ;  /* 0x000000400ad27824 */ /* 0x000fe200078e0205 */
[----:B------:R-:W-:Y:S01]  /*0eb0*/  LOP3.LUT R8, R3, 0x1ffffffe, RZ, 0xc0, !PT ;  /* 0x1ffffffe03087812 */ /* 0x000fe200078ec0ff */
[----:B------:R-:W-:Y:S01]  /*0ec0*/  VIADD R196, R188, 0x20 ;  /* 0x00000020bcc47836 */ /* 0x000fe20000000000 */
[----:B------:R-:W-:Y:S01]  /*0ed0*/  LOP3.LUT R0, R0, 0xfffffff8, RZ, 0xc0, !PT ;  /* 0xfffffff800007812 */ /* 0x000fe200078ec0ff */
[----:B------:R-:W-:Y:S01]  /*0ee0*/  VIADD R198, R188, 0x40 ;  /* 0x00000040bcc67836 */ /* 0x000fe20000000000 */
[----:B------:R-:W-:Y:S01]  /*0ef0*/  LEA.HI R4, R4, R191, RZ, 0x1 ;  /* 0x000000bf04047211 */ /* 0x000fe200078f08ff */
[----:B------:R-:W-:Y:S01]  /*0f00*/  IMAD.IADD R212, R11, 0x1, -R8 ;  /* 0x000000010bd47824 */ /* 0x000fe200078e0a08 */
[----:B------:R-:W-:Y:S01]  /*0f10*/  SHF.R.S32.HI R8, RZ, 0x1f, R229 ;  /* 0x0000001fff087819 */ /* 0x000fe200000114e5 */
[----:B------:R-:W-:Y:S01]  /*0f20*/  IMAD.IADD R3, R188, 0x1, R196 ;  /* 0x00000001bc037824 */ /* 0x000fe200078e02c4 */
[----:B------:R-:W-:Y:S01]  /*0f30*/  LEA.HI R2, R2, R18, RZ, 0x1 ;  /* 0x0000001202027211 */ /* 0x000fe200078f08ff */
[----:B------:R-:W-:Y:S01]  /*0f40*/  IMAD.IADD R9, R191, 0x1, -R0 ;  /* 0x00000001bf097824 */ /* 0x000fe200078e0a00 */
[-C--:B------:R-:W-:Y:S01]  /*0f50*/  LEA.HI R5, R8, R229.reuse, RZ, 0x2 ;  /* 0x000000e508057211 */ /* 0x080fe200078f10ff */
[----:B------:R-:W-:Y:S01]  /*0f60*/  IMAD.SHL.U32 R202, R6, 0x80, RZ ;  /* 0x0000008006ca7824 */ /* 0x000fe200078e00ff */
[----:B------:R-:W-:Y:S01]  /*0f70*/  SHF.R.S32.HI R14, RZ, 0x1f, R3 ;  /* 0x0000001fff0e7819 */ /* 0x000fe20000011403 */
[----:B------:R-:W-:Y:S01]  /*0f80*/  IMAD.SHL.U32 R0, R9, 0x80, RZ ;  /* 0x0000008009007824 */ /* 0x000fe200078e00ff */
[--C-:B------:R-:W-:Y:S01]  /*0f90*/  SHF.R.S32.HI R7, RZ, 0x2, R5.reuse ;  /* 0x00000002ff077819 */ /* 0x100fe20000011405 */
[----:B------:R0:W-:Y:S01]  /*0fa0*/  STL [R1+0x14], R9 ;  /* 0x0000140901007387 */ /* 0x0001e20000100800 */
[----:B------:R-:W-:Y:S01]  /*0fb0*/  SHF.R.S32.HI R10, RZ, 0x1f, R5 ;  /* 0x0000001fff0a7819 */ /* 0x000fe20000011405 */
[----:B------:R-:W-:Y:S01]  /*0fc0*/  IMAD.SHL.U32 R213, R218, 0x8, RZ ;  /* 0x00000008dad57824 */ /* 0x000fe200078e00ff */
[----:B------:R-:W-:Y:S01]  /*0fd0*/  LEA.HI R8, R8, R229, RZ, 0x5 ;  /* 0x000000e508087211 */ /* 0x000fe200078f28ff */
[----:B------:R-:W-:Y:S01]  /*0fe0*/  VIADD R197, R188, 0x10 ;  /* 0x00000010bcc57836 */ /* 0x000fe20000000000 */
[----:B------:R-:W-:Y:S01]  /*0ff0*/  LEA.HI R10, R10, R7, RZ, 0x3 ;  /* 0x000000070a0a7211 */ /* 0x000fe200078f18ff */
[----:B------:R-:W-:Y:S01]  /*1000*/  VIADD R217, R213, 0x40 ;  /* 0x00000040d5d97836 */ /* 0x000fe20000000000 */
[-C--:B------:R-:W-:Y:S01]  /*1010*/  LEA.HI R11, R14, R3.reuse, RZ, 0x4 ;  /* 0x000000030e0b7211 */ /* 0x080fe200078f20ff */
[----:B------:R-:W-:Y:S01]  /*1020*/  VIADD R199, R188, 0x30 ;  /* 0x00000030bcc77836 */ /* 0x000fe20000000000 */
[----:B------:R-:W-:Y:S01]  /*1030*/  LOP3.LUT R10, R10, 0xfffffff8, RZ, 0xc0, !PT ;  /* 0xfffffff80a0a7812 */ /* 0x000fe200078ec0ff */
[----:B0-----:R-:W-:Y:S01]  /*1040*/  IMAD.IADD R9, R188, 0x1, R198 ;  /* 0x00000001bc097824 */ /* 0x001fe200078e02c6 */
[----:B------:R-:W-:Y:S01]  /*1050*/  LEA.HI R15, R14, R3, RZ, 0x6 ;  /* 0x000000030e0f7211 */ /* 0x000fe200078f30ff */
[----:B------:R-:W-:Y:S01]  /*1060*/  VIADD R200, R188, 0x50 ;  /* 0x00000050bcc87836 */ /* 0x000fe20000000000 */
[----:B------:R-:W-:Y:S01]  /*1070*/  LOP3.LUT R3, R0, 0x380, RZ, 0xc0, !PT ;  /* 0x0000038000037812 */ /* 0x000fe200078ec0ff */
[----:B------:R-:W-:Y:S01]  /*1080*/  IMAD.IADD R7, R7, 0x1, -R10 ;  /* 0x0000000107077824 */ /* 0x000fe200078e0a0a */
[----:B------:R-:W-:Y:S01]  /*1090*/  LOP3.LUT R4, R4, 0x3fffffe, RZ, 0xc0, !PT ;  /* 0x03fffffe04047812 */ /* 0x000fe200078ec0ff */
[----:B------:R-:W-:Y:S01]  /*10a0*/  IMAD.SHL.U32 R15, R15, 0x80, RZ ;  /* 0x000000800f0f7824 */ /* 0x000fe200078e00ff */
[----:B------:R-:W-:-:S02]  /*10b0*/  SHF.R.S32.HI R8, RZ, 0x5, R8 ;  /* 0x00000005ff087819 */ /* 0x000fc40000011408 */
[----:B------:R-:W-:Y:S01]  /*10c0*/  LOP3.LUT R2, R2, 0x3fffffe, RZ, 0xc0, !PT ;  /* 0x03fffffe02027812 */ /* 0x000fe200078ec0ff */
[----:B------:R-:W-:Y:S01]  /*10d0*/  IMAD.IADD R4, R191, 0x1, -R4 ;  /* 0x00000001bf047824 */ /* 0x000fe200078e0a04 */
[----:B------:R-:W-:Y:S01]  /*10e0*/  SHF.R.U32.HI R0, RZ, 0x3, R3 ;  /* 0x00000003ff007819 */ /* 0x000fe20000011603 */
[----:B------:R-:W-:Y:S01]  /*10f0*/  IMAD R7, R8, 0x10, R7 ;  /* 0x0000001008077824 */ /* 0x000fe200078e0207 */
[----:B------:R-:W-:Y:S01]  /*1100*/  LOP3.LUT R3, R3, 0x10, R22, 0xf8, !PT ;  /* 0x0000001003037812 */ /* 0x000fe200078ef816 */
[----:B------:R-:W-:Y:S01]  /*1110*/  IMAD.IADD R2, R18, 0x1, -R2 ;  /* 0x0000000112027824 */ /* 0x000fe200078e0a02 */
[----:B------:R-:W-:Y:S01]  /*1120*/  SHF.R.S32.HI R14, RZ, 0x1f, R9 ;  /* 0x0000001fff0e7819 */ /* 0x000fe20000011409 */
[----:B------:R-:W-:Y:S01]  /*1130*/  IMAD R4, R216, 0x8, R4 ;  /* 0x00000008d8047824 */ /* 0x000fe200078e0204 */
[----:B------:R-:W-:Y:S02]  /*1140*/  LOP3.LUT R202, R202, 0x180, RZ, 0xc0, !PT ;  /* 0x00000180caca7812 */ /* 0x000fe400078ec0ff */
[----:B------:R-:W-:-:S02]  /*1150*/  CS2R R18, SRZ ;  /* 0x0000000000127805 */ /* 0x000fc4000001ff00 */
[----:B------:R-:W-:Y:S01]  /*1160*/  LOP3.LUT P0, RZ, R6, 0x2, RZ, 0xc0, !PT ;  /* 0x0000000206ff7812 */ /* 0x000fe2000780c0ff */
[----:B------:R-:W-:Y:S01]  /*1170*/  IMAD R6, R2, 0x40, R7 ;  /* 0x0000004002067824 */ /* 0x000fe200078e0207 */
[----:B------:R-:W-:Y:S01]  /*1180*/  LOP3.LUT R3, R3, R0, RZ, 0x3c, !PT ;  /* 0x0000000003037212 */ /* 0x000fe200078e3cff */
[----:B------:R-:W-:Y:S01]  /*1190*/  IMAD.SHL.U32 R208, R4, 0x40, RZ ;  /* 0x0000004004d07824 */ /* 0x000fe200078e00ff */
[-C--:B------:R-:W-:Y:S01]  /*11a0*/  LEA.HI R13, R14, R9.reuse, RZ, 0x4 ;  /* 0x000000090e0d7211 */ /* 0x080fe200078f20ff */
[----:B------:R-:W-:Y:S01]  /*11b0*/  IMAD R212, R212, 0x8, R6 ;  /* 0x00000008d4d47824 */ /* 0x000fe200078e0206 */
[----:B------:R-:W-:Y:S01]  /*11c0*/  LOP3.LUT R0, R202, 0x30, R11, 0xf8, !PT ;  /* 0x00000030ca007812 */ /* 0x000fe200078ef80b */
[----:B------:R0:W-:Y:S01]  /*11d0*/  STL [R1+0x10], R6 ;  /* 0x0000100601007387 */ /* 0x0001e20000100800 */
[----:B------:R-:W-:Y:S01]  /*11e0*/  SHF.R.U32.HI R203, RZ, 0x3, R202 ;  /* 0x00000003ffcb7819 */ /* 0x000fe200000116ca */
[----:B------:R-:W-:Y:S01]  /*11f0*/  IMAD R216, R216, 0x400, R3 ;  /* 0x00000400d8d87824 */ /* 0x000fe200078e0203 */
[----:B------:R-:W-:-:S02]  /*1200*/  LEA.HI R9, R14, R9, RZ, 0x6 ;  /* 0x000000090e097211 */ /* 0x000fc400078f30ff */
[----:B------:R-:W-:Y:S02]  /*1210*/  LOP3.LUT R15, R15, 0xffffe000, RZ, 0xc0, !PT ;  /* 0xffffe0000f0f7812 */ /* 0x000fe400078ec0ff */
[----:B------:R-:W-:Y:S01]  /*1220*/  LOP3.LUT R0, R0, R203, RZ, 0x3c, !PT ;  /* 0x000000cb00007212 */ /* 0x000fe200078e3cff */
[----:B------:R-:W-:Y:S01]  /*1230*/  IMAD.SHL.U32 R9, R9, 0x80, RZ ;  /* 0x0000008009097824 */ /* 0x000fe200078e00ff */
[----:B------:R-:W-:Y:S02]  /*1240*/  LOP3.LUT R4, R202, 0x30, R13, 0xf8, !PT ;  /* 0x00000030ca047812 */ /* 0x000fe400078ef80d */
[----:B------:R-:W-:Y:S02]  /*1250*/  IADD3 R15, R0, R208, R15 ;  /* 0x000000d0000f7210 */ /* 0x000fe40007ffe00f */
[----:B------:R-:W-:Y:S02]  /*1260*/  SHF.R.S32.HI R0, RZ, 0x1f, R213 ;  /* 0x0000001fff007819 */ /* 0x000fe400000114d5 */
[----:B------:R-:W-:Y:S01]  /*1270*/  LOP3.LUT R0, R202, 0x10, R22, 0xf8, !PT ;  /* 0x00000010ca007812 */ /* 0x000fe200078ef816 */
[----:B------:R-:W-:Y:S01]  /*1280*/  IMAD.IADD R236, R16, 0x1, R15 ;  /* 0x0000000110ec7824 */ /* 0x000fe200078e020f */
[----:B------:R-:W-:-:S02]  /*1290*/  LOP3.LUT R9, R9, 0xffffe000, RZ, 0xc0, !PT ;  /* 0xffffe00009097812 */ /* 0x000fc400078ec0ff */
[-C--:B------:R-:W-:Y:S02]  /*12a0*/  LOP3.LUT R4, R4, R203.reuse, RZ, 0x3c, !PT ;  /* 0x000000cb04047212 */ /* 0x080fe400078e3cff */
[----:B------:R-:W-:Y:S02]  /*12b0*/  SHF.R.S32.HI R3, RZ, 0x1f, R217 ;  /* 0x0000001fff037819 */ /* 0x000fe400000114d9 */
[----:B------:R-:W-:Y:S02]  /*12c0*/  SHF.R.S32.HI R12, RZ, 0x1, R12 ;  /* 0x00000001ff0c7819 */ /* 0x000fe4000001140c */
[----:B------:R-:W-:Y:S02]  /*12d0*/  LOP3.LUT R3, R0, R203, RZ, 0x3c, !PT ;  /* 0x000000cb00037212 */ /* 0x000fe400078e3cff */
[----:B------:R-:W-:Y:S01]  /*12e0*/  IADD3 R9, R4, R208, R9 ;  /* 0x000000d004097210 */ /* 0x000fe20007ffe009 */
[----:B------:R-:W-:Y:S01]  /*12f0*/  IMAD.SHL.U32 R12, R12, 0x80, RZ ;  /* 0x000000800c0c7824 */ /* 0x000fe200078e00ff */
[----:B------:R-:W-:Y:S01]  /*1300*/  LOP3.LUT R4, R202, 0x30, R22, 0xf8, !PT ;  /* 0x00000030ca047812 */ /* 0x000fe200078ef816 */
[----:B------:R-:W-:Y:S01]  /*1310*/  IMAD.IADD R214, R208, 0x1, R3 ;  /* 0x00000001d0d67824 */ /* 0x000fe200078e0203 */
[----:B------:R-:W-:Y:S01]  /*1320*/  SEL R223, R223, 0xffffffe0, !P0 ;  /* 0xffffffe0dfdf7807 */ /* 0x000fe20004000000 */
[----:B------:R-:W-:Y:S01]  /*1330*/  IMAD.IADD R235, R16, 0x1, R9 ;  /* 0x0000000110eb7824 */ /* 0x000fe200078e0209 */
[----:B------:R-:W-:-:S02]  /*1340*/  LOP3.LUT R2, R5, 0x7ffffffc, RZ, 0xc0, !PT ;  /* 0x7ffffffc05027812 */ /* 0x000fc400078ec0ff */
[----:B------:R-:W-:Y:S01]  /*1350*/  LOP3.LUT R237, R4, R203, RZ, 0x3c, !PT ;  /* 0x000000cb04ed7212 */ /* 0x000fe200078e3cff */
[----:B------:R-:W-:Y:S01]  /*1360*/  IMAD.IADD R215, R223, 0x1, R214 ;  /* 0x00000001dfd77824 */ /* 0x000fe200078e02d6 */
[----:B------:R-:W-:Y:S01]  /*1370*/  SHF.R.S32.HI R224, RZ, 0x3, R224 ;  /* 0x00000003ffe07819 */ /* 0x000fe200000114e0 */
[----:B------:R-:W-:Y:S01]  /*1380*/  IMAD.IADD R211, R229, 0x1, -R2 ;  /* 0x00000001e5d37824 */ /* 0x000fe200078e0a02 */
[----:B------:R-:W-:Y:S02]  /*1390*/  SHF.R.S32.HI R222, RZ, 0x1f, R191 ;  /* 0x0000001fffde7819 */ /* 0x000fe400000114bf */
[----:B------:R-:W-:Y:S02]  /*13a0*/  SHF.R.S32.HI R234, RZ, 0x1f, R197 ;  /* 0x0000001fffea7819 */ /* 0x000fe400000114c5 */
[----:B------:R-:W-:Y:S02]  /*13b0*/  SHF.R.S32.HI R233, RZ, 0x1f, R196 ;  /* 0x0000001fffe97819 */ /* 0x000fe400000114c4 */
[----:B------:R-:W-:-:S02]  /*13c0*/  SHF.R.S32.HI R232, RZ, 0x1f, R199 ;  /* 0x0000001fffe87819 */ /* 0x000fc400000114c7 */
[----:B------:R-:W-:Y:S02]  /*13d0*/  SHF.R.S32.HI R231, RZ, 0x1f, R198 ;  /* 0x0000001fffe77819 */ /* 0x000fe400000114c6 */
[----:B------:R-:W-:Y:S02]  /*13e0*/  SHF.R.S32.HI R230, RZ, 0x1f, R200 ;  /* 0x0000001fffe67819 */ /* 0x000fe400000114c8 */
[----:B------:R-:W-:Y:S02]  /*13f0*/  LOP3.LUT R209, R12, 0x180, RZ, 0xc0, !PT ;  /* 0x000001800cd17812 */ /* 0x000fe400078ec0ff */
[----:B------:R-:W-:Y:S02]  /*1400*/  SHF.R.S32.HI R226, RZ, 0x4, R11 ;  /* 0x00000004ffe27819 */ /* 0x000fe4000001140b */
[----:B------:R-:W-:Y:S02]  /*1410*/  SHF.R.S32.HI R228, RZ, 0x4, R13 ;  /* 0x00000004ffe47819 */ /* 0x000fe4000001140d */
[----:B------:R-:W-:-:S02]  /*1420*/  IADD3 R237, R16, R208, R237 ;  /* 0x000000d010ed7210 */ /* 0x000fc40007ffe0ed */
[----:B0-----:R-:W-:-:S07]  /*1430*/  IADD3 R223, R223, UR52, R214 ;  /* 0x00000034dfdf7c10 */ /* 0x001fce000fffe0d6 */
.L_x_1692:
[----:B------:R-:W-:Y:S05]  /*1440*/  YIELD ;  /* 0x0000000000007946 */ /* 0x000fea0003800000 */
[----:B------:R-:W-:Y:S01]  /*1450*/  ULDC.64 UR4, c[0x0][0xa28] ;  /* 0x00028a0000047ab9 */ /* 0x000fe20000000a00 */
[----:B0-2---:R-:W0:Y:S01]  /*1460*/  LDC.64 R4, c[0x0][0xa08] ;  /* 0x00028200ff047b82 */ /* 0x005e220000000a00 */
[----:B------:R-:W-:Y:S01]  /*1470*/  ISETP.NE.U32.AND P1, PT, RZ, UR4, PT ;  /* 0x00000004ff007c0c */ /* 0x000fe2000bf25070 */
[----:B------:R-:W-:Y:S02]  /*1480*/  IMAD.MOV.U32 R26, RZ, RZ, RZ ;  /* 0x000000ffff1a7224 */ /* 0x000fe400078e00ff */
[----:B------:R-:W-:Y:S01]  /*1490*/  IMAD.MOV.U32 R0, RZ, RZ, RZ ;  /* 0x000000ffff007224 */ /* 0x000fe200078e00ff */
[----:B------:R-:W-:Y:S01]  /*14a0*/  ISETP.NE.AND.EX P1, PT, RZ, UR5, PT, P1 ;  /* 0x00000005ff007c0c */ /* 0x000fe2000bf25310 */
[----:B------:R-:W-:-:S02]  /*14b0*/  ULDC.64 UR4, c[0x0][0xa18] ;  /* 0x0002860000047ab9 */ /* 0x000fc40000000a00 */
[----:B------:R-:W-:-:S04]  /*14c0*/  ISETP.NE.U32.AND P2, PT, RZ, UR4, PT ;  /* 0x00000004ff007c0c */ /* 0x000fc8000bf45070 */
[----:B------:R-:W-:Y:S01]  /*14d0*/  ISETP.NE.AND.EX P2, PT, RZ, UR5, PT, P2 ;  /* 0x00000005ff007c0c */ /* 0x000fe2000bf45320 */
[----:B------:R-:W-:Y:S02]  /*14e0*/  ULDC.64 UR4, c[0x0][0xa08] ;  /* 0x0002820000047ab9 */ /* 0x000fe40000000a00 */
[----:B------:R-:W-:-:S03]  /*14f0*/  ISETP.NE.U32.AND P0, PT, RZ, UR4, PT ;  /* 0x00000004ff007c0c */ /* 0x000fc6000bf05070 */
[----:B----4-:R-:W1:Y:S01]  /*1500*/  @P1 LDC.64 R2, c[0x0][0xa28] ;  /* 0x00028a00ff021b82 */ /* 0x010e620000000a00 */
[----:B------:R-:W-:Y:S01]  /*1510*/  ISETP.NE.AND.EX P0, PT, RZ, UR5, PT, P0 ;  /* 0x00000005ff007c0c */ /* 0x000fe2000bf05300 */
[----:B0-----:R-:W-:-:S06]  /*1520*/  IMAD.WIDE R8, R207, 0x4, R4 ;  /* 0x00000004cf087825 */ /* 0x001fcc00078e0204 */
[----:B------:R-:W0:Y:S01]  /*1530*/  @P2 LDC.64 R6, c[0x0][0xa18] ;  /* 0x00028600ff062b82 */ /* 0x000e220000000a00 */
[----:B------:R-:W-:Y:S02]  /*1540*/  ULDC UR4, c[0x0][0x288] ;  /* 0x0000a20000047ab9 */ /* 0x000fe40000000800 */
[----:B------:R-:W-:Y:S01]  /*1550*/  IMAD.U32 R192, RZ, RZ, UR4 ;  /* 0x00000004ffc07e24 */ /* 0x000fe2000f8e00ff */
[----:B------:R-:W-:Y:S02]  /*1560*/  ULDC.64 UR4, c[0x0][0x418] ;  /* 0x0001060000047ab9 */ /* 0x000fe40000000a00 */
[----:B------:R-:W5:Y:S01]  /*1570*/  @P0 LDG.E R26, desc[UR60][R8.64] ;  /* 0x0000003c081a0981 */ /* 0x000f62000c1e1900 */
[----:B-1----:R-:W-:-:S04]  /*1580*/  @P1 IMAD.WIDE R2, R207, 0x4, R2 ;  /* 0x00000004cf021825 */ /* 0x002fc800078e0202 */
[----:B0-----:R-:W-:Y:S01]  /*1590*/  @P2 IMAD.WIDE R4, R207, 0x4, R6 ;  /* 0x00000004cf042825 */ /* 0x001fe200078e0206 */
[----:B------:R-:W-:Y:S01]  /*15a0*/  UISETP.NE.U32.AND UP0, UPT, UR4, URZ, UPT ;  /* 0x0000003f0400728c */ /* 0x000fe2000bf05070 */
[----:B------:R0:W5:Y:S02]  /*15b0*/  @P1 LDG.E R0, desc[UR60][R2.64] ;  /* 0x0000003c02001981 */ /* 0x000164000c1e1900 */
[----:B------:R-:W-:Y:S02]  /*15c0*/  ULDC UR4, c[0x0][0x424] ;  /* 0x0001090000047ab9 */ /* 0x000fe40000000800 */
[----:B------:R1:W5:Y:S01]  /*15d0*/  @P2 LDG.E R192, desc[UR60][R4.64] ;  /* 0x0000003c04c02981 */ /* 0x000362000c1e1900 */
[----:B------:R-:W-:-:S03]  /*15e0*/  UISETP.NE.AND.EX UP0, UPT, UR5, URZ, UPT, UP0 ;  /* 0x0000003f0500728c */ /* 0x000fc6000bf05300 */
[----:B------:R-:W-:Y:S01]  /*15f0*/  ULDC UR5, c[0x0][0x2f0] ;  /* 0x0000bc0000057ab9 */ /* 0x000fe20000000800 */
[----:B------:R-:W-:-:S04]  /*1600*/  USEL UR4, UR4, 0x1, UP0 ;  /* 0x0000000104047887 */ /* 0x000fc80008000000 */
[----:B------:R-:W-:-:S03]  /*1610*/  UIMAD UR4, UR4, UR5, URZ ;  /* 0x00000005040472a4 */ /* 0x000fc6000f8e023f */
[----:B------:R-:W-:Y:S02]  /*1620*/  ULDC UR5, c[0x0][0x348] ;  /* 0x0000d20000057ab9 */ /* 0x000fe40000000800 */
[----:B0-----:R-:W-:Y:S02]  /*1630*/  IMAD.U32 R2, RZ, RZ, UR5 ;  /* 0x00000005ff027e24 */ /* 0x001fe4000f8e00ff */
[----:B------:R-:W-:Y:S01]  /*1640*/  IMAD.U32 R25, RZ, RZ, UR4 ;  /* 0x00000004ff197e24 */ /* 0x000fe2000f8e00ff */
[----:B-1-3--:R-:W-:Y:S06]  /*1650*/  @P2 BRA `(.L_x_1430) ;  /* 0x0000000000242947 */ /* 0x00afec0003800000 */
        /* <DEDUP_REMOVED lines=9> */
.L_x_1430:
[----:B------:R-:W-:Y:S01]  /*16f0*/  ULDC.64 UR4, c[0x0][0xa20] ;  /* 0x0002880000047ab9 */ /* 0x000fe20000000a00 */
[----:B------:R-:W-:Y:S01]  /*1700*/  IMAD.MOV.U32 R219, RZ, RZ, R206 ;  /* 0x000000ffffdb7224 */ /* 0x000fe200078e00ce */
[----:B------:R-:W-:Y:S01]  /*1710*/  ISETP.NE.U32.AND P1, PT, RZ, UR4, PT ;  /* 0x00000004ff007c0c */ /* 0x000fe2000bf25070 */
[----:B------:R-:W-:-:S03]  /*1720*/  IMAD.MOV.U32 R220, RZ, RZ, R207 ;  /* 0x000000ffffdc7224 */ /* 0x000fc600078e00cf */
[----:B------:R-:W-:-:S13]  /*1730*/  ISETP.NE.AND.EX P1, PT, RZ, UR5, PT, P1 ;  /* 0x00000005ff007c0c */ /* 0x000fda000bf25310 */
[----:B------:R-:W-:Y:S05]  /*1740*/  @!P1 BRA `(.L_x_1431) ;  /* 0x0000000000109947 */ /* 0x000fea0003800000 */
[----:B------:R-:W0:Y:S02]  /*1750*/  LDC.64 R4, c[0x0][0xa20] ;  /* 0x00028800ff047b82 */ /* 0x000e240000000a00 */
[----:B0-----:R-:W-:-:S05]  /*1760*/  IMAD.WIDE R4, R207, 0x4, R4 ;  /* 0x00000004cf047825 */ /* 0x001fca00078e0204 */
[----:B------:R0:W5:Y:S01]  /*1770*/  LDG.E R25, desc[UR60][R4.64] ;  /* 0x0000003c04197981 */ /* 0x000162000c1e1900 */
[----:B------:R-:W-:Y:S05]  /*1780*/  BRA `(.L_x_1432) ;  /* 0x0000000000107947 */ /* 0x000fea0003800000 */
.L_x_1431:
[----:B------:R-:W-:Y:S05]  /*1790*/  @!P0 BRA `(.L_x_1432) ;  /* 0x00000000000c8947 */ /* 0x000fea0003800000 */
[----:B------:R-:W2:Y:S04]  /*17a0*/  LDG.E R4, desc[UR60][R8.64] ;  /* 0x0000003c08047981 */ /* 0x000ea8000c1e1900 */
[----:B------:R-:W2:Y:S02]  /*17b0*/  LDG.E R25, desc[UR60][R8.64+0x4] ;  /* 0x0000043c08197981 */ /* 0x000ea4000c1e1900 */
[----:B--2---:R-:W-:-:S07]  /*17c0*/  IMAD.IADD R25, R25, 0x1, -R4 ;  /* 0x0000000119197824 */ /* 0x004fce00078e0a04 */
.L_x_1432:
[----:B------:R-:W-:Y:S01]  /*17d0*/  ULDC.64 UR4, c[0x0][0xa10] ;  /* 0x0002840000047ab9 */ /* 0x000fe20000000a00 */
[----:B------:R-:W1:Y:S01]  /*17e0*/  LDC R9, c[0x0][0x448] ;  /* 0x00011200ff097b82 */ /* 0x000e620000000800 */
[----:B------:R-:W-:-:S04]  /*17f0*/  ISETP.NE.U32.AND P0, PT, RZ, UR4, PT ;  /* 0x00000004ff007c0c */ /* 0x000fc8000bf05070 */
[----:B------:R-:W-:Y:S01]  /*1800*/  ISETP.NE.AND.EX P0, PT, RZ, UR5, PT, P0 ;  /* 0x00000005ff007c0c */ /* 0x000fe2000bf05300 */
[----:B------:R-:W-:Y:S02]  /*1810*/  ULDC.64 UR4, c[0x0][0xa30] ;  /* 0x00028c0000047ab9 */ /* 0x000fe40000000a00 */
[----:B------:R-:W-:Y:S01]  /*1820*/  ISETP.NE.U32.AND P1, PT, RZ, UR4, PT ;  /* 0x00000004ff007c0c */ /* 0x000fe2000bf25070 */
[----:B-----5:R-:W-:Y:S01]  /*1830*/  IMAD.MOV.U32 R144, RZ, RZ, R25 ;  /* 0x000000ffff907224 */ /* 0x020fe200078e0019 */
[----:B------:R-:W2:Y:S02]  /*1840*/  LDC.64 R12, c[0x0][0x9e0] ;  /* 0x00027800ff0c7b82 */ /* 0x000ea40000000a00 */
[----:B------:R-:W-:-:S06]  /*1850*/  ISETP.NE.AND.EX P1, PT, RZ, UR5, PT, P1 ;  /* 0x00000005ff007c0c */ /* 0x000fcc000bf25310 */
[----:B0-----:R-:W0:Y:S08]  /*1860*/  @P0 LDC.64 R4, c[0x0][0xa10] ;  /* 0x00028400ff040b82 */ /* 0x001e300000000a00 */
[----:B------:R-:W3:Y:S01]  /*1870*/  @P1 LDC.64 R6, c[0x0][0xa30] ;  /* 0x00028c00ff061b82 */ /* 0x000ee20000000a00 */
[----:B0-----:R-:W-:-:S05]  /*1880*/  @P0 IMAD.WIDE R4, R207, 0x4, R4 ;  /* 0x00000004cf040825 */ /* 0x001fca00078e0204 */
[----:B------:R-:W4:Y:S04]  /*1890*/  @P0 LDG.E R3, desc[UR60][R4.64] ;  /* 0x0000003c04030981 */ /* 0x000f28000c1e1900 */
[----:B------:R-:W4:Y:S01]  /*18a0*/  @P0 LDG.E R8, desc[UR60][R4.64+0x4] ;  /* 0x0000043c04080981 */ /* 0x000f22000c1e1900 */
[----:B---3--:R-:W-:-:S05]  /*18b0*/  @P1 IMAD.WIDE R6, R207, 0x4, R6 ;  /* 0x00000004cf061825 */ /* 0x008fca00078e0206 */
[----:B------:R0:W5:Y:S01]  /*18c0*/  @P1 LDG.E R144, desc[UR60][R6.64] ;  /* 0x0000003c06901981 */ /* 0x000162000c1e1900 */
[----:B-1----:R-:W-:Y:S01]  /*18d0*/  ISETP.NE.AND P1, PT, R9, 0x1, PT ;  /* 0x000000010900780c */ /* 0x002fe20003f25270 */
[----:B------:R-:W-:Y:S01]  /*18e0*/  IMAD.SHL.U32 R201, R205, 0x80, RZ ;  /* 0x00000080cdc97824 */ /* 0x000fe200078e00ff */
[----:B--2---:R-:W-:Y:S01]  /*18f0*/  ISETP.GE.AND P2, PT, R13, 0x1, PT ;  /* 0x000000010d00780c */ /* 0x004fe20003f46270 */
[----:B------:R-:W-:-:S10]  /*1900*/  IMAD.IADD R11, R25, 0x1, -R0 ;  /* 0x00000001190b7824 */ /* 0x000fd400078e0a00 */
[----:B------:R-:W1:Y:S08]  /*1910*/  @P1 LDC R10, c[0x0][0x44c] ;  /* 0x00011300ff0a1b82 */ /* 0x000e700000000800 */
[----:B------:R-:W2:Y:S01]  /*1920*/  @P1 LDC R9, c[0x0][0x450] ;  /* 0x00011400ff091b82 */ /* 0x000ea20000000800 */
[----:B----4-:R-:W-:Y:S02]  /*1930*/  @P0 IMAD.IADD R2, R8, 0x1, -R3 ;  /* 0x0000000108020824 */ /* 0x010fe400078e0a03 */
[----:B------:R-:W-:-:S02]  /*1940*/  VIADD R3, R201, 0x7f ;  /* 0x0000007fc9037836 */ /* 0x000fc40000000000 */
[----:B------:R-:W-:Y:S02]  /*1950*/  IMAD.IADD R193, R11, 0x1, R2 ;  /* 0x000000010bc17824 */ /* 0x000fe400078e0202 */
[----:B-1----:R-:W-:-:S03]  /*1960*/  @P1 IMAD.HI.U32 R4, R3, R10, RZ ;  /* 0x0000000a03041227 */ /* 0x002fc600078e00ff */
[C---:B------:R-:W-:Y:S01]  /*1970*/  IADD3 R162, R193.reuse, 0x1, -R192 ;  /* 0x00000001c1a27810 */ /* 0x040fe20007ffe8c0 */
[----:B------:R-:W-:Y:S01]  /*1980*/  VIADD R0, R193, 0x9f ;  /* 0x0000009fc1007836 */ /* 0x000fe20000000000 */
[----:B--2---:R-:W-:-:S03]  /*1990*/  @P1 SHF.R.U32.HI R3, RZ, R9, R4 ;  /* 0x00000009ff031219 */ /* 0x004fc60000011604 */
[----:B------:R-:W-:-:S04]  /*19a0*/  IMAD.HI R0, R0, 0x66666667, RZ ;  /* 0x6666666700007827 */ /* 0x000fc800078e02ff */
[----:B0-----:R-:W-:Y:S01]  /*19b0*/  IMAD.IADD R7, R162, 0x1, R3 ;  /* 0x00000001a2077824 */ /* 0x001fe200078e0203 */
[----:B------:R-:W-:-:S04]  /*19c0*/  SHF.R.U32.HI R163, RZ, 0x1f, R0 ;  /* 0x0000001fffa37819 */ /* 0x000fc80000011600 */
[----:B------:R-:W-:Y:S01]  /*19d0*/  LEA.HI.SX32 R163, R0, R163, 0x1a ;  /* 0x000000a300a37211 */ /* 0x000fe200078fd2ff */
[----:B------:R-:W-:Y:S01]  /*19e0*/  IMAD.IADD R0, R7, 0x1, R12 ;  /* 0x0000000107007824 */ /* 0x000fe200078e020c */
[----:B------:R-:W-:Y:S06]  /*19f0*/  @!P2 BRA `(.L_x_1433) ;  /* 0x000000000048a947 */ /* 0x000fec0003800000 */
[C---:B------:R-:W-:Y:S01]  /*1a00*/  ISETP.GT.AND P0, PT, R7.reuse, RZ, PT ;  /* 0x000000ff0700720c */ /* 0x040fe20003f04270 */
[----:B------:R-:W-:Y:S01]  /*1a10*/  BSSY B0, `(.L_x_1434) ;  /* 0x000000e000007945 */ /* 0x000fe20003800000 */
[----:B------:R-:W-:-:S11]  /*1a20*/  VIADD R3, R7, 0xffffffff ;  /* 0xffffffff07037836 */ /* 0x000fd60000000000 */
        /* <DEDUP_REMOVED lines=8> */
.L_x_1435:
[----:B------:R-:W-:-:S13]  /*1ab0*/  ISETP.NE.AND P0, PT, R13, 0x1, PT ;  /* 0x000000010d00780c */ /* 0x000fda0003f05270 */
[----:B------:R-:W0:Y:S02]  /*1ac0*/  @P0 LDC.64 R4, c[0x0][0x9e8] ;  /* 0x00027a00ff040b82 */ /* 0x000e240000000a00 */
[----:B0-----:R-:W-:-:S05]  /*1ad0*/  @P0 IMAD.HI.U32 R4, R3, R4, RZ ;  /* 0x0000000403040227 */ /* 0x001fca00078e00ff */
[----:B------:R-:W-:-:S07]  /*1ae0*/  @P0 SHF.R.U32.HI R3, RZ, R5, R4 ;  /* 0x00000005ff030219 */ /* 0x000fce0000011604 */
.L_x_1436:
[----:B------:R-:W-:Y:S05]  /*1af0*/  BSYNC B0 ;  /* 0x0000000000007941 */ /* 0x000fea0003800000 */
.L_x_1434:
[----:B------:R-:W-:-:S05]  /*1b00*/  IMAD R3, R3, R13, R13 ;  /* 0x0000000d03037224 */ /* 0x000fca00078e020d */
[----:B------:R-:W-:-:S07]  /*1b10*/  VIMNMX R0, R0, R3, PT ;  /* 0x0000000300007248 */ /* 0x000fce0003fe0100 */
.L_x_1433:
[----:B------:R-:W0:Y:S01]  /*1b20*/  @P1 LDC R4, c[0x0][0x44c] ;  /* 0x00011300ff041b82 */ /* 0x000e220000000800 */
[----:B------:R-:W-:Y:S01]  /*1b30*/  IMAD.MOV.U32 R3, RZ, RZ, R201 ;  /* 0x000000ffff037224 */ /* 0x000fe200078e00c9 */
[----:B------:R-:W-:Y:S01]  /*1b40*/  ULDC UR4, c[0x0][0x9dc] ;  /* 0x0002770000047ab9 */ /* 0x000fe20000000800 */
[----:B------:R-:W-:-:S05]  /*1b50*/  IMAD.IADD R156, R193, 0x1, -R192 ;  /* 0x00000001c19c7824 */ /* 0x000fca00078e0ac0 */
[----:B------:R-:W1:Y:S01]  /*1b60*/  @P1 LDC R5, c[0x0][0x450] ;  /* 0x00011400ff051b82 */ /* 0x000e620000000800 */
[----:B0-----:R-:W-:-:S05]  /*1b70*/  @P1 IMAD.HI.U32 R4, R201, R4, RZ ;  /* 0x00000004c9041227 */ /* 0x001fca00078e00ff */
[----:B-1----:R-:W-:-:S05]  /*1b80*/  @P1 SHF.R.U32.HI R3, RZ, R5, R4 ;  /* 0x00000005ff031219 */ /* 0x002fca0000011604 */
[----:B------:R-:W-:-:S04]  /*1b90*/  IMAD.IADD R3, R156, 0x1, R3 ;  /* 0x000000019c037824 */ /* 0x000fc800078e0203 */
[----:B------:R-:W-:Y:S01]  /*1ba0*/  VIADD R4, R3, -UR4 ;  /* 0x8000000403047c36 */ /* 0x000fe20008000000 */
[----:B------:R-:W-:Y:S06]  /*1bb0*/  @!P2 BRA `(.L_x_1437) ;  /* 0x000000000044a947 */ /* 0x000fec0003800000 */
[----:B------:R-:W-:Y:S01]  /*1bc0*/  ISETP.GT.AND P0, PT, R3, -0x1, PT ;  /* 0xffffffff0300780c */ /* 0x000fe20003f04270 */
[----:B------:R-:W-:-:S12]  /*1bd0*/  BSSY B0, `(.L_x_1438) ;  /* 0x000000d000007945 */ /* 0x000fd80003800000 */
        /* <DEDUP_REMOVED lines=8> */
.L_x_1439:
[----:B------:R-:W-:-:S13]  /*1c60*/  ISETP.NE.AND P0, PT, R13, 0x1, PT ;  /* 0x000000010d00780c */ /* 0x000fda0003f05270 */
[----:B------:R-:W0:Y:S02]  /*1c70*/  @P0 LDC.64 R6, c[0x0][0x9e8] ;  /* 0x00027a00ff060b82 */ /* 0x000e240000000a00 */
[----:B0-----:R-:W-:-:S05]  /*1c80*/  @P0 IMAD.HI.U32 R6, R3, R6, RZ ;  /* 0x0000000603060227 */ /* 0x001fca00078e00ff */
[----:B------:R-:W-:-:S07]  /*1c90*/  @P0 SHF.R.U32.HI R3, RZ, R7, R6 ;  /* 0x00000007ff030219 */ /* 0x000fce0000011606 */
.L_x_1440:
[----:B------:R-:W-:Y:S05]  /*1ca0*/  BSYNC B0 ;  /* 0x0000000000007941 */ /* 0x000fea0003800000 */
.L_x_1438:
[----:B------:R-:W-:-:S05]  /*1cb0*/  IMAD R3, R3, R13, RZ ;  /* 0x0000000d03037224 */ /* 0x000fca00078e02ff */
[----:B------:R-:W-:-:S07]  /*1cc0*/  VIMNMX R4, R4, R3, !PT ;  /* 0x0000000304047248 */ /* 0x000fce0007fe0100 */
.L_x_1437:
[----:B------:R-:W-:Y:S02]  /*1cd0*/  VIADD R0, R0, 0x9f ;  /* 0x0000009f00007836 */ /* 0x000fe40000000000 */
[----:B------:R-:W-:-:S04]  /*1ce0*/  IMAD.HI R4, R4, 0x66666667, RZ ;  /* 0x6666666704047827 */ /* 0x000fc800078e02ff */
[----:B------:R-:W-:Y:S01]  /*1cf0*/  IMAD.HI R0, R0, 0x66666667, RZ ;  /* 0x6666666700007827 */ /* 0x000fe200078e02ff */
[----:B------:R-:W-:-:S04]  /*1d00*/  SHF.R.U32.HI R5, RZ, 0x1f, R4 ;  /* 0x0000001fff057819 */ /* 0x000fc80000011604 */
[----:B------:R-:W-:Y:S02]  /*1d10*/  SHF.R.U32.HI R3, RZ, 0x1f, R0 ;  /* 0x0000001fff037819 */ /* 0x000fe40000011600 */
[----:B------:R-:W-:Y:S02]  /*1d20*/  LEA.HI.SX32 R5, R4, R5, 0x1a ;  /* 0x0000000504057211 */ /* 0x000fe400078fd2ff */
[----:B------:R-:W-:Y:S02]  /*1d30*/  LEA.HI.SX32 R0, R0, R3, 0x1a ;  /* 0x0000000300007211 */ /* 0x000fe400078fd2ff */
[----:B------:R-:W-:Y:S02]  /*1d40*/  VIMNMX R5, RZ, R5, !PT ;  /* 0x00000005ff057248 */ /* 0x000fe40007fe0100 */
[----:B------:R-:W-:-:S03]  /*1d50*/  VIMNMX R0, R163, R0, PT ;  /* 0x00000000a3007248 */ /* 0x000fc60003fe0100 */
[--C-:B------:R-:W-:Y:S02]  /*1d60*/  IMAD R5, R5, 0xa0, -R11.reuse ;  /* 0x000000a005057824 */ /* 0x100fe400078e0a0b */
[----:B------:R-:W-:-:S03]  /*1d70*/  IMAD R3, R0, 0xa0, -R11 ;  /* 0x000000a000037824 */ /* 0x000fc600078e0a0b */
[----:B------:R-:W-:Y:S02]  /*1d80*/  VIMNMX R5, RZ, R5, !PT ;  /* 0x00000005ff057248 */ /* 0x000fe40007fe0100 */
[----:B------:R-:W-:-:S03]  /*1d90*/  VIMNMX R0, R3, R2, PT ;  /* 0x0000000203007248 */ /* 0x000fc60003fe0100 */
[----:B------:R-:W-:Y:S01]  /*1da0*/  IMAD.WIDE.U32 R122, R5, -0x33333333, RZ ;  /* 0xcccccccd057a7825 */ /* 0x000fe200078e00ff */
[----:B------:R-:W-:-:S04]  /*1db0*/  ISETP.GT.AND P0, PT, R0, R5, PT ;  /* 0x000000050000720c */ /* 0x000fc80003f04270 */
[----:B------:R-:W-:-:S05]  /*1dc0*/  SHF.R.U32.HI R122, RZ, 0x7, R123 ;  /* 0x00000007ff7a7819 */ /* 0x000fca000001167b */
[----:B------:R-:W-:-:S04]  /*1dd0*/  IMAD.MOV.U32 R24, RZ, RZ, R122 ;  /* 0x000000ffff187224 */ /* 0x000fc800078e007a */
[----:B------:R-:W-:-:S04]  /*1de0*/  @P0 VIADD R0, R0, 0x9f ;  /* 0x0000009f00000836 */ /* 0x000fc80000000000 */
[----:B------:R-:W-:-:S05]  /*1df0*/  @P0 IMAD.HI R0, R0, 0x66666667, RZ ;  /* 0x6666666700000827 */ /* 0x000fca00078e02ff */
[----:B------:R-:W-:-:S04]  /*1e00*/  @P0 SHF.R.U32.HI R3, RZ, 0x1f, R0 ;  /* 0x0000001fff030819 */ /* 0x000fc80000011600 */
[----:B------:R-:W-:Y:S02]  /*1e10*/  @P0 LEA.HI.SX32 R24, R0, R3, 0x1a ;  /* 0x0000000300180211 */ /* 0x000fe400078fd2ff */
[----:B------:R-:W-:Y:S02]  /*1e20*/  PLOP3.LUT P0, PT, PT, PT, PT, 0x80, 0x0 ;  /* 0x000000000000781c */ /* 0x000fe40003f0f070 */
[----:B------:R-:W-:-:S13]  /*1e30*/  ISETP.GT.AND P1, PT, R24, R122, PT ;  /* 0x0000007a1800720c */ /* 0x000fda0003f24270 */
[----:B------:R-:W-:Y:S05]  /*1e40*/  @!P1 BRA `(.L_x_1441) ;  /* 0x000000dc00f89947 */ /* 0x000fea0003800000 */
[----:B------:R-:W-:Y:S01]  /*1e50*/  VIADD R0, R16, 0x1a400 ;  /* 0x0001a40010007836 */ /* 0x000fe20000000000 */
[----:B------:R-:W-:Y:S04]  /*1e60*/  BSSY B6, `(.L_x_1442) ;  /* 0x0000013000067945 */ /* 0x000fe80003800000 */
        /* <DEDUP_REMOVED lines=18> */
.L_x_1443:
[----:B------:R-:W-:Y:S05]  /*1f90*/  BSYNC B6 ;  /* 0x0000000000067941 */ /* 0x000fea0003800000 */
.L_x_1442:
        /* <DEDUP_REMOVED lines=20> */
.L_x_1445:
[----:B------:R-:W-:Y:S05]  /*20e0*/  BSYNC B6 ;  /* 0x0000000000067941 */ /* 0x000fea0003800000 */
.L_x_1444:
[----:B------:R-:W-:Y:S01]  /*20f0*/  ULDC.64 UR4, c[0x0][0x9f8] ;  /* 0x00027e0000047ab9 */ /* 0x000fe20000000a00 */
[----:B------:R-:W-:Y:S01]  /*2100*/  IMAD.MOV.U32 R0, RZ, RZ, R207 ;  /* 0x000000ffff007224 */ /* 0x000fe200078e00cf */
[----:B------:R-:W-:Y:S01]  /*2110*/  ISETP.NE.U32.AND P0, PT, RZ, UR4, PT ;  /* 0x00000004ff007c0c */ /* 0x000fe2000bf05070 */
[----:B------:R-:W2:Y:S01]  /*2120*/  LDL.LU R15, [R1] ;  /* 0x00000000010f7983 */ /* 0x000ea20000300800 */
[----:B------:R-:W0:Y:S01]  /*2130*/  LDC.64 R114, c[0x0][0x300] ;  /* 0x0000c000ff727b82 */ /* 0x000e220000000a00 */
[----:B------:R-:W-:Y:S01]  /*2140*/  IMAD.IADD R26, R26, 0x1, R25 ;  /* 0x000000011a1a7824 */ /* 0x000fe200078e0219 */
[----:B------:R-:W-:Y:S01]  /*2150*/  ISETP.NE.AND.EX P0, PT, RZ, UR5, PT, P0 ;  /* 0x00000005ff007c0c */ /* 0x000fe2000bf05300 */
[----:B------:R-:W3:Y:S01]  /*2160*/  LDL R21, [R1+0x14] ;  /* 0x0000140001157983 */ /* 0x000ee20000100800 */
[----:B------:R-:W-:Y:S01]  /*2170*/  ULDC.64 UR4, c[0x0][0x308] ;  /* 0x0000c20000047ab9 */ /* 0x000fe20000000a00 */
[----:B------:R-:W-:Y:S01]  /*2180*/  ULDC.64 UR6, c[0x0][0xa08] ;  /* 0x0002820000067ab9 */ /* 0x000fe20000000a00 */
[----:B------:R-:W1:Y:S01]  /*2190*/  S2R R20, SR_TID.X ;  /* 0x0000000000147919 */ /* 0x000e620000002100 */
[----:B------:R-:W-:Y:S01]  /*21a0*/  SHF.R.S32.HI R23, RZ, 0x1f, R22 ;  /* 0x0000001fff177819 */ /* 0x000fe20000011416 */
[----:B------:R-:W4:Y:S08]  /*21b0*/  LDC.64 R108, c[0x0][0x3f8] ;  /* 0x0000fe00ff6c7b82 */ /* 0x000f300000000a00 */
[----:B------:R-:W1:Y:S08]  /*21c0*/  @P0 LDC.64 R4, c[0x0][0x9f8] ;  /* 0x00027e00ff040b82 */ /* 0x000e700000000a00 */
[----:B------:R-:W2:Y:S01]  /*21d0*/  LDC R99, c[0x0][0x3f4] ;  /* 0x0000fd00ff637b82 */ /* 0x000ea20000000800 */
[----:B------:R-:W-:-:S07]  /*21e0*/  VIADD R10, R22, 0xa0 ;  /* 0x000000a0160a7836 */ /* 0x000fce0000000000 */
[----:B------:R-:W4:Y:S01]  /*21f0*/  LDC.64 R102, c[0x0][0x408] ;  /* 0x00010200ff667b82 */ /* 0x000f220000000a00 */
[----:B-1----:R-:W-:-:S05]  /*2200*/  @P0 IMAD.WIDE R4, R207, 0x4, R4 ;  /* 0x00000004cf040825 */ /* 0x002fca00078e0204 */
[----:B------:R1:W2:Y:S01]  /*2210*/  @P0 LDG.E R0, desc[UR60][R4.64] ;  /* 0x0000003c04000981 */ /* 0x0002a2000c1e1900 */
[----:B------:R-:W-:Y:S01]  /*2220*/  SHF.R.S32.HI R31, RZ, 0x1f, R26 ;  /* 0x0000001fff1f7819 */ /* 0x000fe2000001141a */
[-C--:B0-----:R-:W-:Y:S01]  /*2230*/  IMAD.WIDE.U32 R6, R26, R114.reuse, RZ ;  /* 0x000000721a067225 */ /* 0x081fe200078e00ff */
[----:B------:R-:W-:Y:S02]  /*2240*/  ISETP.NE.U32.AND P0, PT, RZ, UR6, PT ;  /* 0x00000006ff007c0c */ /* 0x000fe4000bf05070 */
[----:B------:R-:W-:Y:S01]  /*2250*/  SHF.R.U32.HI R20, RZ, 0x7, R20 ;  /* 0x00000007ff147819 */ /* 0x000fe20000011614 */
[----:B------:R-:W-:Y:S01]  /*2260*/  IMAD R8, R31, R114, RZ ;  /* 0x000000721f087224 */ /* 0x000fe200078e02ff */
[----:B------:R-:W-:-:S03]  /*2270*/  ISETP.NE.AND.EX P0, PT, RZ, UR7, PT, P0 ;  /* 0x00000007ff007c0c */ /* 0x000fc6000bf05300 */
[----:B------:R-:W-:Y:S01]  /*2280*/  IMAD R3, R26, R115, R8 ;  /* 0x000000731a037224 */ /* 0x000fe200078e0208 */
[----:B------:R-:W-:-:S03]  /*2290*/  SHF.R.S32.HI R8, RZ, 0x1f, R206 ;  /* 0x0000001fff087819 */ /* 0x000fc600000114ce */
[----:B------:R-:W-:Y:S02]  /*22a0*/  IMAD.IADD R7, R7, 0x1, R3 ;  /* 0x0000000107077824 */ /* 0x000fe400078e0203 */
[----:B------:R-:W-:Y:S01]  /*22b0*/  IMAD R3, R8, UR4, RZ ;  /* 0x0000000408037c24 */ /* 0x000fe2000f8e02ff */
[----:B------:R-:W-:Y:S01]  /*22c0*/  ISETP.NE.AND P6, PT, R20, 0x1, PT ;  /* 0x000000011400780c */ /* 0x000fe20003fc5270 */
[----:B-1----:R-:W-:-:S04]  /*22d0*/  IMAD.WIDE.U32 R4, R206, UR4, R6 ;  /* 0x00000004ce047c25 */ /* 0x002fc8000f8e0006 */
[----:B------:R-:W-:Y:S01]  /*22e0*/  IMAD R9, R206, UR5, R3 ;  /* 0x00000005ce097c24 */ /* 0x000fe2000f8e0203 */
[----:B------:R-:W-:-:S03]  /*22f0*/  ULDC.64 UR4, c[0x0][0x310] ;  /* 0x0000c40000047ab9 */ /* 0x000fc60000000a00 */
[----:B------:R-:W-:Y:S02]  /*2300*/  IMAD.IADD R5, R5, 0x1, R9 ;  /* 0x0000000105057824 */ /* 0x000fe400078e0209 */
[----:B------:R-:W-:Y:S01]  /*2310*/  VIADD R9, R22, 0x80 ;  /* 0x0000008016097836 */ /* 0x000fe20000000000 */
[----:B------:R-:W-:Y:S01]  /*2320*/  SHF.R.S32.HI R189, RZ, 0x1f, R188 ;  /* 0x0000001fffbd7819 */ /* 0x000fe200000114bc */
[-C--:B----4-:R-:W-:Y:S02]  /*2330*/  IMAD R12, R222, R108.reuse, RZ ;  /* 0x0000006cde0c7224 */ /* 0x090fe400078e02ff */
[----:B------:R-:W-:-:S04]  /*2340*/  IMAD.WIDE.U32 R110, R191, R108, R22 ;  /* 0x0000006cbf6e7225 */ /* 0x000fc800078e0016 */
[C---:B------:R-:W-:Y:S02]  /*2350*/  IMAD R11, R191.reuse, R109, R12 ;  /* 0x0000006dbf0b7224 */ /* 0x040fe400078e020c */
[----:B------:R-:W-:-:S04]  /*2360*/  IMAD.WIDE.U32 R112, R191, R108, R188 ;  /* 0x0000006cbf707225 */ /* 0x000fc800078e00bc */
[----:B------:R-:W-:Y:S02]  /*2370*/  IMAD.IADD R113, R113, 0x1, R11 ;  /* 0x0000000171717824 */ /* 0x000fe400078e020b */
[----:B------:R-:W-:Y:S02]  /*2380*/  IMAD.IADD R111, R11, 0x1, R111 ;  /* 0x000000010b6f7824 */ /* 0x000fe400078e026f */
[----:B------:R-:W-:-:S04]  /*2390*/  IMAD.WIDE.U32 R106, R191, R102, R188 ;  /* 0x00000066bf6a7225 */ /* 0x000fc800078e00bc */
[----:B------:R-:W-:-:S04]  /*23a0*/  IMAD.WIDE.U32 R104, R191, R102, R22 ;  /* 0x00000066bf687225 */ /* 0x000fc800078e0016 */
[----:B------:R-:W-:Y:S02]  /*23b0*/  IMAD.MOV.U32 R124, RZ, RZ, 0x20 ;  /* 0x00000020ff7c7424 */ /* 0x000fe400078e00ff */
[----:B-----5:R-:W-:-:S04]  /*23c0*/  IMAD.WIDE.U32 R112, R144, R108, R112 ;  /* 0x0000006c90707225 */ /* 0x020fc800078e0070 */
[----:B------:R-:W-:-:S04]  /*23d0*/  IMAD.WIDE.U32 R110, R144, R108, R110 ;  /* 0x0000006c906e7225 */ /* 0x000fc800078e006e */
[----:B------:R-:W-:Y:S02]  /*23e0*/  IMAD.MOV.U32 R123, RZ, RZ, 0x40 ;  /* 0x00000040ff7b7424 */ /* 0x000fe400078e00ff */
[----:B------:R-:W-:Y:S01]  /*23f0*/  VIADD R157, R20, 0x8 ;  /* 0x00000008149d7836 */ /* 0x000fe20000000000 */
[C---:B------:R-:W-:Y:S01]  /*2400*/  SHF.L.U64.HI R129, R114.reuse, 0x7, R115 ;  /* 0x0000000772817819 */ /* 0x040fe20000010273 */
[----:B------:R-:W-:Y:S02]  /*2410*/  IMAD R125, R115, 0xa0, RZ ;  /* 0x000000a0737d7824 */ /* 0x000fe400078e02ff */
[----:B------:R-:W-:Y:S02]  /*2420*/  IMAD.SHL.U32 R136, R114, 0x80, RZ ;  /* 0x0000008072887824 */ /* 0x000fe400078e00ff */
[----:B------:R-:W-:Y:S01]  /*2430*/  IMAD R127, R109, 0xa0, RZ ;  /* 0x000000a06d7f7824 */ /* 0x000fe200078e02ff */
[----:B------:R-:W-:Y:S02]  /*2440*/  SHF.R.S32.HI R145, RZ, 0x1f, R221 ;  /* 0x0000001fff917819 */ /* 0x000fe400000114dd */
[----:B--2---:R-:W-:-:S04]  /*2450*/  SHF.R.S32.HI R3, RZ, 0x1f, R0 ;  /* 0x0000001fff037819 */ /* 0x004fc80000011400 */
[----:B------:R-:W-:Y:S02]  /*2460*/  SEL R14, R3, RZ, !P0 ;  /* 0x000000ff030e7207 */ /* 0x000fe40004000000 */
[----:B------:R-:W-:-:S03]  /*2470*/  SEL R13, R0, RZ, !P0 ;  /* 0x000000ff000d7207 */ /* 0x000fc60004000000 */
[----:B------:R-:W-:Y:S02]  /*2480*/  IMAD R0, R14, UR4, RZ ;  /* 0x000000040e007c24 */ /* 0x000fe4000f8e02ff */
[----:B------:R-:W-:-:S04]  /*2490*/  IMAD.WIDE.U32 R118, R13, UR4, R4 ;  /* 0x000000040d767c25 */ /* 0x000fc8000f8e0004 */
[----:B------:R-:W-:Y:S01]  /*24a0*/  IMAD R3, R13, UR5, R0 ;  /* 0x000000050d037c24 */ /* 0x000fe2000f8e0200 */
[----:B------:R-:W-:Y:S05]  /*24b0*/  @!P6 WARPSYNC.ALL ;  /* 0x000000000000e948 */ /* 0x000fea0003800000 */
[----:B------:R-:W-:Y:S01]  /*24c0*/  ULDC.64 UR4, c[0x0][0x330] ;  /* 0x0000cc0000047ab9 */ /* 0x000fe20000000a00 */
[----:B------:R-:W-:Y:S02]  /*24d0*/  VIADD R0, R22, 0x20 ;  /* 0x0000002016007836 */ /* 0x000fe40000000000 */
[----:B------:R-:W-:Y:S02]  /*24e0*/  IMAD R5, R8, UR4, RZ ;  /* 0x0000000408057c24 */ /* 0x000fe4000f8e02ff */
[----:B------:R-:W-:Y:S01]  /*24f0*/  IMAD.WIDE.U32 R6, R206, UR4, R22 ;  /* 0x00000004ce067c25 */ /* 0x000fe2000f8e0016 */
[----:B------:R-:W-:-:S02]  /*2500*/  ULDC UR4, c[0x0][0x2f4] ;  /* 0x0000bd0000047ab9 */ /* 0x000fc40000000800 */
[----:B------:R-:W-:Y:S01]  /*2510*/  ISETP.GE.AND P1, PT, R0, UR4, PT ;  /* 0x0000000400007c0c */ /* 0x000fe2000bf26270 */
[----:B------:R-:W-:Y:S02]  /*2520*/  IMAD R117, R206, UR5, R5 ;  /* 0x00000005ce757c24 */ /* 0x000fe4000f8e0205 */
[-C--:B------:R-:W-:Y:S02]  /*2530*/  IMAD R8, R222, R114.reuse, RZ ;  /* 0x00000072de087224 */ /* 0x080fe400078e02ff */
[----:B------:R-:W-:-:S04]  /*2540*/  IMAD.WIDE.U32 R4, R191, R114, R22 ;  /* 0x00000072bf047225 */ /* 0x000fc800078e0016 */
[----:B------:R-:W-:Y:S01]  /*2550*/  IMAD.IADD R117, R7, 0x1, R117 ;  /* 0x0000000107757824 */ /* 0x000fe200078e0275 */
[----:B------:R-:W-:Y:S01]  /*2560*/  SEL R7, RZ, 0xffffffff, P1 ;  /* 0xffffffffff077807 */ /* 0x000fe20000800000 */
[----:B------:R-:W-:Y:S01]  /*2570*/  IMAD R8, R191, R115, R8 ;  /* 0x00000073bf087224 */ /* 0x000fe200078e0208 */
[----:B------:R-:W-:Y:S01]  /*2580*/  IADD3 R4, P0, R118, R4, RZ ;  /* 0x0000000476047210 */ /* 0x000fe20007f1e0ff */
[----:B------:R-:W-:Y:S01]  /*2590*/  IMAD.IADD R3, R119, 0x1, R3 ;  /* 0x0000000177037824 */ /* 0x000fe200078e0203 */
[----:B------:R-:W-:Y:S01]  /*25a0*/  @!P6 BAR.SYNC.DEFER_BLOCKING 0x9, 0x100 ;  /* 0x024400000000eb1d */ /* 0x000fe20000010000 */
[----:B------:R-:W-:Y:S01]  /*25b0*/  ISETP.GE.AND P2, PT, R9, UR4, PT ;  /* 0x0000000409007c0c */ /* 0x000fe2000bf46270 */
[----:B------:R-:W-:Y:S02]  /*25c0*/  IMAD.MOV.U32 R116, RZ, RZ, R6 ;  /* 0x000000ffff747224 */ /* 0x000fe400078e0006 */
[----:B------:R-:W-:Y:S01]  /*25d0*/  IADD3.X R5, R3, R5, R8, P0, !PT ;  /* 0x0000000503057210 */ /* 0x000fe200007fe408 */
[----:B------:R-:W-:Y:S01]  /*25e0*/  IMAD.SHL.U32 R9, R7, 0x2, RZ ;  /* 0x0000000207097824 */ /* 0x000fe200078e00ff */
[C---:B------:R-:W-:Y:S01]  /*25f0*/  ISETP.GE.AND P0, PT, R22.reuse, UR4, PT ;  /* 0x0000000416007c0c */ /* 0x040fe2000bf06270 */
[----:B------:R-:W-:-:S02]  /*2600*/  VIADD R6, R22, 0x40 ;  /* 0x0000004016067836 */ /* 0x000fc40000000000 */
[----:B------:R-:W-:Y:S01]  /*2610*/  VIADD R7, R22, 0x60 ;  /* 0x0000006016077836 */ /* 0x000fe20000000000 */
[----:B------:R-:W-:Y:S02]  /*2620*/  SEL R8, RZ, 0x1, P0 ;  /* 0x00000001ff087807 */ /* 0x000fe40000000000 */
[----:B------:R-:W-:Y:S02]  /*2630*/  ISETP.GE.AND P0, PT, R6, UR4, PT ;  /* 0x0000000406007c0c */ /* 0x000fe4000bf06270 */
[----:B------:R-:W-:Y:S02]  /*2640*/  ISETP.GE.AND P1, PT, R7, UR4, PT ;  /* 0x0000000407007c0c */ /* 0x000fe4000bf26270 */
[----:B------:R-:W-:Y:S01]  /*2650*/  ISETP.GE.AND P4, PT, R10, UR4, PT ;  /* 0x000000040a007c0c */ /* 0x000fe2000bf86270 */
[----:B------:R-:W-:Y:S01]  /*2660*/  ULDC.64 UR4, c[0x0][0x338] ;  /* 0x0000ce0000047ab9 */ /* 0x000fe20000000a00 */
[----:B------:R-:W-:Y:S02]  /*2670*/  LOP3.LUT R8, R9, 0x2, R8, 0xe2, !PT ;  /* 0x0000000209087812 */ /* 0x000fe400078ee208 */
[----:B------:R-:W-:-:S02]  /*2680*/  SEL R9, RZ, 0x4, P0 ;  /* 0x00000004ff097807 */ /* 0x000fc40000000000 */
[----:B------:R-:W-:Y:S02]  /*2690*/  SEL R10, RZ, 0x8, P1 ;  /* 0x00000008ff0a7807 */ /* 0x000fe40000800000 */
[-C--:B------:R-:W-:Y:S02]  /*26a0*/  ISETP.GE.AND P0, PT, R22, R99.reuse, PT ;  /* 0x000000631600720c */ /* 0x080fe40003f06270 */
[----:B------:R-:W-:Y:S02]  /*26b0*/  LOP3.LUT R8, R10, R8, R9, 0xfe, !PT ;  /* 0x000000080a087212 */ /* 0x000fe400078efe09 */
[----:B------:R-:W-:Y:S02]  /*26c0*/  SEL R9, RZ, 0x10, P2 ;  /* 0x00000010ff097807 */ /* 0x000fe40001000000 */
[----:B------:R-:W-:Y:S02]  /*26d0*/  ISETP.GE.AND P3, PT, R0, R99, PT ;  /* 0x000000630000720c */ /* 0x000fe40003f66270 */
[----:B------:R-:W-:-:S02]  /*26e0*/  LOP3.LUT R35, R8, R9, RZ, 0xfc, !PT ;  /* 0x0000000908237212 */ /* 0x000fc400078efcff */
[C---:B------:R-:W-:Y:S01]  /*26f0*/  SEL R9, R99.reuse, RZ, P0 ;  /* 0x000000ff63097207 */ /* 0x040fe20000000000 */
[----:B------:R-:W-:Y:S01]  /*2700*/  IMAD R10, R14, UR4, RZ ;  /* 0x000000040e0a7c24 */ /* 0x000fe2000f8e02ff */
[----:B------:R-:W-:Y:S01]  /*2710*/  SEL R11, R99, RZ, P3 ;  /* 0x000000ff630b7207 */ /* 0x000fe20001800000 */
[----:B------:R-:W-:Y:S01]  /*2720*/  IMAD R8, R222, R102, RZ ;  /* 0x00000066de087224 */ /* 0x000fe200078e02ff */
[----:B------:R-:W-:Y:S01]  /*2730*/  ISETP.GE.AND P5, PT, R6, R99, PT ;  /* 0x000000630600720c */ /* 0x000fe20003fa6270 */
[----:B------:R-:W-:Y:S02]  /*2740*/  IMAD.IADD R9, R22, 0x1, R9 ;  /* 0x0000000116097824 */ /* 0x000fe400078e0209 */
[C---:B------:R-:W-:Y:S02]  /*2750*/  IMAD R33, R13.reuse, UR5, R10 ;  /* 0x000000050d217c24 */ /* 0x040fe4000f8e020a */
[----:B------:R-:W-:-:S04]  /*2760*/  IMAD.WIDE.U32 R116, R13, UR4, R116 ;  /* 0x000000040d747c25 */ /* 0x000fc8000f8e0074 */
[----:B------:R-:W-:Y:S02]  /*2770*/  IMAD R13, R191, R103, R8 ;  /* 0x00000067bf0d7224 */ /* 0x000fe400078e0208 */
[----:B------:R-:W-:Y:S01]  /*2780*/  IMAD.IADD R11, R0, 0x1, R11 ;  /* 0x00000001000b7824 */ /* 0x000fe200078e020b */
[----:B------:R-:W-:Y:S01]  /*2790*/  SHF.R.S32.HI R8, RZ, 0x1f, R9 ;  /* 0x0000001fff087819 */ /* 0x000fe20000011409 */
[----:B------:R-:W-:Y:S01]  /*27a0*/  IMAD.IADD R107, R107, 0x1, R13 ;  /* 0x000000016b6b7824 */ /* 0x000fe200078e020d */
[----:B------:R-:W-:Y:S01]  /*27b0*/  LOP3.LUT R15, R15, 0xfffffffe, RZ, 0xc0, !PT ;  /* 0xfffffffe0f0f7812 */ /* 0x000fe200078ec0ff */
[----:B------:R-:W-:Y:S01]  /*27c0*/  IMAD.IADD R105, R13, 0x1, R105 ;  /* 0x000000010d697824 */ /* 0x000fe200078e0269 */
[----:B------:R-:W-:Y:S02]  /*27d0*/  SEL R13, R99, RZ, P5 ;  /* 0x000000ff630d7207 */ /* 0x000fe40002800000 */
[----:B------:R-:W-:Y:S02]  /*27e0*/  SHF.R.S32.HI R10, RZ, 0x1f, R11 ;  /* 0x0000001fff0a7819 */ /* 0x000fe4000001140b */
[----:B------:R-:W-:-:S02]  /*27f0*/  LEA.HI R25, R8, R9, RZ, 0x4 ;  /* 0x0000000908197211 */ /* 0x000fc400078f20ff */
[----:B------:R-:W-:Y:S01]  /*2800*/  LEA.HI R9, R8, R9, RZ, 0x6 ;  /* 0x0000000908097211 */ /* 0x000fe200078f30ff */
[----:B------:R-:W-:Y:S01]  /*2810*/  IMAD.IADD R14, R6, 0x1, R13 ;  /* 0x00000001060e7824 */ /* 0x000fe200078e020d */
[----:B------:R-:W-:Y:S02]  /*2820*/  @P5 LOP3.LUT R15, R15, 0x1, RZ, 0xfc, !PT ;  /* 0x000000010f0f5812 */ /* 0x000fe400078efcff */
[CC--:B------:R-:W-:Y:S02]  /*2830*/  LEA.HI R27, R10.reuse, R11.reuse, RZ, 0x4 ;  /* 0x0000000b0a1b7211 */ /* 0x0c0fe400078f20ff */
[----:B------:R-:W-:Y:S02]  /*2840*/  LEA.HI R10, R10, R11, RZ, 0x6 ;  /* 0x0000000b0a0a7211 */ /* 0x000fe400078f30ff */
[----:B------:R-:W-:Y:S01]  /*2850*/  SHF.R.S32.HI R9, RZ, 0x6, R9 ;  /* 0x00000006ff097819 */ /* 0x000fe20000011409 */
[----:B------:R0:W-:Y:S01]  /*2860*/  STL [R1], R15 ;  /* 0x0000000f01007387 */ /* 0x0001e20000100800 */
[----:B------:R-:W-:-:S02]  /*2870*/  SHF.R.S32.HI R11, RZ, 0x6, R10 ;  /* 0x00000006ff0b7819 */ /* 0x000fc4000001140a */
[C---:B------:R-:W-:Y:S01]  /*2880*/  LOP3.LUT R12, R202.reuse, 0x30, R27, 0xf8, !PT ;  /* 0x00000030ca0c7812 */ /* 0x040fe200078ef81b */
[C---:B------:R-:W-:Y:S01]  /*2890*/  IMAD R143, R9.reuse, 0x2800, R208 ;  /* 0x00002800098f7824 */ /* 0x040fe200078e02d0 */
[----:B------:R-:W-:Y:S01]  /*28a0*/  LOP3.LUT R10, R202, 0x30, R25, 0xf8, !PT ;  /* 0x00000030ca0a7812 */ /* 0x000fe200078ef819 */
[----:B------:R-:W-:Y:S01]  /*28b0*/  IMAD R141, R9, 0x2800, R210 ;  /* 0x00002800098d7824 */ /* 0x000fe200078e02d2 */
[-C--:B------:R-:W-:Y:S02]  /*28c0*/  LOP3.LUT R9, R12, R203.reuse, RZ, 0x3c, !PT ;  /* 0x000000cb0c097212 */ /* 0x080fe400078e3cff */
[----:B0-----:R-:W-:Y:S01]  /*28d0*/  SHF.R.S32.HI R15, RZ, 0x1f, R14 ;  /* 0x0000001fff0f7819 */ /* 0x001fe2000001140e */
[----:B------:R-:W-:Y:S01]  /*28e0*/  IMAD R142, R11, 0x2800, R208 ;  /* 0x000028000b8e7824 */ /* 0x000fe200078e02d0 */
[----:B------:R-:W-:Y:S02]  /*28f0*/  LOP3.LUT R10, R10, R203, RZ, 0x3c, !PT ;  /* 0x000000cb0a0a7212 */ /* 0x000fe400078e3cff */
[----:B------:R-:W-:-:S02]  /*2900*/  LEA.HI R29, R15, R14, RZ, 0x4 ;  /* 0x0000000e0f1d7211 */ /* 0x000fc400078f20ff */
[----:B------:R-:W-:Y:S01]  /*2910*/  LEA.HI R14, R15, R14, RZ, 0x6 ;  /* 0x0000000e0f0e7211 */ /* 0x000fe200078f30ff */
[----:B------:R-:W-:Y:S01]  /*2920*/  IMAD.IADD R142, R142, 0x1, R9 ;  /* 0x000000018e8e7824 */ /* 0x000fe200078e0209 */
[----:B------:R-:W-:Y:S01]  /*2930*/  SHF.R.U32.HI R8, RZ, 0x3, R209 ;  /* 0x00000003ff087819 */ /* 0x000fe200000116d1 */
[----:B------:R-:W-:Y:S01]  /*2940*/  IMAD.IADD R143, R143, 0x1, R10 ;  /* 0x000000018f8f7824 */ /* 0x000fe200078e020a */
[----:B------:R-:W-:Y:S02]  /*2950*/  SHF.R.S32.HI R9, RZ, 0x6, R14 ;  /* 0x00000006ff097819 */ /* 0x000fe4000001140e */
[----:B------:R-:W-:Y:S02]  /*2960*/  LOP3.LUT R13, R209, 0x30, R25, 0xf8, !PT ;  /* 0x00000030d10d7812 */ /* 0x000fe400078ef819 */
[----:B------:R-:W-:Y:S01]  /*2970*/  LOP3.LUT R10, R202, 0x30, R29, 0xf8, !PT ;  /* 0x00000030ca0a7812 */ /* 0x000fe200078ef81d */
[----:B------:R-:W-:Y:S01]  /*2980*/  IMAD R140, R9, 0x2800, R208 ;  /* 0x00002800098c7824 */ /* 0x000fe200078e02d0 */
[----:B------:R-:W-:Y:S01]  /*2990*/  LOP3.LUT R12, R13, R8, RZ, 0x3c, !PT ;  /* 0x000000080d0c7212 */ /* 0x000fe200078e3cff */
[--C-:B------:R-:W-:Y:S01]  /*29a0*/  IMAD R138, R9, 0x2800, R210.reuse ;  /* 0x00002800098a7824 */ /* 0x100fe200078e02d2 */
[----:B------:R-:W-:Y:S01]  /*29b0*/  LOP3.LUT R9, R10, R203, RZ, 0x3c, !PT ;  /* 0x000000cb0a097212 */ /* 0x000fe200078e3cff */
[----:B------:R-:W-:Y:S01]  /*29c0*/  IMAD R139, R11, 0x2800, R210 ;  /* 0x000028000b8b7824 */ /* 0x000fe200078e02d2 */
[----:B------:R-:W-:-:S02]  /*29d0*/  SHF.R.S32.HI R11, RZ, 0x1f, R144 ;  /* 0x0000001fff0b7819 */ /* 0x000fc40000011490 */
[----:B------:R-:W-:Y:S01]  /*29e0*/  LOP3.LUT R13, R209, 0x30, R27, 0xf8, !PT ;  /* 0x00000030d10d7812 */ /* 0x000fe200078ef81b */
[----:B------:R-:W-:Y:S01]  /*29f0*/  IMAD.IADD R141, R141, 0x1, R12 ;  /* 0x000000018d8d7824 */ /* 0x000fe200078e020c */
[----:B------:R-:W-:Y:S01]  /*2a00*/  LOP3.LUT R15, R209, 0x30, R29, 0xf8, !PT ;  /* 0x00000030d10f7812 */ /* 0x000fe200078ef81d */
[----:B------:R-:W-:Y:S01]  /*2a10*/  IMAD.IADD R140, R140, 0x1, R9 ;  /* 0x000000018c8c7824 */ /* 0x000fe200078e0209 */
[----:B------:R-:W-:Y:S01]  /*2a20*/  LOP3.LUT R12, R13, R8, RZ, 0x3c, !PT ;  /* 0x000000080d0c7212 */ /* 0x000fe200078e3cff */
[----:B------:R-:W-:Y:S01]  /*2a30*/  IMAD R9, R11, R108, RZ ;  /* 0x0000006c0b097224 */ /* 0x000fe200078e02ff */
[----:B------:R-:W-:Y:S01]  /*2a40*/  LOP3.LUT R15, R15, R8, RZ, 0x3c, !PT ;  /* 0x000000080f0f7212 */ /* 0x000fe200078e3cff */
[----:B------:R-:W-:Y:S01]  /*2a50*/  IMAD R11, R11, R102, RZ ;  /* 0x000000660b0b7224 */ /* 0x000fe200078e02ff */
[----:B---3--:R-:W-:Y:S01]  /*2a60*/  R2P PR, R21, 0x6 ;  /* 0x0000000615007804 */ /* 0x008fe20000000000 */
[----:B------:R-:W-:Y:S02]  /*2a70*/  IMAD.IADD R139, R139, 0x1, R12 ;  /* 0x000000018b8b7824 */ /* 0x000fe400078e020c */
[----:B------:R-:W-:Y:S01]  /*2a80*/  IMAD R21, R144, R103, R11 ;  /* 0x0000006790157224 */ /* 0x000fe200078e020b */
[----:B------:R-:W-:Y:S01]  /*2a90*/  SHF.L.U64.HI R11, R102, 0x7, R103 ;  /* 0x00000007660b7819 */ /* 0x000fe20000010267 */
[----:B------:R-:W-:-:S02]  /*2aa0*/  IMAD R13, R103, 0xa0, RZ ;  /* 0x000000a0670d7824 */ /* 0x000fc400078e02ff */
[----:B------:R-:W-:Y:S02]  /*2ab0*/  IMAD.SHL.U32 R12, R102, 0x80, RZ ;  /* 0x00000080660c7824 */ /* 0x000fe400078e00ff */
[----:B------:R-:W-:-:S04]  /*2ac0*/  IMAD.WIDE.U32 R106, R144, R102, R106 ;  /* 0x00000066906a7225 */ /* 0x000fc800078e006a */
[----:B------:R-:W-:Y:S01]  /*2ad0*/  IMAD.WIDE.U32 R104, R144, R102, R104 ;  /* 0x0000006690687225 */ /* 0x000fe200078e0068 */
[----:B------:R-:W-:-:S03]  /*2ae0*/  SEL R32, RZ, 0x20, P4 ;  /* 0x00000020ff207807 */ /* 0x000fc60002000000 */
[----:B------:R-:W-:Y:S02]  /*2af0*/  IMAD.IADD R138, R138, 0x1, R15 ;  /* 0x000000018a8a7824 */ /* 0x000fe400078e020f */
[----:B------:R-:W-:-:S04]  /*2b00*/  IMAD.WIDE.U32 R102, R102, 0xa0, RZ ;  /* 0x000000a066667825 */ /* 0x000fc800078e00ff */
[----:B------:R-:W-:Y:S01]  /*2b10*/  IMAD R15, R144, R109, R9 ;  /* 0x0000006d900f7224 */ /* 0x000fe200078e0209 */
[----:B------:R-:W-:Y:S01]  /*2b20*/  SEL R124, R124, 0xffffffe0, !P1 ;  /* 0xffffffe07c7c7807 */ /* 0x000fe20004800000 */
[----:B------:R-:W-:Y:S01]  /*2b30*/  IMAD.IADD R128, R103, 0x1, R13 ;  /* 0x0000000167807824 */ /* 0x000fe200078e020d */
[----:B------:R-:W-:Y:S01]  /*2b40*/  IADD3 R100, P1, R191, R26, RZ ;  /* 0x0000001abf647210 */ /* 0x000fe20007f3e0ff */
[----:B------:R-:W-:Y:S02]  /*2b50*/  IMAD.IADD R13, R113, 0x1, R15 ;  /* 0x00000001710d7824 */ /* 0x000fe400078e020f */
[----:B------:R-:W-:Y:S01]  /*2b60*/  IMAD.IADD R14, R15, 0x1, R111 ;  /* 0x000000010f0e7824 */ /* 0x000fe200078e026f */
[C---:B------:R-:W-:Y:S01]  /*2b70*/  SHF.L.U64.HI R9, R108.reuse, 0x7, R109 ;  /* 0x000000076c097819 */ /* 0x040fe2000001026d */
[----:B------:R-:W-:Y:S01]  /*2b80*/  IMAD.IADD R15, R107, 0x1, R21 ;  /* 0x000000016b0f7824 */ /* 0x000fe200078e0215 */
[----:B------:R-:W-:Y:S01]  /*2b90*/  SEL R123, R123, 0xffffffc0, !P2 ;  /* 0xffffffc07b7b7807 */ /* 0x000fe20005000000 */
[----:B------:R-:W-:Y:S01]  /*2ba0*/  IMAD.IADD R20, R21, 0x1, R105 ;  /* 0x0000000115147824 */ /* 0x000fe200078e0269 */
[----:B------:R-:W-:Y:S01]  /*2bb0*/  SHF.R.S32.HI R21, RZ, 0x4, R25 ;  /* 0x00000004ff157819 */ /* 0x000fe20000011419 */
[----:B------:R-:W-:Y:S01]  /*2bc0*/  IMAD.SHL.U32 R10, R108, 0x80, RZ ;  /* 0x000000806c0a7824 */ /* 0x000fe200078e00ff */
[----:B------:R-:W-:Y:S01]  /*2bd0*/  SHF.R.S32.HI R26, RZ, 0x4, R27 ;  /* 0x00000004ff1a7819 */ /* 0x000fe2000001141b */
[----:B------:R-:W-:Y:S01]  /*2be0*/  IMAD.WIDE.U32 R114, R114, 0xa0, RZ ;  /* 0x000000a072727825 */ /* 0x000fe200078e00ff */
[----:B------:R-:W-:-:S02]  /*2bf0*/  SHF.R.S32.HI R28, RZ, 0x4, R29 ;  /* 0x00000004ff1c7819 */ /* 0x000fc4000001141d */
[----:B------:R-:W-:Y:S01]  /*2c00*/  LOP3.LUT R39, R35, R32, RZ, 0xfc, !PT ;  /* 0x0000002023277212 */ /* 0x000fe200078efcff */
[----:B------:R-:W-:Y:S01]  /*2c10*/  IMAD.WIDE.U32 R108, R108, 0xa0, RZ ;  /* 0x000000a06c6c7825 */ /* 0x000fe200078e00ff */
[----:B------:R-:W-:Y:S02]  /*2c20*/  LOP3.LUT R25, R25, 0xfffffff0, RZ, 0xc0, !PT ;  /* 0xfffffff019197812 */ /* 0x000fe400078ec0ff */
[----:B------:R-:W-:Y:S02]  /*2c30*/  LOP3.LUT R27, R27, 0xfffffff0, RZ, 0xc0, !PT ;  /* 0xfffffff01b1b7812 */ /* 0x000fe400078ec0ff */
[----:B------:R-:W-:Y:S01]  /*2c40*/  LOP3.LUT R29, R29, 0xfffffff0, RZ, 0xc0, !PT ;  /* 0xfffffff01d1d7812 */ /* 0x000fe200078ec0ff */
[----:B------:R-:W-:Y:S01]  /*2c50*/  IMAD.X R101, R222, 0x1, R31, P1 ;  /* 0x00000001de657824 */ /* 0x000fe200008e061f */
[----:B------:R-:W-:Y:S01]  /*2c60*/  LOP3.LUT R34, R35, 0x1, RZ, 0xc0, !PT ;  /* 0x0000000123227812 */ /* 0x000fe200078ec0ff */
[----:B------:R-:W-:Y:S01]  /*2c70*/  IMAD.SHL.U32 R99, R99, 0x2, RZ ;  /* 0x0000000263637824 */ /* 0x000fe200078e00ff */
[C---:B------:R-:W-:Y:S01]  /*2c80*/  LOP3.LUT R35, R39.reuse, 0x2, RZ, 0xc0, !PT ;  /* 0x0000000227237812 */ /* 0x040fe200078ec0ff */
        /* <DEDUP_REMOVED lines=11> */
.L_x_1545:
[----:B------:R-:W2:Y:S01]  /*2d40*/  LDL.LU R42, [R1] ;  /* 0x00000000012a7983 */ /* 0x000ea20000300800 */
        /* <DEDUP_REMOVED lines=11> */
[C---:B------:R-:W-:Y:S02]  /*2e00*/  IMAD R47, R18.reuse, 0x7800, R214 ;  /* 0x00007800122f7824 */ /* 0x040fe400078e02d6 */
[----:B------:R-:W-:Y:S02]  /*2e10*/  IMAD.IADD R92, R133, 0x1, R41 ;  /* 0x00000001855c7824 */ /* 0x000fe400078e0229 */
[----:B------:R-:W-:Y:S02]  /*2e20*/  IMAD R41, R18, 0x7800, R215 ;  /* 0x0000780012297824 */ /* 0x000fe400078e02d7 */
[C---:B------:R-:W-:Y:S01]  /*2e30*/  IMAD.IADD R47, R16.reuse, 0x1, R47 ;  /* 0x00000001102f7824 */ /* 0x040fe200078e022f */
        /* <DEDUP_REMOVED lines=10> */
[----:B------:R0:W-:Y:S01]  /*2ee0*/  STL [R1], R42 ;  /* 0x0000002a01007387 */ /* 0x0001e20000100800 */
        /* <DEDUP_REMOVED lines=66> */
.L_x_1450:
[----:B------:R-:W-:Y:S05]  /*3310*/  BSYNC B1 ;  /* 0x0000000000017941 */ /* 0x000fea0003800000 */
.L_x_1449:
        /* <DEDUP_REMOVED lines=56> */
.L_x_1452:
[----:B------:R-:W-:Y:S05]  /*36a0*/  BSYNC B1 ;  /* 0x0000000000017941 */ /* 0x000fea0003800000 */
.L_x_1451:
[----:B------:R-:W-:Y:S01]  /*36b0*/  UISETP.NE.AND UP0, UPT, UR53, 0x3, UPT ;  /* 0x000000033500788c */ /* 0x000fe2000bf05270 */
[----:B------:R-:W-:Y:S02]  /*36c0*/  IMAD.MOV.U32 R158, RZ, RZ, R82 ;  /* 0x000000ffff9e7224 */ /* 0x000fe400078e0052 */
[----:B------:R-:W-:Y:S02]  /*36d0*/  IMAD.MOV.U32 R160, RZ, RZ, R86 ;  /* 0x000000ffffa07224 */ /* 0x000fe400078e0056 */
[----:B------:R-:W-:Y:S01]  /*36e0*/  IMAD.MOV.U32 R164, RZ, RZ, R94 ;  /* 0x000000ffffa47224 */ /* 0x000fe200078e005e */
[----:B------:R-:W-:Y:S01]  /*36f0*/  PLOP3.LUT P1, PT, PT, PT, UP0, 0x80, 0x0 ;  /* 0x000000000000781c */ /* 0x000fe20003f2f008 */
[----:B------:R-:W-:Y:S02]  /*3700*/  IMAD.MOV.U32 R166, RZ, RZ, R130 ;  /* 0x000000ffffa67224 */ /* 0x000fe400078e0082 */
[----:B------:R-:W-:Y:S02]  /*3710*/  IMAD.MOV.U32 R154, RZ, RZ, R76 ;  /* 0x000000ffff9a7224 */ /* 0x000fe400078e004c */
[----:B------:R-:W-:-:S02]  /*3720*/  IMAD.MOV.U32 R155, RZ, RZ, R80 ;  /* 0x000000ffff9b7224 */ /* 0x000fc400078e0050 */
[----:B------:R-:W-:Y:S02]  /*3730*/  IMAD.MOV.U32 R159, RZ, RZ, R84 ;  /* 0x000000ffff9f7224 */ /* 0x000fe400078e0054 */
[----:B------:R-:W-:Y:S02]  /*3740*/  IMAD.MOV.U32 R161, RZ, RZ, R92 ;  /* 0x000000ffffa17224 */ /* 0x000fe400078e005c */
[----:B------:R-:W-:Y:S02]  /*3750*/  IMAD.MOV.U32 R165, RZ, RZ, R120 ;  /* 0x000000ffffa57224 */ /* 0x000fe400078e0078 */
[----:B------:R-:W-:Y:S02]  /*3760*/  IMAD.MOV.U32 R168, RZ, RZ, R132 ;  /* 0x000000ffffa87224 */ /* 0x000fe400078e0084 */
[----:B-----5:R-:W-:Y:S02]  /*3770*/  IMAD.MOV.U32 R88, RZ, RZ, R50 ;  /* 0x000000ffff587224 */ /* 0x020fe400078e0032 */
        /* <DEDUP_REMOVED lines=10> */
[----:B------:R-:W-:Y:S01]  /*3820*/  IMAD.MOV.U32 R153, RZ, RZ, R72 ;  /* 0x000000ffff997224 */ /* 0x000fe200078e0048 */
[----:B------:R-:W-:Y:S06]  /*3830*/  @!P1 BRA `(.L_x_1453) ;  /* 0x0000000000049947 */ /* 0x000fec0003800000 */
[----:B------:R-:W-:Y:S01]  /*3840*/  BPT.TRAP 0x1 ;  /* 0x000000040000795c */ /* 0x000fe20000300000 */
.L_x_1453:
[----:B------:R-:W-:Y:S01]  /*3850*/  IMAD R97, R18, 0x8, R16 ;  /* 0x0000000812617824 */ /* 0x000fe200078e0210 */
[----:B------:R-:W-:Y:S01]  /*3860*/  SHF.L.U32 R98, R195, 0x1f, RZ ;  /* 0x0000001fc3627819 */ /* 0x000fe200000006ff */
[----:B------:R-:W-:Y:S03]  /*3870*/  BSSY B1, `(.L_x_1454) ;  /* 0x0000003000017945 */ /* 0x000fe60003800000 */
[----:B------:R-:W3:Y:S02]  /*3880*/  SYNCS.PHASECHK.TRANS64.TRYWAIT P5, [R97+URZ+0x29890], R98 ;  /* 0x02989062610075a7 */ /* 0x000ee400080a017f */
[----:B---3--:R-:W-:Y:S05]  /*3890*/  @!P5 BRA `(.L_x_1455) ;  /* 0x000003000074d947 */ /* 0x008fea0003800000 */
.L_x_1843:
[----:B------:R-:W-:Y:S05]  /*38a0*/  BSYNC B1 ;  /* 0x0000000000017941 */ /* 0x000fea0003800000 */
.L_x_1454:
        /* <DEDUP_REMOVED lines=9> */
[----:B-1----:R-:W-:Y:S01]  /*3940*/  IMAD.MOV.U32 R132, RZ, RZ, R41 ;  /* 0x000000ffff847224 */ /* 0x002fe200078e0029 */
[----:B------:R-:W-:Y:S02]  /*3950*/  F2FP.F16.E4M3.UNPACK_B R171, R168.H1 ;  /* 0x000000a8ffab723e */ /* 0x000fe400030006ff */
[----:B------:R-:W-:Y:S02]  /*3960*/  F2FP.F16.E4M3.UNPACK_B R41, R166.H1 ;  /* 0x000000a6ff29723e */ /* 0x000fe400030006ff */
[----:B------:R-:W-:Y:S01]  /*3970*/  F2FP.F16.E4M3.UNPACK_B R130, R132 ;  /* 0x00000084ff82723e */ /* 0x000fe200020006ff */
[----:B------:R-:W-:Y:S01]  /*3980*/  HADD2.F32 R167, -RZ, R171.H0_H0 ;  /* 0x200000abffa77230 */ /* 0x000fe20000004100 */
[----:B------:R-:W-:Y:S01]  /*3990*/  F2FP.F16.E4M3.UNPACK_B R168, R168 ;  /* 0x000000a8ffa8723e */ /* 0x000fe200020006ff */
[----:B------:R-:W-:Y:S01]  /*39a0*/  HADD2.F32 R170, -RZ, R41.H0_H0 ;  /* 0x20000029ffaa7230 */ /* 0x000fe20000004100 */
[----:B------:R-:W-:Y:S01]  /*39b0*/  F2FP.F16.E4M3.UNPACK_B R166, R166 ;  /* 0x000000a6ffa6723e */ /* 0x000fe200020006ff */
[----:B------:R-:W-:-:S02]  /*39c0*/  HADD2.F32 R169, -RZ, R130.H1_H1 ;  /* 0x30000082ffa97230 */ /* 0x000fc40000004100 */
[----:B------:R-:W-:Y:S02]  /*39d0*/  HADD2.F32 R130, -RZ, R130.H0_H0 ;  /* 0x20000082ff827230 */ /* 0x000fe40000004100 */
[----:B------:R-:W-:Y:S02]  /*39e0*/  HADD2.F32 R171, -RZ, R171.H1_H1 ;  /* 0x300000abffab7230 */ /* 0x000fe40000004100 */
[-C--:B------:R-:W-:Y:S01]  /*39f0*/  FMUL.FTZ R173, R169, R167.reuse ;  /* 0x000000a7a9ad7220 */ /* 0x080fe20000410000 */
[----:B------:R-:W-:Y:S02]  /*3a00*/  HADD2.F32 R41, -RZ, R41.H1_H1 ;  /* 0x30000029ff297230 */ /* 0x000fe40000004100 */
[C---:B------:R-:W-:Y:S01]  /*3a10*/  FMUL.FTZ R172, R130.reuse, R167 ;  /* 0x000000a782ac7220 */ /* 0x040fe20000410000 */
[----:B------:R-:W-:-:S03]  /*3a20*/  FFMA.FTZ R167, R130, R170, -R173 ;  /* 0x000000aa82a77223 */ /* 0x000fc600000108ad */
[----:B------:R-:W-:Y:S01]  /*3a30*/  FFMA.FTZ R130, R169, R170, R172 ;  /* 0x000000aaa9827223 */ /* 0x000fe200000100ac */
[----:B------:R-:W-:Y:S01]  /*3a40*/  F2FP.F16.E4M3.UNPACK_B R169, R132.H1 ;  /* 0x00000084ffa9723e */ /* 0x000fe200030006ff */
[----:B------:R-:W-:Y:S02]  /*3a50*/  IMAD.MOV.U32 R132, RZ, RZ, R40 ;  /* 0x000000ffff847224 */ /* 0x000fe400078e0028 */
[--C-:B------:R-:W-:Y:S02]  /*3a60*/  HADD2.F32 R172, -RZ, R168.reuse.H1_H1 ;  /* 0x300000a8ffac7230 */ /* 0x100fe40000004100 */
[--C-:B------:R-:W-:Y:S02]  /*3a70*/  HADD2.F32 R170, -RZ, R169.reuse.H1_H1 ;  /* 0x300000a9ffaa7230 */ /* 0x100fe40000004100 */
[----:B------:R-:W-:Y:S02]  /*3a80*/  HADD2.F32 R169, -RZ, R169.H0_H0 ;  /* 0x200000a9ffa97230 */ /* 0x000fe40000004100 */
[----:B------:R-:W-:-:S02]  /*3a90*/  HADD2.F32 R168, -RZ, R168.H0_H0 ;  /* 0x200000a8ffa87230 */ /* 0x000fc40000004100 */
[-C--:B------:R-:W-:Y:S01]  /*3aa0*/  FMUL.FTZ R40, R170, R171.reuse ;  /* 0x000000abaa287220 */ /* 0x080fe20000410000 */
[----:B------:R-:W-:-:S03]  /*3ab0*/  FMUL.FTZ R171, R169, R171 ;  /* 0x000000aba9ab7220 */ /* 0x000fc60000410000 */
[-C--:B------:R-:W-:Y:S01]  /*3ac0*/  FFMA.FTZ R169, R169, R41.reuse, -R40 ;  /* 0x00000029a9a97223 */ /* 0x080fe20000010828 */
[-C--:B------:R-:W-:Y:S01]  /*3ad0*/  F2FP.F16.E4M3.UNPACK_B R40, R132.reuse.H1 ;  /* 0x00000084ff28723e */ /* 0x080fe200030006ff */
[----:B------:R-:W-:Y:S01]  /*3ae0*/  FFMA.FTZ R170, R170, R41, R171 ;  /* 0x00000029aaaa7223 */ /* 0x000fe200000100ab */
[----:B------:R-:W-:Y:S01]  /*3af0*/  F2FP.F16.E4M3.UNPACK_B R132, R132 ;  /* 0x00000084ff84723e */ /* 0x000fe200020006ff */
[----:B------:R-:W-:Y:S02]  /*3b00*/  HADD2.F32 R171, -RZ, R166.H1_H1 ;  /* 0x300000a6ffab7230 */ /* 0x000fe40000004100 */
[--C-:B------:R-:W-:Y:S01]  /*3b10*/  HADD2.F32 R41, -RZ, R40.reuse.H1_H1 ;  /* 0x30000028ff297230 */ /* 0x100fe20000004100 */
[----:B------:R-:W-:Y:S01]  /*3b20*/  F2FP.SATFINITE.E4M3.F32.PACK_AB_MERGE_C R170, R170, R169, RZ ;  /* 0x000000a9aaaa723e */ /* 0x000fe200048070ff */
[----:B------:R-:W-:Y:S02]  /*3b30*/  HADD2.F32 R40, -RZ, R40.H0_H0 ;  /* 0x20000028ff287230 */ /* 0x000fe40000004100 */
[----:B------:R-:W-:-:S02]  /*3b40*/  HADD2.F32 R169, -RZ, R132.H1_H1 ;  /* 0x30000084ffa97230 */ /* 0x000fc40000004100 */
[CC--:B------:R-:W-:Y:S01]  /*3b50*/  FMUL.FTZ R173, R41.reuse, R172.reuse ;  /* 0x000000ac29ad7220 */ /* 0x0c0fe20000410000 */
[----:B------:R-:W-:Y:S02]  /*3b60*/  HADD2.F32 R132, -RZ, R132.H0_H0 ;  /* 0x20000084ff847230 */ /* 0x000fe40000004100 */
[C---:B------:R-:W-:Y:S01]  /*3b70*/  FMUL.FTZ R172, R40.reuse, R172 ;  /* 0x000000ac28ac7220 */ /* 0x040fe20000410000 */
[----:B------:R-:W-:Y:S02]  /*3b80*/  HADD2.F32 R166, -RZ, R166.H0_H0 ;  /* 0x200000a6ffa67230 */ /* 0x000fe40000004100 */
[----:B------:R-:W-:Y:S01]  /*3b90*/  FFMA.FTZ R40, R40, R171, -R173 ;  /* 0x000000ab28287223 */ /* 0x000fe200000108ad */
[----:B------:R-:W-:Y:S01]  /*3ba0*/  F2FP.SATFINITE.E4M3.F32.PACK_AB_MERGE_C R130, R130, R167, R170 ;  /* 0x000000a78282723e */ /* 0x000fe200048070aa */
[----:B------:R-:W-:Y:S01]  /*3bb0*/  FFMA.FTZ R41, R41, R171, R172 ;  /* 0x000000ab29297223 */ /* 0x000fe200000100ac */
[-C--:B------:R-:W-:Y:S01]  /*3bc0*/  FMUL.FTZ R171, R169, R168.reuse ;  /* 0x000000a8a9ab7220 */ /* 0x080fe20000410000 */
[----:B------:R-:W-:Y:S01]  /*3bd0*/  FMUL.FTZ R168, R132, R168 ;  /* 0x000000a884a87220 */ /* 0x000fe20000410000 */
[----:B------:R-:W-:-:S02]  /*3be0*/  SHF.R.U32.HI R167, RZ, 0x10, R133 ;  /* 0x00000010ffa77819 */ /* 0x000fc40000011685 */
[-C--:B------:R-:W-:Y:S01]  /*3bf0*/  FFMA.FTZ R132, R132, R166.reuse, -R171 ;  /* 0x000000a684847223 */ /* 0x080fe200000108ab */
[----:B------:R-:W-:Y:S01]  /*3c00*/  FFMA.FTZ R169, R169, R166, R168 ;  /* 0x000000a6a9a97223 */ /* 0x000fe200000100a8 */
        /* <DEDUP_REMOVED lines=9> */
[----:B------:R-:W-:Y:S01]  /*3ca0*/  F2FP.SATFINITE.E4M3.F32.PACK_AB_MERGE_C R40, R41, R40, RZ ;  /* 0x000000282928723e */ /* 0x000fe200048070ff */
[----:B------:R-:W-:Y:S01]  /*3cb0*/  IMAD.MOV.U32 R167, RZ, RZ, R43 ;  /* 0x000000ffffa77224 */ /* 0x000fe200078e002b */
[----:B------:R-:W-:Y:S01]  /*3cc0*/  LOP3.LUT R166, R166, 0xff00, R131, 0xf8, !PT ;  /* 0x0000ff00a6a67812 */ /* 0x000fe200078ef883 */
[----:B------:R-:W-:Y:S01]  /*3cd0*/  IMAD.MOV.U32 R41, RZ, RZ, R130 ;  /* 0x000000ffff297224 */ /* 0x000fe200078e0082 */
[----:B------:R-:W-:Y:S01]  /*3ce0*/  LOP3.LUT R131, R168, 0xff0000, R133, 0xf8, !PT ;  /* 0x00ff0000a8837812 */ /* 0x000fe200078ef885 */
[----:B------:R-:W-:Y:S01]  /*3cf0*/  IMAD.U32 R133, R171, 0x10000, RZ ;  /* 0x00010000ab857824 */ /* 0x000fe200078e00ff */
[----:B------:R-:W-:-:S02]  /*3d00*/  F2FP.F16.E4M3.UNPACK_B R43, R167 ;  /* 0x000000a7ff2b723e */ /* 0x000fc400020006ff */
[----:B------:R-:W-:Y:S02]  /*3d10*/  F2FP.F16.E4M3.UNPACK_B R172, R131.H1 ;  /* 0x00000083ffac723e */ /* 0x000fe400030006ff */
[----:B------:R-:W-:Y:S01]  /*3d20*/  LOP3.LUT R133, R166, 0xff0000, R133, 0xf8, !PT ;  /* 0x00ff0000a6857812 */ /* 0x000fe200078ef885 */
[--C-:B------:R-:W-:Y:S01]  /*3d30*/  HADD2.F32 R170, -RZ, R43.reuse.H1_H1 ;  /* 0x3000002bffaa7230 */ /* 0x100fe20000004100 */
[----:B------:R-:W-:Y:S01]  /*3d40*/  F2FP.SATFINITE.E4M3.F32.PACK_AB_MERGE_C R40, R169, R132, R40 ;  /* 0x00000084a928723e */ /* 0x000fe20004807028 */
[--C-:B------:R-:W-:Y:S01]  /*3d50*/  HADD2.F32 R166, -RZ, R172.reuse.H0_H0 ;  /* 0x200000acffa67230 */ /* 0x100fe20000004100 */
[-C--:B------:R-:W-:Y:S01]  /*3d60*/  F2FP.F16.E4M3.UNPACK_B R168, R133.reuse.H1 ;  /* 0x00000085ffa8723e */ /* 0x080fe200030006ff */
[----:B------:R-:W-:Y:S01]  /*3d70*/  HADD2.F32 R43, -RZ, R43.H0_H0 ;  /* 0x2000002bff2b7230 */ /* 0x000fe20000004100 */
[----:B------:R-:W-:Y:S01]  /*3d80*/  F2FP.F16.E4M3.UNPACK_B R133, R133 ;  /* 0x00000085ff85723e */ /* 0x000fe200020006ff */
[----:B------:R-:W-:Y:S02]  /*3d90*/  HADD2.F32 R172, -RZ, R172.H1_H1 ;  /* 0x300000acffac7230 */ /* 0x000fe40000004100 */
[----:B------:R-:W-:Y:S01]  /*3da0*/  FMUL.FTZ R174, R170, R166 ;  /* 0x000000a6aaae7220 */ /* 0x000fe20000410000 */
[----:B------:R-:W-:-:S02]  /*3db0*/  HADD2.F32 R171, -RZ, R168.H0_H0 ;  /* 0x200000a8ffab7230 */ /* 0x000fc40000004100 */
        /* <DEDUP_REMOVED lines=11> */
[--C-:B------:R-:W-:Y:S02]  /*3e70*/  HADD2.F32 R170, -RZ, R133.reuse.H1_H1 ;  /* 0x30000085ffaa7230 */ /* 0x100fe40000004100 */
[----:B------:R-:W-:Y:S01]  /*3e80*/  FFMA.FTZ R171, R171, R168, R172 ;  /* 0x000000a8abab7223 */ /* 0x000fe200000100ac */
[----:B------:R-:W-:Y:S01]  /*3e90*/  F2FP.F16.E4M3.UNPACK_B R172, R131 ;  /* 0x00000083ffac723e */ /* 0x000fe200020006ff */
[----:B------:R-:W-:Y:S01]  /*3ea0*/  HADD2.F32 R133, -RZ, R133.H0_H0 ;  /* 0x20000085ff857230 */ /* 0x000fe20000004100 */
[----:B------:R-:W-:-:S02]  /*3eb0*/  F2FP.F16.E4M3.UNPACK_B R131, R167.H1 ;  /* 0x000000a7ff83723e */ /* 0x000fc400030006ff */
[----:B------:R-:W-:Y:S01]  /*3ec0*/  F2FP.F16.E4M3.UNPACK_B R167, R167 ;  /* 0x000000a7ffa7723e */ /* 0x000fe200020006ff */
[--C-:B------:R-:W-:Y:S01]  /*3ed0*/  HADD2.F32 R173, -RZ, R172.reuse.H1_H1 ;  /* 0x300000acffad7230 */ /* 0x100fe20000004100 */
[----:B------:R-:W-:Y:S01]  /*3ee0*/  F2FP.SATFINITE.E4M3.F32.PACK_AB_MERGE_C R171, R171, R42, RZ ;  /* 0x0000002aabab723e */ /* 0x000fe200048070ff */
[--C-:B------:R-:W-:Y:S02]  /*3ef0*/  HADD2.F32 R168, -RZ, R131.reuse.H1_H1 ;  /* 0x30000083ffa87230 */ /* 0x100fe40000004100 */
[----:B------:R-:W-:Y:S01]  /*3f00*/  HADD2.F32 R131, -RZ, R131.H0_H0 ;  /* 0x20000083ff837230 */ /* 0x000fe20000004100 */
[----:B------:R-:W-:Y:S01]  /*3f10*/  F2FP.SATFINITE.E4M3.F32.PACK_AB_MERGE_C R43, R43, R166, R171 ;  /* 0x000000a62b2b723e */ /* 0x000fe200048070ab */
[----:B------:R-:W-:Y:S02]  /*3f20*/  HADD2.F32 R172, -RZ, R172.H0_H0 ;  /* 0x200000acffac7230 */ /* 0x000fe40000004100 */
[-C--:B------:R-:W-:Y:S01]  /*3f30*/  FMUL.FTZ R174, R168, R173.reuse ;  /* 0x000000ada8ae7220 */ /* 0x080fe20000410000 */
[----:B------:R-:W-:-:S03]  /*3f40*/  FMUL.FTZ R173, R131, R173 ;  /* 0x000000ad83ad7220 */ /* 0x000fc60000410000 */
[-C--:B------:R-:W-:Y:S01]  /*3f50*/  FFMA.FTZ R131, R131, R170.reuse, -R174 ;  /* 0x000000aa83837223 */ /* 0x080fe200000108ae */
[----:B------:R-:W-:Y:S01]  /*3f60*/  FFMA.FTZ R174, R168, R170, R173 ;  /* 0x000000aaa8ae7223 */ /* 0x000fe200000100ad */
[--C-:B------:R-:W-:Y:S02]  /*3f70*/  HADD2.F32 R168, -RZ, R167.reuse.H1_H1 ;  /* 0x300000a7ffa87230 */ /* 0x100fe40000004100 */
[----:B------:R-:W-:Y:S02]  /*3f80*/  HADD2.F32 R167, -RZ, R167.H0_H0 ;  /* 0x200000a7ffa77230 */ /* 0x000fe40000004100 */
[----:B------:R-:W-:Y:S01]  /*3f90*/  F2FP.SATFINITE.E4M3.F32.PACK_AB_MERGE_C R131, R174, R131, RZ ;  /* 0x00000083ae83723e */ /* 0x000fe200048070ff */
[-C--:B------:R-:W-:Y:S02]  /*3fa0*/  FMUL.FTZ R170, R168, R172.reuse ;  /* 0x000000aca8aa7220 */ /* 0x080fe40000410000 */
[C---:B------:R-:W-:Y:S02]  /*3fb0*/  FMUL.FTZ R173, R167.reuse, R172 ;  /* 0x000000aca7ad7220 */ /* 0x040fe40000410000 */
[----:B------:R-:W-:-:S02]  /*3fc0*/  FFMA.FTZ R170, R167, R133, -R170 ;  /* 0x00000085a7aa7223 */ /* 0x000fc400000108aa */
[----:B------:R-:W-:-:S05]  /*3fd0*/  FFMA.FTZ R173, R168, R133, R173 ;  /* 0x00000085a8ad7223 */ /* 0x000fca00000100ad */
[----:B------:R-:W-:-:S07]  /*3fe0*/  F2FP.SATFINITE.E4M3.F32.PACK_AB_MERGE_C R42, R173, R170, R131 ;  /* 0x000000aaad2a723e */ /* 0x000fce0004807083 */
.L_x_1461:
[----:B------:R-:W-:Y:S05]  /*3ff0*/  BSYNC B3 ;  /* 0x0000000000037941 */ /* 0x000fea0003800000 */
.L_x_1460:
[----:B-1----:R4:W-:Y:S02]  /*4000*/  STG.E.128 desc[UR60][R48.64], R40 ;  /* 0x0000002830007986 */ /* 0x0029e4000c101d3c */
.L_x_1459:
[----:B------:R-:W-:Y:S05]  /*4010*/  BSYNC B2 ;  /* 0x0000000000027941 */ /* 0x000fea0003800000 */
.L_x_1458:
        /* <DEDUP_REMOVED lines=10> */
[----:B------:R-:W-:Y:S02]  /*40c0*/  LOP3.LUT R120, R95, 0xff0000ff, RZ, 0xc0, !PT ;  /* 0xff0000ff5f787812 */ /* 0x000fe400078ec0ff */
[----:B------:R-:W-:Y:S01]  /*40d0*/  SHF.R.U32.HI R166, RZ, 0x10, R95 ;  /* 0x00000010ffa67819 */ /* 0x000fe2000001165f */
[----:B------:R-:W-:Y:S01]  /*40e0*/  IMAD.SHL.U32 R95, R94, 0x100, RZ ;  /* 0x000001005e5f7824 */ /* 0x000fe200078e00ff */
[----:B------:R-:W-:Y:S01]  /*40f0*/  LOP3.LUT R131, R121, 0xff0000ff, RZ, 0xc0, !PT ;  /* 0xff0000ff79837812 */ /* 0x000fe200078ec0ff */
[----:B------:R-:W-:Y:S01]  /*4100*/  IMAD.MOV.U32 R94, RZ, RZ, R41 ;  /* 0x000000ffff5e7224 */ /* 0x000fe200078e0029 */
[----:B------:R-:W-:Y:S01]  /*4110*/  SHF.R.U32.HI R133, RZ, 0x10, R121 ;  /* 0x00000010ff857819 */ /* 0x000fe20000011679 */
[----:B------:R-:W-:Y:S01]  /*4120*/  IMAD.SHL.U32 R132, R132, 0x100, RZ ;  /* 0x0000010084847824 */ /* 0x000fe200078e00ff */
[----:B------:R-:W-:Y:S01]  /*4130*/  LOP3.LUT R40, R120, 0xff00, R95, 0xf8, !PT ;  /* 0x0000ff0078287812 */ /* 0x000fe200078ef85f */
[----:B------:R-:W-:Y:S01]  /*4140*/  IMAD.U32 R95, R166, 0x10000, RZ ;  /* 0x00010000a65f7824 */ /* 0x000fe200078e00ff */
[----:B------:R-:W-:Y:S01]  /*4150*/  F2FP.F16.E4M3.UNPACK_B R41, R94 ;  /* 0x0000005eff29723e */ /* 0x000fe200020006ff */
[----:B------:R-:W-:Y:S01]  /*4160*/  IMAD.U32 R133, R133, 0x10000, RZ ;  /* 0x0001000085857824 */ /* 0x000fe200078e00ff */
[----:B------:R-:W-:-:S02]  /*4170*/  LOP3.LUT R120, R131, 0xff00, R132, 0xf8, !PT ;  /* 0x0000ff0083787812 */ /* 0x000fc400078ef884 */
[-C--:B------:R-:W-:Y:S01]  /*4180*/  F2FP.F16.E4M3.UNPACK_B R132, R165.reuse.H1 ;  /* 0x000000a5ff84723e */ /* 0x080fe200030006ff */
[--C-:B------:R-:W-:Y:S01]  /*4190*/  HADD2.F32 R121, -RZ, R41.reuse.H1_H1 ;  /* 0x30000029ff797230 */ /* 0x100fe20000004100 */
[----:B------:R-:W-:Y:S01]  /*41a0*/  LOP3.LUT R40, R40, 0xff0000, R95, 0xf8, !PT ;  /* 0x00ff000028287812 */ /* 0x000fe200078ef85f */
[----:B------:R-:W-:Y:S01]  /*41b0*/  HADD2.F32 R95, -RZ, R41.H0_H0 ;  /* 0x20000029ff5f7230 */ /* 0x000fe20000004100 */
[----:B------:R-:W-:Y:S01]  /*41c0*/  F2FP.F16.E4M3.UNPACK_B R131, R164.H1 ;  /* 0x000000a4ff83723e */ /* 0x000fe200030006ff */
[--C-:B------:R-:W-:Y:S01]  /*41d0*/  HADD2.F32 R168, -RZ, R132.reuse.H0_H0 ;  /* 0x20000084ffa87230 */ /* 0x100fe20000004100 */
[----:B------:R-:W-:Y:S01]  /*41e0*/  LOP3.LUT R41, R120, 0xff0000, R133, 0xf8, !PT ;  /* 0x00ff000078297812 */ /* 0x000fe200078ef885 */
[----:B------:R-:W-:Y:S01]  /*41f0*/  HADD2.F32 R169, -RZ, R132.H1_H1 ;  /* 0x30000084ffa97230 */ /* 0x000fe20000004100 */
[----:B------:R-:W-:Y:S01]  /*4200*/  F2FP.F16.E4M3.UNPACK_B R120, R94.H1 ;  /* 0x0000005eff78723e */ /* 0x000fe200030006ff */
[--C-:B------:R-:W-:Y:S02]  /*4210*/  HADD2.F32 R166, -RZ, R131.reuse.H0_H0 ;  /* 0x20000083ffa67230 */ /* 0x100fe40000004100 */
[-C--:B------:R-:W-:Y:S01]  /*4220*/  FMUL.FTZ R94, R121, R168.reuse ;  /* 0x000000a8795e7220 */ /* 0x080fe20000410000 */
[----:B------:R-:W-:Y:S01]  /*4230*/  FMUL.FTZ R168, R95, R168 ;  /* 0x000000a85fa87220 */ /* 0x000fe20000410000 */
[----:B------:R-:W-:Y:S01]  /*4240*/  HADD2.F32 R133, -RZ, R131.H1_H1 ;  /* 0x30000083ff857230 */ /* 0x000fe20000004100 */
[----:B------:R-:W-:Y:S01]  /*4250*/  F2FP.F16.E4M3.UNPACK_B R167, R165 ;  /* 0x000000a5ffa7723e */ /* 0x000fe200020006ff */
[----:B------:R-:W-:-:S02]  /*4260*/  HADD2.F32 R132, -RZ, R120.H1_H1 ;  /* 0x30000078ff847230 */ /* 0x000fc40000004100 */
[-C--:B------:R-:W-:Y:S01]  /*4270*/  FFMA.FTZ R94, R95, R166.reuse, -R94 ;  /* 0x000000a65f5e7223 */ /* 0x080fe2000001085e */
[----:B------:R-:W-:Y:S02]  /*4280*/  HADD2.F32 R120, -RZ, R120.H0_H0 ;  /* 0x20000078ff787230 */ /* 0x000fe40000004100 */
[----:B------:R-:W-:Y:S01]  /*4290*/  FFMA.FTZ R95, R121, R166, R168 ;  /* 0x000000a6795f7223 */ /* 0x000fe200000100a8 */
[----:B------:R-:W-:Y:S01]  /*42a0*/  F2FP.F16.E4M3.UNPACK_B R121, R130.H1 ;  /* 0x00000082ff79723e */ /* 0x000fe200030006ff */
[-C--:B------:R-:W-:Y:S01]  /*42b0*/  FMUL.FTZ R131, R132, R169.reuse ;  /* 0x000000a984837220 */ /* 0x080fe20000410000 */
[----:B------:R-:W-:Y:S01]  /*42c0*/  F2FP.F16.E4M3.UNPACK_B R165, R164 ;  /* 0x000000a4ffa5723e */ /* 0x000fe200020006ff */
[C---:B------:R-:W-:Y:S01]  /*42d0*/  FMUL.FTZ R169, R120.reuse, R169 ;  /* 0x000000a978a97220 */ /* 0x040fe20000410000 */
[----:B------:R-:W-:Y:S02]  /*42e0*/  HADD2.F32 R168, -RZ, R167.H1_H1 ;  /* 0x300000a7ffa87230 */ /* 0x000fe40000004100 */
[----:B------:R-:W-:Y:S01]  /*42f0*/  FFMA.FTZ R120, R120, R133, -R131 ;  /* 0x0000008578787223 */ /* 0x000fe20000010883 */
[----:B------:R-:W-:-:S02]  /*4300*/  HADD2.F32 R164, -RZ, R121.H1_H1 ;  /* 0x30000079ffa47230 */ /* 0x000fc40000004100 */
[----:B------:R-:W-:Y:S02]  /*4310*/  HADD2.F32 R131, -RZ, R121.H0_H0 ;  /* 0x20000079ff837230 */ /* 0x000fe40000004100 */
[----:B------:R-:W-:Y:S01]  /*4320*/  FFMA.FTZ R121, R132, R133, R169 ;  /* 0x0000008584797223 */ /* 0x000fe200000100a9 */
[----:B------:R-:W-:Y:S01]  /*4330*/  F2FP.F16.E4M3.UNPACK_B R132, R130 ;  /* 0x00000082ff84723e */ /* 0x000fe200020006ff */
[----:B------:R-:W-:Y:S02]  /*4340*/  HADD2.F32 R166, -RZ, R165.H1_H1 ;  /* 0x300000a5ffa67230 */ /* 0x000fe40000004100 */
[-C--:B------:R-:W-:Y:S01]  /*4350*/  FMUL.FTZ R130, R164, R168.reuse ;  /* 0x000000a8a4827220 */ /* 0x080fe20000410000 */
[----:B------:R-:W-:Y:S01]  /*4360*/  FMUL.FTZ R169, R131, R168 ;  /* 0x000000a883a97220 */ /* 0x000fe20000410000 */
[----:B------:R-:W-:Y:S02]  /*4370*/  HADD2.F32 R167, -RZ, R167.H0_H0 ;  /* 0x200000a7ffa77230 */ /* 0x000fe40000004100 */
[----:B------:R-:W-:-:S02]  /*4380*/  HADD2.F32 R133, -RZ, R132.H1_H1 ;  /* 0x30000084ff857230 */ /* 0x000fc40000004100 */
[-C--:B------:R-:W-:Y:S01]  /*4390*/  FFMA.FTZ R130, R131, R166.reuse, -R130 ;  /* 0x000000a683827223 */ /* 0x080fe20000010882 */
[----:B------:R-:W-:Y:S01]  /*43a0*/  FFMA.FTZ R131, R164, R166, R169 ;  /* 0x000000a6a4837223 */ /* 0x000fe200000100a9 */
[----:B------:R-:W-:Y:S02]  /*43b0*/  HADD2.F32 R132, -RZ, R132.H0_H0 ;  /* 0x20000084ff847230 */ /* 0x000fe40000004100 */
[----:B------:R-:W-:Y:S02]  /*43c0*/  HADD2.F32 R166, -RZ, R165.H0_H0 ;  /* 0x200000a5ffa67230 */ /* 0x000fe40000004100 */
[-C--:B------:R-:W-:Y:S01]  /*43d0*/  FMUL.FTZ R169, R133, R167.reuse ;  /* 0x000000a785a97220 */ /* 0x080fe20000410000 */
[----:B------:R-:W-:Y:S02]  /*43e0*/  IMAD.MOV.U32 R165, RZ, RZ, R43 ;  /* 0x000000ffffa57224 */ /* 0x000fe400078e002b */
[C---:B------:R-:W-:Y:S01]  /*43f0*/  FMUL.FTZ R168, R132.reuse, R167 ;  /* 0x000000a784a87220 */ /* 0x040fe20000410000 */
[----:B------:R-:W-:Y:S01]  /*4400*/  F2FP.SATFINITE.E4M3.F32.PACK_AB_MERGE_C R130, R131, R130, RZ ;  /* 0x000000828382723e */ /* 0x000fe200048070ff */
[-C--:B------:R-:W-:Y:S01]  /*4410*/  FFMA.FTZ R43, R132, R166.reuse, -R169 ;  /* 0x000000a6842b7223 */ /* 0x080fe200000108a9 */
[----:B------:R-:W-:Y:S01]  /*4420*/  F2FP.F16.E4M3.UNPACK_B R169, R41.H1 ;  /* 0x00000029ffa9723e */ /* 0x000fe200030006ff */
[----:B------:R-:W-:Y:S01]  /*4430*/  FFMA.FTZ R132, R133, R166, R168 ;  /* 0x000000a685847223 */ /* 0x000fe200000100a8 */
[----:B------:R-:W-:-:S02]  /*4440*/  F2FP.F16.E4M3.UNPACK_B R164, R165 ;  /* 0x000000a5ffa4723e */ /* 0x000fc400020006ff */
[----:B------:R-:W-:Y:S01]  /*4450*/  F2FP.F16.E4M3.UNPACK_B R168, R40.H1 ;  /* 0x00000028ffa8723e */ /* 0x000fe200030006ff */
[----:B------:R-:W-:Y:S01]  /*4460*/  HADD2.F32 R133, -RZ, R169.H0_H0 ;  /* 0x200000a9ff857230 */ /* 0x000fe20000004100 */
[----:B------:R-:W-:Y:S01]  /*4470*/  F2FP.F16.E4M3.UNPACK_B R165, R165.H1 ;  /* 0x000000a5ffa5723e */ /* 0x000fe200030006ff */
[--C-:B------:R-:W-:Y:S02]  /*4480*/  HADD2.F32 R166, -RZ, R164.reuse.H1_H1 ;  /* 0x300000a4ffa67230 */ /* 0x100fe40000004100 */
[----:B------:R-:W-:Y:S02]  /*4490*/  HADD2.F32 R164, -RZ, R164.H0_H0 ;  /* 0x200000a4ffa47230 */ /* 0x000fe40000004100 */
[--C-:B------:R-:W-:Y:S02]  /*44a0*/  HADD2.F32 R167, -RZ, R168.reuse.H0_H0 ;  /* 0x200000a8ffa77230 */ /* 0x100fe40000004100 */
[----:B------:R-:W-:Y:S01]  /*44b0*/  FMUL.FTZ R171, R166, R133 ;  /* 0x00000085a6ab7220 */ /* 0x000fe20000410000 */
[----:B------:R-:W-:-:S02]  /*44c0*/  HADD2.F32 R168, -RZ, R168.H1_H1 ;  /* 0x300000a8ffa87230 */ /* 0x000fc40000004100 */
[C---:B------:R-:W-:Y:S01]  /*44d0*/  FMUL.FTZ R173, R164.reuse, R133 ;  /* 0x00000085a4ad7220 */ /* 0x040fe20000410000 */
[----:B------:R-:W-:-:S03]  /*44e0*/  FFMA.FTZ R133, R164, R167, -R171 ;  /* 0x000000a7a4857223 */ /* 0x000fc600000108ab */
[----:B------:R-:W-:Y:S01]  /*44f0*/  FFMA.FTZ R164, R166, R167, R173 ;  /* 0x000000a7a6a47223 */ /* 0x000fe200000100ad */
[----:B------:R-:W-:Y:S02]  /*4500*/  IMAD.MOV.U32 R166, RZ, RZ, R42 ;  /* 0x000000ffffa67224 */ /* 0x000fe400078e002a */
[----:B------:R-:W-:Y:S01]  /*4510*/  HADD2.F32 R42, -RZ, R169.H1_H1 ;  /* 0x300000a9ff2a7230 */ /* 0x000fe20000004100 */
[----:B------:R-:W-:Y:S01]  /*4520*/  F2FP.F16.E4M3.UNPACK_B R169, R41 ;  /* 0x00000029ffa9723e */ /* 0x000fe200020006ff */
[--C-:B------:R-:W-:Y:S02]  /*4530*/  HADD2.F32 R167, -RZ, R165.reuse.H1_H1 ;  /* 0x300000a5ffa77230 */ /* 0x100fe40000004100 */
[----:B------:R-:W-:-:S03]  /*4540*/  HADD2.F32 R165, -RZ, R165.H0_H0 ;  /* 0x200000a5ffa57230 */ /* 0x000fc60000004100 */
[-C--:B------:R-:W-:Y:S02]  /*4550*/  FMUL.FTZ R170, R167, R42.reuse ;  /* 0x0000002aa7aa7220 */ /* 0x080fe40000410000 */
[C---:B------:R-:W-:Y:S02]  /*4560*/  FMUL.FTZ R172, R165.reuse, R42 ;  /* 0x0000002aa5ac7220 */ /* 0x040fe40000410000 */
[-C--:B------:R-:W-:Y:S02]  /*4570*/  FFMA.FTZ R42, R165, R168.reuse, -R170 ;  /* 0x000000a8a52a7223 */ /* 0x080fe400000108aa */
[----:B------:R-:W-:Y:S01]  /*4580*/  FFMA.FTZ R165, R167, R168, R172 ;  /* 0x000000a8a7a57223 */ /* 0x000fe200000100ac */
[----:B------:R-:W-:Y:S02]  /*4590*/  F2FP.F16.E4M3.UNPACK_B R167, R166.H1 ;  /* 0x000000a6ffa7723e */ /* 0x000fe400030006ff */
[----:B------:R-:W-:Y:S01]  /*45a0*/  F2FP.F16.E4M3.UNPACK_B R168, R40 ;  /* 0x00000028ffa8723e */ /* 0x000fe200020006ff */
[----:B------:R-:W-:Y:S01]  /*45b0*/  HADD2.F32 R40, -RZ, R169.H1_H1 ;  /* 0x300000a9ff287230 */ /* 0x000fe20000004100 */
[----:B------:R-:W-:Y:S01]  /*45c0*/  F2FP.F16.E4M3.UNPACK_B R166, R166 ;  /* 0x000000a6ffa6723e */ /* 0x000fe200020006ff */
[--C-:B------:R-:W-:Y:S01]  /*45d0*/  HADD2.F32 R41, -RZ, R167.reuse.H1_H1 ;  /* 0x300000a7ff297230 */ /* 0x100fe20000004100 */
[----:B------:R-:W-:Y:S01]  /*45e0*/  F2FP.SATFINITE.E4M3.F32.PACK_AB_MERGE_C R165, R165, R42, RZ ;  /* 0x0000002aa5a5723e */ /* 0x000fe200048070ff */
[----:B------:R-:W-:-:S02]  /*45f0*/  HADD2.F32 R167, -RZ, R167.H0_H0 ;  /* 0x200000a7ffa77230 */ /* 0x000fc40000004100 */
[--C-:B------:R-:W-:Y:S02]  /*4600*/  HADD2.F32 R170, -RZ, R168.reuse.H1_H1 ;  /* 0x300000a8ffaa7230 */ /* 0x100fe40000004100 */
[-C--:B------:R-:W-:Y:S01]  /*4610*/  FMUL.FTZ R172, R41, R40.reuse ;  /* 0x0000002829ac7220 */ /* 0x080fe20000410000 */
[----:B------:R-:W-:Y:S02]  /*4620*/  HADD2.F32 R169, -RZ, R169.H0_H0 ;  /* 0x200000a9ffa97230 */ /* 0x000fe40000004100 */
[C---:B------:R-:W-:Y:S01]  /*4630*/  FMUL.FTZ R174, R167.reuse, R40 ;  /* 0x00000028a7ae7220 */ /* 0x040fe20000410000 */
[----:B------:R-:W-:Y:S02]  /*4640*/  HADD2.F32 R168, -RZ, R168.H0_H0 ;  /* 0x200000a8ffa87230 */ /* 0x000fe40000004100 */
[-C--:B------:R-:W-:Y:S01]  /*4650*/  FFMA.FTZ R40, R167, R170.reuse, -R172 ;  /* 0x000000aaa7287223 */ /* 0x080fe200000108ac */
[----:B------:R-:W-:Y:S01]  /*4660*/  FFMA.FTZ R167, R41, R170, R174 ;  /* 0x000000aa29a77223 */ /* 0x000fe200000100ae */
[--C-:B------:R-:W-:Y:S01]  /*4670*/  HADD2.F32 R41, -RZ, R166.reuse.H1_H1 ;  /* 0x300000a6ff297230 */ /* 0x100fe20000004100 */
[----:B------:R-:W-:Y:S01]  /*4680*/  F2FP.SATFINITE.E4M3.F32.PACK_AB_MERGE_C R170, R121, R120, RZ ;  /* 0x0000007879aa723e */ /* 0x000fe200048070ff */
[----:B------:R-:W-:-:S02]  /*4690*/  HADD2.F32 R166, -RZ, R166.H0_H0 ;  /* 0x200000a6ffa67230 */ /* 0x000fc40000004100 */
[----:B------:R-:W-:Y:S01]  /*46a0*/  F2FP.SATFINITE.E4M3.F32.PACK_AB_MERGE_C R167, R167, R40, RZ ;  /* 0x00000028a7a7723e */ /* 0x000fe200048070ff */
[C---:B------:R-:W-:Y:S01]  /*46b0*/  FMUL.FTZ R121, R41.reuse, R169 ;  /* 0x000000a929797220 */ /* 0x040fe20000410000 */
[----:B------:R-:W-:Y:S01]  /*46c0*/  F2FP.SATFINITE.E4M3.F32.PACK_AB_MERGE_C R40, R132, R43, R130 ;  /* 0x0000002b8428723e */ /* 0x000fe20004807082 */
[----:B------:R-:W-:Y:S01]  /*46d0*/  FMUL.FTZ R120, R166, R169 ;  /* 0x000000a9a6787220 */ /* 0x000fe20000410000 */
[----:B------:R-:W-:Y:S01]  /*46e0*/  F2FP.SATFINITE.E4M3.F32.PACK_AB_MERGE_C R43, R164, R133, R165 ;  /* 0x00000085a42b723e */ /* 0x000fe200048070a5 */
[-C--:B------:R-:W-:Y:S02]  /*46f0*/  FFMA.FTZ R121, R166, R168.reuse, -R121 ;  /* 0x000000a8a6797223 */ /* 0x080fe40000010879 */
[----:B------:R-:W-:Y:S01]  /*4700*/  FFMA.FTZ R120, R41, R168, R120 ;  /* 0x000000a829787223 */ /* 0x000fe20000010078 */
[----:B------:R-:W-:-:S04]  /*4710*/  F2FP.SATFINITE.E4M3.F32.PACK_AB_MERGE_C R41, R95, R94, R170 ;  /* 0x0000005e5f29723e */ /* 0x000fc800048070aa */
[----:B------:R-:W-:-:S07]  /*4720*/  F2FP.SATFINITE.E4M3.F32.PACK_AB_MERGE_C R42, R120, R121, R167 ;  /* 0x00000079782a723e */ /* 0x000fce00048070a7 */
.L_x_1465:
[----:B------:R-:W-:Y:S05]  /*4730*/  BSYNC B3 ;  /* 0x0000000000037941 */ /* 0x000fea0003800000 */
.L_x_1464:
[----:B-1----:R0:W-:Y:S02]  /*4740*/  STG.E.128 desc[UR60][R48.64+0x20], R40 ;  /* 0x0000202830007986 */ /* 0x0021e4000c101d3c */
.L_x_1463:
[----:B------:R-:W-:Y:S05]  /*4750*/  BSYNC B2 ;  /* 0x0000000000027941 */ /* 0x000fea0003800000 */
.L_x_1462:
        /* <DEDUP_REMOVED lines=9> */
[----:B------:R-:W-:Y:S01]  /*47f0*/  SHF.R.U32.HI R121, RZ, 0x10, R87 ;  /* 0x00000010ff797819 */ /* 0x000fe20000011657 */
[----:B------:R-:W-:Y:S01]  /*4800*/  IMAD.SHL.U32 R86, R86, 0x100, RZ ;  /* 0x0000010056567824 */ /* 0x000fe200078e00ff */
[----:B------:R-:W-:Y:S02]  /*4810*/  SHF.R.U32.HI R95, RZ, 0x10, R93 ;  /* 0x00000010ff5f7819 */ /* 0x000fe4000001165d */
[----:B------:R-:W-:Y:S01]  /*4820*/  LOP3.LUT R94, R93, 0xff0000ff, RZ, 0xc0, !PT ;  /* 0xff0000ff5d5e7812 */ /* 0x000fe200078ec0ff */
[----:B------:R-:W-:Y:S01]  /*4830*/  IMAD.SHL.U32 R93, R92, 0x100, RZ ;  /* 0x000001005c5d7824 */ /* 0x000fe200078e00ff */
[----:B------:R-:W-:Y:S01]  /*4840*/  LOP3.LUT R87, R87, 0xff0000ff, RZ, 0xc0, !PT ;  /* 0xff0000ff57577812 */ /* 0x000fe200078ec0ff */
[----:B-1----:R-:W-:Y:S01]  /*4850*/  IMAD.MOV.U32 R92, RZ, RZ, R40 ;  /* 0x000000ffff5c7224 */ /* 0x002fe200078e0028 */
[----:B------:R-:W-:-:S02]  /*4860*/  F2FP.F16.E4M3.UNPACK_B R40, R41 ;  /* 0x00000029ff28723e */ /* 0x000fc400020006ff */
[----:B------:R-:W-:Y:S01]  /*4870*/  LOP3.LUT R87, R87, 0xff00, R86, 0xf8, !PT ;  /* 0x0000ff0057577812 */ /* 0x000fe200078ef856 */
[----:B------:R-:W-:Y:S01]  /*4880*/  IMAD.U32 R86, R121, 0x10000, RZ ;  /* 0x0001000079567824 */ /* 0x000fe200078e00ff */
[----:B------:R-:W-:Y:S01]  /*4890*/  LOP3.LUT R120, R94, 0xff00, R93, 0xf8, !PT ;  /* 0x0000ff005e787812 */ /* 0x000fe200078ef85d */
[----:B------:R-:W-:Y:S01]  /*48a0*/  IMAD.U32 R93, R95, 0x10000, RZ ;  /* 0x000100005f5d7824 */ /* 0x000fe200078e00ff */
[----:B------:R-:W-:Y:S02]  /*48b0*/  F2FP.F16.E4M3.UNPACK_B R94, R161.H1 ;  /* 0x000000a1ff5e723e */ /* 0x000fe400030006ff */
[----:B------:R-:W-:Y:S02]  /*48c0*/  LOP3.LUT R86, R87, 0xff0000, R86, 0xf8, !PT ;  /* 0x00ff000057567812 */ /* 0x000fe400078ef856 */
[----:B------:R-:W-:Y:S01]  /*48d0*/  LOP3.LUT R87, R120, 0xff0000, R93, 0xf8, !PT ;  /* 0x00ff000078577812 */ /* 0x000fe200078ef85d */
[----:B------:R-:W-:Y:S01]  /*48e0*/  HADD2.F32 R130, -RZ, R94.H0_H0 ;  /* 0x2000005eff827230 */ /* 0x000fe20000004100 */
[----:B------:R-:W-:Y:S01]  /*48f0*/  F2FP.F16.E4M3.UNPACK_B R120, R160.H1 ;  /* 0x000000a0ff78723e */ /* 0x000fe200030006ff */
[--C-:B------:R-:W-:Y:S01]  /*4900*/  HADD2.F32 R93, -RZ, R40.reuse.H1_H1 ;  /* 0x30000028ff5d7230 */ /* 0x100fe20000004100 */
[----:B------:R-:W-:Y:S01]  /*4910*/  F2FP.F16.E4M3.UNPACK_B R41, R41.H1 ;  /* 0x00000029ff29723e */ /* 0x000fe200030006ff */
[----:B------:R-:W-:Y:S01]  /*4920*/  HADD2.F32 R40, -RZ, R40.H0_H0 ;  /* 0x20000028ff287230 */ /* 0x000fe20000004100 */
[----:B------:R-:W-:Y:S01]  /*4930*/  F2FP.F16.E4M3.UNPACK_B R161, R161 ;  /* 0x000000a1ffa1723e */ /* 0x000fe200020006ff */
        /* <DEDUP_REMOVED lines=17> */
[----:B------:R-:W-:-:S02]  /*4a50*/  HADD2.F32 R120, -RZ, R93.H1_H1 ;  /* 0x3000005dff787230 */ /* 0x000fc40000004100 */
[----:B------:R-:W-:Y:S02]  /*4a60*/  HADD2.F32 R95, -RZ, R93.H0_H0 ;  /* 0x2000005dff5f7230 */ /* 0x000fe40000004100 */
        /* <DEDUP_REMOVED lines=15> */
[----:B------:R-:W-:Y:S01]  /*4b60*/  F2FP.F16.E4M3.UNPACK_B R164, R87.H1 ;  /* 0x00000057ffa4723e */ /* 0x000fe200030006ff */
[--C-:B------:R-:W-:Y:S01]  /*4b70*/  HADD2.F32 R133, -RZ, R120.reuse.H1_H1 ;  /* 0x30000078ff857230 */ /* 0x100fe20000004100 */
[----:B------:R-:W-:Y:S01]  /*4b80*/  F2FP.SATFINITE.E4M3.F32.PACK_AB_MERGE_C R95, R132, R95, RZ ;  /* 0x0000005f845f723e */ /* 0x000fe200048070ff */
[----:B------:R-:W-:Y:S01]  /*4b90*/  HADD2.F32 R132, -RZ, R120.H0_H0 ;  /* 0x20000078ff847230 */ /* 0x000fe20000004100 */
[----:B------:R-:W-:Y:S01]  /*4ba0*/  F2FP.F16.E4M3.UNPACK_B R120, R86.H1 ;  /* 0x00000056ff78723e */ /* 0x000fe200030006ff */
[--C-:B------:R-:W-:Y:S01]  /*4bb0*/  HADD2.F32 R160, -RZ, R164.reuse.H1_H1 ;  /* 0x300000a4ffa07230 */ /* 0x100fe20000004100 */
[----:B------:R-:W-:Y:S01]  /*4bc0*/  F2FP.F16.E4M3.UNPACK_B R130, R42.H1 ;  /* 0x0000002aff82723e */ /* 0x000fe200030006ff */
[----:B------:R-:W-:Y:S01]  /*4bd0*/  HADD2.F32 R164, -RZ, R164.H0_H0 ;  /* 0x200000a4ffa47230 */ /* 0x000fe20000004100 */
        /* <DEDUP_REMOVED lines=10> */
[-C--:B------:R-:W-:Y:S01]  /*4c80*/  FMUL.FTZ R167, R131, R165.reuse ;  /* 0x000000a583a77220 */ /* 0x080fe20000410000 */
[----:B------:R-:W-:Y:S01]  /*4c90*/  F2FP.F16.E4M3.UNPACK_B R42, R42 ;  /* 0x0000002aff2a723e */ /* 0x000fe200020006ff */
[C---:B------:R-:W-:Y:S01]  /*4ca0*/  FMUL.FTZ R166, R130.reuse, R165 ;  /* 0x000000a582a67220 */ /* 0x040fe20000410000 */
[----:B------:R-:W-:Y:S01]  /*4cb0*/  F2FP.F16.E4M3.UNPACK_B R132, R43 ;  /* 0x0000002bff84723e */ /* 0x000fe200020006ff */
[----:B------:R-:W-:Y:S01]  /*4cc0*/  FFMA.FTZ R167, R130, R160, -R167 ;  /* 0x000000a082a77223 */ /* 0x000fe200000108a7 */
[----:B------:R-:W-:-:S02]  /*4cd0*/  HADD2.F32 R121, -RZ, R121.H0_H0 ;  /* 0x20000079ff797230 */ /* 0x000fc40000004100 */
[----:B------:R-:W-:Y:S01]  /*4ce0*/  FFMA.FTZ R166, R131, R160, R166 ;  /* 0x000000a083a67223 */ /* 0x000fe200000100a6 */
[----:B------:R-:W-:Y:S02]  /*4cf0*/  HADD2.F32 R130, -RZ, R42.H0_H0 ;  /* 0x2000002aff827230 */ /* 0x000fe40000004100 */
[----:B------:R-:W-:Y:S01]  /*4d00*/  FFMA.FTZ R43, R133, R161, R168 ;  /* 0x000000a1852b7223 */ /* 0x000fe200000100a8 */
[----:B------:R-:W-:Y:S01]  /*4d10*/  HADD2.F32 R131, -RZ, R132.H0_H0 ;  /* 0x20000084ff837230 */ /* 0x000fe20000004100 */
[----:B------:R-:W-:Y:S01]  /*4d20*/  F2FP.SATFINITE.E4M3.F32.PACK_AB_MERGE_C R41, R41, R40, R94 ;  /* 0x000000282929723e */ /* 0x000fe2000480705e */
[----:B------:R-:W-:Y:S01]  /*4d30*/  HADD2.F32 R42, -RZ, R42.H1_H1 ;  /* 0x3000002aff2a7230 */ /* 0x000fe20000004100 */
[----:B------:R-:W-:Y:S01]  /*4d40*/  F2FP.SATFINITE.E4M3.F32.PACK_AB_MERGE_C R166, R166, R167, RZ ;  /* 0x000000a7a6a6723e */ /* 0x000fe200048070ff */
[----:B------:R-:W-:Y:S02]  /*4d50*/  HADD2.F32 R132, -RZ, R132.H1_H1 ;  /* 0x30000084ff847230 */ /* 0x000fe40000004100 */
[----:B------:R-:W-:Y:S01]  /*4d60*/  FMUL.FTZ R161, R131, R164 ;  /* 0x000000a483a17220 */ /* 0x000fe20000410000 */
[----:B------:R-:W-:-:S02]  /*4d70*/  HADD2.F32 R120, -RZ, R120.H0_H0 ;  /* 0x20000078ff787230 */ /* 0x000fc40000004100 */
[-C--:B------:R-:W-:Y:S01]  /*4d80*/  FMUL.FTZ R133, R42, R121.reuse ;  /* 0x000000792a857220 */ /* 0x080fe20000410000 */
[----:B------:R-:W-:Y:S02]  /*4d90*/  HADD2.F32 R87, -RZ, R87.H0_H0 ;  /* 0x20000057ff577230 */ /* 0x000fe40000004100 */
[----:B------:R-:W-:Y:S01]  /*4da0*/  FMUL.FTZ R160, R132, R164 ;  /* 0x000000a484a07220 */ /* 0x000fe20000410000 */
[----:B------:R-:W-:Y:S01]  /*4db0*/  FMUL.FTZ R121, R130, R121 ;  /* 0x0000007982797220 */ /* 0x000fe20000410000 */
[----:B------:R-:W-:Y:S01]  /*4dc0*/  FFMA.FTZ R161, R132, R120, R161 ;  /* 0x0000007884a17223 */ /* 0x000fe200000100a1 */
[----:B------:R-:W-:Y:S01]  /*4dd0*/  F2FP.SATFINITE.E4M3.F32.PACK_AB_MERGE_C R43, R43, R86, RZ ;  /* 0x000000562b2b723e */ /* 0x000fe200048070ff */
[----:B------:R-:W-:Y:S01]  /*4de0*/  FFMA.FTZ R160, R131, R120, -R160 ;  /* 0x0000007883a07223 */ /* 0x000fe200000108a0 */
[-C--:B------:R-:W-:Y:S01]  /*4df0*/  FFMA.FTZ R133, R130, R87.reuse, -R133 ;  /* 0x0000005782857223 */ /* 0x080fe20000010885 */
[----:B------:R-:W-:Y:S01]  /*4e00*/  FFMA.FTZ R42, R42, R87, R121 ;  /* 0x000000572a2a7223 */ /* 0x000fe20000010079 */
[----:B------:R-:W-:-:S02]  /*4e10*/  F2FP.SATFINITE.E4M3.F32.PACK_AB_MERGE_C R40, R93, R92, R95 ;  /* 0x0000005c5d28723e */ /* 0x000fc4000480705f */
[----:B------:R-:W-:Y:S02]  /*4e20*/  F2FP.SATFINITE.E4M3.F32.PACK_AB_MERGE_C R43, R161, R160, R43 ;  /* 0x000000a0a12b723e */ /* 0x000fe4000480702b */
[----:B------:R-:W-:-:S07]  /*4e30*/  F2FP.SATFINITE.E4M3.F32.PACK_AB_MERGE_C R42, R42, R133, R166 ;  /* 0x000000852a2a723e */ /* 0x000fce00048070a6 */
.L_x_1469:
[----:B------:R-:W-:Y:S05]  /*4e40*/  BSYNC B3 ;  /* 0x0000000000037941 */ /* 0x000fea0003800000 */
.L_x_1468:
[----:B-1----:R0:W-:Y:S02]  /*4e50*/  STG.E.128 desc[UR60][R48.64+0x40], R40 ;  /* 0x0000402830007986 */ /* 0x0021e4000c101d3c */
.L_x_1467:
[----:B------:R-:W-:Y:S05]  /*4e60*/  BSYNC B2 ;  /* 0x0000000000027941 */ /* 0x000fea0003800000 */
.L_x_1466:
        /* <DEDUP_REMOVED lines=16> */
[----:B------:R-:W-:-:S02]  /*4f70*/  IMAD.U32 R83, R87, 0x10000, RZ ;  /* 0x0001000057537824 */ /* 0x000fc400078e00ff */
[----:B-1----:R-:W-:Y:S01]  /*4f80*/  IMAD.MOV.U32 R84, RZ, RZ, R40 ;  /* 0x000000ffff547224 */ /* 0x002fe200078e0028 */
[----:B------:R-:W-:Y:S01]  /*4f90*/  LOP3.LUT R85, R86, 0xff00, R85, 0xf8, !PT ;  /* 0x0000ff0056557812 */ /* 0x000fe200078ef855 */
[----:B------:R-:W-:Y:S01]  /*4fa0*/  IMAD.U32 R92, R92, 0x10000, RZ ;  /* 0x000100005c5c7824 */ /* 0x000fe200078e00ff */
        /* <DEDUP_REMOVED lines=68> */
[--C-:B------:R-:W-:Y:S02]  /*53f0*/  HADD2.F32 R92, -RZ, R43.reuse.H1_H1 ;  /* 0x3000002bff5c7230 */ /* 0x100fe40000004100 */
[----:B------:R-:W-:Y:S01]  /*5400*/  FFMA.FTZ R132, R83, R94, R132 ;  /* 0x0000005e53847223 */ /* 0x000fe20000010084 */
[----:B------:R-:W-:Y:S02]  /*5410*/  HADD2.F32 R83, -RZ, R43.H0_H0 ;  /* 0x2000002bff537230 */ /* 0x000fe40000004100 */
[----:B------:R-:W-:Y:S01]  /*5420*/  FFMA.FTZ R121, R93, R121, R158 ;  /* 0x000000795d797223 */ /* 0x000fe2000001009e */
[--C-:B------:R-:W-:Y:S02]  /*5430*/  HADD2.F32 R43, -RZ, R42.reuse.H0_H0 ;  /* 0x2000002aff2b7230 */ /* 0x100fe40000004100 */
[----:B------:R-:W-:Y:S01]  /*5440*/  FMUL.FTZ R158, R92, R131 ;  /* 0x000000835c9e7220 */ /* 0x000fe20000410000 */
[----:B------:R-:W-:-:S02]  /*5450*/  HADD2.F32 R42, -RZ, R42.H1_H1 ;  /* 0x3000002aff2a7230 */ /* 0x000fc40000004100 */
[----:B------:R-:W-:Y:S01]  /*5460*/  FMUL.FTZ R131, R83, R131 ;  /* 0x0000008353837220 */ /* 0x000fe20000410000 */
[----:B------:R-:W-:Y:S02]  /*5470*/  HADD2.F32 R120, -RZ, R120.H0_H0 ;  /* 0x20000078ff787230 */ /* 0x000fe40000004100 */
[-C--:B------:R-:W-:Y:S01]  /*5480*/  FMUL.FTZ R93, R43, R130.reuse ;  /* 0x000000822b5d7220 */ /* 0x080fe20000410000 */
[----:B------:R-:W-:Y:S02]  /*5490*/  HADD2.F32 R95, -RZ, R95.H0_H0 ;  /* 0x2000005fff5f7230 */ /* 0x000fe40000004100 */
[----:B------:R-:W-:Y:S01]  /*54a0*/  FMUL.FTZ R94, R42, R130 ;  /* 0x000000822a5e7220 */ /* 0x000fe20000410000 */
[----:B------:R-:W-:Y:S01]  /*54b0*/  F2FP.SATFINITE.E4M3.F32.PACK_AB_MERGE_C R132, R132, R133, RZ ;  /* 0x000000858484723e */ /* 0x000fe200048070ff */
        /* <DEDUP_REMOVED lines=8> */
[----:B------:R-:W-:-:S07]  /*5540*/  F2FP.SATFINITE.E4M3.F32.PACK_AB_MERGE_C R43, R131, R158, R82 ;  /* 0x0000009e832b723e */ /* 0x000fce0004807052 */
.L_x_1473:
[----:B------:R-:W-:Y:S05]  /*5550*/  BSYNC B3 ;  /* 0x0000000000037941 */ /* 0x000fea0003800000 */
.L_x_1472:
[----:B-1----:R0:W-:Y:S02]  /*5560*/  STG.E.128 desc[UR60][R48.64+0x60], R40 ;  /* 0x0000602830007986 */ /* 0x0021e4000c101d3c */
.L_x_1471:
[----:B------:R-:W-:Y:S05]  /*5570*/  BSYNC B2 ;  /* 0x0000000000027941 */ /* 0x000fea0003800000 */
.L_x_1470:
        /* <DEDUP_REMOVED lines=48> */
[----:B------:R-:W-:Y:S01]  /*5880*/  F2FP.F16.E4M3.UNPACK_B R95, R79.H1 ;  /* 0x0000004fff5f723e */ /* 0x000fe200030006ff */
[----:B------:R-:W-:Y:S01]  /*5890*/  HADD2.F32 R83, -RZ, R81.H0_H0 ;  /* 0x20000051ff537230 */ /* 0x000fe20000004100 */
[----:B------:R-:W-:Y:S01]  /*58a0*/  F2FP.F16.E4M3.UNPACK_B R87, R78 ;  /* 0x0000004eff57723e */ /* 0x000fe200020006ff */
[----:B------:R-:W-:Y:S02]  /*58b0*/  HADD2.F32 R155, -RZ, R155.H0_H0 ;  /* 0x2000009bff9b7230 */ /* 0x000fe40000004100 */
[----:B------:R-:W-:Y:S01]  /*58c0*/  FMUL.FTZ R92, R84, R85 ;  /* 0x00000055545c7220 */ /* 0x000fe20000410000 */
[----:B------:R-:W-:-:S02]  /*58d0*/  HADD2.F32 R81, -RZ, R80.H0_H0 ;  /* 0x20000050ff517230 */ /* 0x000fc40000004100 */
[----:B------:R-:W-:Y:S01]  /*58e0*/  FMUL.FTZ R85, R83, R85 ;  /* 0x0000005553557220 */ /* 0x000fe20000410000 */
[----:B------:R-:W-:Y:S02]  /*58f0*/  HADD2.F32 R82, -RZ, R80.H1_H1 ;  /* 0x30000050ff527230 */ /* 0x000fe40000004100 */
        /* <DEDUP_REMOVED lines=8> */
[----:B------:R-:W-:Y:S01]  /*5980*/  F2FP.F16.E4M3.UNPACK_B R85, R43.H1 ;  /* 0x0000002bff55723e */ /* 0x000fe200030006ff */
[--C-:B------:R-:W-:Y:S01]  /*5990*/  HADD2.F32 R121, -RZ, R95.reuse.H1_H1 ;  /* 0x3000005fff797230 */ /* 0x100fe20000004100 */
[----:B------:R-:W-:Y:S01]  /*59a0*/  F2FP.SATFINITE.E4M3.F32.PACK_AB_MERGE_C R82, R94, R93, RZ ;  /* 0x0000005d5e52723e */ /* 0x000fe200048070ff */
[----:B------:R-:W-:Y:S01]  /*59b0*/  HADD2.F32 R95, -RZ, R95.H0_H0 ;  /* 0x2000005fff5f7230 */ /* 0x000fe20000004100 */
[----:B------:R-:W-:Y:S01]  /*59c0*/  F2FP.SATFINITE.E4M3.F32.PACK_AB_MERGE_C R83, R84, R83, RZ ;  /* 0x000000535453723e */ /* 0x000fe200048070ff */
[--C-:B------:R-:W-:Y:S01]  /*59d0*/  HADD2.F32 R86, -RZ, R85.reuse.H0_H0 ;  /* 0x20000055ff567230 */ /* 0x100fe20000004100 */
[----:B------:R-:W-:Y:S01]  /*59e0*/  F2FP.F16.E4M3.UNPACK_B R84, R42.H1 ;  /* 0x0000002aff54723e */ /* 0x000fe200030006ff */
[----:B------:R-:W-:Y:S01]  /*59f0*/  HADD2.F32 R85, -RZ, R85.H1_H1 ;  /* 0x30000055ff557230 */ /* 0x000fe20000004100 */
[----:B------:R-:W-:-:S02]  /*5a00*/  F2FP.F16.E4M3.UNPACK_B R94, R79 ;  /* 0x0000004fff5e723e */ /* 0x000fc400020006ff */
[----:B------:R-:W-:Y:S01]  /*5a10*/  F2FP.F16.E4M3.UNPACK_B R92, R78.H1 ;  /* 0x0000004eff5c723e */ /* 0x000fe200030006ff */
[----:B------:R-:W-:Y:S02]  /*5a20*/  HADD2.F32 R79, -RZ, R84.H1_H1 ;  /* 0x30000054ff4f7230 */ /* 0x000fe40000004100 */
[-C--:B------:R-:W-:Y:S01]  /*5a30*/  FMUL.FTZ R131, R85, R121.reuse ;  /* 0x0000007955837220 */ /* 0x080fe20000410000 */
[----:B------:R-:W-:Y:S02]  /*5a40*/  HADD2.F32 R120, -RZ, R94.H1_H1 ;  /* 0x3000005eff787230 */ /* 0x000fe40000004100 */
[----:B------:R-:W-:Y:S01]  /*5a50*/  FMUL.FTZ R130, R86, R121 ;  /* 0x0000007956827220 */ /* 0x000fe20000410000 */
[----:B------:R-:W-:Y:S01]  /*5a60*/  HADD2.F32 R84, -RZ, R84.H0_H0 ;  /* 0x20000054ff547230 */ /* 0x000fe20000004100 */
[----:B------:R-:W-:Y:S01]  /*5a70*/  F2FP.F16.E4M3.UNPACK_B R43, R43 ;  /* 0x0000002bff2b723e */ /* 0x000fe200020006ff */
[----:B------:R-:W-:Y:S02]  /*5a80*/  HADD2.F32 R78, -RZ, R87.H1_H1 ;  /* 0x30000057ff4e7230 */ /* 0x000fe40000004100 */
[----:B------:R-:W-:Y:S01]  /*5a90*/  FMUL.FTZ R121, R79, R120 ;  /* 0x000000784f797220 */ /* 0x000fe20000410000 */
[----:B------:R-:W-:Y:S01]  /*5aa0*/  F2FP.F16.E4M3.UNPACK_B R42, R42 ;  /* 0x0000002aff2a723e */ /* 0x000fe200020006ff */
[----:B------:R-:W-:Y:S01]  /*5ab0*/  FMUL.FTZ R120, R84, R120 ;  /* 0x0000007854787220 */ /* 0x000fe20000410000 */
[----:B------:R-:W-:-:S02]  /*5ac0*/  HADD2.F32 R93, -RZ, R92.H1_H1 ;  /* 0x3000005cff5d7230 */ /* 0x000fc40000004100 */
[-C--:B------:R-:W-:Y:S01]  /*5ad0*/  FFMA.FTZ R121, R84, R78.reuse, -R121 ;  /* 0x0000004e54797223 */ /* 0x080fe20000010879 */
[----:B------:R-:W-:Y:S02]  /*5ae0*/  HADD2.F32 R94, -RZ, R94.H0_H0 ;  /* 0x2000005eff5e7230 */ /* 0x000fe40000004100 */
[----:B------:R-:W-:Y:S01]  /*5af0*/  FFMA.FTZ R120, R79, R78, R120 ;  /* 0x0000004e4f787223 */ /* 0x000fe20000010078 */
[--C-:B------:R-:W-:Y:S02]  /*5b00*/  HADD2.F32 R78, -RZ, R43.reuse.H0_H0 ;  /* 0x2000002bff4e7230 */ /* 0x100fe40000004100 */
[-C--:B------:R-:W-:Y:S01]  /*5b10*/  FFMA.FTZ R131, R86, R93.reuse, -R131 ;  /* 0x0000005d56837223 */ /* 0x080fe20000010883 */
[----:B------:R-:W-:Y:S02]  /*5b20*/  HADD2.F32 R79, -RZ, R43.H1_H1 ;  /* 0x3000002bff4f7230 */ /* 0x000fe40000004100 */
[----:B------:R-:W-:Y:S01]  /*5b30*/  FFMA.FTZ R130, R85, R93, R130 ;  /* 0x0000005d55827223 */ /* 0x000fe20000010082 */
[----:B------:R-:W-:-:S02]  /*5b40*/  HADD2.F32 R43, -RZ, R42.H0_H0 ;  /* 0x2000002aff2b7230 */ /* 0x000fc40000004100 */
[-C--:B------:R-:W-:Y:S01]  /*5b50*/  FMUL.FTZ R86, R78, R95.reuse ;  /* 0x0000005f4e567220 */ /* 0x080fe20000410000 */
[----:B------:R-:W-:Y:S02]  /*5b60*/  HADD2.F32 R42, -RZ, R42.H1_H1 ;  /* 0x3000002aff2a7230 */ /* 0x000fe40000004100 */
        /* <DEDUP_REMOVED lines=15> */
.L_x_1477:
[----:B------:R-:W-:Y:S05]  /*5c60*/  BSYNC B3 ;  /* 0x0000000000037941 */ /* 0x000fea0003800000 */
.L_x_1476:
[----:B-1----:R0:W-:Y:S02]  /*5c70*/  STG.E.128 desc[UR60][R48.64+0x80], R40 ;  /* 0x0000802830007986 */ /* 0x0021e4000c101d3c */
.L_x_1475:
[----:B------:R-:W-:Y:S05]  /*5c80*/  BSYNC B2 ;  /* 0x0000000000027941 */ /* 0x000fea0003800000 */
.L_x_1474:
        /* <DEDUP_REMOVED lines=47> */
[----:B------:R-:W-:Y:S01]  /*5f80*/  HADD2.F32 R80, -RZ, R77.H1_H1 ;  /* 0x3000004dff507230 */ /* 0x000fe20000004100 */
[----:B------:R-:W-:Y:S01]  /*5f90*/  F2FP.SATFINITE.E4M3.F32.PACK_AB_MERGE_C R95, R86, R85, RZ ;  /* 0x00000055565f723e */ /* 0x000fe200048070ff */
[--C-:B------:R-:W-:Y:S02]  /*5fa0*/  HADD2.F32 R77, -RZ, R76.reuse.H0_H0 ;  /* 0x2000004cff4d7230 */ /* 0x100fe40000004100 */
[-C--:B------:R-:W-:Y:S01]  /*5fb0*/  FMUL.FTZ R83, R79, R81.reuse ;  /* 0x000000514f537220 */ /* 0x080fe20000410000 */
[----:B------:R-:W-:Y:S02]  /*5fc0*/  HADD2.F32 R78, -RZ, R76.H1_H1 ;  /* 0x3000004cff4e7230 */ /* 0x000fe40000004100 */
[----:B------:R-:W-:Y:S01]  /*5fd0*/  FMUL.FTZ R84, R80, R81 ;  /* 0x0000005150547220 */ /* 0x000fe20000410000 */
[----:B------:R-:W-:Y:S01]  /*5fe0*/  HADD2.F32 R154, -RZ, R154.H0_H0 ;  /* 0x2000009aff9a7230 */ /* 0x000fe20000004100 */
[----:B------:R-:W-:Y:S01]  /*5ff0*/  F2FP.F16.E4M3.UNPACK_B R85, R75.H1 ;  /* 0x0000004bff55723e */ /* 0x000fe200030006ff */
[--C-:B------:R-:W-:Y:S01]  /*6000*/  HADD2.F32 R76, -RZ, R148.reuse.H1_H1 ;  /* 0x30000094ff4c7230 */ /* 0x100fe20000004100 */
[----:B------:R-:W-:Y:S01]  /*6010*/  F2FP.SATFINITE.E4M3.F32.PACK_AB_MERGE_C R41, R41, R40, R95 ;  /* 0x000000282929723e */ /* 0x000fe2000480705f */
[----:B------:R-:W-:-:S02]  /*6020*/  HADD2.F32 R148, -RZ, R148.H0_H0 ;  /* 0x20000094ff947230 */ /* 0x000fc40000004100 */
[-C--:B------:R-:W-:Y:S01]  /*6030*/  FMUL.FTZ R82, R78, R154.reuse ;  /* 0x0000009a4e527220 */ /* 0x080fe20000410000 */
[----:B------:R-:W-:Y:S01]  /*6040*/  FMUL.FTZ R81, R77, R154 ;  /* 0x0000009a4d517220 */ /* 0x000fe20000410000 */
[-C--:B------:R-:W-:Y:S01]  /*6050*/  FFMA.FTZ R84, R79, R76.reuse, -R84 ;  /* 0x0000004c4f547223 */ /* 0x080fe20000010854 */
[----:B------:R-:W-:Y:S01]  /*6060*/  FFMA.FTZ R83, R80, R76, R83 ;  /* 0x0000004c50537223 */ /* 0x000fe20000010053 */
[-C--:B------:R-:W-:Y:S01]  /*6070*/  FFMA.FTZ R76, R77, R148.reuse, -R82 ;  /* 0x000000944d4c7223 */ /* 0x080fe20000010852 */
[----:B------:R-:W-:Y:S01]  /*6080*/  F2FP.F16.E4M3.UNPACK_B R79, R43.H1 ;  /* 0x0000002bff4f723e */ /* 0x000fe200030006ff */
[----:B------:R-:W-:Y:S01]  /*6090*/  FFMA.FTZ R77, R78, R148, R81 ;  /* 0x000000944e4d7223 */ /* 0x000fe20000010051 */
[----:B------:R-:W-:Y:S01]  /*60a0*/  F2FP.F16.E4M3.UNPACK_B R78, R42.H1 ;  /* 0x0000002aff4e723e */ /* 0x000fe200030006ff */
[----:B------:R-:W-:Y:S01]  /*60b0*/  HADD2.F32 R87, -RZ, R85.H1_H1 ;  /* 0x30000055ff577230 */ /* 0x000fe20000004100 */
[----:B------:R-:W-:Y:S01]  /*60c0*/  F2FP.SATFINITE.E4M3.F32.PACK_AB_MERGE_C R94, R83, R84, RZ ;  /* 0x00000054535e723e */ /* 0x000fe200048070ff */
[--C-:B------:R-:W-:Y:S01]  /*60d0*/  HADD2.F32 R80, -RZ, R79.reuse.H0_H0 ;  /* 0x2000004fff507230 */ /* 0x100fe20000004100 */
[----:B------:R-:W-:Y:S01]  /*60e0*/  F2FP.F16.E4M3.UNPACK_B R84, R75 ;  /* 0x0000004bff54723e */ /* 0x000fe200020006ff */
[----:B------:R-:W-:Y:S01]  /*60f0*/  HADD2.F32 R79, -RZ, R79.H1_H1 ;  /* 0x3000004fff4f7230 */ /* 0x000fe20000004100 */
[-C--:B------:R-:W-:Y:S01]  /*6100*/  F2FP.F16.E4M3.UNPACK_B R81, R74.reuse ;  /* 0x0000004aff51723e */ /* 0x080fe200020006ff */
[----:B------:R-:W-:Y:S01]  /*6110*/  HADD2.F32 R75, -RZ, R78.H1_H1 ;  /* 0x3000004eff4b7230 */ /* 0x000fe20000004100 */
[----:B------:R-:W-:Y:S01]  /*6120*/  F2FP.F16.E4M3.UNPACK_B R82, R74.H1 ;  /* 0x0000004aff52723e */ /* 0x000fe200030006ff */
[----:B------:R-:W-:-:S02]  /*6130*/  HADD2.F32 R86, -RZ, R84.H1_H1 ;  /* 0x30000054ff567230 */ /* 0x000fc40000004100 */
[-C--:B------:R-:W-:Y:S01]  /*6140*/  FMUL.FTZ R93, R79, R87.reuse ;  /* 0x000000574f5d7220 */ /* 0x080fe20000410000 */
[----:B------:R-:W-:Y:S02]  /*6150*/  HADD2.F32 R78, -RZ, R78.H0_H0 ;  /* 0x2000004eff4e7230 */ /* 0x000fe40000004100 */
[----:B------:R-:W-:Y:S01]  /*6160*/  FMUL.FTZ R92, R80, R87 ;  /* 0x00000057505c7220 */ /* 0x000fe20000410000 */
[----:B------:R-:W-:Y:S02]  /*6170*/  HADD2.F32 R74, -RZ, R81.H1_H1 ;  /* 0x30000051ff4a7230 */ /* 0x000fe40000004100 */
[-C--:B------:R-:W-:Y:S01]  /*6180*/  FMUL.FTZ R87, R75, R86.reuse ;  /* 0x000000564b577220 */ /* 0x080fe20000410000 */
[----:B------:R-:W-:Y:S01]  /*6190*/  F2FP.F16.E4M3.UNPACK_B R43, R43 ;  /* 0x0000002bff2b723e */ /* 0x000fe200020006ff */
[C---:B------:R-:W-:Y:S01]  /*61a0*/  FMUL.FTZ R86, R78.reuse, R86 ;  /* 0x000000564e567220 */ /* 0x040fe20000410000 */
[----:B------:R-:W-:Y:S01]  /*61b0*/  F2FP.F16.E4M3.UNPACK_B R42, R42 ;  /* 0x0000002aff2a723e */ /* 0x000fe200020006ff */
[----:B------:R-:W-:Y:S01]  /*61c0*/  FFMA.FTZ R87, R78, R74, -R87 ;  /* 0x0000004a4e577223 */ /* 0x000fe20000010857 */
[----:B------:R-:W-:-:S02]  /*61d0*/  HADD2.F32 R83, -RZ, R82.H1_H1 ;  /* 0x30000052ff537230 */ /* 0x000fc40000004100 */
[----:B------:R-:W-:Y:S01]  /*61e0*/  FFMA.FTZ R86, R75, R74, R86 ;  /* 0x0000004a4b567223 */ /* 0x000fe20000010056 */
[--C-:B------:R-:W-:Y:S01]  /*61f0*/  HADD2.F32 R74, -RZ, R43.reuse.H0_H0 ;  /* 0x2000002bff4a7230 */ /* 0x100fe20000004100 */
[----:B------:R-:W-:Y:S01]  /*6200*/  F2FP.SATFINITE.E4M3.F32.PACK_AB_MERGE_C R40, R77, R76, R94 ;  /* 0x0000004c4d28723e */ /* 0x000fe2000480705e */
[----:B------:R-:W-:Y:S02]  /*6210*/  HADD2.F32 R75, -RZ, R43.H1_H1 ;  /* 0x3000002bff4b7230 */ /* 0x000fe40000004100 */
[-C--:B------:R-:W-:Y:S01]  /*6220*/  FFMA.FTZ R93, R80, R83.reuse, -R93 ;  /* 0x00000053505d7223 */ /* 0x080fe2000001085d */
[--C-:B------:R-:W-:Y:S02]  /*6230*/  HADD2.F32 R43, -RZ, R42.reuse.H0_H0 ;  /* 0x2000002aff2b7230 */ /* 0x100fe40000004100 */
[----:B------:R-:W-:Y:S01]  /*6240*/  FFMA.FTZ R92, R79, R83, R92 ;  /* 0x000000534f5c7223 */ /* 0x000fe2000001005c */
[----:B------:R-:W-:Y:S01]  /*6250*/  HADD2.F32 R85, -RZ, R85.H0_H0 ;  /* 0x20000055ff557230 */ /* 0x000fe20000004100 */
[----:B------:R-:W-:Y:S01]  /*6260*/  F2FP.SATFINITE.E4M3.F32.PACK_AB_MERGE_C R86, R86, R87, RZ ;  /* 0x000000575656723e */ /* 0x000fe200048070ff */
[----:B------:R-:W-:-:S02]  /*6270*/  HADD2.F32 R42, -RZ, R42.H1_H1 ;  /* 0x3000002aff2a7230 */ /* 0x000fc40000004100 */
[----:B------:R-:W-:Y:S02]  /*6280*/  HADD2.F32 R84, -RZ, R84.H0_H0 ;  /* 0x20000054ff547230 */ /* 0x000fe40000004100 */
        /* <DEDUP_REMOVED lines=10> */
[----:B------:R-:W-:-:S04]  /*6330*/  F2FP.SATFINITE.E4M3.F32.PACK_AB_MERGE_C R92, R92, R93, RZ ;  /* 0x0000005d5c5c723e */ /* 0x000fc800048070ff */
[----:B------:R-:W-:Y:S02]  /*6340*/  F2FP.SATFINITE.E4M3.F32.PACK_AB_MERGE_C R42, R79, R78, R86 ;  /* 0x0000004e4f2a723e */ /* 0x000fe40004807056 */
[----:B------:R-:W-:-:S07]  /*6350*/  F2FP.SATFINITE.E4M3.F32.PACK_AB_MERGE_C R43, R80, R83, R92 ;  /* 0x00000053502b723e */ /* 0x000fce000480705c */
.L_x_1479:
[----:B------:R-:W-:Y:S05]  /*6360*/  BSYNC B2 ;  /* 0x0000000000027941 */ /* 0x000fea0003800000 */
.L_x_1478:
[----:B-1----:R0:W-:Y:S02]  /*6370*/  STG.E.128 desc[UR60][R48.64+0xa0], R40 ;  /* 0x0000a02830007986 */ /* 0x0021e4000c101d3c */
.L_x_1457:
[----:B------:R-:W-:Y:S05]  /*6380*/  BSYNC B1 ;  /* 0x0000000000017941 */ /* 0x000fea0003800000 */
.L_x_1456:
        /* <DEDUP_REMOVED lines=111> */
.L_x_1484:
[----:B------:R-:W-:Y:S05]  /*6a80*/  BSYNC B2 ;  /* 0x0000000000027941 */ /* 0x000fea0003800000 */
.L_x_1483:
[----:B-1----:R0:W-:Y:S02]  /*6a90*/  STG.E.128 desc[UR60][R44.64], R40 ;  /* 0x000000282c007986 */ /* 0x0021e4000c101d3c */
.L_x_1482:
[----:B------:R-:W-:Y:S05]  /*6aa0*/  BSYNC B1 ;  /* 0x0000000000017941 */ /* 0x000fea0003800000 */
.L_x_1481:
[----:B------:R-:W-:Y:S01]  /*6ab0*/  ISETP.NE.AND P2, PT, R35, RZ, PT ;  /* 0x000000ff2300720c */ /* 0x000fe20003f45270 */
[----:B------:R-:W-:-:S12]  /*6ac0*/  BSSY B1, `(.L_x_1485) ;  /* 0x000006f000017945 */ /* 0x000fd80003800000 */
[----:B------:R-:W-:Y:S05]  /*6ad0*/  @!P2 BRA `(.L_x_1486) ;  /* 0x0000000400b4a947 */ /* 0x000fea0003800000 */
[----:B012-4-:R0:W1:Y:S01]  /*6ae0*/  LDS.128 R40, [R46+0x1c400] ;  /* 0x01c400002e287984 */ /* 0x0170620000000c00 */
[----:B------:R-:W-:Y:S01]  /*6af0*/  ISETP.GE.AND P2, PT, R197, R126, PT ;  /* 0x0000007ec500720c */ /* 0x000fe20003f46270 */
[----:B------:R-:W-:-:S12]  /*6b00*/  BSSY B2, `(.L_x_1487) ;  /* 0x0000069000027945 */ /* 0x000fd80003800000 */
[----:B0-----:R-:W-:Y:S05]  /*6b10*/  @P2 BRA `(.L_x_1488) ;  /* 0x00000004009c2947 */ /* 0x001fea0003800000 */
[--C-:B------:R-:W-:Y:S01]  /*6b20*/  SHF.R.U32.HI R71, RZ, 0x10, R67.reuse ;  /* 0x00000010ff477819 */ /* 0x100fe20000011643 */
[----:B-1----:R-:W-:Y:S01]  /*6b30*/  IMAD.MOV.U32 R48, RZ, RZ, R40 ;  /* 0x000000ffff307224 */ /* 0x002fe200078e0028 */
        /* <DEDUP_REMOVED lines=9> */
[----:B------:R-:W-:-:S02]  /*6bd0*/  F2FP.F16.E4M3.UNPACK_B R40, R41 ;  /* 0x00000029ff28723e */ /* 0x000fc400020006ff */
[----:B------:R-:W-:Y:S01]  /*6be0*/  LOP3.LUT R69, R68, 0xff00, R67, 0xf8, !PT ;  /* 0x0000ff0044457812 */ /* 0x000fe200078ef843 */
[----:B------:R-:W-:Y:S01]  /*6bf0*/  IMAD.U32 R68, R70, 0x10000, RZ ;  /* 0x0001000046447824 */ /* 0x000fe200078e00ff */
        /* <DEDUP_REMOVED lines=89> */
.L_x_1488:
[----:B------:R-:W-:Y:S05]  /*7190*/  BSYNC B2 ;  /* 0x0000000000027941 */ /* 0x000fea0003800000 */
.L_x_1487:
[----:B-1----:R0:W-:Y:S02]  /*71a0*/  STG.E.128 desc[UR60][R44.64+0x20], R40 ;  /* 0x000020282c007986 */ /* 0x0021e4000c101d3c */
.L_x_1486:
[----:B------:R-:W-:Y:S05]  /*71b0*/  BSYNC B1 ;  /* 0x0000000000017941 */ /* 0x000fea0003800000 */
.L_x_1485:
        /* <DEDUP_REMOVED lines=110> */
.L_x_1492:
[----:B------:R-:W-:Y:S05]  /*78a0*/  BSYNC B2 ;  /* 0x0000000000027941 */ /* 0x000fea0003800000 */
.L_x_1491:
[----:B-1----:R0:W-:Y:S02]  /*78b0*/  STG.E.128 desc[UR60][R44.64+0x40], R40 ;  /* 0x000040282c007986 */ /* 0x0021e4000c101d3c */
.L_x_1490:
[----:B------:R-:W-:Y:S05]  /*78c0*/  BSYNC B1 ;  /* 0x0000000000017941 */ /* 0x000fea0003800000 */
.L_x_1489:
        /* <DEDUP_REMOVED lines=22> */
[----:B------:R-:W-:Y:S02]  /*7a30*/  F2FP.F16.E4M3.UNPACK_B R41, R41.H1 ;  /* 0x00000029ff29723e */ /* 0x000fe400030006ff */
[----:B------:R-:W-:Y:S01]  /*7a40*/  LOP3.LUT R64, R62, 0xff0000, R59, 0xf8, !PT ;  /* 0x00ff00003e407812 */ /* 0x000fe200078ef83b */
[----:B------:R-:W-:Y:S01]  /*7a50*/  HADD2.F32 R62, -RZ, R60.H0_H0 ;  /* 0x2000003cff3e7230 */ /* 0x000fe20000004100 */
[----:B------:R-:W-:Y:S01]  /*7a60*/  LOP3.LUT R61, R58, 0xff0000, R49, 0xf8, !PT ;  /* 0x00ff00003a3d7812 */ /* 0x000fe200078ef831 */
[----:B------:R-:W-:Y:S01]  /*7a70*/  HADD2.F32 R49, -RZ, R40.H1_H1 ;  /* 0x30000028ff317230 */ /* 0x000fe20000004100 */
[----:B------:R-:W-:Y:S01]  /*7a80*/  F2FP.F16.E4M3.UNPACK_B R59, R134.H1 ;  /* 0x00000086ff3b723e */ /* 0x000fe200030006ff */
[----:B------:R-:W-:Y:S01]  /*7a90*/  HADD2.F32 R63, -RZ, R60.H1_H1 ;  /* 0x3000003cff3f7230 */ /* 0x000fe20000004100 */
[----:B------:R-:W-:Y:S01]  /*7aa0*/  F2FP.F16.E4M3.UNPACK_B R135, R135 ;  /* 0x00000087ff87723e */ /* 0x000fe200020006ff */
[----:B------:R-:W-:-:S02]  /*7ab0*/  HADD2.F32 R58, -RZ, R41.H1_H1 ;  /* 0x30000029ff3a7230 */ /* 0x000fc40000004100 */
[----:B------:R-:W-:Y:S01]  /*7ac0*/  FMUL.FTZ R65, R49, R62 ;  /* 0x0000003e31417220 */ /* 0x000fe20000410000 */
[----:B------:R-:W-:Y:S01]  /*7ad0*/  HADD2.F32 R40, -RZ, R40.H0_H0 ;  /* 0x20000028ff287230 */ /* 0x000fe20000004100 */
[----:B------:R-:W-:Y:S01]  /*7ae0*/  F2FP.F16.E4M3.UNPACK_B R134, R134 ;  /* 0x00000086ff86723e */ /* 0x000fe200020006ff */
[----:B------:R-:W-:Y:S02]  /*7af0*/  HADD2.F32 R60, -RZ, R59.H0_H0 ;  /* 0x2000003bff3c7230 */ /* 0x000fe40000004100 */
[-C--:B------:R-:W-:Y:S01]  /*7b00*/  FMUL.FTZ R66, R58, R63.reuse ;  /* 0x0000003f3a427220 */ /* 0x080fe20000410000 */
[----:B------:R-:W-:Y:S02]  /*7b10*/  HADD2.F32 R41, -RZ, R41.H0_H0 ;  /* 0x20000029ff297230 */ /* 0x000fe40000004100 */
[C---:B------:R-:W-:Y:S01]  /*7b20*/  FMUL.FTZ R62, R40.reuse, R62 ;  /* 0x0000003e283e7220 */ /* 0x040fe20000410000 */
[----:B------:R-:W-:Y:S02]  /*7b30*/  HADD2.F32 R59, -RZ, R59.H1_H1 ;  /* 0x3000003bff3b7230 */ /* 0x000fe40000004100 */
[-C--:B------:R-:W-:Y:S01]  /*7b40*/  FFMA.FTZ R40, R40, R60.reuse, -R65 ;  /* 0x0000003c28287223 */ /* 0x080fe20000010841 */
        /* <DEDUP_REMOVED lines=70> */
.L_x_1496:
[----:B------:R-:W-:Y:S05]  /*7fb0*/  BSYNC B2 ;  /* 0x0000000000027941 */ /* 0x000fea0003800000 */
.L_x_1495:
[----:B-1----:R0:W-:Y:S02]  /*7fc0*/  STG.E.128 desc[UR60][R44.64+0x60], R40 ;  /* 0x000060282c007986 */ /* 0x0021e4000c101d3c */
.L_x_1494:
[----:B------:R-:W-:Y:S05]  /*7fd0*/  BSYNC B1 ;  /* 0x0000000000017941 */ /* 0x000fea0003800000 */
.L_x_1493:
        /* <DEDUP_REMOVED lines=11> */
[----:B------:R-:W-:Y:S01]  /*8090*/  SHF.R.U32.HI R56, RZ, 0x10, R55 ;  /* 0x00000010ff387819 */ /* 0x000fe20000011637 */
[----:B------:R-:W-:Y:S01]  /*80a0*/  IMAD.SHL.U32 R42, R59, 0x100, RZ ;  /* 0x000001003b2a7824 */ /* 0x000fe200078e00ff */
[--C-:B------:R-:W-:Y:S02]  /*80b0*/  SHF.R.U32.HI R55, RZ, 0x8, R57.reuse ;  /* 0x00000008ff377819 */ /* 0x100fe40000011639 */
[----:B------:R-:W-:Y:S02]  /*80c0*/  LOP3.LUT R54, R57, 0xff0000ff, RZ, 0xc0, !PT ;  /* 0xff0000ff39367812 */ /* 0x000fe400078ec0ff */
[----:B------:R-:W-:Y:S01]  /*80d0*/  SHF.R.U32.HI R58, RZ, 0x10, R57 ;  /* 0x00000010ff3a7819 */ /* 0x000fe20000011639 */
[----:B------:R-:W-:Y:S01]  /*80e0*/  IMAD.SHL.U32 R43, R55, 0x100, RZ ;  /* 0x00000100372b7824 */ /* 0x000fe200078e00ff */
[----:B------:R-:W-:-:S02]  /*80f0*/  LOP3.LUT R47, R47, 0xff00, R42, 0xf8, !PT ;  /* 0x0000ff002f2f7812 */ /* 0x000fc400078ef82a */
[----:B------:R-:W-:Y:S01]  /*8100*/  F2FP.F16.E4M3.UNPACK_B R55, R91.H1 ;  /* 0x0000005bff37723e */ /* 0x000fe200030006ff */
[----:B------:R-:W-:Y:S01]  /*8110*/  IMAD.U32 R58, R58, 0x10000, RZ ;  /* 0x000100003a3a7824 */ /* 0x000fe200078e00ff */
[----:B------:R-:W-:Y:S01]  /*8120*/  LOP3.LUT R43, R54, 0xff00, R43, 0xf8, !PT ;  /* 0x0000ff00362b7812 */ /* 0x000fe200078ef82b */
[----:B------:R-:W-:Y:S01]  /*8130*/  IMAD.U32 R54, R56, 0x10000, RZ ;  /* 0x0001000038367824 */ /* 0x000fe200078e00ff */
[-C--:B------:R-:W-:Y:S01]  /*8140*/  F2FP.F16.E4M3.UNPACK_B R42, R41.reuse ;  /* 0x00000029ff2a723e */ /* 0x080fe200020006ff */
[--C-:B------:R-:W-:Y:S01]  /*8150*/  HADD2.F32 R57, -RZ, R55.reuse.H0_H0 ;  /* 0x20000037ff397230 */ /* 0x100fe20000004100 */
[----:B------:R-:W-:Y:S01]  /*8160*/  LOP3.LUT R59, R43, 0xff0000, R58, 0xf8, !PT ;  /* 0x00ff00002b3b7812 */ /* 0x000fe200078ef83a */
[----:B------:R-:W-:Y:S01]  /*8170*/  HADD2.F32 R58, -RZ, R55.H1_H1 ;  /* 0x30000037ff3a7230 */ /* 0x000fe20000004100 */
[----:B------:R-:W-:Y:S01]  /*8180*/  LOP3.LUT R56, R47, 0xff0000, R54, 0xf8, !PT ;  /* 0x00ff00002f387812 */ /* 0x000fe200078ef836 */
[--C-:B------:R-:W-:Y:S01]  /*8190*/  HADD2.F32 R43, -RZ, R42.reuse.H1_H1 ;  /* 0x3000002aff2b7230 */ /* 0x100fe20000004100 */
[----:B------:R-:W-:Y:S01]  /*81a0*/  F2FP.F16.E4M3.UNPACK_B R54, R90.H1 ;  /* 0x0000005aff36723e */ /* 0x000fe200030006ff */
[----:B------:R-:W-:Y:S01]  /*81b0*/  HADD2.F32 R42, -RZ, R42.H0_H0 ;  /* 0x2000002aff2a7230 */ /* 0x000fe20000004100 */
[----:B------:R-:W-:-:S02]  /*81c0*/  F2FP.F16.E4M3.UNPACK_B R41, R41.H1 ;  /* 0x00000029ff29723e */ /* 0x000fc400030006ff */
[-C--:B------:R-:W-:Y:S01]  /*81d0*/  FMUL.FTZ R61, R43, R57.reuse ;  /* 0x000000392b3d7220 */ /* 0x080fe20000410000 */
[--C-:B------:R-:W-:Y:S02]  /*81e0*/  HADD2.F32 R55, -RZ, R54.reuse.H0_H0 ;  /* 0x20000036ff377230 */ /* 0x100fe40000004100 */
[C---:B------:R-:W-:Y:S01]  /*81f0*/  FMUL.FTZ R60, R42.reuse, R57 ;  /* 0x000000392a3c7220 */ /* 0x040fe20000410000 */
[--C-:B------:R-:W-:Y:S01]  /*8200*/  HADD2.F32 R47, -RZ, R41.reuse.H1_H1 ;  /* 0x30000029ff2f7230 */ /* 0x100fe20000004100 */
[----:B------:R-:W-:Y:S01]  /*8210*/  F2FP.F16.E4M3.UNPACK_B R91, R91 ;  /* 0x0000005bff5b723e */ /* 0x000fe200020006ff */
        /* <DEDUP_REMOVED lines=75> */
.L_x_1500:
[----:B------:R-:W-:Y:S05]  /*86d0*/  BSYNC B2 ;  /* 0x0000000000027941 */ /* 0x000fea0003800000 */
.L_x_1499:
[----:B-1----:R0:W-:Y:S02]  /*86e0*/  STG.E.128 desc[UR60][R44.64+0x80], R40 ;  /* 0x000080282c007986 */ /* 0x0021e4000c101d3c */
.L_x_1498:
[----:B------:R-:W-:Y:S05]  /*86f0*/  BSYNC B1 ;  /* 0x0000000000017941 */ /* 0x000fea0003800000 */
.L_x_1497:
        /* <DEDUP_REMOVED lines=8> */
[----:B------:R-:W-:Y:S01]  /*8780*/  SHF.R.U32.HI R46, RZ, 0x8, R53 ;  /* 0x00000008ff2e7819 */ /* 0x000fe20000011635 */
[----:B------:R-:W-:Y:S01]  /*8790*/  IMAD.MOV.U32 R48, RZ, RZ, R43 ;  /* 0x000000ffff307224 */ /* 0x000fe200078e002b */
[----:B------:R-:W-:Y:S01]  /*87a0*/  SHF.R.U32.HI R54, RZ, 0x10, R51 ;  /* 0x00000010ff367819 */ /* 0x000fe20000011633 */
[----:B------:R-:W-:Y:S01]  /*87b0*/  IMAD.SHL.U32 R42, R52, 0x100, RZ ;  /* 0x00000100342a7824 */ /* 0x000fe200078e00ff */
[----:B------:R-:W-:Y:S01]  /*87c0*/  LOP3.LUT R49, R51, 0xff0000ff, RZ, 0xc0, !PT ;  /* 0xff0000ff33317812 */ /* 0x000fe200078ec0ff */
[----:B------:R-:W-:Y:S01]  /*87d0*/  IMAD.SHL.U32 R43, R46, 0x100, RZ ;  /* 0x000001002e2b7824 */ /* 0x000fe200078e00ff */
[----:B------:R-:W-:Y:S02]  /*87e0*/  SHF.R.U32.HI R51, RZ, 0x10, R53 ;  /* 0x00000010ff337819 */ /* 0x000fe40000011635 */
[----:B------:R-:W-:-:S02]  /*87f0*/  LOP3.LUT R50, R53, 0xff0000ff, RZ, 0xc0, !PT ;  /* 0xff0000ff35327812 */ /* 0x000fc400078ec0ff */
        /* <DEDUP_REMOVED lines=92> */
[----:B------:R-:W-:Y:S01]  /*8dc0*/  F2FP.SATFINITE.E4M3.F32.PACK_AB_MERGE_C R41, R57, R56, R61 ;  /* 0x000000383929723e */ /* 0x000fe2000480703d */
[----:B------:R-:W-:Y:S01]  /*8dd0*/  IMAD.MOV.U32 R42, RZ, RZ, R52 ;  /* 0x000000ffff2a7224 */ /* 0x000fe200078e0034 */
[----:B------:R-:W-:-:S07]  /*8de0*/  F2FP.SATFINITE.E4M3.F32.PACK_AB_MERGE_C R40, R88, R55, R60 ;  /* 0x000000375828723e */ /* 0x000fce000480703c */
.L_x_1502:
[----:B------:R-:W-:Y:S05]  /*8df0*/  BSYNC B1 ;  /* 0x0000000000017941 */ /* 0x000fea0003800000 */
.L_x_1501:
[----:B-1----:R0:W-:Y:S01]  /*8e00*/  STG.E.128 desc[UR60][R44.64+0xa0], R40 ;  /* 0x0000a0282c007986 */ /* 0x0021e2000c101d3c */
[----:B------:R-:W-:Y:S05]  /*8e10*/  BRA `(.L_x_1480) ;  /* 0x0000006800687947 */ /* 0x000fea0003800000 */
.L_x_1448:
        /* <DEDUP_REMOVED lines=43> */
.L_x_1504:
[----:B------:R-:W-:Y:S05]  /*90d0*/  BSYNC B1 ;  /* 0x0000000000017941 */ /* 0x000fea0003800000 */
.L_x_1503:
        /* <DEDUP_REMOVED lines=47> */
.L_x_1506:
[----:B------:R-:W-:Y:S05]  /*93d0*/  BSYNC B1 ;  /* 0x0000000000017941 */ /* 0x000fea0003800000 */
.L_x_1505:
        /* <DEDUP_REMOVED lines=26> */
.L_x_1507:
[----:B------:R-:W-:Y:S01]  /*9580*/  IMAD R97, R18, 0x8, R16 ;  /* 0x0000000812617824 */ /* 0x000fe200078e0210 */
[----:B------:R-:W-:Y:S01]  /*9590*/  SHF.L.U32 R98, R195, 0x1f, RZ ;  /* 0x0000001fc3627819 */ /* 0x000fe200000006ff */
[----:B------:R-:W1:Y:S01]  /*95a0*/  LDC R150, c[0x0][0x2f4] ;  /* 0x0000bd00ff967b82 */ /* 0x000e620000000800 */
[----:B------:R-:W-:Y:S02]  /*95b0*/  BSSY B1, `(.L_x_1508) ;  /* 0x0000004000017945 */ /* 0x000fe40003800000 */
[----:B------:R-:W2:Y:S05]  /*95c0*/  SYNCS.PHASECHK.TRANS64.TRYWAIT P5, [R97+URZ+0x29890], R98 ;  /* 0x02989062610075a7 */ /* 0x000eaa00080a017f */
[----:B------:R-:W3:Y:S01]  /*95d0*/  LDC.64 R130, c[0x0][0x300] ;  /* 0x0000c000ff827b82 */ /* 0x000ee20000000a00 */
[----:B--2---:R-:W-:Y:S05]  /*95e0*/  @!P5 BRA `(.L_x_1509) ;  /* 0x000002a40034d947 */ /* 0x004fea0003800000 */
.L_x_1844:
[----:B------:R-:W-:Y:S05]  /*95f0*/  BSYNC B1 ;  /* 0x0000000000017941 */ /* 0x000fea0003800000 */
.L_x_1508:
        /* <DEDUP_REMOVED lines=24> */
[----:B------:R-:W-:-:S04]  /*9780*/  IMAD.IADD R89, R89, 0x1, R88 ;  /* 0x0000000159597824 */ /* 0x000fc800078e0258 */
[C---:B------:R-:W-:Y:S02]  /*9790*/  IMAD R91, R18.reuse, 0x7800, R89 ;  /* 0x00007800125b7824 */ /* 0x040fe400078e0259 */
        /* <DEDUP_REMOVED lines=8> */
[----:B------:R-:W-:Y:S02]  /*9820*/  LOP3.LUT R52, R53, 0xff0000ff, RZ, 0xc0, !PT ;  /* 0xff0000ff35347812 */ /* 0x000fe400078ec0ff */
[--C-:B------:R-:W-:Y:S01]  /*9830*/  SHF.R.U32.HI R42, RZ, 0x10, R55.reuse ;  /* 0x00000010ff2a7819 */ /* 0x100fe20000011637 */
[----:B------:R-:W-:Y:S01]  /*9840*/  IMAD.SHL.U32 R181, R54, 0x100, RZ ;  /* 0x0000010036b57824 */ /* 0x000fe200078e00ff */
[----:B------:R-:W-:Y:S02]  /*9850*/  SHF.R.U32.HI R53, RZ, 0x8, R55 ;  /* 0x00000008ff357819 */ /* 0x000fe40000011637 */
[----:B------:R-:W-:Y:S01]  /*9860*/  LOP3.LUT R179, R55, 0xff0000ff, RZ, 0xc0, !PT ;  /* 0xff0000ff37b37812 */ /* 0x000fe200078ec0ff */
[----:B------:R-:W-:Y:S01]  /*9870*/  IMAD.U32 R42, R42, 0x10000, RZ ;  /* 0x000100002a2a7824 */ /* 0x000fe200078e00ff */
[----:B------:R-:W-:Y:S01]  /*9880*/  SHF.R.U32.HI R55, RZ, 0x8, R41 ;  /* 0x00000008ff377819 */ /* 0x000fe20000011629 */
[----:B------:R-:W-:Y:S01]  /*9890*/  IMAD.SHL.U32 R182, R53, 0x100, RZ ;  /* 0x0000010035b67824 */ /* 0x000fe200078e00ff */
[----:B------:R-:W-:-:S02]  /*98a0*/  LOP3.LUT R180, R41, 0xff0000ff, RZ, 0xc0, !PT ;  /* 0xff0000ff29b47812 */ /* 0x000fc400078ec0ff */
[----:B------:R-:W-:Y:S01]  /*98b0*/  SHF.R.U32.HI R178, RZ, 0x10, R41 ;  /* 0x00000010ffb27819 */ /* 0x000fe20000011629 */
[----:B------:R-:W-:Y:S01]  /*98c0*/  IMAD.SHL.U32 R53, R55, 0x100, RZ ;  /* 0x0000010037357824 */ /* 0x000fe200078e00ff */
[----:B------:R-:W-:Y:S02]  /*98d0*/  LOP3.LUT R55, R179, 0xff00, R182, 0xf8, !PT ;  /* 0x0000ff00b3377812 */ /* 0x000fe400078ef8b6 */
[----:B------:R-:W-:Y:S02]  /*98e0*/  LOP3.LUT R52, R52, 0xff00, R181, 0xf8, !PT ;  /* 0x0000ff0034347812 */ /* 0x000fe400078ef8b5 */
[----:B------:R-:W-:Y:S01]  /*98f0*/  LOP3.LUT R179, R180, 0xff00, R53, 0xf8, !PT ;  /* 0x0000ff00b4b37812 */ /* 0x000fe200078ef835 */
[----:B------:R-:W-:Y:S01]  /*9900*/  IMAD.U32 R53, R40, 0x10000, RZ ;  /* 0x0001000028357824 */ /* 0x000fe200078e00ff */
[--C-:B------:R-:W-:Y:S01]  /*9910*/  SHF.R.U32.HI R54, RZ, 0x8, R43.reuse ;  /* 0x00000008ff367819 */ /* 0x100fe2000001162b */
[----:B------:R-:W-:Y:S01]  /*9920*/  IMAD.U32 R40, R178, 0x10000, RZ ;  /* 0x00010000b2287824 */ /* 0x000fe200078e00ff */
[----:B------:R-:W-:-:S02]  /*9930*/  SHF.R.U32.HI R41, RZ, 0x10, R43 ;  /* 0x00000010ff297819 */ /* 0x000fc4000001162b */
[----:B------:R-:W-:Y:S01]  /*9940*/  LOP3.LUT R178, R52, 0xff0000, R53, 0xf8, !PT ;  /* 0x00ff000034b27812 */ /* 0x000fe200078ef835 */
[----:B------:R-:W-:Y:S01]  /*9950*/  IMAD.SHL.U32 R54, R54, 0x100, RZ ;  /* 0x0000010036367824 */ /* 0x000fe200078e00ff */
[----:B------:R-:W-:Y:S01]  /*9960*/  LOP3.LUT R40, R179, 0xff0000, R40, 0xf8, !PT ;  /* 0x00ff0000b3287812 */ /* 0x000fe200078ef828 */
[----:B------:R-:W-:Y:S01]  /*9970*/  IMAD.U32 R41, R41, 0x10000, RZ ;  /* 0x0001000029297824 */ /* 0x000fe200078e00ff */
[----:B0-----:R-:W-:Y:S02]  /*9980*/  F2FP.F16.E4M3.UNPACK_B R179, R93 ;  /* 0x0000005dffb3723e */ /* 0x001fe400020006ff */
[----:B------:R-:W-:Y:S02]  /*9990*/  F2FP.F16.E4M3.UNPACK_B R181, R40 ;  /* 0x00000028ffb5723e */ /* 0x000fe400020006ff */
[----:B-1----:R-:W-:Y:S01]  /*99a0*/  F2FP.F16.E4M3.UNPACK_B R52, R89 ;  /* 0x00000059ff34723e */ /* 0x002fe200020006ff */
[----:B------:R-:W-:Y:S01]  /*99b0*/  HADD2.F32 R53, -RZ, R179.H0_H0 ;  /* 0x200000b3ff357230 */ /* 0x000fe20000004100 */
[-C--:B------:R-:W-:Y:S01]  /*99c0*/  F2FP.F16.E4M3.UNPACK_B R182, R178.reuse ;  /* 0x000000b2ffb6723e */ /* 0x080fe200020006ff */
[----:B------:R-:W-:Y:S01]  /*99d0*/  HADD2.F32 R184, -RZ, R181.H0_H0 ;  /* 0x200000b5ffb87230 */ /* 0x000fe20000004100 */
[----:B------:R-:W-:Y:S01]  /*99e0*/  F2FP.F16.E4M3.UNPACK_B R93, R93.H1 ;  /* 0x0000005dff5d723e */ /* 0x000fe200030006ff */
[----:B------:R-:W-:Y:S01]  /*99f0*/  HADD2.F32 R180, -RZ, R52.H0_H0 ;  /* 0x20000034ffb47230 */ /* 0x000fe20000004100 */
[----:B------:R-:W-:Y:S01]  /*9a00*/  F2FP.F16.E4M3.UNPACK_B R178, R178.H1 ;  /* 0x000000b2ffb2723e */ /* 0x000fe200030006ff */
        /* <DEDUP_REMOVED lines=8> */
[----:B------:R-:W-:Y:S01]  /*9a90*/  HADD2.F32 R183, -RZ, R179.H1_H1 ;  /* 0x300000b3ffb77230 */ /* 0x000fe20000004100 */
[----:B------:R-:W-:-:S04]  /*9aa0*/  LOP3.LUT R43, R43, 0xff0000ff, RZ, 0xc0, !PT ;  /* 0xff0000ff2b2b7812 */ /* 0x000fc800078ec0ff */
[-C--:B------:R-:W-:Y:S01]  /*9ab0*/  FMUL.FTZ R179, R183, R181.reuse ;  /* 0x000000b5b7b37220 */ /* 0x080fe20000410000 */
[C---:B------:R-:W-:Y:S01]  /*9ac0*/  FMUL.FTZ R181, R52.reuse, R181 ;  /* 0x000000b534b57220 */ /* 0x040fe20000410000 */
[----:B------:R-:W-:Y:S02]  /*9ad0*/  LOP3.LUT R43, R43, 0xff00, R54, 0xf8, !PT ;  /* 0x0000ff002b2b7812 */ /* 0x000fe400078ef836 */
        /* <DEDUP_REMOVED lines=9> */
[----:B------:R-:W-:-:S02]  /*9b70*/  HADD2.F32 R89, -RZ, R182.H0_H0 ;  /* 0x200000b6ff597230 */ /* 0x000fc40000004100 */
[----:B------:R-:W-:Y:S02]  /*9b80*/  HADD2.F32 R93, -RZ, R93.H1_H1 ;  /* 0x3000005dff5d7230 */ /* 0x000fe40000004100 */
        /* <DEDUP_REMOVED lines=100> */
[-C--:B------:R-:W-:Y:S01]  /*a1d0*/  FFMA.FTZ R89, R41, R175.reuse, -R89 ;  /* 0x000000af29597223 */ /* 0x080fe20000010859 */
[----:B------:R-:W-:Y:S01]  /*a1e0*/  F2FP.SATFINITE.E4M3.F32.PACK_AB_MERGE_C R55, R55, R184, RZ ;  /* 0x000000b83737723e */ /* 0x000fe200048070ff */
[----:B------:R-:W-:Y:S01]  /*a1f0*/  FFMA.FTZ R41, R92, R175, R173 ;  /* 0x000000af5c297223 */ /* 0x000fe200000100ad */
[----:B------:R-:W-:Y:S01]  /*a200*/  F2FP.F16.E4M3.UNPACK_B R92, R94.H1 ;  /* 0x0000005eff5c723e */ /* 0x000fe200030006ff */
[--C-:B------:R-:W-:Y:S01]  /*a210*/  HADD2.F32 R175, -RZ, R95.reuse.H0_H0 ;  /* 0x2000005fffaf7230 */ /* 0x100fe20000004100 */
[----:B------:R-:W-:Y:S01]  /*a220*/  F2FP.SATFINITE.E4M3.F32.PACK_AB_MERGE_C R178, R89, R178, R88 ;  /* 0x000000b259b2723e */ /* 0x000fe20004807058 */
[----:B------:R-:W-:Y:S01]  /*a230*/  HADD2.F32 R95, -RZ, R95.H1_H1 ;  /* 0x3000005fff5f7230 */ /* 0x000fe20000004100 */
[----:B------:R-:W-:Y:S01]  /*a240*/  F2FP.F16.E4M3.UNPACK_B R88, R174.H1 ;  /* 0x000000aeff58723e */ /* 0x000fe200030006ff */
        /* <DEDUP_REMOVED lines=11> */
[----:B------:R-:W-:Y:S01]  /*a300*/  FMUL.FTZ R185, R173, R185 ;  /* 0x000000b9adb97220 */ /* 0x000fe20000410000 */
[----:B------:R-:W-:Y:S01]  /*a310*/  F2FP.SATFINITE.E4M3.F32.PACK_AB_MERGE_C R41, R41, R180, R55 ;  /* 0x000000b42929723e */ /* 0x000fe20004807037 */
[-C--:B------:R-:W-:Y:S02]  /*a320*/  FFMA.FTZ R181, R173, R175.reuse, -R181 ;  /* 0x000000afadb57223 */ /* 0x080fe400000108b5 */
[----:B------:R-:W-:Y:S01]  /*a330*/  FFMA.FTZ R185, R93, R175, R185 ;  /* 0x000000af5db97223 */ /* 0x000fe200000100b9 */
[-C--:B------:R-:W-:Y:S01]  /*a340*/  FMUL.FTZ R93, R92, R88.reuse ;  /* 0x000000585c5d7220 */ /* 0x080fe20000410000 */
[----:B------:R-:W-:Y:S01]  /*a350*/  FMUL.FTZ R88, R89, R88 ;  /* 0x0000005859587220 */ /* 0x000fe20000410000 */
[----:B------:R-:W-:-:S02]  /*a360*/  HADD2.F32 R175, -RZ, R174.H0_H0 ;  /* 0x200000aeffaf7230 */ /* 0x000fc40000004100 */
[-C--:B------:R-:W-:Y:S01]  /*a370*/  FFMA.FTZ R89, R89, R95.reuse, -R93 ;  /* 0x0000005f59597223 */ /* 0x080fe2000001085d */
[----:B------:R-:W-:Y:S01]  /*a380*/  FFMA.FTZ R88, R92, R95, R88 ;  /* 0x0000005f5c587223 */ /* 0x000fe20000010058 */
[----:B------:R-:W-:Y:S02]  /*a390*/  HADD2.F32 R92, -RZ, R94.H0_H0 ;  /* 0x2000005eff5c7230 */ /* 0x000fe40000004100 */
        /* <DEDUP_REMOVED lines=12> */
[----:B------:R-:W-:Y:S01]  /*a460*/  F2FP.SATFINITE.E4M3.F32.PACK_AB_MERGE_C R88, R88, R185, RZ ;  /* 0x000000b95858723e */ /* 0x000fe200048070ff */
[----:B------:R-:W-:Y:S01]  /*a470*/  FMUL.FTZ R174, R90, R174 ;  /* 0x000000ae5aae7220 */ /* 0x000fe20000410000 */
[----:B------:R-:W-:Y:S01]  /*a480*/  F2FP.SATFINITE.E4M3.F32.PACK_AB_MERGE_C R93, R52, R53, R40 ;  /* 0x00000035345d723e */ /* 0x000fe20004807028 */
[-C--:B------:R-:W-:Y:S01]  /*a490*/  FFMA.FTZ R92, R90, R176.reuse, -R92 ;  /* 0x000000b05a5c7223 */ /* 0x080fe2000001085c */
[----:B------:R-:W-:Y:S01]  /*a4a0*/  F2FP.SATFINITE.E4M3.F32.PACK_AB_MERGE_C R95, R43, R183, R42 ;  /* 0x000000b72b5f723e */ /* 0x000fe2000480702a */
[----:B------:R-:W-:-:S03]  /*a4b0*/  FFMA.FTZ R174, R94, R176, R174 ;  /* 0x000000b05eae7223 */ /* 0x000fc600000100ae */
[----:B------:R-:W-:Y:S01]  /*a4c0*/  F2FP.SATFINITE.E4M3.F32.PACK_AB_MERGE_C R90, R92, R173, R89 ;  /* 0x000000ad5c5a723e */ /* 0x000fe20004807059 */
[----:B------:R-:W-:Y:S01]  /*a4d0*/  IMAD.MOV.U32 R89, RZ, RZ, R179 ;  /* 0x000000ffff597224 */ /* 0x000fe200078e00b3 */
[----:B------:R-:W-:Y:S01]  /*a4e0*/  F2FP.SATFINITE.E4M3.F32.PACK_AB_MERGE_C R94, R174, R175, R88 ;  /* 0x000000afae5e723e */ /* 0x000fe20004807058 */
[----:B------:R-:W-:Y:S02]  /*a4f0*/  IMAD.MOV.U32 R88, RZ, RZ, R178 ;  /* 0x000000ffff587224 */ /* 0x000fe400078e00b2 */
[----:B------:R-:W-:-:S07]  /*a500*/  IMAD.MOV.U32 R92, RZ, RZ, R41 ;  /* 0x000000ffff5c7224 */ /* 0x000fce00078e0029 */
.L_x_1515:
[----:B------:R-:W-:Y:S05]  /*a510*/  BSYNC B3 ;  /* 0x0000000000037941 */ /* 0x000fea0003800000 */
.L_x_1514:
        /* <DEDUP_REMOVED lines=9> */
[----:B-1----:R1:W-:Y:S01]  /*a5b0*/  STG.E.128 desc[UR60][R40.64], R88 ;  /* 0x0000005828007986 */ /* 0x0023e2000c101d3c */
[----:B------:R-:W-:-:S05]  /*a5c0*/  @!P4 IMAD.X R43, R52, 0x1, R121, P5 ;  /* 0x00000001342bc824 */ /* 0x000fca00028e0679 */
[----:B0-----:R1:W-:Y:S03]  /*a5d0*/  @!P4 STG.E.128 desc[UR60][R42.64], R92 ;  /* 0x0000005c2a00c986 */ /* 0x0013e6000c101d3c */
.L_x_1513:
[----:B------:R-:W-:Y:S05]  /*a5e0*/  BSYNC B2 ;  /* 0x0000000000027941 */ /* 0x000fea0003800000 */
.L_x_1512:
[----:B------:R-:W-:Y:S01]  /*a5f0*/  ISETP.NE.AND P4, PT, R35, RZ, PT ;  /* 0x000000ff2300720c */ /* 0x000fe20003f85270 */
[----:B------:R-:W-:-:S12]  /*a600*/  BSSY B2, `(.L_x_1516) ;  /* 0x00000f6000027945 */ /* 0x000fd80003800000 */
[----:B------:R-:W-:Y:S05]  /*a610*/  @!P4 BRA `(.L_x_1517) ;  /* 0x0000000c00d0c947 */ /* 0x000fea0003800000 */
[----:B-1----:R-:W-:Y:S01]  /*a620*/  SEL R40, R99, R155, !P3 ;  /* 0x0000009b63287207 */ /* 0x002fe20005800000 */
        /* <DEDUP_REMOVED lines=9> */
[----:B------:R-:W-:-:S04]  /*a6c0*/  LEA.HI R40, R40, R41, RZ, 0x2 ;  /* 0x0000002928287211 */ /* 0x000fc800078f10ff */
[----:B------:R-:W-:Y:S02]  /*a6d0*/  SHF.R.S32.HI R41, RZ, 0x2, R40 ;  /* 0x00000002ff297819 */ /* 0x000fe40000011428 */
[----:B------:R-:W-:-:S03]  /*a6e0*/  LOP3.LUT R40, R202, 0x30, R90, 0xf8, !PT ;  /* 0x00000030ca287812 */ /* 0x000fc600078ef85a */
[----:B------:R-:W-:Y:S01]  /*a6f0*/  IMAD R41, R41, 0x2800, R208 ;  /* 0x0000280029297824 */ /* 0x000fe200078e02d0 */
[----:B------:R-:W-:-:S05]  /*a700*/  LOP3.LUT R40, R40, R203, RZ, 0x3c, !PT ;  /* 0x000000cb28287212 */ /* 0x000fca00078e3cff */
[----:B------:R-:W-:Y:S02]  /*a710*/  IMAD.IADD R43, R41, 0x1, R40 ;  /* 0x00000001292b7824 */ /* 0x000fe400078e0228 */
        /* <DEDUP_REMOVED lines=8> */
[----:B------:R-:W-:Y:S02]  /*a7a0*/  LOP3.LUT R44, R57, 0xff0000ff, RZ, 0xc0, !PT ;  /* 0xff0000ff392c7812 */ /* 0x000fe400078ec0ff */
[----:B------:R-:W-:Y:S02]  /*a7b0*/  SHF.R.U32.HI R58, RZ, 0x10, R57 ;  /* 0x00000010ff3a7819 */ /* 0x000fe40000011639 */
[--C-:B------:R-:W-:Y:S02]  /*a7c0*/  SHF.R.U32.HI R57, RZ, 0x8, R45.reuse ;  /* 0x00000008ff397819 */ /* 0x100fe4000001162d */
[----:B------:R-:W-:Y:S02]  /*a7d0*/  SHF.R.U32.HI R56, RZ, 0x10, R45 ;  /* 0x00000010ff387819 */ /* 0x000fe4000001162d */
[----:B------:R-:W-:Y:S01]  /*a7e0*/  LOP3.LUT R46, R45, 0xff0000ff, RZ, 0xc0, !PT ;  /* 0xff0000ff2d2e7812 */ /* 0x000fe200078ec0ff */
[----:B------:R-:W-:-:S02]  /*a7f0*/  IMAD.SHL.U32 R57, R57, 0x100, RZ ;  /* 0x0000010039397824 */ /* 0x000fc400078e00ff */
[----:B------:R-:W-:Y:S02]  /*a800*/  IMAD.SHL.U32 R45, R91, 0x100, RZ ;  /* 0x000001005b2d7824 */ /* 0x000fe400078e00ff */
[----:B------:R-:W-:Y:S01]  /*a810*/  IMAD.U32 R56, R56, 0x10000, RZ ;  /* 0x0001000038387824 */ /* 0x000fe200078e00ff */
[----:B------:R-:W-:Y:S01]  /*a820*/  LOP3.LUT R57, R46, 0xff00, R57, 0xf8, !PT ;  /* 0x0000ff002e397812 */ /* 0x000fe200078ef839 */
[----:B------:R-:W-:Y:S01]  /*a830*/  IMAD.U32 R46, R58, 0x10000, RZ ;  /* 0x000100003a2e7824 */ /* 0x000fe200078e00ff */
[----:B------:R-:W-:Y:S01]  /*a840*/  LOP3.LUT R45, R44, 0xff00, R45, 0xf8, !PT ;  /* 0x0000ff002c2d7812 */ /* 0x000fe200078ef82d */
[----:B-1----:R-:W-:Y:S01]  /*a850*/  IMAD.MOV.U32 R58, RZ, RZ, R53 ;  /* 0x000000ffff3a7224 */ /* 0x002fe200078e0035 */
[----:B------:R-:W-:Y:S02]  /*a860*/  LOP3.LUT R44, R57, 0xff0000, R56, 0xf8, !PT ;  /* 0x00ff0000392c7812 */ /* 0x000fe400078ef838 */
[----:B0-----:R-:W-:Y:S02]  /*a870*/  F2FP.F16.E4M3.UNPACK_B R53, R41 ;  /* 0x00000029ff35723e */ /* 0x001fe400020006ff */
[----:B------:R-:W-:-:S02]  /*a880*/  F2FP.F16.E4M3.UNPACK_B R91, R58 ;  /* 0x0000003aff5b723e */ /* 0x000fc400020006ff */
[----:B------:R-:W-:Y:S01]  /*a890*/  F2FP.F16.E4M3.UNPACK_B R92, R44 ;  /* 0x0000002cff5c723e */ /* 0x000fe200020006ff */
[----:B------:R-:W-:Y:S01]  /*a8a0*/  HADD2.F32 R56, -RZ, R53.H0_H0 ;  /* 0x20000035ff387230 */ /* 0x000fe20000004100 */
[----:B------:R-:W-:Y:S01]  /*a8b0*/  LOP3.LUT R57, R45, 0xff0000, R46, 0xf8, !PT ;  /* 0x00ff00002d397812 */ /* 0x000fe200078ef82e */
[--C-:B------:R-:W-:Y:S01]  /*a8c0*/  HADD2.F32 R46, -RZ, R91.reuse.H0_H0 ;  /* 0x2000005bff2e7230 */ /* 0x100fe20000004100 */
[----:B------:R-:W-:Y:S01]  /*a8d0*/  F2FP.F16.E4M3.UNPACK_B R58, R58.H1 ;  /* 0x0000003aff3a723e */ /* 0x000fe200030006ff */
[----:B------:R-:W-:Y:S01]  /*a8e0*/  HADD2.F32 R91, -RZ, R91.H1_H1 ;  /* 0x3000005bff5b7230 */ /* 0x000fe20000004100 */
[-C--:B------:R-:W-:Y:S01]  /*a8f0*/  F2FP.F16.E4M3.UNPACK_B R45, R57.reuse ;  /* 0x00000039ff2d723e */ /* 0x080fe200020006ff */
[--C-:B------:R-:W-:Y:S01]  /*a900*/  HADD2.F32 R94, -RZ, R92.reuse.H1_H1 ;  /* 0x3000005cff5e7230 */ /* 0x100fe20000004100 */
[----:B------:R-:W-:Y:S01]  /*a910*/  F2FP.F16.E4M3.UNPACK_B R57, R57.H1 ;  /* 0x00000039ff39723e */ /* 0x000fe200030006ff */
[----:B------:R-:W-:Y:S02]  /*a920*/  HADD2.F32 R53, -RZ, R53.H1_H1 ;  /* 0x30000035ff357230 */ /* 0x000fe40000004100 */
[----:B------:R-:W-:-:S02]  /*a930*/  HADD2.F32 R95, -RZ, R92.H0_H0 ;  /* 0x2000005cff5f7230 */ /* 0x000fc40000004100 */
[-C--:B------:R-:W-:Y:S01]  /*a940*/  FMUL.FTZ R174, R91, R94.reuse ;  /* 0x0000005e5bae7220 */ /* 0x080fe20000410000 */
[--C-:B------:R-:W-:Y:S02]  /*a950*/  HADD2.F32 R92, -RZ, R45.reuse.H1_H1 ;  /* 0x3000002dff5c7230 */ /* 0x100fe40000004100 */
[C---:B------:R-:W-:Y:S01]  /*a960*/  FMUL.FTZ R94, R53.reuse, R94 ;  /* 0x0000005e355e7220 */ /* 0x040fe20000410000 */
[----:B------:R-:W-:Y:S02]  /*a970*/  HADD2.F32 R93, -RZ, R45.H0_H0 ;  /* 0x2000002dff5d7230 */ /* 0x000fe40000004100 */
[-C--:B------:R-:W-:Y:S01]  /*a980*/  FMUL.FTZ R173, R46, R95.reuse ;  /* 0x0000005f2ead7220 */ /* 0x080fe20000410000 */
[C---:B------:R-:W-:Y:S01]  /*a990*/  FMUL.FTZ R95, R56.reuse, R95 ;  /* 0x0000005f385f7220 */ /* 0x040fe20000410000 */
[-C--:B------:R-:W-:Y:S01]  /*a9a0*/  FFMA.FTZ R53, R53, R92.reuse, -R174 ;  /* 0x0000005c35357223 */ /* 0x080fe200000108ae */
[----:B------:R-:W-:Y:S01]  /*a9b0*/  FFMA.FTZ R45, R91, R92, R94 ;  /* 0x0000005c5b2d7223 */ /* 0x000fe2000001005e */
[----:B------:R-:W-:Y:S01]  /*a9c0*/  F2FP.F16.E4M3.UNPACK_B R92, R44.H1 ;  /* 0x0000002cff5c723e */ /* 0x000fe200030006ff */
[----:B------:R-:W-:Y:S01]  /*a9d0*/  FFMA.FTZ R56, R56, R93, -R173 ;  /* 0x0000005d38387223 */ /* 0x000fe200000108ad */
[----:B------:R-:W-:Y:S01]  /*a9e0*/  F2FP.F16.E4M3.UNPACK_B R91, R41.H1 ;  /* 0x00000029ff5b723e */ /* 0x000fe200030006ff */
[----:B------:R-:W-:-:S02]  /*a9f0*/  HADD2.F32 R41, -RZ, R58.H0_H0 ;  /* 0x2000003aff297230 */ /* 0x000fc40000004100 */
[----:B------:R-:W-:Y:S01]  /*aa00*/  FFMA.FTZ R46, R46, R93, R95 ;  /* 0x0000005d2e2e7223 */ /* 0x000fe2000001005f */
[----:B------:R-:W-:Y:S02]  /*aa10*/  HADD2.F32 R94, -RZ, R92.H0_H0 ;  /* 0x2000005cff5e7230 */ /* 0x000fe40000004100 */
[----:B------:R-:W-:Y:S02]  /*aa20*/  HADD2.F32 R44, -RZ, R91.H0_H0 ;  /* 0x2000005bff2c7230 */ /* 0x000fe40000004100 */
[----:B------:R-:W-:Y:S02]  /*aa30*/  HADD2.F32 R93, -RZ, R57.H0_H0 ;  /* 0x20000039ff5d7230 */ /* 0x000fe40000004100 */
[-C--:B------:R-:W-:Y:S01]  /*aa40*/  FMUL.FTZ R95, R41, R94.reuse ;  /* 0x0000005e295f7220 */ /* 0x080fe20000410000 */
[----:B------:R-:W-:Y:S02]  /*aa50*/  HADD2.F32 R91, -RZ, R91.H1_H1 ;  /* 0x3000005bff5b7230 */ /* 0x000fe40000004100 */
[C---:B------:R-:W-:Y:S01]  /*aa60*/  FMUL.FTZ R94, R44.reuse, R94 ;  /* 0x0000005e2c5e7220 */ /* 0x040fe20000410000 */
[----:B------:R-:W-:-:S03]  /*aa70*/  FFMA.FTZ R44, R44, R93, -R95 ;  /* 0x0000005d2c2c7223 */ /* 0x000fc6000001085f */
[----:B------:R-:W-:Y:S01]  /*aa80*/  FFMA.FTZ R41, R41, R93, R94 ;  /* 0x0000005d29297223 */ /* 0x000fe2000001005e */
[----:B------:R-:W-:Y:S02]  /*aa90*/  HADD2.F32 R93, -RZ, R58.H1_H1 ;  /* 0x3000003aff5d7230 */ /* 0x000fe40000004100 */
[----:B------:R-:W-:Y:S02]  /*aaa0*/  HADD2.F32 R58, -RZ, R92.H1_H1 ;  /* 0x3000005cff3a7230 */ /* 0x000fe40000004100 */
[----:B------:R-:W-:-:S03]  /*aab0*/  HADD2.F32 R92, -RZ, R57.H1_H1 ;  /* 0x30000039ff5c7230 */ /* 0x000fc60000004100 */
[-C--:B------:R-:W-:Y:S01]  /*aac0*/  FMUL.FTZ R94, R93, R58.reuse ;  /* 0x0000003a5d5e7220 */ /* 0x080fe20000410000 */
[----:B------:R-:W-:-:S03]  /*aad0*/  FMUL.FTZ R174, R91, R58 ;  /* 0x0000003a5bae7220 */ /* 0x000fc60000410000 */
[-C--:B------:R-:W-:Y:S01]  /*aae0*/  FFMA.FTZ R58, R91, R92.reuse, -R94 ;  /* 0x0000005c5b3a7223 */ /* 0x080fe2000001085e */
[----:B------:R-:W-:Y:S01]  /*aaf0*/  SHF.R.U32.HI R94, RZ, 0x8, R47 ;  /* 0x00000008ff5e7819 */ /* 0x000fe2000001162f */
[----:B------:R-:W-:Y:S01]  /*ab00*/  FFMA.FTZ R57, R93, R92, R174 ;  /* 0x0000005c5d397223 */ /* 0x000fe200000100ae */
[----:B------:R-:W-:Y:S02]  /*ab10*/  SHF.R.U32.HI R92, RZ, 0x8, R59 ;  /* 0x00000008ff5c7819 */ /* 0x000fe4000001163b */
[----:B------:R-:W-:Y:S01]  /*ab20*/  SHF.R.U32.HI R174, RZ, 0x10, R47 ;  /* 0x00000010ffae7819 */ /* 0x000fe2000001162f */
[----:B------:R-:W-:Y:S01]  /*ab30*/  IMAD.SHL.U32 R94, R94, 0x100, RZ ;  /* 0x000001005e5e7824 */ /* 0x000fe200078e00ff */
[----:B------:R-:W-:Y:S01]  /*ab40*/  LOP3.LUT R91, R59, 0xff0000ff, RZ, 0xc0, !PT ;  /* 0xff0000ff3b5b7812 */ /* 0x000fe200078ec0ff */
[----:B------:R-:W-:Y:S01]  /*ab50*/  IMAD.SHL.U32 R92, R92, 0x100, RZ ;  /* 0x000001005c5c7824 */ /* 0x000fe200078e00ff */
[----:B------:R-:W-:Y:S01]  /*ab60*/  SHF.R.U32.HI R93, RZ, 0x10, R59 ;  /* 0x00000010ff5d7819 */ /* 0x000fe2000001163b */
[----:B------:R-:W-:Y:S01]  /*ab70*/  IMAD.U32 R174, R174, 0x10000, RZ ;  /* 0x00010000aeae7824 */ /* 0x000fe200078e00ff */
[----:B------:R-:W-:Y:S01]  /*ab80*/  LOP3.LUT R59, R47, 0xff0000ff, RZ, 0xc0, !PT ;  /* 0xff0000ff2f3b7812 */ /* 0x000fe200078ec0ff */
[----:B------:R-:W-:Y:S01]  /*ab90*/  IMAD.MOV.U32 R47, RZ, RZ, R55 ;  /* 0x000000ffff2f7224 */ /* 0x000fe200078e0037 */
[----:B------:R-:W-:Y:S01]  /*aba0*/  LOP3.LUT R91, R91, 0xff00, R92, 0xf8, !PT ;  /* 0x0000ff005b5b7812 */ /* 0x000fe200078ef85c */
[----:B------:R-:W-:Y:S01]  /*abb0*/  IMAD.U32 R92, R93, 0x10000, RZ ;  /* 0x000100005d5c7824 */ /* 0x000fe200078e00ff */
[----:B------:R-:W-:-:S02]  /*abc0*/  LOP3.LUT R59, R59, 0xff00, R94, 0xf8, !PT ;  /* 0x0000ff003b3b7812 */ /* 0x000fc400078ef85e */
[----:B------:R-:W-:Y:S02]  /*abd0*/  F2FP.F16.E4M3.UNPACK_B R94, R47 ;  /* 0x0000002fff5e723e */ /* 0x000fe400020006ff */
[----:B------:R-:W-:Y:S02]  /*abe0*/  LOP3.LUT R174, R59, 0xff0000, R174, 0xf8, !PT ;  /* 0x00ff00003bae7812 */ /* 0x000fe400078ef8ae */
[----:B------:R-:W-:Y:S01]  /*abf0*/  LOP3.LUT R175, R91, 0xff0000, R92, 0xf8, !PT ;  /* 0x00ff00005baf7812 */ /* 0x000fe200078ef85c */
[--C-:B------:R-:W-:Y:S01]  /*ac00*/  HADD2.F32 R55, -RZ, R94.reuse.H0_H0 ;  /* 0x2000005eff377230 */ /* 0x100fe20000004100 */
[-C--:B------:R-:W-:Y:S01]  /*ac10*/  F2FP.F16.E4M3.UNPACK_B R95, R174.reuse ;  /* 0x000000aeff5f723e */ /* 0x080fe200020006ff */
[----:B------:R-:W-:Y:S01]  /*ac20*/  HADD2.F32 R94, -RZ, R94.H1_H1 ;  /* 0x3000005eff5e7230 */ /* 0x000fe20000004100 */
[----:B------:R-:W-:Y:S02]  /*ac30*/  F2FP.F16.E4M3.UNPACK_B R93, R43 ;  /* 0x0000002bff5d723e */ /* 0x000fe400020006ff */
[----:B------:R-:W-:Y:S01]  /*ac40*/  F2FP.F16.E4M3.UNPACK_B R173, R175 ;  /* 0x000000afffad723e */ /* 0x000fe200020006ff */
[----:B------:R-:W-:Y:S01]  /*ac50*/  HADD2.F32 R176, -RZ, R95.H0_H0 ;  /* 0x2000005fffb07230 */ /* 0x000fe20000004100 */
[----:B------:R-:W-:Y:S01]  /*ac60*/  F2FP.F16.E4M3.UNPACK_B R91, R47.H1 ;  /* 0x0000002fff5b723e */ /* 0x000fe200030006ff */
[----:B------:R-:W-:Y:S01]  /*ac70*/  HADD2.F32 R59, -RZ, R93.H0_H0 ;  /* 0x2000005dff3b7230 */ /* 0x000fe20000004100 */
[----:B------:R-:W-:Y:S01]  /*ac80*/  F2FP.F16.E4M3.UNPACK_B R174, R174.H1 ;  /* 0x000000aeffae723e */ /* 0x000fe200030006ff */
[----:B------:R-:W-:-:S02]  /*ac90*/  HADD2.F32 R92, -RZ, R173.H0_H0 ;  /* 0x200000adff5c7230 */ /* 0x000fc40000004100 */
[-C--:B------:R-:W-:Y:S01]  /*aca0*/  FMUL.FTZ R178, R55, R176.reuse ;  /* 0x000000b037b27220 */ /* 0x080fe20000410000 */
[----:B------:R-:W-:Y:S01]  /*acb0*/  F2FP.F16.E4M3.UNPACK_B R175, R175.H1 ;  /* 0x000000afffaf723e */ /* 0x000fe200030006ff */
[C---:B------:R-:W-:Y:S01]  /*acc0*/  FMUL.FTZ R176, R59.reuse, R176 ;  /* 0x000000b03bb07220 */ /* 0x040fe20000410000 */
[----:B------:R-:W-:Y:S02]  /*acd0*/  HADD2.F32 R47, -RZ, R91.H0_H0 ;  /* 0x2000005bff2f7230 */ /* 0x000fe40000004100 */
[-C--:B------:R-:W-:Y:S01]  /*ace0*/  FFMA.FTZ R59, R59, R92.reuse, -R178 ;  /* 0x0000005c3b3b7223 */ /* 0x080fe200000108b2 */
[----:B------:R-:W-:Y:S02]  /*acf0*/  HADD2.F32 R177, -RZ, R174.H0_H0 ;  /* 0x200000aeffb17230 */ /* 0x000fe40000004100 */
[----:B------:R-:W-:Y:S01]  /*ad00*/  FFMA.FTZ R55, R55, R92, R176 ;  /* 0x0000005c37377223 */ /* 0x000fe200000100b0 */
[----:B------:R-:W-:Y:S01]  /*ad10*/  F2FP.F16.E4M3.UNPACK_B R92, R43.H1 ;  /* 0x0000002bff5c723e */ /* 0x000fe200030006ff */
[----:B------:R-:W-:Y:S01]  /*ad20*/  HADD2.F32 R176, -RZ, R175.H0_H0 ;  /* 0x200000afffb07230 */ /* 0x000fe20000004100 */
[----:B------:R-:W-:Y:S01]  /*ad30*/  F2FP.SATFINITE.E4M3.F32.PACK_AB_MERGE_C R44, R58, R44, RZ ;  /* 0x0000002c3a2c723e */ /* 0x000fe200048070ff */
[----:B------:R-:W-:Y:S01]  /*ad40*/  FMUL.FTZ R178, R47, R177 ;  /* 0x000000b12fb27220 */ /* 0x000fe20000410000 */
[----:B------:R-:W-:Y:S01]  /*ad50*/  HADD2.F32 R91, -RZ, R91.H1_H1 ;  /* 0x3000005bff5b7230 */ /* 0x000fe20000004100 */
[----:B------:R-:W-:Y:S01]  /*ad60*/  F2FP.SATFINITE.E4M3.F32.PACK_AB_MERGE_C R57, R57, R41, RZ ;  /* 0x000000293939723e */ /* 0x000fe200048070ff */
[----:B------:R-:W-:Y:S01]  /*ad70*/  HADD2.F32 R43, -RZ, R92.H0_H0 ;  /* 0x2000005cff2b7230 */ /* 0x000fe20000004100 */
[----:B------:R-:W-:Y:S01]  /*ad80*/  F2FP.SATFINITE.E4M3.F32.PACK_AB_MERGE_C R41, R53, R56, R44 ;  /* 0x000000383529723e */ /* 0x000fe2000480702c */
[----:B------:R-:W-:Y:S01]  /*ad90*/  HADD2.F32 R174, -RZ, R174.H1_H1 ;  /* 0x300000aeffae7230 */ /* 0x000fe20000004100 */
[----:B------:R-:W-:-:S02]  /*ada0*/  F2FP.SATFINITE.E4M3.F32.PACK_AB_MERGE_C R53, R45, R46, R57 ;  /* 0x0000002e2d35723e */ /* 0x000fc40004807039 */
[C---:B------:R-:W-:Y:S01]  /*adb0*/  FMUL.FTZ R177, R43.reuse, R177 ;  /* 0x000000b12bb17220 */ /* 0x040fe20000410000 */
[----:B------:R-:W-:Y:S01]  /*adc0*/  FFMA.FTZ R43, R43, R176, -R178 ;  /* 0x000000b02b2b7223 */ /* 0x000fe200000108b2 */
[----:B------:R-:W-:Y:S02]  /*add0*/  F2FP.F16.E4M3.UNPACK_B R178, R170.H1 ;  /* 0x000000aaffb2723e */ /* 0x000fe400030006ff */
[----:B------:R-:W-:Y:S01]  /*ade0*/  FFMA.FTZ R47, R47, R176, R177 ;  /* 0x000000b02f2f7223 */ /* 0x000fe200000100b1 */
[----:B------:R-:W-:Y:S02]  /*adf0*/  HADD2.F32 R177, -RZ, R92.H1_H1 ;  /* 0x3000005cffb17230 */ /* 0x000fe40000004100 */
[----:B------:R-:W-:Y:S01]  /*ae00*/  FMUL.FTZ R92, R91, R174 ;  /* 0x000000ae5b5c7220 */ /* 0x000fe20000410000 */
[----:B------:R-:W-:Y:S01]  /*ae10*/  HADD2.F32 R176, -RZ, R175.H1_H1 ;  /* 0x300000afffb07230 */ /* 0x000fe20000004100 */
[----:B------:R-:W-:Y:S01]  /*ae20*/  F2FP.F16.E4M3.UNPACK_B R170, R170 ;  /* 0x000000aaffaa723e */ /* 0x000fe200020006ff */
[----:B------:R-:W-:-:S02]  /*ae30*/  HADD2.F32 R175, -RZ, R95.H1_H1 ;  /* 0x3000005fffaf7230 */ /* 0x000fc40000004100 */
[C---:B------:R-:W-:Y:S01]  /*ae40*/  FMUL.FTZ R174, R177.reuse, R174 ;  /* 0x000000aeb1ae7220 */ /* 0x040fe20000410000 */
[----:B------:R-:W-:Y:S02]  /*ae50*/  HADD2.F32 R95, -RZ, R173.H1_H1 ;  /* 0x300000adff5f7230 */ /* 0x000fe40000004100 */
[----:B------:R-:W-:Y:S01]  /*ae60*/  FFMA.FTZ R92, R177, R176, -R92 ;  /* 0x000000b0b15c7223 */ /* 0x000fe2000001085c */
[----:B------:R-:W-:Y:S01]  /*ae70*/  F2FP.F16.E4M3.UNPACK_B R173, R172.H1 ;  /* 0x000000acffad723e */ /* 0x000fe200030006ff */
[----:B------:R-:W-:Y:S01]  /*ae80*/  FFMA.FTZ R91, R91, R176, R174 ;  /* 0x000000b05b5b7223 */ /* 0x000fe200000100ae */
[----:B------:R-:W-:Y:S02]  /*ae90*/  HADD2.F32 R176, -RZ, R93.H1_H1 ;  /* 0x3000005dffb07230 */ /* 0x000fe40000004100 */
[----:B------:R-:W-:Y:S01]  /*aea0*/  FMUL.FTZ R93, R94, R175 ;  /* 0x000000af5e5d7220 */ /* 0x000fe20000410000 */
[----:B------:R-:W-:Y:S01]  /*aeb0*/  IMAD.MOV.U32 R174, RZ, RZ, R52 ;  /* 0x000000ffffae7224 */ /* 0x000fe200078e0034 */
[----:B------:R-:W-:Y:S01]  /*aec0*/  F2FP.F16.E4M3.UNPACK_B R172, R172 ;  /* 0x000000acffac723e */ /* 0x000fe200020006ff */
[----:B------:R-:W-:-:S02]  /*aed0*/  HADD2.F32 R182, -RZ, R173.H0_H0 ;  /* 0x200000adffb67230 */ /* 0x000fc40000004100 */
[C---:B------:R-:W-:Y:S01]  /*aee0*/  FMUL.FTZ R52, R176.reuse, R175 ;  /* 0x000000afb0347220 */ /* 0x040fe20000410000 */
[-C--:B------:R-:W-:Y:S01]  /*aef0*/  FFMA.FTZ R93, R176, R95.reuse, -R93 ;  /* 0x0000005fb05d7223 */ /* 0x080fe2000001085d */
[----:B------:R-:W-:Y:S01]  /*af00*/  F2FP.F16.E4M3.UNPACK_B R176, R174.H1 ;  /* 0x000000aeffb0723e */ /* 0x000fe200030006ff */
[----:B------:R-:W-:Y:S01]  /*af10*/  HADD2.F32 R180, -RZ, R178.H0_H0 ;  /* 0x200000b2ffb47230 */ /* 0x000fe20000004100 */
[----:B------:R-:W-:Y:S01]  /*af20*/  F2FP.F16.E4M3.UNPACK_B R175, R40.H1 ;  /* 0x00000028ffaf723e */ /* 0x000fe200030006ff */
[----:B------:R-:W-:Y:S01]  /*af30*/  HADD2.F32 R173, -RZ, R173.H1_H1 ;  /* 0x300000adffad7230 */ /* 0x000fe20000004100 */
[----:B------:R-:W-:Y:S01]  /*af40*/  F2FP.F16.E4M3.UNPACK_B R174, R174 ;  /* 0x000000aeffae723e */ /* 0x000fe200020006ff */
[--C-:B------:R-:W-:Y:S01]  /*af50*/  HADD2.F32 R177, -RZ, R176.reuse.H0_H0 ;  /* 0x200000b0ffb17230 */ /* 0x100fe20000004100 */
[----:B------:R-:W-:Y:S01]  /*af60*/  F2FP.F16.E4M3.UNPACK_B R40, R40 ;  /* 0x00000028ff28723e */ /* 0x000fe200020006ff */
[----:B------:R-:W-:Y:S02]  /*af70*/  HADD2.F32 R179, -RZ, R175.H0_H0 ;  /* 0x200000afffb37230 */ /* 0x000fe40000004100 */
[----:B------:R-:W-:Y:S01]  /*af80*/  FFMA.FTZ R52, R94, R95, R52 ;  /* 0x0000005f5e347223 */ /* 0x000fe20000010034 */
[----:B------:R-:W-:-:S02]  /*af90*/  HADD2.F32 R176, -RZ, R176.H1_H1 ;  /* 0x300000b0ffb07230 */ /* 0x000fc40000004100 */
[-C--:B------:R-:W-:Y:S01]  /*afa0*/  FMUL.FTZ R181, R177, R182.reuse ;  /* 0x000000b6b1b57220 */ /* 0x080fe20000410000 */
[----:B------:R-:W-:Y:S02]  /*afb0*/  HADD2.F32 R175, -RZ, R175.H1_H1 ;  /* 0x300000afffaf7230 */ /* 0x000fe40000004100 */
[C---:B------:R-:W-:Y:S01]  /*afc0*/  FMUL.FTZ R182, R179.reuse, R182 ;  /* 0x000000b6b3b67220 */ /* 0x040fe20000410000 */
[----:B------:R-:W-:Y:S02]  /*afd0*/  HADD2.F32 R178, -RZ, R178.H1_H1 ;  /* 0x300000b2ffb27230 */ /* 0x000fe40000004100 */
[-C--:B------:R-:W-:Y:S01]  /*afe0*/  FFMA.FTZ R181, R179, R180.reuse, -R181 ;  /* 0x000000b4b3b57223 */ /* 0x080fe200000108b5 */
[----:B------:R-:W-:Y:S01]  /*aff0*/  F2FP.SATFINITE.E4M3.F32.PACK_AB_MERGE_C R47, R91, R47, RZ ;  /* 0x0000002f5b2f723e */ /* 0x000fe200048070ff */
[----:B------:R-:W-:Y:S01]  /*b000*/  FFMA.FTZ R182, R177, R180, R182 ;  /* 0x000000b4b1b67223 */ /* 0x000fe200000100b6 */
[-C--:B------:R-:W-:Y:S01]  /*b010*/  FMUL.FTZ R177, R176, R173.reuse ;  /* 0x000000adb0b17220 */ /* 0x080fe20000410000 */
[C---:B------:R-:W-:Y:S01]  /*b020*/  FMUL.FTZ R173, R175.reuse, R173 ;  /* 0x000000adafad7220 */ /* 0x040fe20000410000 */
[----:B------:R-:W-:Y:S01]  /*b030*/  HADD2.F32 R180, -RZ, R172.H0_H0 ;  /* 0x200000acffb47230 */ /* 0x000fe20000004100 */
[----:B------:R-:W-:Y:S01]  /*b040*/  F2FP.SATFINITE.E4M3.F32.PACK_AB_MERGE_C R92, R92, R43, RZ ;  /* 0x0000002b5c5c723e */ /* 0x000fe200048070ff */
[-C--:B------:R-:W-:Y:S01]  /*b050*/  FFMA.FTZ R175, R175, R178.reuse, -R177 ;  /* 0x000000b2afaf7223 */ /* 0x080fe200000108b1 */
[----:B------:R-:W-:Y:S01]  /*b060*/  FFMA.FTZ R173, R176, R178, R173 ;  /* 0x000000b2b0ad7223 */ /* 0x000fe200000100ad */
[----:B------:R-:W-:Y:S01]  /*b070*/  HADD2.F32 R176, -RZ, R174.H0_H0 ;  /* 0x200000aeffb07230 */ /* 0x000fe20000004100 */
[----:B------:R-:W-:Y:S01]  /*b080*/  F2FP.SATFINITE.E4M3.F32.PACK_AB_MERGE_C R55, R52, R55, R47 ;  /* 0x000000373437723e */ /* 0x000fe2000480702f */
[----:B------:R-:W-:Y:S01]  /*b090*/  HADD2.F32 R178, -RZ, R40.H0_H0 ;  /* 0x20000028ffb27230 */ /* 0x000fe20000004100 */
[----:B------:R-:W-:Y:S01]  /*b0a0*/  F2FP.SATFINITE.E4M3.F32.PACK_AB_MERGE_C R175, R175, R181, RZ ;  /* 0x000000b5afaf723e */ /* 0x000fe200048070ff */
[----:B------:R-:W-:-:S02]  /*b0b0*/  HADD2.F32 R177, -RZ, R170.H0_H0 ;  /* 0x200000aaffb17230 */ /* 0x000fc40000004100 */
[-C--:B------:R-:W-:Y:S01]  /*b0c0*/  FMUL.FTZ R179, R176, R180.reuse ;  /* 0x000000b4b0b37220 */ /* 0x080fe20000410000 */
[----:B------:R-:W-:Y:S02]  /*b0d0*/  HADD2.F32 R172, -RZ, R172.H1_H1 ;  /* 0x300000acffac7230 */ /* 0x000fe40000004100 */
[C---:B------:R-:W-:Y:S01]  /*b0e0*/  FMUL.FTZ R180, R178.reuse, R180 ;  /* 0x000000b4b2b47220 */ /* 0x040fe20000410000 */
[----:B------:R-:W-:Y:S02]  /*b0f0*/  HADD2.F32 R174, -RZ, R174.H1_H1 ;  /* 0x300000aeffae7230 */ /* 0x000fe40000004100 */
[-C--:B------:R-:W-:Y:S01]  /*b100*/  FFMA.FTZ R179, R178, R177.reuse, -R179 ;  /* 0x000000b1b2b37223 */ /* 0x080fe200000108b3 */
[----:B------:R-:W-:Y:S02]  /*b110*/  HADD2.F32 R40, -RZ, R40.H1_H1 ;  /* 0x30000028ff287230 */ /* 0x000fe40000004100 */
[----:B------:R-:W-:Y:S01]  /*b120*/  FFMA.FTZ R180, R176, R177, R180 ;  /* 0x000000b1b0b47223 */ /* 0x000fe200000100b4 */
[----:B------:R-:W-:-:S02]  /*b130*/  HADD2.F32 R170, -RZ, R170.H1_H1 ;  /* 0x300000aaffaa7230 */ /* 0x000fc40000004100 */
[----:B------:R-:W-:Y:S01]  /*b140*/  FMUL.FTZ R176, R174, R172 ;  /* 0x000000acaeb07220 */ /* 0x000fe20000410000 */
[----:B------:R-:W-:Y:S01]  /*b150*/  F2FP.SATFINITE.E4M3.F32.PACK_AB_MERGE_C R173, R173, R182, RZ ;  /* 0x000000b6adad723e */ /* 0x000fe200048070ff */
[C---:B------:R-:W-:Y:S01]  /*b160*/  FMUL.FTZ R172, R40.reuse, R172 ;  /* 0x000000ac28ac7220 */ /* 0x040fe20000410000 */
[----:B------:R-:W-:Y:S01]  /*b170*/  F2FP.SATFINITE.E4M3.F32.PACK_AB_MERGE_C R43, R93, R59, R92 ;  /* 0x0000003b5d2b723e */ /* 0x000fe2000480705c */
[-C--:B------:R-:W-:Y:S02]  /*b180*/  FFMA.FTZ R176, R40, R170.reuse, -R176 ;  /* 0x000000aa28b07223 */ /* 0x080fe400000108b0 */
[----:B------:R-:W-:Y:S01]  /*b190*/  FFMA.FTZ R40, R174, R170, R172 ;  /* 0x000000aaae287223 */ /* 0x000fe200000100ac */
[----:B------:R-:W-:Y:S01]  /*b1a0*/  IMAD.MOV.U32 R170, RZ, RZ, R42 ;  /* 0x000000ffffaa7224 */ /* 0x000fe200078e002a */
[----:B------:R-:W-:Y:S02]  /*b1b0*/  F2FP.F16.E4M3.UNPACK_B R42, R171.H1 ;  /* 0x000000abff2a723e */ /* 0x000fe400030006ff */
[----:B------:R-:W-:-:S02]  /*b1c0*/  F2FP.F16.E4M3.UNPACK_B R174, R54.H1 ;  /* 0x00000036ffae723e */ /* 0x000fc400030006ff */
[----:B------:R-:W-:Y:S01]  /*b1d0*/  F2FP.F16.E4M3.UNPACK_B R172, R170.H1 ;  /* 0x000000aaffac723e */ /* 0x000fe200030006ff */
[----:B------:R-:W-:Y:S01]  /*b1e0*/  HADD2.F32 R183, -RZ, R42.H0_H0 ;  /* 0x2000002affb77230 */ /* 0x000fe20000004100 */
[----:B------:R-:W-:Y:S01]  /*b1f0*/  F2FP.SATFINITE.E4M3.F32.PACK_AB_MERGE_C R179, R176, R179, R175 ;  /* 0x000000b3b0b3723e */ /* 0x000fe200048070af */
[----:B------:R-:W-:Y:S01]  /*b200*/  HADD2.F32 R175, -RZ, R174.H0_H0 ;  /* 0x200000aeffaf7230 */ /* 0x000fe20000004100 */
[----:B------:R-:W-:Y:S01]  /*b210*/  F2FP.F16.E4M3.UNPACK_B R176, R169.H1 ;  /* 0x000000a9ffb0723e */ /* 0x000fe200030006ff */
[----:B------:R-:W-:Y:S01]  /*b220*/  HADD2.F32 R177, -RZ, R172.H0_H0 ;  /* 0x200000acffb17230 */ /* 0x000fe20000004100 */
[----:B------:R-:W-:Y:S01]  /*b230*/  F2FP.F16.E4M3.UNPACK_B R171, R171 ;  /* 0x000000abffab723e */ /* 0x000fe200020006ff */
[----:B------:R-:W-:Y:S02]  /*b240*/  HADD2.F32 R42, -RZ, R42.H1_H1 ;  /* 0x3000002aff2a7230 */ /* 0x000fe40000004100 */
[----:B------:R-:W-:Y:S01]  /*b250*/  FMUL.FTZ R181, R175, R183 ;  /* 0x000000b7afb57220 */ /* 0x000fe20000410000 */
[----:B------:R-:W-:-:S02]  /*b260*/  HADD2.F32 R178, -RZ, R176.H0_H0 ;  /* 0x200000b0ffb27230 */ /* 0x000fc40000004100 */
[----:B------:R-:W-:Y:S01]  /*b270*/  FMUL.FTZ R183, R177, R183 ;  /* 0x000000b7b1b77220 */ /* 0x000fe20000410000 */
[----:B------:R-:W-:Y:S01]  /*b280*/  HADD2.F32 R174, -RZ, R174.H1_H1 ;  /* 0x300000aeffae7230 */ /* 0x000fe20000004100 */
[----:B------:R-:W-:Y:S01]  /*b290*/  F2FP.F16.E4M3.UNPACK_B R54, R54 ;  /* 0x00000036ff36723e */ /* 0x000fe200020006ff */
[----:B------:R-:W-:Y:S02]  /*b2a0*/  HADD2.F32 R172, -RZ, R172.H1_H1 ;  /* 0x300000acffac7230 */ /* 0x000fe40000004100 */
[----:B------:R-:W-:Y:S01]  /*b2b0*/  FFMA.FTZ R183, R175, R178, R183 ;  /* 0x000000b2afb77223 */ /* 0x000fe200000100b7 */
[----:B------:R-:W-:Y:S02]  /*b2c0*/  HADD2.F32 R176, -RZ, R176.H1_H1 ;  /* 0x300000b0ffb07230 */ /* 0x000fe40000004100 */
[----:B------:R-:W-:Y:S01]  /*b2d0*/  FMUL.FTZ R175, R174, R42 ;  /* 0x0000002aaeaf7220 */ /* 0x000fe20000410000 */
[----:B------:R-:W-:Y:S01]  /*b2e0*/  F2FP.F16.E4M3.UNPACK_B R170, R170 ;  /* 0x000000aaffaa723e */ /* 0x000fe200020006ff */
[C---:B------:R-:W-:Y:S01]  /*b2f0*/  FMUL.FTZ R42, R172.reuse, R42 ;  /* 0x0000002aac2a7220 */ /* 0x040fe20000410000 */
[----:B------:R-:W-:Y:S01]  /*b300*/  FFMA.FTZ R181, R177, R178, -R181 ;  /* 0x000000b2b1b57223 */ /* 0x000fe200000108b5 */
[-C--:B------:R-:W-:Y:S01]  /*b310*/  FFMA.FTZ R172, R172, R176.reuse, -R175 ;  /* 0x000000b0acac7223 */ /* 0x080fe200000108af */
[----:B------:R-:W-:Y:S01]  /*b320*/  F2FP.F16.E4M3.UNPACK_B R169, R169 ;  /* 0x000000a9ffa9723e */ /* 0x000fe200020006ff */
[----:B------:R-:W-:Y:S01]  /*b330*/  FFMA.FTZ R42, R174, R176, R42 ;  /* 0x000000b0ae2a7223 */ /* 0x000fe2000001002a */
[----:B------:R-:W-:Y:S01]  /*b340*/  HADD2.F32 R178, -RZ, R171.H0_H0 ;  /* 0x200000abffb27230 */ /* 0x000fe20000004100 */
[----:B------:R-:W-:Y:S01]  /*b350*/  F2FP.SATFINITE.E4M3.F32.PACK_AB_MERGE_C R180, R40, R180, R173 ;  /* 0x000000b428b4723e */ /* 0x000fe200048070ad */
[----:B------:R-:W-:Y:S01]  /*b360*/  HADD2.F32 R174, -RZ, R54.H0_H0 ;  /* 0x20000036ffae7230 */ /* 0x000fe20000004100 */
[----:B------:R-:W-:Y:S01]  /*b370*/  F2FP.SATFINITE.E4M3.F32.PACK_AB_MERGE_C R172, R172, R181, RZ ;  /* 0x000000b5acac723e */ /* 0x000fe200048070ff */
[----:B------:R-:W-:-:S02]  /*b380*/  HADD2.F32 R176, -RZ, R170.H0_H0 ;  /* 0x200000aaffb07230 */ /* 0x000fc40000004100 */
[----:B------:R-:W-:Y:S02]  /*b390*/  HADD2.F32 R175, -RZ, R169.H0_H0 ;  /* 0x200000a9ffaf7230 */ /* 0x000fe40000004100 */
        /* <DEDUP_REMOVED lines=9> */
[----:B------:R-:W-:Y:S02]  /*b430*/  IMAD.MOV.U32 R40, RZ, RZ, R179 ;  /* 0x000000ffff287224 */ /* 0x000fe400078e00b3 */
[C---:B------:R-:W-:Y:S01]  /*b440*/  FMUL.FTZ R171, R170.reuse, R171 ;  /* 0x000000abaaab7220 */ /* 0x040fe20000410000 */
[----:B------:R-:W-:Y:S02]  /*b450*/  IMAD.MOV.U32 R52, RZ, RZ, R180 ;  /* 0x000000ffff347224 */ /* 0x000fe400078e00b4 */
[-C--:B------:R-:W-:Y:S01]  /*b460*/  FFMA.FTZ R170, R170, R169.reuse, -R175 ;  /* 0x000000a9aaaa7223 */ /* 0x080fe200000108af */
[----:B------:R-:W-:Y:S01]  /*b470*/  FFMA.FTZ R171, R54, R169, R171 ;  /* 0x000000a936ab7223 */ /* 0x000fe200000100ab */
[----:B------:R-:W-:-:S03]  /*b480*/  F2FP.SATFINITE.E4M3.F32.PACK_AB_MERGE_C R54, R42, R183, RZ ;  /* 0x000000b72a36723e */ /* 0x000fc600048070ff */
[----:B------:R-:W-:Y:S02]  /*b490*/  F2FP.SATFINITE.E4M3.F32.PACK_AB_MERGE_C R42, R170, R177, R172 ;  /* 0x000000b1aa2a723e */ /* 0x000fe400048070ac */
[----:B------:R-:W-:-:S07]  /*b4a0*/  F2FP.SATFINITE.E4M3.F32.PACK_AB_MERGE_C R54, R171, R178, R54 ;  /* 0x000000b2ab36723e */ /* 0x000fce0004807036 */
.L_x_1519:
[----:B------:R-:W-:Y:S05]  /*b4b0*/  BSYNC B3 ;  /* 0x0000000000037941 */ /* 0x000fea0003800000 */
.L_x_1518:
        /* <DEDUP_REMOVED lines=10> */
.L_x_1517:
[----:B------:R-:W-:Y:S05]  /*b560*/  BSYNC B2 ;  /* 0x0000000000027941 */ /* 0x000fea0003800000 */
.L_x_1516:
[----:B------:R-:W-:-:S13]  /*b570*/  ISETP.NE.AND P4, PT, R36, RZ, PT ;  /* 0x000000ff2400720c */ /* 0x000fda0003f85270 */
[----:B------:R-:W-:Y:S05]  /*b580*/  @!P4 BRA `(.L_x_1511) ;  /* 0x0000000c00e0c947 */ /* 0x000fea0003800000 */
[----:B01----:R-:W3:Y:S01]  /*b590*/  LDL R40, [R1] ;  /* 0x0000000001287983 */ /* 0x003ee20000100800 */
        /* <DEDUP_REMOVED lines=32> */
[----:B------:R-:W-:Y:S02]  /*b7a0*/  SHF.R.U32.HI R58, RZ, 0x10, R63 ;  /* 0x00000010ff3a7819 */ /* 0x000fe4000001163f */
[----:B------:R-:W-:Y:S01]  /*b7b0*/  LOP3.LUT R59, R59, 0xff00, R40, 0xf8, !PT ;  /* 0x0000ff003b3b7812 */ /* 0x000fe200078ef828 */
[----:B------:R-:W-:Y:S01]  /*b7c0*/  IMAD.SHL.U32 R40, R88, 0x100, RZ ;  /* 0x0000010058287824 */ /* 0x000fe200078e00ff */
[----:B------:R-:W-:Y:S01]  /*b7d0*/  LOP3.LUT R61, R63, 0xff0000ff, RZ, 0xc0, !PT ;  /* 0xff0000ff3f3d7812 */ /* 0x000fe200078ec0ff */
[----:B------:R-:W-:Y:S01]  /*b7e0*/  IMAD.U32 R44, R89, 0x10000, RZ ;  /* 0x00010000592c7824 */ /* 0x000fe200078e00ff */
[----:B------:R-:W-:-:S02]  /*b7f0*/  SHF.R.U32.HI R62, RZ, 0x8, R49 ;  /* 0x00000008ff3e7819 */ /* 0x000fc40000011631 */
[----:B------:R-:W-:Y:S02]  /*b800*/  SHF.R.U32.HI R60, RZ, 0x8, R51 ;  /* 0x00000008ff3c7819 */ /* 0x000fe40000011633 */
[----:B------:R-:W-:Y:S01]  /*b810*/  LOP3.LUT R61, R61, 0xff00, R40, 0xf8, !PT ;  /* 0x0000ff003d3d7812 */ /* 0x000fe200078ef828 */
[----:B------:R-:W-:Y:S01]  /*b820*/  IMAD.U32 R40, R58, 0x10000, RZ ;  /* 0x000100003a287824 */ /* 0x000fe200078e00ff */
[----:B------:R-:W-:Y:S01]  /*b830*/  SHF.R.U32.HI R50, RZ, 0x10, R49 ;  /* 0x00000010ff327819 */ /* 0x000fe20000011631 */
[----:B------:R-:W-:Y:S01]  /*b840*/  IMAD.SHL.U32 R42, R62, 0x100, RZ ;  /* 0x000001003e2a7824 */ /* 0x000fe200078e00ff */
[----:B------:R-:W-:Y:S01]  /*b850*/  LOP3.LUT R63, R49, 0xff0000ff, RZ, 0xc0, !PT ;  /* 0xff0000ff313f7812 */ /* 0x000fe200078ec0ff */
[----:B------:R-:W-:Y:S01]  /*b860*/  IMAD.MOV.U32 R49, RZ, RZ, R46 ;  /* 0x000000ffff317224 */ /* 0x000fe200078e002e */
[----:B------:R-:W-:Y:S01]  /*b870*/  LOP3.LUT R44, R59, 0xff0000, R44, 0xf8, !PT ;  /* 0x00ff00003b2c7812 */ /* 0x000fe200078ef82c */
[----:B------:R-:W-:Y:S01]  /*b880*/  IMAD.SHL.U32 R46, R60, 0x100, RZ ;  /* 0x000001003c2e7824 */ /* 0x000fe200078e00ff */
[----:B------:R-:W-:-:S02]  /*b890*/  SHF.R.U32.HI R57, RZ, 0x10, R51 ;  /* 0x00000010ff397819 */ /* 0x000fc40000011633 */
[----:B------:R-:W-:Y:S02]  /*b8a0*/  F2FP.F16.E4M3.UNPACK_B R62, R164.H1 ;  /* 0x000000a4ff3e723e */ /* 0x000fe400030006ff */
[----:B------:R-:W-:Y:S02]  /*b8b0*/  F2FP.F16.E4M3.UNPACK_B R59, R56.H1 ;  /* 0x00000038ff3b723e */ /* 0x000fe400030006ff */
[----:B------:R-:W-:Y:S02]  /*b8c0*/  LOP3.LUT R51, R51, 0xff0000ff, RZ, 0xc0, !PT ;  /* 0xff0000ff33337812 */ /* 0x000fe400078ec0ff */
[----:B------:R-:W-:Y:S01]  /*b8d0*/  F2FP.F16.E4M3.UNPACK_B R58, R54.H1 ;  /* 0x00000036ff3a723e */ /* 0x000fe200030006ff */
[----:B------:R-:W-:Y:S01]  /*b8e0*/  HADD2.F32 R60, -RZ, R59.H0_H0 ;  /* 0x2000003bff3c7230 */ /* 0x000fe20000004100 */
[----:B------:R-:W-:Y:S02]  /*b8f0*/  LOP3.LUT R40, R61, 0xff0000, R40, 0xf8, !PT ;  /* 0x00ff00003d287812 */ /* 0x000fe400078ef828 */
[----:B------:R-:W-:Y:S01]  /*b900*/  LOP3.LUT R63, R63, 0xff00, R42, 0xf8, !PT ;  /* 0x0000ff003f3f7812 */ /* 0x000fe200078ef82a */
[----:B------:R-:W-:Y:S01]  /*b910*/  HADD2.F32 R42, -RZ, R62.H0_H0 ;  /* 0x2000003eff2a7230 */ /* 0x000fe20000004100 */
[----:B------:R-:W-:-:S02]  /*b920*/  F2FP.F16.E4M3.UNPACK_B R61, R166.H1 ;  /* 0x000000a6ff3d723e */ /* 0x000fc400030006ff */
[----:B------:R-:W-:Y:S01]  /*b930*/  LOP3.LUT R89, R51, 0xff00, R46, 0xf8, !PT ;  /* 0x0000ff0033597812 */ /* 0x000fe200078ef82e */
[--C-:B------:R-:W-:Y:S02]  /*b940*/  HADD2.F32 R51, -RZ, R58.reuse.H0_H0 ;  /* 0x2000003aff337230 */ /* 0x100fe40000004100 */
[----:B------:R-:W-:Y:S01]  /*b950*/  FMUL.FTZ R88, R60, R42 ;  /* 0x0000002a3c587220 */ /* 0x000fe20000410000 */
[----:B------:R-:W-:Y:S01]  /*b960*/  IMAD.U32 R46, R50, 0x10000, RZ ;  /* 0x00010000322e7824 */ /* 0x000fe200078e00ff */
[----:B------:R-:W-:Y:S01]  /*b970*/  F2FP.F16.E4M3.UNPACK_B R164, R164 ;  /* 0x000000a4ffa4723e */ /* 0x000fe200020006ff */
[----:B------:R-:W-:Y:S02]  /*b980*/  IMAD.U32 R50, R57, 0x10000, RZ ;  /* 0x0001000039327824 */ /* 0x000fe400078e00ff */
[----:B------:R-:W-:Y:S01]  /*b990*/  FMUL.FTZ R91, R51, R42 ;  /* 0x0000002a335b7220 */ /* 0x000fe20000410000 */
[--C-:B------:R-:W-:Y:S01]  /*b9a0*/  HADD2.F32 R57, -RZ, R61.reuse.H0_H0 ;  /* 0x2000003dff397230 */ /* 0x100fe20000004100 */
[----:B------:R-:W-:Y:S01]  /*b9b0*/  LOP3.LUT R46, R63, 0xff0000, R46, 0xf8, !PT ;  /* 0x00ff00003f2e7812 */ /* 0x000fe200078ef82e */
[----:B------:R-:W-:Y:S01]  /*b9c0*/  HADD2.F32 R58, -RZ, R58.H1_H1 ;  /* 0x3000003aff3a7230 */ /* 0x000fe20000004100 */
[----:B------:R-:W-:Y:S01]  /*b9d0*/  LOP3.LUT R42, R89, 0xff0000, R50, 0xf8, !PT ;  /* 0x00ff0000592a7812 */ /* 0x000fe200078ef832 */
[----:B------:R-:W-:-:S02]  /*b9e0*/  HADD2.F32 R63, -RZ, R61.H1_H1 ;  /* 0x3000003dff3f7230 */ /* 0x000fc40000004100 */
[-C--:B------:R-:W-:Y:S01]  /*b9f0*/  FFMA.FTZ R50, R51, R57.reuse, -R88 ;  /* 0x0000003933327223 */ /* 0x080fe20000010858 */
[----:B------:R-:W-:Y:S01]  /*ba00*/  FFMA.FTZ R51, R60, R57, R91 ;  /* 0x000000393c337223 */ /* 0x000fe2000001005b */
[----:B------:R-:W-:Y:S01]  /*ba10*/  HADD2.F32 R57, -RZ, R62.H1_H1 ;  /* 0x3000003eff397230 */ /* 0x000fe20000004100 */
[----:B------:R-:W-:Y:S01]  /*ba20*/  F2FP.F16.E4M3.UNPACK_B R60, R56 ;  /* 0x00000038ff3c723e */ /* 0x000fe200020006ff */
[----:B------:R-:W-:Y:S01]  /*ba30*/  HADD2.F32 R62, -RZ, R59.H1_H1 ;  /* 0x3000003bff3e7230 */ /* 0x000fe20000004100 */
[----:B------:R-:W-:Y:S01]  /*ba40*/  F2FP.F16.E4M3.UNPACK_B R59, R54 ;  /* 0x00000036ff3b723e */ /* 0x000fe200020006ff */
[----:B------:R-:W-:Y:S02]  /*ba50*/  HADD2.F32 R88, -RZ, R164.H0_H0 ;  /* 0x200000a4ff587230 */ /* 0x000fe40000004100 */
[-C--:B------:R-:W-:Y:S01]  /*ba60*/  FMUL.FTZ R91, R58, R57.reuse ;  /* 0x000000393a5b7220 */ /* 0x080fe20000410000 */
[----:B------:R-:W-:Y:S01]  /*ba70*/  F2FP.F16.E4M3.UNPACK_B R166, R166 ;  /* 0x000000a6ffa6723e */ /* 0x000fe200020006ff */
[----:B------:R-:W-:Y:S01]  /*ba80*/  FMUL.FTZ R89, R62, R57 ;  /* 0x000000393e597220 */ /* 0x000fe20000410000 */
[----:B------:R-:W-:-:S02]  /*ba90*/  HADD2.F32 R61, -RZ, R60.H0_H0 ;  /* 0x2000003cff3d7230 */ /* 0x000fc40000004100 */
[-C--:B------:R-:W-:Y:S01]  /*baa0*/  FFMA.FTZ R54, R62, R63.reuse, R91 ;  /* 0x0000003f3e367223 */ /* 0x080fe2000001005b */
[--C-:B------:R-:W-:Y:S02]  /*bab0*/  HADD2.F32 R56, -RZ, R59.reuse.H0_H0 ;  /* 0x2000003bff387230 */ /* 0x100fe40000004100 */
[----:B------:R-:W-:Y:S01]  /*bac0*/  FFMA.FTZ R57, R58, R63, -R89 ;  /* 0x0000003f3a397223 */ /* 0x000fe20000010859 */
[----:B------:R-:W-:Y:S02]  /*bad0*/  HADD2.F32 R164, -RZ, R164.H1_H1 ;  /* 0x300000a4ffa47230 */ /* 0x000fe40000004100 */
[-C--:B------:R-:W-:Y:S01]  /*bae0*/  FMUL.FTZ R63, R61, R88.reuse ;  /* 0x000000583d3f7220 */ /* 0x080fe20000410000 */
[----:B------:R-:W-:Y:S02]  /*baf0*/  HADD2.F32 R62, -RZ, R60.H1_H1 ;  /* 0x3000003cff3e7230 */ /* 0x000fe40000004100 */
[----:B------:R-:W-:Y:S01]  /*bb00*/  FMUL.FTZ R88, R56, R88 ;  /* 0x0000005838587220 */ /* 0x000fe20000410000 */
[----:B------:R-:W-:Y:S01]  /*bb10*/  HADD2.F32 R58, -RZ, R166.H0_H0 ;  /* 0x200000a6ff3a7230 */ /* 0x000fe20000004100 */
[----:B------:R-:W-:Y:S01]  /*bb20*/  F2FP.F16.E4M3.UNPACK_B R89, R165.H1 ;  /* 0x000000a5ff59723e */ /* 0x000fe200030006ff */
[----:B------:R-:W-:-:S02]  /*bb30*/  HADD2.F32 R59, -RZ, R59.H1_H1 ;  /* 0x3000003bff3b7230 */ /* 0x000fc40000004100 */
        /* <DEDUP_REMOVED lines=25> */
[----:B------:R-:W-:Y:S01]  /*bcd0*/  FMUL.FTZ R92, R63, R92 ;  /* 0x0000005c3f5c7220 */ /* 0x000fe20000410000 */
[----:B------:R-:W-:Y:S01]  /*bce0*/  F2FP.F16.E4M3.UNPACK_B R88, R49 ;  /* 0x00000031ff58723e */ /* 0x000fe200020006ff */
[----:B------:R-:W-:Y:S01]  /*bcf0*/  HADD2.F32 R49, -RZ, R48.H0_H0 ;  /* 0x20000030ff317230 */ /* 0x000fe20000004100 */
[----:B------:R-:W-:Y:S01]  /*bd00*/  F2FP.F16.E4M3.UNPACK_B R167, R167 ;  /* 0x000000a7ffa7723e */ /* 0x000fe200020006ff */
[----:B------:R-:W-:Y:S01]  /*bd10*/  FFMA.FTZ R93, R89, R90, R92 ;  /* 0x0000005a595d7223 */ /* 0x000fe2000001005c */
[----:B------:R-:W-:-:S02]  /*bd20*/  HADD2.F32 R92, -RZ, R165.H0_H0 ;  /* 0x200000a5ff5c7230 */ /* 0x000fc40000004100 */
[----:B------:R-:W-:Y:S01]  /*bd30*/  FFMA.FTZ R63, R63, R90, -R94 ;  /* 0x0000005a3f3f7223 */ /* 0x000fe2000001085e */
[--C-:B------:R-:W-:Y:S01]  /*bd40*/  HADD2.F32 R89, -RZ, R88.reuse.H0_H0 ;  /* 0x20000058ff597230 */ /* 0x100fe20000004100 */
[----:B------:R-:W-:Y:S01]  /*bd50*/  F2FP.SATFINITE.E4M3.F32.PACK_AB_MERGE_C R50, R57, R50, RZ ;  /* 0x000000323932723e */ /* 0x000fe200048070ff */
[----:B------:R-:W-:Y:S01]  /*bd60*/  HADD2.F32 R165, -RZ, R165.H1_H1 ;  /* 0x300000a5ffa57230 */ /* 0x000fe20000004100 */
[----:B------:R-:W-:Y:S01]  /*bd70*/  F2FP.SATFINITE.E4M3.F32.PACK_AB_MERGE_C R54, R54, R51, RZ ;  /* 0x000000333636723e */ /* 0x000fe200048070ff */
[----:B------:R-:W-:Y:S02]  /*bd80*/  HADD2.F32 R88, -RZ, R88.H1_H1 ;  /* 0x30000058ff587230 */ /* 0x000fe40000004100 */
[-C--:B------:R-:W-:Y:S01]  /*bd90*/  FMUL.FTZ R94, R89, R92.reuse ;  /* 0x0000005c595e7220 */ /* 0x080fe20000410000 */
[----:B------:R-:W-:Y:S02]  /*bda0*/  HADD2.F32 R48, -RZ, R48.H1_H1 ;  /* 0x30000030ff307230 */ /* 0x000fe40000004100 */
[----:B------:R-:W-:Y:S01]  /*bdb0*/  FMUL.FTZ R92, R49, R92 ;  /* 0x0000005c315c7220 */ /* 0x000fe20000410000 */
[----:B------:R-:W-:-:S02]  /*bdc0*/  HADD2.F32 R90, -RZ, R167.H0_H0 ;  /* 0x200000a7ff5a7230 */ /* 0x000fc40000004100 */
[-C--:B------:R-:W-:Y:S01]  /*bdd0*/  FMUL.FTZ R91, R88, R165.reuse ;  /* 0x000000a5585b7220 */ /* 0x080fe20000410000 */
[----:B------:R-:W-:Y:S02]  /*bde0*/  HADD2.F32 R167, -RZ, R167.H1_H1 ;  /* 0x300000a7ffa77230 */ /* 0x000fe40000004100 */
[C---:B------:R-:W-:Y:S01]  /*bdf0*/  FMUL.FTZ R165, R48.reuse, R165 ;  /* 0x000000a530a57220 */ /* 0x040fe20000410000 */
[----:B------:R-:W-:Y:S01]  /*be00*/  F2FP.SATFINITE.E4M3.F32.PACK_AB_MERGE_C R60, R63, R60, RZ ;  /* 0x0000003c3f3c723e */ /* 0x000fe200048070ff */
[----:B------:R-:W-:Y:S01]  /*be10*/  FFMA.FTZ R49, R49, R90, -R94 ;  /* 0x0000005a31317223 */ /* 0x000fe2000001085e */
[----:B------:R-:W-:Y:S01]  /*be20*/  F2FP.SATFINITE.E4M3.F32.PACK_AB_MERGE_C R51, R61, R56, R50 ;  /* 0x000000383d33723e */ /* 0x000fe20004807032 */
[----:B------:R-:W-:Y:S01]  /*be30*/  FFMA.FTZ R48, R48, R167, -R91 ;  /* 0x000000a730307223 */ /* 0x000fe2000001085b */
[----:B------:R-:W-:Y:S01]  /*be40*/  F2FP.F16.E4M3.UNPACK_B R57, R45 ;  /* 0x0000002dff39723e */ /* 0x000fe200020006ff */
[----:B------:R-:W-:Y:S01]  /*be50*/  FFMA.FTZ R92, R89, R90, R92 ;  /* 0x0000005a595c7223 */ /* 0x000fe2000001005c */
[----:B------:R-:W-:Y:S01]  /*be60*/  F2FP.F16.E4M3.UNPACK_B R63, R46 ;  /* 0x0000002eff3f723e */ /* 0x000fe200020006ff */
[----:B------:R-:W-:Y:S01]  /*be70*/  FFMA.FTZ R165, R88, R167, R165 ;  /* 0x000000a758a57223 */ /* 0x000fe200000100a5 */
[----:B------:R-:W-:-:S02]  /*be80*/  F2FP.F16.E4M3.UNPACK_B R56, R41 ;  /* 0x00000029ff38723e */ /* 0x000fc400020006ff */
[----:B------:R-:W-:Y:S02]  /*be90*/  F2FP.SATFINITE.E4M3.F32.PACK_AB_MERGE_C R62, R93, R62, RZ ;  /* 0x0000003e5d3e723e */ /* 0x000fe400048070ff */
        /* <DEDUP_REMOVED lines=90> */
[----:B------:R-:W-:Y:S01]  /*c440*/  F2FP.SATFINITE.E4M3.F32.PACK_AB_MERGE_C R47, R61, R42, R62 ;  /* 0x0000002a3d2f723e */ /* 0x000fe2000480703e */
[----:B------:R-:W-:-:S07]  /*c450*/  IMAD.MOV.U32 R42, RZ, RZ, R49 ;  /* 0x000000ffff2a7224 */ /* 0x000fce00078e0031 */
.L_x_1521:
[----:B------:R-:W-:Y:S05]  /*c460*/  BSYNC B2 ;  /* 0x0000000000027941 */ /* 0x000fea0003800000 */
.L_x_1520:
        /* <DEDUP_REMOVED lines=10> */
.L_x_1511:
[----:B------:R-:W-:Y:S05]  /*c510*/  BSYNC B1 ;  /* 0x0000000000017941 */ /* 0x000fea0003800000 */
.L_x_1510:
[-C--:B01-34-:R-:W-:Y:S02]  /*c520*/  IMAD R40, R145, R130.reuse, RZ ;  /* 0x0000008291287224 */ /* 0x09bfe400078e02ff */
        /* <DEDUP_REMOVED lines=45> */
[----:B------:R-:W-:Y:S01]  /*c800*/  IMAD.MOV.U32 R54, RZ, RZ, R42 ;  /* 0x000000ffff367224 */ /* 0x000fe200078e002a */
[----:B------:R-:W-:Y:S01]  /*c810*/  LOP3.LUT R55, R77, 0xff0000ff, RZ, 0xc0, !PT ;  /* 0xff0000ff4d377812 */ /* 0x000fe200078ec0ff */
[----:B------:R-:W-:Y:S01]  /*c820*/  IMAD.SHL.U32 R42, R62, 0x100, RZ ;  /* 0x000001003e2a7824 */ /* 0x000fe200078e00ff */
[--C-:B------:R-:W-:Y:S01]  /*c830*/  SHF.R.U32.HI R64, RZ, 0x8, R79.reuse ;  /* 0x00000008ff407819 */ /* 0x100fe2000001164f */
[----:B------:R-:W-:Y:S01]  /*c840*/  IMAD.U32 R41, R66, 0x10000, RZ ;  /* 0x0001000042297824 */ /* 0x000fe200078e00ff */
[----:B------:R-:W-:Y:S01]  /*c850*/  LOP3.LUT R59, R65, 0xff0000ff, RZ, 0xc0, !PT ;  /* 0xff0000ff413b7812 */ /* 0x000fe200078ec0ff */
[----:B------:R-:W-:Y:S01]  /*c860*/  IMAD.SHL.U32 R61, R61, 0x100, RZ ;  /* 0x000001003d3d7824 */ /* 0x000fe200078e00ff */
[----:B------:R-:W-:Y:S01]  /*c870*/  SHF.R.U32.HI R63, RZ, 0x10, R79 ;  /* 0x00000010ff3f7819 */ /* 0x000fe2000001164f */
[----:B-1----:R-:W-:Y:S01]  /*c880*/  IMAD.MOV.U32 R58, RZ, RZ, R44 ;  /* 0x000000ffff3a7224 */ /* 0x002fe200078e002c */
[----:B------:R-:W-:Y:S01]  /*c890*/  LOP3.LUT R40, R55, 0xff00, R40, 0xf8, !PT ;  /* 0x0000ff0037287812 */ /* 0x000fe200078ef828 */
[----:B------:R-:W-:Y:S01]  /*c8a0*/  IMAD.SHL.U32 R55, R64, 0x100, RZ ;  /* 0x0000010040377824 */ /* 0x000fe200078e00ff */
[----:B------:R-:W-:-:S02]  /*c8b0*/  LOP3.LUT R60, R67, 0xff0000ff, RZ, 0xc0, !PT ;  /* 0xff0000ff433c7812 */ /* 0x000fc400078ec0ff */
[----:B------:R-:W-:Y:S02]  /*c8c0*/  LOP3.LUT R56, R79, 0xff0000ff, RZ, 0xc0, !PT ;  /* 0xff0000ff4f387812 */ /* 0x000fe400078ec0ff */
[----:B------:R-:W-:Y:S02]  /*c8d0*/  LOP3.LUT R44, R59, 0xff00, R42, 0xf8, !PT ;  /* 0x0000ff003b2c7812 */ /* 0x000fe400078ef82a */
[----:B------:R-:W-:Y:S01]  /*c8e0*/  LOP3.LUT R42, R40, 0xff0000, R41, 0xf8, !PT ;  /* 0x00ff0000282a7812 */ /* 0x000fe200078ef829 */
[----:B------:R-:W-:Y:S01]  /*c8f0*/  IMAD.U32 R40, R63, 0x10000, RZ ;  /* 0x000100003f287824 */ /* 0x000fe200078e00ff */
[----:B------:R-:W-:Y:S02]  /*c900*/  LOP3.LUT R64, R60, 0xff00, R61, 0xf8, !PT ;  /* 0x0000ff003c407812 */ /* 0x000fe400078ef83d */
[----:B------:R-:W-:Y:S02]  /*c910*/  LOP3.LUT R55, R56, 0xff00, R55, 0xf8, !PT ;  /* 0x0000ff0038377812 */ /* 0x000fe400078ef837 */
[----:B------:R-:W-:-:S02]  /*c920*/  F2FP.F16.E4M3.UNPACK_B R63, R158.H1 ;  /* 0x0000009eff3f723e */ /* 0x000fc400030006ff */
        /* <DEDUP_REMOVED lines=77> */
[----:B------:R-:W-:-:S02]  /*ce00*/  HADD2.F32 R63, -RZ, R63.H1_H1 ;  /* 0x3000003fff3f7230 */ /* 0x000fc40000004100 */
[----:B------:R-:W-:Y:S01]  /*ce10*/  FMUL.FTZ R66, R54, R159 ;  /* 0x0000009f36427220 */ /* 0x000fe20000410000 */
[--C-:B------:R-:W-:Y:S02]  /*ce20*/  HADD2.F32 R65, -RZ, R161.reuse.H0_H0 ;  /* 0x200000a1ff417230 */ /* 0x100fe40000004100 */
[----:B------:R-:W-:Y:S01]  /*ce30*/  FMUL.FTZ R77, R64, R67 ;  /* 0x00000043404d7220 */ /* 0x000fe20000410000 */
[----:B------:R-:W-:Y:S02]  /*ce40*/  HADD2.F32 R161, -RZ, R161.H1_H1 ;  /* 0x300000a1ffa17230 */ /* 0x000fe40000004100 */
[C---:B------:R-:W-:Y:S01]  /*ce50*/  FMUL.FTZ R79, R63.reuse, R159 ;  /* 0x0000009f3f4f7220 */ /* 0x040fe20000410000 */
[C---:B------:R-:W-:Y:S01]  /*ce60*/  FMUL.FTZ R67, R46.reuse, R67 ;  /* 0x000000432e437220 */ /* 0x040fe20000410000 */
[----:B------:R-:W-:Y:S01]  /*ce70*/  FFMA.FTZ R77, R46, R65, -R77 ;  /* 0x000000412e4d7223 */ /* 0x000fe2000001084d */
[----:B------:R-:W-:Y:S01]  /*ce80*/  F2FP.F16.E4M3.UNPACK_B R58, R53 ;  /* 0x00000035ff3a723e */ /* 0x000fe200020006ff */
[----:B------:R-:W-:Y:S01]  /*ce90*/  FFMA.FTZ R54, R54, R161, -R79 ;  /* 0x000000a136367223 */ /* 0x000fe2000001084f */
[----:B------:R-:W-:Y:S01]  /*cea0*/  FFMA.FTZ R46, R64, R65, R67 ;  /* 0x00000041402e7223 */ /* 0x000fe20000010043 */
[----:B------:R-:W-:Y:S01]  /*ceb0*/  FFMA.FTZ R161, R63, R161, R66 ;  /* 0x000000a13fa17223 */ /* 0x000fe20000010042 */
[----:B------:R-:W-:-:S02]  /*cec0*/  F2FP.F16.E4M3.UNPACK_B R63, R45 ;  /* 0x0000002dff3f723e */ /* 0x000fc400020006ff */
[----:B------:R-:W-:Y:S02]  /*ced0*/  F2FP.F16.E4M3.UNPACK_B R64, R44 ;  /* 0x0000002cff40723e */ /* 0x000fe400020006ff */
[----:B------:R-:W-:Y:S01]  /*cee0*/  F2FP.SATFINITE.E4M3.F32.PACK_AB_MERGE_C R56, R62, R59, R55 ;  /* 0x0000003b3e38723e */ /* 0x000fe20004807037 */
[--C-:B------:R-:W-:Y:S01]  /*cef0*/  HADD2.F32 R59, -RZ, R63.reuse.H0_H0 ;  /* 0x2000003fff3b7230 */ /* 0x100fe20000004100 */
[----:B------:R-:W-:Y:S01]  /*cf00*/  F2FP.SATFINITE.E4M3.F32.PACK_AB_MERGE_C R55, R61, R60, R57 ;  /* 0x0000003c3d37723e */ /* 0x000fe20004807039 */
[----:B------:R-:W-:Y:S01]  /*cf10*/  HADD2.F32 R60, -RZ, R64.H0_H0 ;  /* 0x20000040ff3c7230 */ /* 0x000fe20000004100 */
[----:B------:R-:W-:Y:S01]  /*cf20*/  F2FP.SATFINITE.E4M3.F32.PACK_AB_MERGE_C R76, R91, R76, RZ ;  /* 0x0000004c5b4c723e */ /* 0x000fe200048070ff */
[----:B------:R-:W-:Y:S01]  /*cf30*/  HADD2.F32 R57, -RZ, R58.H0_H0 ;  /* 0x2000003aff397230 */ /* 0x000fe20000004100 */
[----:B------:R-:W-:Y:S01]  /*cf40*/  F2FP.F16.E4M3.UNPACK_B R61, R42 ;  /* 0x0000002aff3d723e */ /* 0x000fe200020006ff */
[----:B------:R-:W-:Y:S01]  /*cf50*/  HADD2.F32 R63, -RZ, R63.H1_H1 ;  /* 0x3000003fff3f7230 */ /* 0x000fe20000004100 */
[----:B------:R-:W-:Y:S01]  /*cf60*/  F2FP.SATFINITE.E4M3.F32.PACK_AB_MERGE_C R46, R161, R46, R76 ;  /* 0x0000002ea12e723e */ /* 0x000fe2000480704c */
[-C--:B------:R-:W-:Y:S01]  /*cf70*/  FMUL.FTZ R66, R59, R60.reuse ;  /* 0x0000003c3b427220 */ /* 0x080fe20000410000 */
[----:B------:R-:W-:Y:S01]  /*cf80*/  FMUL.FTZ R76, R57, R60 ;  /* 0x0000003c394c7220 */ /* 0x000fe20000410000 */
[----:B------:R-:W-:Y:S01]  /*cf90*/  HADD2.F32 R62, -RZ, R61.H0_H0 ;  /* 0x2000003dff3e7230 */ /* 0x000fe20000004100 */
[----:B------:R-:W-:Y:S01]  /*cfa0*/  F2FP.F16.E4M3.UNPACK_B R53, R53.H1 ;  /* 0x00000035ff35723e */ /* 0x000fe200030006ff */
[----:B------:R-:W-:Y:S01]  /*cfb0*/  HADD2.F32 R64, -RZ, R64.H1_H1 ;  /* 0x30000040ff407230 */ /* 0x000fe20000004100 */
[----:B------:R-:W-:Y:S01]  /*cfc0*/  F2FP.F16.E4M3.UNPACK_B R42, R42.H1 ;  /* 0x0000002aff2a723e */ /* 0x000fe200030006ff */
[----:B------:R-:W-:-:S02]  /*cfd0*/  HADD2.F32 R60, -RZ, R58.H1_H1 ;  /* 0x3000003aff3c7230 */ /* 0x000fc40000004100 */
[-C--:B------:R-:W-:Y:S01]  /*cfe0*/  FFMA.FTZ R57, R57, R62.reuse, -R66 ;  /* 0x0000003e39397223 */ /* 0x080fe20000010842 */
[----:B------:R-:W-:Y:S01]  /*cff0*/  FFMA.FTZ R58, R59, R62, R76 ;  /* 0x0000003e3b3a7223 */ /* 0x000fe2000001004c */
[----:B------:R-:W-:Y:S02]  /*d000*/  HADD2.F32 R61, -RZ, R61.H1_H1 ;  /* 0x3000003dff3d7230 */ /* 0x000fe40000004100 */
[CC--:B------:R-:W-:Y:S01]  /*d010*/  FMUL.FTZ R65, R63.reuse, R64.reuse ;  /* 0x000000403f417220 */ /* 0x0c0fe20000410000 */
[C---:B------:R-:W-:Y:S01]  /*d020*/  FMUL.FTZ R64, R60.reuse, R64 ;  /* 0x000000403c407220 */ /* 0x040fe20000410000 */
[----:B------:R-:W-:Y:S02]  /*d030*/  F2FP.F16.E4M3.UNPACK_B R59, R45.H1 ;  /* 0x0000002dff3b723e */ /* 0x000fe400030006ff */
[----:B------:R-:W-:Y:S01]  /*d040*/  F2FP.F16.E4M3.UNPACK_B R62, R44.H1 ;  /* 0x0000002cff3e723e */ /* 0x000fe200030006ff */
[-C--:B------:R-:W-:Y:S01]  /*d050*/  FFMA.FTZ R60, R60, R61.reuse, -R65 ;  /* 0x0000003d3c3c7223 */ /* 0x080fe20000010841 */
[----:B------:R-:W-:Y:S01]  /*d060*/  FFMA.FTZ R45, R63, R61, R64 ;  /* 0x0000003d3f2d7223 */ /* 0x000fe20000010040 */
[----:B------:R-:W-:Y:S01]  /*d070*/  HADD2.F32 R61, -RZ, R59.H0_H0 ;  /* 0x2000003bff3d7230 */ /* 0x000fe20000004100 */
[----:B------:R-:W-:Y:S01]  /*d080*/  F2FP.SATFINITE.E4M3.F32.PACK_AB_MERGE_C R78, R78, R89, RZ ;  /* 0x000000594e4e723e */ /* 0x000fe200048070ff */
[----:B------:R-:W-:Y:S01]  /*d090*/  HADD2.F32 R63, -RZ, R62.H0_H0 ;  /* 0x2000003eff3f7230 */ /* 0x000fe20000004100 */
[----:B------:R-:W-:Y:S01]  /*d0a0*/  F2FP.F16.E4M3.UNPACK_B R67, R41 ;  /* 0x00000029ff43723e */ /* 0x000fe200020006ff */
[----:B------:R-:W-:Y:S01]  /*d0b0*/  HADD2.F32 R44, -RZ, R53.H0_H0 ;  /* 0x20000035ff2c7230 */ /* 0x000fe20000004100 */
[----:B------:R-:W-:Y:S01]  /*d0c0*/  F2FP.SATFINITE.E4M3.F32.PACK_AB_MERGE_C R54, R54, R77, R78 ;  /* 0x0000004d3636723e */ /* 0x000fe2000480704e */
[----:B------:R-:W-:-:S02]  /*d0d0*/  HADD2.F32 R59, -RZ, R59.H1_H1 ;  /* 0x3000003bff3b7230 */ /* 0x000fc40000004100 */
[-C--:B------:R-:W-:Y:S01]  /*d0e0*/  FMUL.FTZ R65, R61, R63.reuse ;  /* 0x0000003f3d417220 */ /* 0x080fe20000410000 */
[----:B------:R-:W-:Y:S02]  /*d0f0*/  HADD2.F32 R66, -RZ, R62.H1_H1 ;  /* 0x3000003eff427230 */ /* 0x000fe40000004100 */
[C---:B------:R-:W-:Y:S01]  /*d100*/  FMUL.FTZ R76, R44.reuse, R63 ;  /* 0x0000003f2c4c7220 */ /* 0x040fe20000410000 */
[--C-:B------:R-:W-:Y:S02]  /*d110*/  HADD2.F32 R62, -RZ, R42.reuse.H0_H0 ;  /* 0x2000002aff3e7230 */ /* 0x100fe40000004100 */
[----:B------:R-:W-:Y:S02]  /*d120*/  HADD2.F32 R53, -RZ, R53.H1_H1 ;  /* 0x30000035ff357230 */ /* 0x000fe40000004100 */
[----:B------:R-:W-:Y:S01]  /*d130*/  FMUL.FTZ R78, R59, R66 ;  /* 0x000000423b4e7220 */ /* 0x000fe20000410000 */
[----:B------:R-:W-:Y:S02]  /*d140*/  HADD2.F32 R64, -RZ, R42.H1_H1 ;  /* 0x3000002aff407230 */ /* 0x000fe40000004100 */
[-C--:B------:R-:W-:Y:S01]  /*d150*/  FFMA.FTZ R42, R44, R62.reuse, -R65 ;  /* 0x0000003e2c2a7223 */ /* 0x080fe20000010841 */
[----:B------:R-:W-:Y:S01]  /*d160*/  FFMA.FTZ R44, R61, R62, R76 ;  /* 0x0000003e3d2c7223 */ /* 0x000fe2000001004c */
[C---:B------:R-:W-:Y:S01]  /*d170*/  FMUL.FTZ R66, R53.reuse, R66 ;  /* 0x0000004235427220 */ /* 0x040fe20000410000 */
[----:B------:R-:W-:Y:S01]  /*d180*/  F2FP.F16.E4M3.UNPACK_B R61, R47 ;  /* 0x0000002fff3d723e */ /* 0x000fe200020006ff */
[-C--:B------:R-:W-:Y:S01]  /*d190*/  FFMA.FTZ R79, R53, R64.reuse, -R78 ;  /* 0x00000040354f7223 */ /* 0x080fe2000001084e */
[----:B------:R-:W-:Y:S01]  /*d1a0*/  F2FP.F16.E4M3.UNPACK_B R53, R43 ;  /* 0x0000002bff35723e */ /* 0x000fe200020006ff */
[----:B------:R-:W-:Y:S01]  /*d1b0*/  FFMA.FTZ R89, R59, R64, R66 ;  /* 0x000000403b597223 */ /* 0x000fe20000010042 */
[----:B------:R-:W-:Y:S01]  /*d1c0*/  F2FP.F16.E4M3.UNPACK_B R62, R47.H1 ;  /* 0x0000002fff3e723e */ /* 0x000fe200030006ff */
[----:B------:R-:W-:Y:S01]  /*d1d0*/  HADD2.F32 R63, -RZ, R61.H0_H0 ;  /* 0x2000003dff3f7230 */ /* 0x000fe20000004100 */
[----:B------:R-:W-:Y:S01]  /*d1e0*/  F2FP.F16.E4M3.UNPACK_B R76, R41.H1 ;  /* 0x00000029ff4c723e */ /* 0x000fe200030006ff */
[----:B------:R-:W-:Y:S01]  /*d1f0*/  HADD2.F32 R78, -RZ, R67.H0_H0 ;  /* 0x20000043ff4e7230 */ /* 0x000fe20000004100 */
[----:B------:R-:W-:Y:S01]  /*d200*/  F2FP.F16.E4M3.UNPACK_B R43, R43.H1 ;  /* 0x0000002bff2b723e */ /* 0x000fe200030006ff */
[----:B------:R-:W-:Y:S01]  /*d210*/  HADD2.F32 R47, -RZ, R53.H0_H0 ;  /* 0x20000035ff2f7230 */ /* 0x000fe20000004100 */
[-C--:B------:R-:W-:Y:S01]  /*d220*/  F2FP.F16.E4M3.UNPACK_B R41, R40.reuse ;  /* 0x00000028ff29723e */ /* 0x080fe200020006ff */
[----:B------:R-:W-:Y:S01]  /*d230*/  HADD2.F32 R77, -RZ, R76.H0_H0 ;  /* 0x2000004cff4d7230 */ /* 0x000fe20000004100 */
[----:B------:R-:W-:Y:S01]  /*d240*/  F2FP.F16.E4M3.UNPACK_B R64, R40.H1 ;  /* 0x00000028ff40723e */ /* 0x000fe200030006ff */
[----:B------:R-:W-:-:S02]  /*d250*/  HADD2.F32 R40, -RZ, R62.H0_H0 ;  /* 0x2000003eff287230 */ /* 0x000fc40000004100 */
[-C--:B------:R-:W-:Y:S01]  /*d260*/  FMUL.FTZ R88, R63, R78.reuse ;  /* 0x0000004e3f587220 */ /* 0x080fe20000410000 */
[----:B------:R-:W-:Y:S02]  /*d270*/  HADD2.F32 R59, -RZ, R43.H0_H0 ;  /* 0x2000002bff3b7230 */ /* 0x000fe40000004100 */
[----:B------:R-:W-:Y:S01]  /*d280*/  FMUL.FTZ R78, R47, R78 ;  /* 0x0000004e2f4e7220 */ /* 0x000fe20000410000 */
[----:B------:R-:W-:Y:S02]  /*d290*/  HADD2.F32 R66, -RZ, R41.H0_H0 ;  /* 0x20000029ff427230 */ /* 0x000fe40000004100 */
[-C--:B------:R-:W-:Y:S01]  /*d2a0*/  FMUL.FTZ R90, R40, R77.reuse ;  /* 0x0000004d285a7220 */ /* 0x080fe20000410000 */
[----:B------:R-:W-:Y:S02]  /*d2b0*/  HADD2.F32 R65, -RZ, R64.H0_H0 ;  /* 0x20000040ff417230 */ /* 0x000fe40000004100 */
[----:B------:R-:W-:Y:S01]  /*d2c0*/  FMUL.FTZ R77, R59, R77 ;  /* 0x0000004d3b4d7220 */ /* 0x000fe20000410000 */
[----:B------:R-:W-:-:S02]  /*d2d0*/  HADD2.F32 R62, -RZ, R62.H1_H1 ;  /* 0x3000003eff3e7230 */ /* 0x000fc40000004100 */
[-C--:B------:R-:W-:Y:S01]  /*d2e0*/  FFMA.FTZ R88, R47, R66.reuse, -R88 ;  /* 0x000000422f587223 */ /* 0x080fe20000010858 */
[----:B------:R-:W-:Y:S02]  /*d2f0*/  HADD2.F32 R76, -RZ, R76.H1_H1 ;  /* 0x3000004cff4c7230 */ /* 0x000fe40000004100 */
[----:B------:R-:W-:Y:S01]  /*d300*/  FFMA.FTZ R78, R63, R66, R78 ;  /* 0x000000423f4e7223 */ /* 0x000fe2000001004e */
[----:B------:R-:W-:Y:S02]  /*d310*/  HADD2.F32 R43, -RZ, R43.H1_H1 ;  /* 0x3000002bff2b7230 */ /* 0x000fe40000004100 */
[----:B------:R-:W-:Y:S01]  /*d320*/  FFMA.FTZ R77, R40, R65, R77 ;  /* 0x00000041284d7223 */ /* 0x000fe2000001004d */
[----:B------:R-:W-:Y:S02]  /*d330*/  HADD2.F32 R61, -RZ, R61.H1_H1 ;  /* 0x3000003dff3d7230 */ /* 0x000fe40000004100 */
[----:B------:R-:W-:Y:S01]  /*d340*/  FMUL.FTZ R92, R62, R76 ;  /* 0x0000004c3e5c7220 */ /* 0x000fe20000410000 */
[----:B------:R-:W-:-:S02]  /*d350*/  HADD2.F32 R66, -RZ, R67.H1_H1 ;  /* 0x30000043ff427230 */ /* 0x000fc40000004100 */
[----:B------:R-:W-:Y:S01]  /*d360*/  FFMA.FTZ R90, R59, R65, -R90 ;  /* 0x000000413b5a7223 */ /* 0x000fe2000001085a */
[----:B------:R-:W-:Y:S01]  /*d370*/  HADD2.F32 R53, -RZ, R53.H1_H1 ;  /* 0x30000035ff357230 */ /* 0x000fe20000004100 */
[----:B------:R-:W-:Y:S01]  /*d380*/  F2FP.SATFINITE.E4M3.F32.PACK_AB_MERGE_C R42, R79, R42, RZ ;  /* 0x0000002a4f2a723e */ /* 0x000fe200048070ff */
[----:B------:R-:W-:Y:S02]  /*d390*/  HADD2.F32 R40, -RZ, R41.H1_H1 ;  /* 0x30000029ff287230 */ /* 0x000fe40000004100 */
[----:B------:R-:W-:Y:S01]  /*d3a0*/  FMUL.FTZ R41, R43, R76 ;  /* 0x0000004c2b297220 */ /* 0x000fe20000410000 */
[----:B------:R-:W-:Y:S02]  /*d3b0*/  HADD2.F32 R64, -RZ, R64.H1_H1 ;  /* 0x30000040ff407230 */ /* 0x000fe40000004100 */
[-C--:B------:R-:W-:Y:S01]  /*d3c0*/  FMUL.FTZ R76, R61, R66.reuse ;  /* 0x000000423d4c7220 */ /* 0x080fe20000410000 */
        /* <DEDUP_REMOVED lines=14> */
[----:B------:R-:W-:-:S07]  /*d4b0*/  F2FP.SATFINITE.E4M3.F32.PACK_AB_MERGE_C R47, R61, R78, R62 ;  /* 0x0000004e3d2f723e */ /* 0x000fce000480703e */
.L_x_1525:
[----:B------:R-:W-:Y:S05]  /*d4c0*/  BSYNC B2 ;  /* 0x0000000000027941 */ /* 0x000fea0003800000 */
.L_x_1524:
[----:B0-----:R0:W-:Y:S04]  /*d4d0*/  STG.E.128 desc[UR60][R48.64], R40 ;  /* 0x0000002830007986 */ /* 0x0011e8000c101d3c */
[----:B-1----:R0:W-:Y:S02]  /*d4e0*/  @!P2 STG.E.128 desc[UR60][R50.64], R44 ;  /* 0x0000002c3200a986 */ /* 0x0021e4000c101d3c */
.L_x_1523:
[----:B------:R-:W-:Y:S05]  /*d4f0*/  BSYNC B1 ;  /* 0x0000000000017941 */ /* 0x000fea0003800000 */
.L_x_1522:
        /* <DEDUP_REMOVED lines=42> */
[----:B------:R-:W-:Y:S01]  /*d7a0*/  SHF.R.U32.HI R67, RZ, 0x10, R81 ;  /* 0x00000010ff437819 */ /* 0x000fe20000011651 */
[----:B------:R-:W-:Y:S01]  /*d7b0*/  IMAD.MOV.U32 R53, RZ, RZ, R41 ;  /* 0x000000ffff357224 */ /* 0x000fe200078e0029 */
[----:B------:R-:W-:Y:S01]  /*d7c0*/  LOP3.LUT R55, R55, 0xff00, R40, 0xf8, !PT ;  /* 0x0000ff0037377812 */ /* 0x000fe200078ef828 */
[----:B------:R-:W-:Y:S01]  /*d7d0*/  IMAD.SHL.U32 R40, R65, 0x100, RZ ;  /* 0x0000010041287824 */ /* 0x000fe200078e00ff */
[----:B------:R-:W-:Y:S01]  /*d7e0*/  SHF.R.U32.HI R66, RZ, 0x10, R83 ;  /* 0x00000010ff427819 */ /* 0x000fe20000011653 */
[----:B------:R-:W-:Y:S01]  /*d7f0*/  IMAD.SHL.U32 R44, R58, 0x100, RZ ;  /* 0x000001003a2c7824 */ /* 0x000fe200078e00ff */
[----:B------:R-:W-:Y:S01]  /*d800*/  LOP3.LUT R61, R83, 0xff0000ff, RZ, 0xc0, !PT ;  /* 0xff0000ff533d7812 */ /* 0x000fe200078ec0ff */
[----:B------:R-:W-:Y:S01]  /*d810*/  IMAD.U32 R42, R67, 0x10000, RZ ;  /* 0x00010000432a7824 */ /* 0x000fe200078e00ff */
[----:B------:R-:W-:-:S02]  /*d820*/  SHF.R.U32.HI R60, RZ, 0x8, R69 ;  /* 0x00000008ff3c7819 */ /* 0x000fc40000011645 */
[----:B------:R-:W-:Y:S02]  /*d830*/  LOP3.LUT R63, R71, 0xff0000ff, RZ, 0xc0, !PT ;  /* 0xff0000ff473f7812 */ /* 0x000fe400078ec0ff */
[----:B------:R-:W-:Y:S01]  /*d840*/  LOP3.LUT R61, R61, 0xff00, R40, 0xf8, !PT ;  /* 0x0000ff003d3d7812 */ /* 0x000fe200078ef828 */
[----:B------:R-:W-:Y:S01]  /*d850*/  IMAD.U32 R40, R66, 0x10000, RZ ;  /* 0x0001000042287824 */ /* 0x000fe200078e00ff */
[----:B------:R-:W-:Y:S01]  /*d860*/  LOP3.LUT R67, R63, 0xff00, R44, 0xf8, !PT ;  /* 0x0000ff003f437812 */ /* 0x000fe200078ef82c */
[----:B------:R-:W-:Y:S01]  /*d870*/  IMAD.SHL.U32 R41, R60, 0x100, RZ ;  /* 0x000001003c297824 */ /* 0x000fe200078e00ff */
[----:B------:R-:W-:Y:S02]  /*d880*/  LOP3.LUT R56, R69, 0xff0000ff, RZ, 0xc0, !PT ;  /* 0xff0000ff45387812 */ /* 0x000fe400078ec0ff */
[----:B------:R-:W-:Y:S02]  /*d890*/  F2FP.F16.E4M3.UNPACK_B R63, R151.H1 ;  /* 0x00000097ff3f723e */ /* 0x000fe400030006ff */
[----:B------:R-:W-:-:S02]  /*d8a0*/  F2FP.F16.E4M3.UNPACK_B R60, R59.H1 ;  /* 0x0000003bff3c723e */ /* 0x000fc400030006ff */
[----:B------:R-:W-:Y:S02]  /*d8b0*/  F2FP.F16.E4M3.UNPACK_B R58, R57.H1 ;  /* 0x00000039ff3a723e */ /* 0x000fe400030006ff */
[----:B------:R-:W-:Y:S02]  /*d8c0*/  SHF.R.U32.HI R62, RZ, 0x10, R69 ;  /* 0x00000010ff3e7819 */ /* 0x000fe40000011645 */
[----:B------:R-:W-:Y:S02]  /*d8d0*/  LOP3.LUT R40, R61, 0xff0000, R40, 0xf8, !PT ;  /* 0x00ff00003d287812 */ /* 0x000fe400078ef828 */
[----:B------:R-:W-:Y:S01]  /*d8e0*/  LOP3.LUT R65, R56, 0xff00, R41, 0xf8, !PT ;  /* 0x0000ff0038417812 */ /* 0x000fe200078ef829 */
[----:B------:R-:W-:Y:S01]  /*d8f0*/  HADD2.F32 R41, -RZ, R63.H0_H0 ;  /* 0x2000003fff297230 */ /* 0x000fe20000004100 */
[----:B------:R-:W-:Y:S01]  /*d900*/  LOP3.LUT R42, R55, 0xff0000, R42, 0xf8, !PT ;  /* 0x00ff0000372a7812 */ /* 0x000fe200078ef82a */
[----:B------:R-:W-:Y:S01]  /*d910*/  HADD2.F32 R56, -RZ, R60.H0_H0 ;  /* 0x2000003cff387230 */ /* 0x000fe20000004100 */
[----:B------:R-:W-:Y:S01]  /*d920*/  F2FP.F16.E4M3.UNPACK_B R61, R153.H1 ;  /* 0x00000099ff3d723e */ /* 0x000fe200030006ff */
[----:B------:R-:W-:Y:S01]  /*d930*/  HADD2.F32 R55, -RZ, R58.H0_H0 ;  /* 0x2000003aff377230 */ /* 0x000fe20000004100 */
[----:B------:R-:W-:Y:S01]  /*d940*/  SHF.R.U32.HI R64, RZ, 0x10, R71 ;  /* 0x00000010ff407819 */ /* 0x000fe20000011647 */
[----:B------:R-:W-:-:S02]  /*d950*/  IMAD.U32 R44, R62, 0x10000, RZ ;  /* 0x000100003e2c7824 */ /* 0x000fc400078e00ff */
[-C--:B------:R-:W-:Y:S01]  /*d960*/  FMUL.FTZ R66, R56, R41.reuse ;  /* 0x0000002938427220 */ /* 0x080fe20000410000 */
[----:B------:R-:W-:Y:S02]  /*d970*/  HADD2.F32 R62, -RZ, R61.H0_H0 ;  /* 0x2000003dff3e7230 */ /* 0x000fe40000004100 */
        /* <DEDUP_REMOVED lines=69> */
[----:B------:R-:W-:Y:S01]  /*ddd0*/  FMUL.FTZ R65, R46, R65 ;  /* 0x000000412e417220 */ /* 0x000fe20000410000 */
[----:B------:R-:W-:Y:S02]  /*dde0*/  HADD2.F32 R154, -RZ, R154.H1_H1 ;  /* 0x3000009aff9a7230 */ /* 0x000fe40000004100 */
        /* <DEDUP_REMOVED lines=19> */
[----:B------:R-:W-:Y:S01]  /*df20*/  FMUL.FTZ R68, R57, R60 ;  /* 0x0000003c39447220 */ /* 0x000fe20000410000 */
[----:B------:R-:W-:Y:S01]  /*df30*/  F2FP.SATFINITE.E4M3.F32.PACK_AB_MERGE_C R76, R79, R76, RZ ;  /* 0x0000004c4f4c723e */ /* 0x000fe200048070ff */
[----:B------:R-:W-:Y:S01]  /*df40*/  HADD2.F32 R63, -RZ, R63.H1_H1 ;  /* 0x3000003fff3f7230 */ /* 0x000fe20000004100 */
[----:B------:R-:W-:Y:S01]  /*df50*/  F2FP.F16.E4M3.UNPACK_B R53, R53.H1 ;  /* 0x00000035ff35723e */ /* 0x000fe200030006ff */
[----:B------:R-:W-:Y:S01]  /*df60*/  HADD2.F32 R60, -RZ, R58.H1_H1 ;  /* 0x3000003aff3c7230 */ /* 0x000fe20000004100 */
[----:B------:R-:W-:Y:S01]  /*df70*/  F2FP.SATFINITE.E4M3.F32.PACK_AB_MERGE_C R46, R65, R46, R76 ;  /* 0x0000002e412e723e */ /* 0x000fe2000480704c */
        /* <DEDUP_REMOVED lines=8> */
[----:B------:R-:W-:Y:S01]  /*e000*/  HADD2.F32 R44, -RZ, R53.H0_H0 ;  /* 0x20000035ff2c7230 */ /* 0x000fe20000004100 */
[----:B------:R-:W-:Y:S01]  /*e010*/  F2FP.F16.E4M3.UNPACK_B R42, R42.H1 ;  /* 0x0000002aff2a723e */ /* 0x000fe200030006ff */
[----:B------:R-:W-:Y:S02]  /*e020*/  HADD2.F32 R61, -RZ, R59.H0_H0 ;  /* 0x2000003bff3d7230 */ /* 0x000fe40000004100 */
[----:B------:R-:W-:Y:S01]  /*e030*/  FFMA.FTZ R60, R60, R62, -R65 ;  /* 0x0000003e3c3c7223 */ /* 0x000fe20000010841 */
[----:B------:R-:W-:Y:S01]  /*e040*/  HADD2.F32 R64, -RZ, R63.H0_H0 ;  /* 0x2000003fff407230 */ /* 0x000fe20000004100 */
[----:B------:R-:W-:Y:S01]  /*e050*/  F2FP.F16.E4M3.UNPACK_B R65, R41 ;  /* 0x00000029ff41723e */ /* 0x000fe200020006ff */
[----:B------:R-:W-:Y:S02]  /*e060*/  HADD2.F32 R59, -RZ, R59.H1_H1 ;  /* 0x3000003bff3b7230 */ /* 0x000fe40000004100 */
[----:B------:R-:W-:-:S02]  /*e070*/  HADD2.F32 R66, -RZ, R63.H1_H1 ;  /* 0x3000003fff427230 */ /* 0x000fc40000004100 */
[-C--:B------:R-:W-:Y:S01]  /*e080*/  FMUL.FTZ R63, R61, R64.reuse ;  /* 0x000000403d3f7220 */ /* 0x080fe20000410000 */
[----:B------:R-:W-:Y:S02]  /*e090*/  HADD2.F32 R53, -RZ, R53.H1_H1 ;  /* 0x30000035ff357230 */ /* 0x000fe40000004100 */
[----:B------:R-:W-:Y:S01]  /*e0a0*/  FMUL.FTZ R68, R44, R64 ;  /* 0x000000402c447220 */ /* 0x000fe20000410000 */
[--C-:B------:R-:W-:Y:S02]  /*e0b0*/  HADD2.F32 R62, -RZ, R42.reuse.H0_H0 ;  /* 0x2000002aff3e7230 */ /* 0x100fe40000004100 */
[----:B------:R-:W-:Y:S02]  /*e0c0*/  HADD2.F32 R64, -RZ, R42.H1_H1 ;  /* 0x3000002aff407230 */ /* 0x000fe40000004100 */
[-C--:B------:R-:W-:Y:S01]  /*e0d0*/  FMUL.FTZ R42, R59, R66.reuse ;  /* 0x000000423b2a7220 */ /* 0x080fe20000410000 */
[----:B------:R-:W-:Y:S01]  /*e0e0*/  FMUL.FTZ R66, R53, R66 ;  /* 0x0000004235427220 */ /* 0x000fe20000410000 */
[----:B------:R-:W-:Y:S01]  /*e0f0*/  FFMA.FTZ R70, R61, R62, R68 ;  /* 0x0000003e3d467223 */ /* 0x000fe20000010044 */
[----:B------:R-:W-:-:S02]  /*e100*/  HADD2.F32 R67, -RZ, R65.H0_H0 ;  /* 0x20000041ff437230 */ /* 0x000fc40000004100 */
[-C--:B------:R-:W-:Y:S01]  /*e110*/  FFMA.FTZ R76, R53, R64.reuse, -R42 ;  /* 0x00000040354c7223 */ /* 0x080fe2000001082a */
[----:B------:R-:W-:Y:S01]  /*e120*/  F2FP.F16.E4M3.UNPACK_B R53, R47 ;  /* 0x0000002fff35723e */ /* 0x000fe200020006ff */
[----:B------:R-:W-:Y:S01]  /*e130*/  FFMA.FTZ R71, R59, R64, R66 ;  /* 0x000000403b477223 */ /* 0x000fe20000010042 */
[----:B------:R-:W-:Y:S01]  /*e140*/  F2FP.F16.E4M3.UNPACK_B R66, R41.H1 ;  /* 0x00000029ff42723e */ /* 0x000fe200030006ff */
[----:B------:R-:W-:Y:S01]  /*e150*/  FFMA.FTZ R69, R44, R62, -R63 ;  /* 0x0000003e2c457223 */ /* 0x000fe2000001083f */
[----:B------:R-:W-:Y:S01]  /*e160*/  F2FP.F16.E4M3.UNPACK_B R42, R43 ;  /* 0x0000002bff2a723e */ /* 0x000fe200020006ff */
[----:B------:R-:W-:Y:S01]  /*e170*/  HADD2.F32 R61, -RZ, R53.H0_H0 ;  /* 0x20000035ff3d7230 */ /* 0x000fe20000004100 */
[----:B------:R-:W-:Y:S01]  /*e180*/  F2FP.F16.E4M3.UNPACK_B R59, R47.H1 ;  /* 0x0000002fff3b723e */ /* 0x000fe200030006ff */
[----:B------:R-:W-:Y:S01]  /*e190*/  HADD2.F32 R68, -RZ, R66.H0_H0 ;  /* 0x20000042ff447230 */ /* 0x000fe20000004100 */
[-C--:B------:R-:W-:Y:S01]  /*e1a0*/  F2FP.F16.E4M3.UNPACK_B R41, R40.reuse ;  /* 0x00000028ff29723e */ /* 0x080fe200020006ff */
[----:B------:R-:W-:Y:S01]  /*e1b0*/  HADD2.F32 R44, -RZ, R42.H0_H0 ;  /* 0x2000002aff2c7230 */ /* 0x000fe20000004100 */
[----:B------:R-:W-:Y:S01]  /*e1c0*/  F2FP.F16.E4M3.UNPACK_B R43, R43.H1 ;  /* 0x0000002bff2b723e */ /* 0x000fe200030006ff */
[----:B------:R-:W-:Y:S01]  /*e1d0*/  FMUL.FTZ R77, R61, R67 ;  /* 0x000000433d4d7220 */ /* 0x000fe20000410000 */
[----:B------:R-:W-:Y:S01]  /*e1e0*/  F2FP.F16.E4M3.UNPACK_B R62, R40.H1 ;  /* 0x00000028ff3e723e */ /* 0x000fe200030006ff */
[----:B------:R-:W-:-:S02]  /*e1f0*/  HADD2.F32 R40, -RZ, R59.H0_H0 ;  /* 0x2000003bff287230 */ /* 0x000fc40000004100 */
[----:B------:R-:W-:Y:S01]  /*e200*/  FMUL.FTZ R78, R44, R67 ;  /* 0x000000432c4e7220 */ /* 0x000fe20000410000 */
[----:B------:R-:W-:Y:S01]  /*e210*/  HADD2.F32 R63, -RZ, R41.H0_H0 ;  /* 0x20000029ff3f7230 */ /* 0x000fe20000004100 */
[----:B------:R-:W-:Y:S01]  /*e220*/  F2FP.SATFINITE.E4M3.F32.PACK_AB_MERGE_C R69, R76, R69, RZ ;  /* 0x000000454c45723e */ /* 0x000fe200048070ff */
[----:B------:R-:W-:Y:S02]  /*e230*/  HADD2.F32 R47, -RZ, R43.H0_H0 ;  /* 0x2000002bff2f7230 */ /* 0x000fe40000004100 */
[-C--:B------:R-:W-:Y:S01]  /*e240*/  FMUL.FTZ R80, R40, R68.reuse ;  /* 0x0000004428507220 */ /* 0x080fe20000410000 */
[----:B------:R-:W-:Y:S02]  /*e250*/  HADD2.F32 R59, -RZ, R59.H1_H1 ;  /* 0x3000003bff3b7230 */ /* 0x000fe40000004100 */
[----:B------:R-:W-:Y:S01]  /*e260*/  FFMA.FTZ R77, R44, R63, -R77 ;  /* 0x0000003f2c4d7223 */ /* 0x000fe2000001084d */
[----:B------:R-:W-:Y:S02]  /*e270*/  HADD2.F32 R66, -RZ, R66.H1_H1 ;  /* 0x30000042ff427230 */ /* 0x000fe40000004100 */
[----:B------:R-:W-:Y:S01]  /*e280*/  FMUL.FTZ R67, R47, R68 ;  /* 0x000000442f437220 */ /* 0x000fe20000410000 */
[----:B------:R-:W-:-:S02]  /*e290*/  HADD2.F32 R43, -RZ, R43.H1_H1 ;  /* 0x3000002bff2b7230 */ /* 0x000fc40000004100 */
[----:B------:R-:W-:Y:S01]  /*e2a0*/  FFMA.FTZ R78, R61, R63, R78 ;  /* 0x0000003f3d4e7223 */ /* 0x000fe2000001004e */
[----:B------:R-:W-:Y:S02]  /*e2b0*/  HADD2.F32 R64, -RZ, R62.H0_H0 ;  /* 0x2000003eff407230 */ /* 0x000fe40000004100 */
[-C--:B------:R-:W-:Y:S01]  /*e2c0*/  FMUL.FTZ R44, R59, R66.reuse ;  /* 0x000000423b2c7220 */ /* 0x080fe20000410000 */
[----:B------:R-:W-:Y:S02]  /*e2d0*/  HADD2.F32 R53, -RZ, R53.H1_H1 ;  /* 0x30000035ff357230 */ /* 0x000fe40000004100 */
[----:B------:R-:W-:Y:S01]  /*e2e0*/  FMUL.FTZ R66, R43, R66 ;  /* 0x000000422b427220 */ /* 0x000fe20000410000 */
[----:B------:R-:W-:Y:S02]  /*e2f0*/  HADD2.F32 R65, -RZ, R65.H1_H1 ;  /* 0x30000041ff417230 */ /* 0x000fe40000004100 */
[----:B------:R-:W-:Y:S01]  /*e300*/  FFMA.FTZ R80, R47, R64, -R80 ;  /* 0x000000402f507223 */ /* 0x000fe20000010850 */
[----:B------:R-:W-:-:S02]  /*e310*/  HADD2.F32 R42, -RZ, R42.H1_H1 ;  /* 0x3000002aff2a7230 */ /* 0x000fc40000004100 */
[----:B------:R-:W-:Y:S01]  /*e320*/  FFMA.FTZ R67, R40, R64, R67 ;  /* 0x0000004028437223 */ /* 0x000fe20000010043 */
[----:B------:R-:W-:Y:S02]  /*e330*/  HADD2.F32 R62, -RZ, R62.H1_H1 ;  /* 0x3000003eff3e7230 */ /* 0x000fe40000004100 */
[-C--:B------:R-:W-:Y:S01]  /*e340*/  FMUL.FTZ R47, R53, R65.reuse ;  /* 0x00000041352f7220 */ /* 0x080fe20000410000 */
[----:B------:R-:W-:Y:S02]  /*e350*/  HADD2.F32 R41, -RZ, R41.H1_H1 ;  /* 0x30000029ff297230 */ /* 0x000fe40000004100 */
[----:B------:R-:W-:Y:S01]  /*e360*/  FMUL.FTZ R40, R42, R65 ;  /* 0x000000412a287220 */ /* 0x000fe20000410000 */
[----:B------:R-:W-:Y:S01]  /*e370*/  F2FP.SATFINITE.E4M3.F32.PACK_AB_MERGE_C R57, R60, R57, R69 ;  /* 0x000000393c39723e */ /* 0x000fe20004807045 */
[-C--:B------:R-:W-:Y:S01]  /*e380*/  FFMA.FTZ R43, R43, R62.reuse, -R44 ;  /* 0x0000003e2b2b7223 */ /* 0x080fe2000001082c */
[----:B------:R-:W-:Y:S01]  /*e390*/  FFMA.FTZ R66, R59, R62, R66 ;  /* 0x0000003e3b427223 */ /* 0x000fe20000010042 */
[-C--:B------:R-:W-:Y:S01]  /*e3a0*/  FFMA.FTZ R42, R42, R41.reuse, -R47 ;  /* 0x000000292a2a7223 */ /* 0x080fe2000001082f */
[----:B------:R-:W-:Y:S01]  /*e3b0*/  FFMA.FTZ R41, R53, R41, R40 ;  /* 0x0000002935297223 */ /* 0x000fe20000010028 */
[----:B------:R-:W-:Y:S01]  /*e3c0*/  F2FP.SATFINITE.E4M3.F32.PACK_AB_MERGE_C R70, R71, R70, RZ ;  /* 0x000000464746723e */ /* 0x000fe200048070ff */
[----:B------:R-:W-:Y:S01]  /*e3d0*/  IMAD.MOV.U32 R40, RZ, RZ, R56 ;  /* 0x000000ffff287224 */ /* 0x000fe200078e0038 */
[----:B------:R-:W-:Y:S01]  /*e3e0*/  F2FP.SATFINITE.E4M3.F32.PACK_AB_MERGE_C R43, R43, R80, RZ ;  /* 0x000000502b2b723e */ /* 0x000fe200048070ff */
[----:B------:R-:W-:Y:S01]  /*e3f0*/  IMAD.MOV.U32 R44, RZ, RZ, R55 ;  /* 0x000000ffff2c7224 */ /* 0x000fe200078e0037 */
[----:B------:R-:W-:-:S02]  /*e400*/  F2FP.SATFINITE.E4M3.F32.PACK_AB_MERGE_C R66, R66, R67, RZ ;  /* 0x000000434242723e */ /* 0x000fc400048070ff */
[----:B------:R-:W-:Y:S01]  /*e410*/  F2FP.SATFINITE.E4M3.F32.PACK_AB_MERGE_C R43, R42, R77, R43 ;  /* 0x0000004d2a2b723e */ /* 0x000fe2000480702b */
[----:B------:R-:W-:Y:S01]  /*e420*/  IMAD.MOV.U32 R42, RZ, RZ, R54 ;  /* 0x000000ffff2a7224 */ /* 0x000fe200078e0036 */
[----:B------:R-:W-:Y:S01]  /*e430*/  F2FP.SATFINITE.E4M3.F32.PACK_AB_MERGE_C R47, R41, R78, R66 ;  /* 0x0000004e292f723e */ /* 0x000fe20004807042 */
[----:B------:R-:W-:Y:S01]  /*e440*/  IMAD.MOV.U32 R41, RZ, RZ, R57 ;  /* 0x000000ffff297224 */ /* 0x000fe200078e0039 */
[----:B------:R-:W-:-:S07]  /*e450*/  F2FP.SATFINITE.E4M3.F32.PACK_AB_MERGE_C R45, R45, R58, R70 ;  /* 0x0000003a2d2d723e */ /* 0x000fce0004807046 */
.L_x_1529:
[----:B------:R-:W-:Y:S05]  /*e460*/  BSYNC B2 ;  /* 0x0000000000027941 */ /* 0x000fea0003800000 */
.L_x_1528:
[----:B0-----:R3:W-:Y:S04]  /*e470*/  STG.E.128 desc[UR60][R48.64], R40 ;  /* 0x0000002830007986 */ /* 0x0017e8000c101d3c */
[----:B-1----:R3:W-:Y:S02]  /*e480*/  @!P2 STG.E.128 desc[UR60][R50.64], R44 ;  /* 0x0000002c3200a986 */ /* 0x0027e4000c101d3c */
.L_x_1527:
[----:B------:R-:W-:Y:S05]  /*e490*/  BSYNC B1 ;  /* 0x0000000000017941 */ /* 0x000fea0003800000 */
.L_x_1526:
[----:B------:R-:W-:-:S13]  /*e4a0*/  ISETP.NE.AND P2, PT, R36, RZ, PT ;  /* 0x000000ff2400720c */ /* 0x000fda0003f45270 */
[----:B------:R-:W-:Y:S05]  /*e4b0*/  @!P2 BRA `(.L_x_1480) ;  /* 0x0000001000c0a947 */ /* 0x000fea0003800000 */
[----:B0--3--:R-:W3:Y:S01]  /*e4c0*/  LDL R40, [R1] ;  /* 0x0000000001287983 */ /* 0x009ee20000100800 */
        /* <DEDUP_REMOVED lines=31> */
[----:B------:R-:W-:Y:S01]  /*e6c0*/  IMAD.SHL.U32 R55, R55, 0x100, RZ ;  /* 0x0000010037377824 */ /* 0x000fe200078e00ff */
[----:B------:R-:W-:Y:S01]  /*e6d0*/  SHF.R.U32.HI R62, RZ, 0x8, R87 ;  /* 0x00000008ff3e7819 */ /* 0x000fe20000011657 */
[----:B------:R-:W-:Y:S01]  /*e6e0*/  IMAD.MOV.U32 R53, RZ, RZ, R46 ;  /* 0x000000ffff357224 */ /* 0x000fe200078e002e */
[----:B------:R-:W-:Y:S01]  /*e6f0*/  SHF.R.U32.HI R63, RZ, 0x8, R75 ;  /* 0x00000008ff3f7819 */ /* 0x000fe2000001164b */
[----:B------:R-:W-:Y:S01]  /*e700*/  IMAD.MOV.U32 R50, RZ, RZ, R42 ;  /* 0x000000ffff327224 */ /* 0x000fe200078e002a */
[----:B------:R-:W-:Y:S01]  /*e710*/  LOP3.LUT R44, R54, 0xff00, R55, 0xf8, !PT ;  /* 0x0000ff00362c7812 */ /* 0x000fe200078ef837 */
[----:B------:R-:W-:Y:S01]  /*e720*/  IMAD.U32 R55, R66, 0x10000, RZ ;  /* 0x0001000042377824 */ /* 0x000fe200078e00ff */
[----:B------:R-:W-:Y:S01]  /*e730*/  SHF.R.U32.HI R61, RZ, 0x8, R73 ;  /* 0x00000008ff3d7819 */ /* 0x000fe20000011649 */
[----:B------:R-:W-:Y:S01]  /*e740*/  IMAD.SHL.U32 R40, R62, 0x100, RZ ;  /* 0x000001003e287824 */ /* 0x000fe200078e00ff */
[----:B------:R-:W-:Y:S01]  /*e750*/  SHF.R.U32.HI R64, RZ, 0x10, R87 ;  /* 0x00000010ff407819 */ /* 0x000fe20000011657 */
[----:B------:R-:W-:Y:S01]  /*e760*/  IMAD.SHL.U32 R63, R63, 0x100, RZ ;  /* 0x000001003f3f7824 */ /* 0x000fe200078e00ff */
[----:B------:R-:W-:Y:S01]  /*e770*/  LOP3.LUT R57, R87, 0xff0000ff, RZ, 0xc0, !PT ;  /* 0xff0000ff57397812 */ /* 0x000fe200078ec0ff */
[----:B------:R-:W-:Y:S01]  /*e780*/  IMAD.SHL.U32 R61, R61, 0x100, RZ ;  /* 0x000001003d3d7824 */ /* 0x000fe200078e00ff */
[----:B------:R-:W-:-:S02]  /*e790*/  LOP3.LUT R60, R75, 0xff0000ff, RZ, 0xc0, !PT ;  /* 0xff0000ff4b3c7812 */ /* 0x000fc400078ec0ff */
        /* <DEDUP_REMOVED lines=73> */
[--C-:B------:R-:W-:Y:S02]  /*ec30*/  HADD2.F32 R60, -RZ, R147.reuse.H0_H0 ;  /* 0x20000093ff3c7230 */ /* 0x100fe40000004100 */
[----:B------:R-:W-:Y:S01]  /*ec40*/  FFMA.FTZ R63, R56, R61, -R57 ;  /* 0x0000003d383f7223 */ /* 0x000fe20000010839 */
[----:B------:R-:W-:Y:S01]  /*ec50*/  F2FP.F16.E4M3.UNPACK_B R56, R53 ;  /* 0x00000035ff38723e */ /* 0x000fe200020006ff */
[----:B------:R-:W-:Y:S01]  /*ec60*/  HADD2.F32 R53, -RZ, R50.H0_H0 ;  /* 0x20000032ff357230 */ /* 0x000fe20000004100 */
[----:B------:R-:W-:Y:S01]  /*ec70*/  F2FP.F16.E4M3.UNPACK_B R149, R149 ;  /* 0x00000095ff95723e */ /* 0x000fe200020006ff */
        /* <DEDUP_REMOVED lines=10> */
[C---:B------:R-:W-:Y:S01]  /*ed20*/  FMUL.FTZ R60, R53.reuse, R60 ;  /* 0x0000003c353c7220 */ /* 0x040fe20000410000 */
[----:B------:R-:W-:Y:S02]  /*ed30*/  HADD2.F32 R149, -RZ, R149.H1_H1 ;  /* 0x30000095ff957230 */ /* 0x000fe40000004100 */
[-C--:B------:R-:W-:Y:S01]  /*ed40*/  FMUL.FTZ R59, R56, R147.reuse ;  /* 0x00000093383b7220 */ /* 0x080fe20000410000 */
        /* <DEDUP_REMOVED lines=19> */
[----:B------:R-:W-:Y:S01]  /*ee80*/  F2FP.SATFINITE.E4M3.F32.PACK_AB_MERGE_C R50, R147, R60, R70 ;  /* 0x0000003c9332723e */ /* 0x000fe20004807046 */
[----:B------:R-:W-:-:S02]  /*ee90*/  HADD2.F32 R60, -RZ, R58.H1_H1 ;  /* 0x3000003aff3c7230 */ /* 0x000fc40000004100 */
[C---:B------:R-:W-:Y:S01]  /*eea0*/  FMUL.FTZ R64, R56.reuse, R64 ;  /* 0x0000004038407220 */ /* 0x040fe20000410000 */
[-C--:B------:R-:W-:Y:S01]  /*eeb0*/  FFMA.FTZ R56, R56, R62.reuse, -R65 ;  /* 0x0000003e38387223 */ /* 0x080fe20000010841 */
[----:B------:R-:W-:Y:S01]  /*eec0*/  HADD2.F32 R58, -RZ, R57.H1_H1 ;  /* 0x30000039ff3a7230 */ /* 0x000fe20000004100 */
[----:B------:R-:W-:Y:S01]  /*eed0*/  F2FP.F16.E4M3.UNPACK_B R41, R41.H1 ;  /* 0x00000029ff29723e */ /* 0x000fe200030006ff */
[----:B------:R-:W-:Y:S02]  /*eee0*/  HADD2.F32 R61, -RZ, R61.H1_H1 ;  /* 0x3000003dff3d7230 */ /* 0x000fe40000004100 */
[-C--:B------:R-:W-:Y:S01]  /*eef0*/  FMUL.FTZ R65, R60, R63.reuse ;  /* 0x0000003f3c417220 */ /* 0x080fe20000410000 */
[----:B------:R-:W-:Y:S01]  /*ef00*/  FFMA.FTZ R57, R59, R62, R64 ;  /* 0x0000003e3b397223 */ /* 0x000fe20000010040 */
[C---:B------:R-:W-:Y:S01]  /*ef10*/  FMUL.FTZ R63, R58.reuse, R63 ;  /* 0x0000003f3a3f7220 */ /* 0x040fe20000410000 */
[----:B------:R-:W-:Y:S01]  /*ef20*/  F2FP.F16.E4M3.UNPACK_B R59, R45.H1 ;  /* 0x0000002dff3b723e */ /* 0x000fe200030006ff */
[-C--:B------:R-:W-:Y:S01]  /*ef30*/  FFMA.FTZ R67, R58, R61.reuse, -R65 ;  /* 0x0000003d3a437223 */ /* 0x080fe20000010841 */
[----:B------:R-:W-:Y:S01]  /*ef40*/  F2FP.F16.E4M3.UNPACK_B R58, R46.H1 ;  /* 0x0000002eff3a723e */ /* 0x000fe200030006ff */
[----:B------:R-:W-:Y:S01]  /*ef50*/  FFMA.FTZ R66, R60, R61, R63 ;  /* 0x0000003d3c427223 */ /* 0x000fe2000001003f */
[----:B------:R-:W-:Y:S01]  /*ef60*/  HADD2.F32 R45, -RZ, R41.H0_H0 ;  /* 0x20000029ff2d7230 */ /* 0x000fe20000004100 */
[----:B------:R-:W-:Y:S01]  /*ef70*/  F2FP.F16.E4M3.UNPACK_B R44, R44.H1 ;  /* 0x0000002cff2c723e */ /* 0x000fe200030006ff */
[----:B------:R-:W-:Y:S01]  /*ef80*/  HADD2.F32 R46, -RZ, R59.H0_H0 ;  /* 0x2000003bff2e7230 */ /* 0x000fe20000004100 */
[----:B------:R-:W-:Y:S01]  /*ef90*/  F2FP.F16.E4M3.UNPACK_B R63, R42.H1 ;  /* 0x0000002aff3f723e */ /* 0x000fe200030006ff */
[----:B------:R-:W-:-:S02]  /*efa0*/  HADD2.F32 R60, -RZ, R58.H0_H0 ;  /* 0x2000003aff3c7230 */ /* 0x000fc40000004100 */
[----:B------:R-:W-:Y:S02]  /*efb0*/  HADD2.F32 R59, -RZ, R59.H1_H1 ;  /* 0x3000003bff3b7230 */ /* 0x000fe40000004100 */
[----:B------:R-:W-:Y:S02]  /*efc0*/  HADD2.F32 R62, -RZ, R58.H1_H1 ;  /* 0x3000003aff3e7230 */ /* 0x000fe40000004100 */
[-C--:B------:R-:W-:Y:S01]  /*efd0*/  FMUL.FTZ R64, R46, R60.reuse ;  /* 0x0000003c2e407220 */ /* 0x080fe20000410000 */
[----:B------:R-:W-:Y:S02]  /*efe0*/  HADD2.F32 R41, -RZ, R41.H1_H1 ;  /* 0x30000029ff297230 */ /* 0x000fe40000004100 */
[----:B------:R-:W-:Y:S01]  /*eff0*/  FMUL.FTZ R61, R45, R60 ;  /* 0x0000003c2d3d7220 */ /* 0x000fe20000410000 */
[--C-:B------:R-:W-:Y:S02]  /*f000*/  HADD2.F32 R58, -RZ, R44.reuse.H0_H0 ;  /* 0x2000002cff3a7230 */ /* 0x100fe40000004100 */
[----:B------:R-:W-:Y:S01]  /*f010*/  FMUL.FTZ R60, R59, R62 ;  /* 0x0000003e3b3c7220 */ /* 0x000fe20000410000 */
[----:B------:R-:W-:-:S02]  /*f020*/  HADD2.F32 R44, -RZ, R44.H1_H1 ;  /* 0x3000002cff2c7230 */ /* 0x000fc40000004100 */
[----:B------:R-:W-:Y:S01]  /*f030*/  FMUL.FTZ R62, R41, R62 ;  /* 0x0000003e293e7220 */ /* 0x000fe20000410000 */
[----:B------:R-:W-:Y:S01]  /*f040*/  FFMA.FTZ R69, R46, R58, R61 ;  /* 0x0000003a2e457223 */ /* 0x000fe2000001003d */
[----:B------:R-:W-:Y:S02]  /*f050*/  F2FP.F16.E4M3.UNPACK_B R46, R47 ;  /* 0x0000002fff2e723e */ /* 0x000fe400020006ff */
        /* <DEDUP_REMOVED lines=53> */
.L_x_1531:
[----:B------:R-:W-:Y:S05]  /*f3b0*/  BSYNC B1 ;  /* 0x0000000000017941 */ /* 0x000fea0003800000 */
.L_x_1530:
[----:B0-----:R0:W-:Y:S01]  /*f3c0*/  STG.E.128 desc[UR60][R48.64], R40 ;  /* 0x0000002830007986 */ /* 0x0011e2000c101d3c */
[----:B------:R-:W-:-:S13]  /*f3d0*/  ISETP.GE.AND P2, PT, R51, R150, PT ;  /* 0x000000963300720c */ /* 0x000fda0003f46270 */
[----:B------:R-:W-:Y:S05]  /*f3e0*/  @P2 BRA `(.L_x_1480) ;  /* 0x0000000000f42947 */ /* 0x000fea0003800000 */
[--C-:B0-----:R-:W-:Y:S02]  /*f3f0*/  SHF.R.S32.HI R40, RZ, 0x1f, R51.reuse ;  /* 0x0000001fff287819 */ /* 0x101fe40000011433 */
[----:B------:R-:W-:-:S04]  /*f400*/  IADD3 R51, P2, P4, R118, R132, R51 ;  /* 0x0000008476337210 */ /* 0x000fc80007c5e033 */
[----:B------:R-:W-:Y:S02]  /*f410*/  IADD3.X R52, R3, R52, R40, P2, P4 ;  /* 0x0000003403347210 */ /* 0x000fe400017e8428 */
[----:B------:R-:W-:-:S05]  /*f420*/  IADD3 R120, P2, R51, R120, RZ ;  /* 0x0000007833787210 */ /* 0x000fca0007f5e0ff */
[----:B------:R-:W-:-:S05]  /*f430*/  IMAD.X R121, R52, 0x1, R121, P2 ;  /* 0x0000000134797824 */ /* 0x000fca00010e0679 */
[----:B-1----:R0:W-:Y:S01]  /*f440*/  STG.E.128 desc[UR60][R120.64], R44 ;  /* 0x0000002c78007986 */ /* 0x0021e2000c101d3c */
[----:B------:R-:W-:Y:S05]  /*f450*/  BRA `(.L_x_1480) ;  /* 0x0000000000d87947 */ /* 0x000fea0003800000 */
.L_x_1447:
[----:B------:R-:W-:-:S06]  /*f460*/  UISETP.NE.AND UP0, UPT, UR53, 0x3, UPT ;  /* 0x000000033500788c */ /* 0x000fcc000bf05270 */
[----:B------:R-:W-:-:S13]  /*f470*/  PLOP3.LUT P1, PT, PT, PT, UP0, 0x80, 0x0 ;  /* 0x000000000000781c */ /* 0x000fda0003f2f008 */
[----:B------:R-:W-:Y:S05]  /*f480*/  @!P1 BRA `(.L_x_1532) ;  /* 0x0000000000049947 */ /* 0x000fea0003800000 */
[----:B------:R-:W-:Y:S01]  /*f490*/  BPT.TRAP 0x1 ;  /* 0x000000040000795c */ /* 0x000fe20000300000 */
.L_x_1532:
[----:B------:R-:W-:Y:S01]  /*f4a0*/  IMAD R97, R18, 0x8, R16 ;  /* 0x0000000812617824 */ /* 0x000fe200078e0210 */
[----:B------:R-:W-:Y:S01]  /*f4b0*/  SHF.L.U32 R98, R195, 0x1f, RZ ;  /* 0x0000001fc3627819 */ /* 0x000fe200000006ff */
[----:B------:R-:W-:Y:S01]  /*f4c0*/  IMAD R96, R24, -0xa0, R2 ;  /* 0xffffff6018607824 */ /* 0x000fe200078e0202 */
[----:B------:R-:W-:Y:S02]  /*f4d0*/  BSSY B1, `(.L_x_1533) ;  /* 0x0000004000017945 */ /* 0x000fe40003800000 */
[----:B------:R-:W1:Y:S02]  /*f4e0*/  SYNCS.PHASECHK.TRANS64.TRYWAIT P2, [R97+URZ+0x29890], R98 ;  /* 0x02989062610075a7 */ /* 0x000e64000804017f */
[----:B------:R-:W-:Y:S01]  /*f4f0*/  VIMNMX R96, R96, 0xa0, PT ;  /* 0x000000a060607848 */ /* 0x000fe20003fe0100 */
[----:B-1----:R-:W-:Y:S06]  /*f500*/  @!P2 BRA `(.L_x_1534) ;  /* 0x000002440080a947 */ /* 0x002fec0003800000 */
.L_x_1845:
[----:B------:R-:W-:Y:S05]  /*f510*/  BSYNC B1 ;  /* 0x0000000000017941 */ /* 0x000fea0003800000 */
.L_x_1533:
        /* <DEDUP_REMOVED lines=21> */
.L_x_1536:
[----:B------:R-:W-:Y:S05]  /*f670*/  BSYNC B1 ;  /* 0x0000000000017941 */ /* 0x000fea0003800000 */
.L_x_1535:
        /* <DEDUP_REMOVED lines=20> */
.L_x_1480:
[----:B------:R-:W-:Y:S05]  /*f7c0*/  BSYNC B0 ;  /* 0x0000000000007941 */ /* 0x000fea0003800000 */
.L_x_1446:
        /* <DEDUP_REMOVED lines=17> */
.L_x_1538:
[----:B------:R-:W-:Y:S05]  /*f8e0*/  BSYNC B0 ;  /* 0x0000000000007941 */ /* 0x000fea0003800000 */
.L_x_1537:
[----:B------:R-:W1:Y:S01]  /*f8f0*/  SYNCS.PHASECHK.TRANS64.TRYWAIT P1, [R97+URZ+0x298b0], R98 ;  /* 0x0298b062610075a7 */ /* 0x000e62000802017f */
[----:B------:R-:W-:Y:S01]  /*f900*/  ULDC UR42, c[0x0][0x320] ;  /* 0x0000c800002a7ab9 */ /* 0x000fe20000000800 */
[----:B------:R-:W-:Y:S01]  /*f910*/  ULDC.64 UR38, c[0x0][0x328] ;  /* 0x0000ca0000267ab9 */ /* 0x000fe20000000a00 */
[----:B------:R-:W-:Y:S01]  /*f920*/  ULDC.64 UR40, c[0x0][0x318] ;  /* 0x0000c60000287ab9 */ /* 0x000fe20000000a00 */
[----:B------:R-:W-:Y:S01]  /*f930*/  BSSY B0, `(.L_x_1539) ;  /* 0x0000003000007945 */ /* 0x000fe20003800000 */
[----:B------:R-:W-:-:S03]  /*f940*/  IMAD R41, R18, 0x5000, R216 ;  /* 0x0000500012297824 */ /* 0x000fc600078e02d8 */
[----:B-1----:R-:W-:Y:S05]  /*f950*/  @!P1 BRA `(.L_x_1540) ;  /* 0x0000024000809947 */ /* 0x002fea0003800000 */
.L_x_1846:
[----:B------:R-:W-:Y:S05]  /*f960*/  BSYNC B0 ;  /* 0x0000000000007941 */ /* 0x000fea0003800000 */
.L_x_1539:
        /* <DEDUP_REMOVED lines=27> */
.L_x_1542:
[----:B------:R-:W-:Y:S05]  /*fb20*/  BSYNC B0 ;  /* 0x0000000000007941 */ /* 0x000fea0003800000 */
.L_x_1541:
[----:B------:R-:W-:Y:S01]  /*fb30*/  ISETP.GE.AND P1, PT, R221, R96, PT ;  /* 0x00000060dd00720c */ /* 0x000fe20003f26270 */
[----:B------:R-:W-:-:S12]  /*fb40*/  BSSY B0, `(.L_x_1543) ;  /* 0x0000017000007945 */ /* 0x000fd80003800000 */
[----:B------:R-:W-:Y:S05]  /*fb50*/  @P1 BRA `(.L_x_1544) ;  /* 0x0000000000541947 */ /* 0x000fea0003800000 */
[----:B--2---:R-:W-:Y:S01]  /*fb60*/  IADD3 R43, P1, R44, 0x80, RZ ;  /* 0x000000802c2b7810 */ /* 0x004fe20007f3e0ff */
[----:B0-----:R-:W-:Y:S02]  /*fb70*/  IMAD.MOV.U32 R40, RZ, RZ, R116 ;  /* 0x000000ffff287224 */ /* 0x001fe400078e0074 */
[----:B------:R-:W-:Y:S02]  /*fb80*/  IMAD.MOV.U32 R41, RZ, RZ, R33 ;  /* 0x000000ffff297224 */ /* 0x000fe400078e0021 */
[----:B------:R-:W-:Y:S02]  /*fb90*/  IMAD.X R44, RZ, RZ, R45, P1 ;  /* 0x000000ffff2c7224 */ /* 0x000fe400008e062d */
        /* <DEDUP_REMOVED lines=17> */
.L_x_1544:
[----:B------:R-:W-:Y:S05]  /*fcb0*/  BSYNC B0 ;  /* 0x0000000000007941 */ /* 0x000fea0003800000 */
.L_x_1543:
[----:B0-23--:R-:W2:Y:S01]  /*fcc0*/  LDL R40, [R1] ;  /* 0x0000000001287983 */ /* 0x00dea20000100800 */
        /* <DEDUP_REMOVED lines=22> */
.L_x_1441:
[----:B------:R-:W-:Y:S05]  /*fe30*/  @P0 BRA `(.L_x_1546) ;  /* 0x00000000000c0947 */ /* 0x000fea0003800000 */
[----:B------:R-:W0:Y:S01]  /*fe40*/  FENCE.VIEW.ASYNC.G ;  /* 0x00000000000073c6 */ /* 0x000e220000000100 */
[----:B------:R-:W-:Y:S05]  /*fe50*/  WARPSYNC.ALL ;  /* 0x0000000000007948 */ /* 0x000fea0003800000 */
[----:B0-----:R-:W-:Y:S06]  /*fe60*/  BAR.ARV 0xc, 0x180 ;  /* 0x0306000000007b1d */ /* 0x001fec0000002000 */
.L_x_1546:
[----:B------:R-:W-:Y:S01]  /*fe70*/  ULDC.64 UR6, c[0x0][0x998] ;  /* 0x0002660000067ab9 */ /* 0x000fe20000000a00 */
[----:B------:R-:W-:Y:S01]  /*fe80*/  ULDC.64 UR4, c[0x0][0x990] ;  /* 0x0002640000047ab9 */ /* 0x000fe20000000a00 */
[----:B------:R-:W-:Y:S02]  /*fe90*/  ISETP.NE.U32.AND P1, PT, RZ, UR6, PT ;  /* 0x00000006ff007c0c */ /* 0x000fe4000bf25070 */
[----:B------:R-:W-:Y:S02]  /*fea0*/  ISETP.NE.U32.AND P0, PT, RZ, UR4, PT ;  /* 0x00000004ff007c0c */ /* 0x000fe4000bf05070 */
[----:B------:R-:W-:Y:S02]  /*feb0*/  ISETP.NE.AND.EX P1, PT, RZ, UR7, PT, P1 ;  /* 0x00000007ff007c0c */ /* 0x000fe4000bf25310 */
[----:B------:R-:W-:-:S11]  /*fec0*/  ISETP.NE.AND.EX P0, PT, RZ, UR5, PT, P0 ;  /* 0x00000005ff007c0c */ /* 0x000fd6000bf05300 */
[----:B------:R-:W0:Y:S01]  /*fed0*/  @P1 LDC.64 R8, c[0x0][0x9b8] ;  /* 0x00026e00ff081b82 */ /* 0x000e220000000a00 */
[--C-:B------:R-:W-:Y:S02]  /*fee0*/  @P1 SHF.R.S32.HI R5, RZ, 0x1f, R207.reuse ;  /* 0x0000001fff051819 */ /* 0x100fe400000114cf */
[----:B------:R-:W-:Y:S02]  /*fef0*/  @P0 SHF.R.S32.HI R3, RZ, 0x1f, R207 ;  /* 0x0000001fff030819 */ /* 0x000fe400000114cf */
[----:B------:R-:W-:-:S03]  /*ff00*/  @P1 SHF.R.S32.HI R15, RZ, 0x1f, R206 ;  /* 0x0000001fff0f1819 */ /* 0x000fc600000114ce */
[----:B------:R-:W1:Y:S08]  /*ff10*/  @P0 LDC.64 R6, c[0x0][0x9a8] ;  /* 0x00026a00ff060b82 */ /* 0x000e700000000a00 */
[----:B------:R-:W2:Y:S08]  /*ff20*/  @P1 LDC.64 R10, c[0x0][0x9c0] ;  /* 0x00027000ff0a1b82 */ /* 0x000eb00000000a00 */
[----:B------:R-:W3:Y:S01]  /*ff30*/  @P0 LDC.64 R12, c[0x0][0x9b0] ;  /* 0x00026c00ff0c0b82 */ /* 0x000ee20000000a00 */
[----:B0-----:R-:W-:-:S02]  /*ff40*/  @P1 IMAD R2, R5, R8, RZ ;  /* 0x0000000805021224 */ /* 0x001fc400078e02ff */
[----:B------:R-:W-:-:S04]  /*ff50*/  @P1 IMAD.WIDE.U32 R4, R207, R8, RZ ;  /* 0x00000008cf041225 */ /* 0x000fc800078e00ff */
[----:B------:R-:W-:Y:S02]  /*ff60*/  @P1 IMAD R9, R207, R9, R2 ;  /* 0x00000009cf091224 */ /* 0x000fe400078e0202 */
[-C--:B-1----:R-:W-:Y:S02]  /*ff70*/  @P0 IMAD R0, R3, R6.reuse, RZ ;  /* 0x0000000603000224 */ /* 0x082fe400078e02ff */
[----:B------:R-:W-:Y:S01]  /*ff80*/  @P1 IMAD.IADD R5, R5, 0x1, R9 ;  /* 0x0000000105051824 */ /* 0x000fe200078e0209 */
[----:B------:R-:W-:Y:S01]  /*ff90*/  @P0 SHF.R.S32.HI R9, RZ, 0x1f, R206 ;  /* 0x0000001fff090819 */ /* 0x000fe200000114ce */
[C---:B------:R-:W-:Y:S02]  /*ffa0*/  @P0 IMAD R7, R207.reuse, R7, R0 ;  /* 0x00000007cf070224 */ /* 0x040fe400078e0200 */
[----:B------:R-:W-:-:S04]  /*ffb0*/  @P0 IMAD.WIDE.U32 R2, R207, R6, RZ ;  /* 0x00000006cf020225 */ /* 0x000fc800078e00ff */
[----:B--2---:R-:W-:Y:S02]  /*ffc0*/  @P1 IMAD R6, R15, R10, RZ ;  /* 0x0000000a0f061224 */ /* 0x004fe400078e02ff */
[----:B------:R-:W-:Y:S02]  /*ffd0*/  @P0 IMAD.IADD R3, R3, 0x1, R7 ;  /* 0x0000000103030824 */ /* 0x000fe400078e0207 */
[C---:B------:R-:W-:Y:S02]  /*ffe0*/  @P1 IMAD R11, R206.reuse, R11, R6 ;  /* 0x0000000bce0b1224 */ /* 0x040fe400078e0206 */
[----:B---3--:R-:W-:Y:S02]  /*fff0*/  @P0 IMAD R0, R9, R12, RZ ;  /* 0x0000000c09000224 */ /* 0x008fe400078e02ff */
[----:B------:R-:W-:-:S04]  /*10000*/  @P1 IMAD.WIDE.U32 R6, R206, R10, R4 ;  /* 0x0000000ace061225 */ /* 0x000fc800078e0004 */
[----:B------:R-:W-:Y:S01]  /*10010*/  @P0 IMAD R9, R206, R13, R0 ;  /* 0x0000000dce090224 */ /* 0x000fe200078e0200 */
[----:B------:R-:W-:Y:S01]  /*10020*/  @P1 LEA R8, P3, R6, UR6, 0x2 ;  /* 0x0000000606081c11 */ /* 0x000fe2000f8610ff */
[----:B------:R-:W-:Y:S02]  /*10030*/  @P0 IMAD.WIDE.U32 R2, R206, R12, R2 ;  /* 0x0000000cce020225 */ /* 0x000fe400078e0002 */
[----:B------:R-:W0:Y:S02]  /*10040*/  LDC.64 R12, c[0x0][0x9e0] ;  /* 0x00027800ff0c7b82 */ /* 0x000e240000000a00 */
[----:B------:R-:W-:Y:S01]  /*10050*/  @P1 IMAD.IADD R5, R7, 0x1, R11 ;  /* 0x0000000107051824 */ /* 0x000fe200078e020b */
[----:B------:R-:W-:Y:S01]  /*10060*/  @P0 LEA R4, P2, R2, UR4, 0x2 ;  /* 0x0000000402040c11 */ /* 0x000fe2000f8410ff */
[----:B------:R-:W-:Y:S01]  /*10070*/  @P0 IMAD.IADD R3, R3, 0x1, R9 ;  /* 0x0000000103030824 */ /* 0x000fe200078e0209 */
[----:B------:R-:W-:Y:S01]  /*10080*/  ULDC UR4, c[0x0][0x988] ;  /* 0x0002620000047ab9 */ /* 0x000fe20000000800 */
[----:B------:R-:W-:Y:S01]  /*10090*/  IMAD.MOV.U32 R0, RZ, RZ, 0x3f800000 ;  /* 0x3f800000ff007424 */ /* 0x000fe200078e00ff */
[----:B------:R-:W-:-:S02]  /*100a0*/  @P1 LEA.HI.X R9, R6, UR7, R5, 0x2, P3 ;  /* 0x0000000706091c11 */ /* 0x000fc400098f1405 */
[----:B------:R-:W-:Y:S01]  /*100b0*/  @P0 LEA.HI.X R5, R2, UR5, R3, 0x2, P2 ;  /* 0x0000000502050c11 */ /* 0x000fe200090f1403 */
[----:B------:R-:W-:Y:S01]  /*100c0*/  IMAD.MOV.U32 R3, RZ, RZ, 0x3f800000 ;  /* 0x3f800000ff037424 */ /* 0x000fe200078e00ff */
[----:B------:R-:W1:Y:S01]  /*100d0*/  LDC R2, c[0x0][0x448] ;  /* 0x00011200ff027b82 */ /* 0x000e620000000800 */
[----:B------:R-:W2:Y:S04]  /*100e0*/  @P1 LDG.E R0, desc[UR60][R8.64] ;  /* 0x0000003c08001981 */ /* 0x000ea8000c1e1900 */
[----:B------:R-:W2:Y:S01]  /*100f0*/  @P0 LDG.E R3, desc[UR60][R4.64] ;  /* 0x0000003c04030981 */ /* 0x000ea2000c1e1900 */
[----:B------:R-:W-:Y:S01]  /*10100*/  VIADD R7, R201, 0x7f ;  /* 0x0000007fc9077836 */ /* 0x000fe20000000000 */
[----:B0-----:R-:W-:Y:S02]  /*10110*/  ISETP.GE.AND P2, PT, R13, 0x1, PT ;  /* 0x000000010d00780c */ /* 0x001fe40003f46270 */
[----:B-1----:R-:W-:-:S13]  /*10120*/  ISETP.NE.AND P1, PT, R2, 0x1, PT ;  /* 0x000000010200780c */ /* 0x002fda0003f25270 */
[----:B------:R-:W0:Y:S08]  /*10130*/  @P1 LDC R2, c[0x0][0x44c] ;  /* 0x00011300ff021b82 */ /* 0x000e300000000800 */
[----:B------:R-:W1:Y:S01]  /*10140*/  @P1 LDC R11, c[0x0][0x450] ;  /* 0x00011400ff0b1b82 */ /* 0x000e620000000800 */
[----:B0-----:R-:W-:-:S05]  /*10150*/  @P1 IMAD.HI.U32 R2, R7, R2, RZ ;  /* 0x0000000207021227 */ /* 0x001fca00078e00ff */
[----:B-1----:R-:W-:-:S05]  /*10160*/  @P1 SHF.R.U32.HI R7, RZ, R11, R2 ;  /* 0x0000000bff071219 */ /* 0x002fca0000011602 */
[----:B------:R-:W-:Y:S02]  /*10170*/  IMAD.IADD R7, R162, 0x1, R7 ;  /* 0x00000001a2077824 */ /* 0x000fe400078e0207 */
[----:B--2---:R-:W-:Y:S02]  /*10180*/  FMUL.FTZ R0, R3, R0 ;  /* 0x0000000003007220 */ /* 0x004fe40000410000 */
[----:B------:R-:W-:Y:S02]  /*10190*/  IMAD.IADD R3, R7, 0x1, R12 ;  /* 0x0000000107037824 */ /* 0x000fe400078e020c */
[----:B------:R-:W-:Y:S01]  /*101a0*/  FMUL.FTZ R2, R0, UR4 ;  /* 0x0000000400027c20 */ /* 0x000fe20008410000 */
        /* <DEDUP_REMOVED lines=12> */
.L_x_1549:
[----:B------:R-:W-:-:S13]  /*10270*/  ISETP.NE.AND P0, PT, R13, 0x1, PT ;  /* 0x000000010d00780c */ /* 0x000fda0003f05270 */
[----:B------:R-:W0:Y:S02]  /*10280*/  @P0 LDC.64 R4, c[0x0][0x9e8] ;  /* 0x00027a00ff040b82 */ /* 0x000e240000000a00 */
[----:B0-----:R-:W-:-:S05]  /*10290*/  @P0 IMAD.HI.U32 R4, R0, R4, RZ ;  /* 0x0000000400040227 */ /* 0x001fca00078e00ff */
[----:B------:R-:W-:-:S07]  /*102a0*/  @P0 SHF.R.U32.HI R0, RZ, R5, R4 ;  /* 0x00000005ff000219 */ /* 0x000fce0000011604 */
.L_x_1550:
[----:B------:R-:W-:Y:S05]  /*102b0*/  BSYNC B0 ;  /* 0x0000000000007941 */ /* 0x000fea0003800000 */
.L_x_1548:
[----:B------:R-:W-:-:S05]  /*102c0*/  IMAD R0, R0, R13, R13 ;  /* 0x0000000d00007224 */ /* 0x000fca00078e020d */
[----:B------:R-:W-:-:S07]  /*102d0*/  VIMNMX R3, R3, R0, PT ;  /* 0x0000000003037248 */ /* 0x000fce0003fe0100 */
.L_x_1547:
[----:B------:R-:W0:Y:S01]  /*102e0*/  @P1 LDC R0, c[0x0][0x44c] ;  /* 0x00011300ff001b82 */ /* 0x000e220000000800 */
[----:B------:R-:W-:Y:S01]  /*102f0*/  VIADD R3, R3, 0x9f ;  /* 0x0000009f03037836 */ /* 0x000fe20000000000 */
[----:B------:R-:W-:Y:S01]  /*10300*/  ULDC UR4, c[0x0][0x9dc] ;  /* 0x0002770000047ab9 */ /* 0x000fe20000000800 */
[----:B------:R-:W-:Y:S02]  /*10310*/  IMAD.MOV.U32 R5, RZ, RZ, R201 ;  /* 0x000000ffff057224 */ /* 0x000fe400078e00c9 */
[----:B------:R-:W-:-:S03]  /*10320*/  IMAD.HI R3, R3, 0x66666667, RZ ;  /* 0x6666666703037827 */ /* 0x000fc600078e02ff */
[----:B------:R-:W1:Y:S01]  /*10330*/  @P1 LDC R7, c[0x0][0x450] ;  /* 0x00011400ff071b82 */ /* 0x000e620000000800 */
[----:B0-----:R-:W-:Y:S01]  /*10340*/  @P1 IMAD.HI.U32 R4, R201, R0, RZ ;  /* 0x00000000c9041227 */ /* 0x001fe200078e00ff */
[----:B------:R-:W-:-:S04]  /*10350*/  SHF.R.U32.HI R0, RZ, 0x1f, R3 ;  /* 0x0000001fff007819 */ /* 0x000fc80000011603 */
[----:B------:R-:W-:Y:S02]  /*10360*/  LEA.HI.SX32 R0, R3, R0, 0x1a ;  /* 0x0000000003007211 */ /* 0x000fe400078fd2ff */
[----:B-1----:R-:W-:Y:S02]  /*10370*/  @P1 SHF.R.U32.HI R5, RZ, R7, R4 ;  /* 0x00000007ff051219 */ /* 0x002fe40000011604 */
[----:B------:R-:W-:-:S03]  /*10380*/  VIMNMX R163, R163, R0, PT ;  /* 0x00000000a3a37248 */ /* 0x000fc60003fe0100 */
        /* <DEDUP_REMOVED lines=13> */
.L_x_1553:
[----:B------:R-:W-:-:S13]  /*10460*/  ISETP.NE.AND P0, PT, R13, 0x1, PT ;  /* 0x000000010d00780c */ /* 0x000fda0003f05270 */
[----:B------:R-:W0:Y:S02]  /*10470*/  @P0 LDC.64 R4, c[0x0][0x9e8] ;  /* 0x00027a00ff040b82 */ /* 0x000e240000000a00 */
[----:B0-----:R-:W-:-:S05]  /*10480*/  @P0 IMAD.HI.U32 R4, R3, R4, RZ ;  /* 0x0000000403040227 */ /* 0x001fca00078e00ff */
[----:B------:R-:W-:-:S07]  /*10490*/  @P0 SHF.R.U32.HI R3, RZ, R5, R4 ;  /* 0x00000005ff030219 */ /* 0x000fce0000011604 */
.L_x_1554:
[----:B------:R-:W-:Y:S05]  /*104a0*/  BSYNC B0 ;  /* 0x0000000000007941 */ /* 0x000fea0003800000 */
.L_x_1552:
[----:B------:R-:W-:-:S05]  /*104b0*/  IMAD R3, R3, R13, RZ ;  /* 0x0000000d03037224 */ /* 0x000fca00078e02ff */
[----:B------:R-:W-:-:S07]  /*104c0*/  VIMNMX R0, R0, R3, !PT ;  /* 0x0000000300007248 */ /* 0x000fce0007fe0100 */
.L_x_1551:
[----:B------:R-:W-:Y:S01]  /*104d0*/  IMAD.HI R0, R0, 0x66666667, RZ ;  /* 0x6666666700007827 */ /* 0x000fe200078e02ff */
[----:B------:R-:W-:Y:S02]  /*104e0*/  PLOP3.LUT P0, PT, PT, PT, PT, 0x80, 0x0 ;  /* 0x000000000000781c */ /* 0x000fe40003f0f070 */
[----:B------:R-:W-:Y:S02]  /*104f0*/  CS2R R88, SRZ ;  /* 0x0000000000587805 */ /* 0x000fe4000001ff00 */
[----:B------:R-:W-:Y:S02]  /*10500*/  CS2R R86, SRZ ;  /* 0x0000000000567805 */ /* 0x000fe4000001ff00 */
[----:B------:R-:W-:Y:S02]  /*10510*/  CS2R R6, SRZ ;  /* 0x0000000000067805 */ /* 0x000fe4000001ff00 */
[----:B------:R-:W-:Y:S02]  /*10520*/  SHF.R.U32.HI R3, RZ, 0x1f, R0 ;  /* 0x0000001fff037819 */ /* 0x000fe40000011600 */
[----:B------:R-:W-:-:S02]  /*10530*/  CS2R R84, SRZ ;  /* 0x0000000000547805 */ /* 0x000fc4000001ff00 */
[----:B------:R-:W-:Y:S02]  /*10540*/  CS2R R8, SRZ ;  /* 0x0000000000087805 */ /* 0x000fe4000001ff00 */
[----:B------:R-:W-:Y:S02]  /*10550*/  CS2R R4, SRZ ;  /* 0x0000000000047805 */ /* 0x000fe4000001ff00 */
[----:B------:R-:W-:Y:S02]  /*10560*/  LEA.HI.SX32 R3, R0, R3, 0x1a ;  /* 0x0000000300037211 */ /* 0x000fe400078fd2ff */
[----:B------:R-:W-:Y:S02]  /*10570*/  CS2R R78, SRZ ;  /* 0x00000000004e7805 */ /* 0x000fe4000001ff00 */
[----:B------:R-:W-:Y:S02]  /*10580*/  CS2R R76, SRZ ;  /* 0x00000000004c7805 */ /* 0x000fe4000001ff00 */
[----:B------:R-:W-:-:S02]  /*10590*/  CS2R R10, SRZ ;  /* 0x00000000000a7805 */ /* 0x000fc4000001ff00 */
[----:B------:R-:W-:Y:S02]  /*105a0*/  VIMNMX R204, RZ, R3, !PT ;  /* 0x00000003ffcc7248 */ /* 0x000fe40007fe0100 */
[----:B------:R-:W-:Y:S02]  /*105b0*/  CS2R R70, SRZ ;  /* 0x0000000000467805 */ /* 0x000fe4000001ff00 */
[----:B------:R-:W-:Y:S02]  /*105c0*/  CS2R R12, SRZ ;  /* 0x00000000000c7805 */ /* 0x000fe4000001ff00 */
[----:B------:R-:W-:Y:S02]  /*105d0*/  CS2R R68, SRZ ;  /* 0x0000000000447805 */ /* 0x000fe4000001ff00 */
[----:B------:R-:W-:Y:S02]  /*105e0*/  ISETP.GT.AND P1, PT, R163, R204, PT ;  /* 0x000000cca300720c */ /* 0x000fe40003f24270 */
        /* <DEDUP_REMOVED lines=15> */
[----:B------:R-:W-:Y:S02]  /*106e0*/  CS2R R36, SRZ ;  /* 0x0000000000247805 */ /* 0x000fe4000001ff00 */
[----:B------:R-:W-:Y:S02]  /*106f0*/  CS2R R90, SRZ ;  /* 0x00000000005a7805 */ /* 0x000fe4000001ff00 */
[----:B------:R-:W-:Y:S02]  /*10700*/  CS2R R40, SRZ ;  /* 0x0000000000287805 */ /* 0x000fe4000001ff00 */
[----:B------:R-:W-:Y:S02]  /*10710*/  CS2R R48, SRZ ;  /* 0x0000000000307805 */ /* 0x000fe4000001ff00 */
[----:B------:R-:W-:Y:S01]  /*10720*/  CS2R R92, SRZ ;  /* 0x00000000005c7805 */ /* 0x000fe2000001ff00 */
[----:B------:R-:W-:Y:S01]  /*10730*/  IMAD.MOV.U32 R57, RZ, RZ, RZ ;  /* 0x000000ffff397224 */ /* 0x000fe200078e00ff */
[----:B------:R-:W-:Y:S01]  /*10740*/  CS2R R94, SRZ ;  /* 0x00000000005e7805 */ /* 0x000fe2000001ff00 */
[----:B------:R-:W-:Y:S06]  /*10750*/  @!P1 BRA `(.L_x_1555) ;  /* 0x0000019400f89947 */ /* 0x000fec0003800000 */
[----:B------:R-:W-:-:S03]  /*10760*/  UMOV UR4, 0xffffffff ;  /* 0xffffffff00047882 */ /* 0x000fc60000000000 */
[----:B------:R-:W-:Y:S05]  /*10770*/  BRA.DIV UR4, `(.L_x_1556) ;  /* 0x00000236040c7947 */ /* 0x000fea000b800000 */
[----:B------:R-:W0:Y:S02]  /*10780*/  S2R R0, SR_TID.X ;  /* 0x0000000000007919 */ /* 0x000e240000002100 */
[C---:B0-----:R-:W-:Y:S02]  /*10790*/  VIADD R3, R0.reuse, 0xffffff80 ;  /* 0xffffff8000037836 */ /* 0x041fe40000000000 */
[----:B------:R-:W-:-:S05]  /*107a0*/  VIADD R0, R0, 0xffffff80 ;  /* 0xffffff8000007836 */ /* 0x000fca0000000000 */
[----:B------:R-:W-:-:S04]  /*107b0*/  SHF.R.S32.HI R0, RZ, 0x1f, R0 ;  /* 0x0000001fff007819 */ /* 0x000fc80000011400 */
[----:B------:R-:W-:-:S04]  /*107c0*/  LEA.HI R0, R0, R3, RZ, 0x7 ;  /* 0x0000000300007211 */ /* 0x000fc800078f38ff */
[----:B------:R-:W-:-:S05]  /*107d0*/  SHF.R.S32.HI R0, RZ, 0x7, R0 ;  /* 0x00000007ff007819 */ /* 0x000fca0000011400 */
[----:B------:R0:W1:Y:S02]  /*107e0*/  SHFL.IDX PT, R194, R0, RZ, 0x1f ;  /* 0x00001fff00c27589 */ /* 0x00006400000e0000 */
.L_x_1849:
[----:B01----:R-:W-:Y:S01]  /*107f0*/  LEA.HI R0, R194, R194, RZ, 0x1 ;  /* 0x000000c2c2007211 */ /* 0x003fe200078f08ff */
[----:B------:R-:W-:-:S03]  /*10800*/  ULOP3.LUT UP0, URZ, UR52, 0x9f, URZ, 0xc0, !UPT ;  /* 0x0000009f343f7892 */ /* 0x000fc6000f80c03f */
[----:B------:R-:W-:-:S03]  /*10810*/  LOP3.LUT R3, R0, 0x3e, RZ, 0xc0, !PT ;  /* 0x0000003e00037812 */ /* 0x000fc600078ec0ff */
[----:B------:R-:W-:Y:S02]  /*10820*/  PLOP3.LUT P0, PT, PT, PT, UP0, 0x80, 0x0 ;  /* 0x000000000000781c */ /* 0x000fe40003f0f008 */
[----:B------:R-:W-:-:S05]  /*10830*/  IMAD.IADD R3, R194, 0x1, -R3 ;  /* 0x00000001c2037824 */ /* 0x000fca00078e0a03 */
        /* <DEDUP_REMOVED lines=20> */
.L_x_1557:
[----:B------:R-:W-:Y:S02]  /*10980*/  ULDC UR4, c[0x0][0x3f4] ;  /* 0x0000fd0000047ab9 */ /* 0x000fe40000000800 */
[----:B------:R-:W-:-:S13]  /*10990*/  ISETP.LT.AND P0, PT, RZ, UR4, PT ;  /* 0x00000004ff007c0c */ /* 0x000fda000bf01270 */
[----:B------:R-:W-:Y:S05]  /*109a0*/  @P0 BRA `(.L_x_1558) ;  /* 0x0000000000400947 */ /* 0x000fea0003800000 */
[----:B------:R-:W-:-:S04]  /*109b0*/  ULEA.HI UR4, UR43, UR43, URZ, 0x1 ;  /* 0x0000002b2b047291 */ /* 0x000fc8000f8f083f */
[----:B------:R-:W-:-:S04]  /*109c0*/  ULOP3.LUT UR4, UR4, 0xfffffffe, URZ, 0xc0, !UPT ;  /* 0xfffffffe04047892 */ /* 0x000fc8000f8ec03f */
[----:B------:R-:W-:-:S06]  /*109d0*/  UIADD3 UR4, UR43, -UR4, URZ ;  /* 0x800000042b047290 */ /* 0x000fcc000fffe03f */
[----:B------:R-:W-:-:S05]  /*109e0*/  IMAD.U32 R3, RZ, RZ, UR4 ;  /* 0x00000004ff037e24 */ /* 0x000fca000f8e00ff */
[----:B------:R-:W-:-:S04]  /*109f0*/  SHF.L.U32 R3, R3, 0x1f, RZ ;  /* 0x0000001f03037819 */ /* 0x000fc800000006ff */
[----:B------:R0:W1:Y:S03]  /*10a00*/  SYNCS.PHASECHK.TRANS64.TRYWAIT P0, [R16+URZ+0x29800], R3 ;  /* 0x02980003100075a7 */ /* 0x000066000800017f */
[----:B-1----:R-:W-:Y:S05]  /*10a10*/  @!P0 NANOSLEEP.SYNCS 0x989680 ;  /* 0x009896800000895d */ /* 0x002fea0003900000 */
[----:B------:R-:W1:Y:S01]  /*10a20*/  @!P0 SYNCS.PHASECHK.TRANS64 P0, [R16+URZ+0x29800], R3 ;  /* 0x02980003100085a7 */ /* 0x000e62000800007f */
[----:B------:R-:W-:Y:S04]  /*10a30*/  BSSY B0, `(.L_x_1559) ;  /* 0x0000006000007945 */ /* 0x000fe80003800000 */
[----:B-1----:R-:W-:Y:S05]  /*10a40*/  @P0 BRA `(.L_x_1560) ;  /* 0x0000000000100947 */ /* 0x002fea0003800000 */
.L_x_1561:
[----:B-1----:R1:W2:Y:S02]  /*10a50*/  SYNCS.PHASECHK.TRANS64.TRYWAIT P0, [R16+URZ+0x29800], R3 ;  /* 0x02980003100075a7 */ /* 0x0022a4000800017f */
[----:B--2---:R-:W-:Y:S05]  /*10a60*/  @!P0 NANOSLEEP.SYNCS 0x989680 ;  /* 0x009896800000895d */ /* 0x004fea0003900000 */
[----:B------:R-:W2:Y:S02]  /*10a70*/  @!P0 SYNCS.PHASECHK.TRANS64 P0, [R16+URZ+0x29800], R3 ;  /* 0x02980003100085a7 */ /* 0x000ea4000800007f */
[----:B--2---:R-:W-:Y:S05]  /*10a80*/  @!P0 BRA `(.L_x_1561) ;  /* 0xfffffffc00f08947 */ /* 0x004fea000383ffff */
.L_x_1560:
[----:B------:R-:W-:Y:S05]  /*10a90*/  BSYNC B0 ;  /* 0x0000000000007941 */ /* 0x000fea0003800000 */
.L_x_1559:
[----:B------:R-:W-:Y:S05]  /*10aa0*/  BRA `(.L_x_1562) ;  /* 0x0000006c009c7947 */ /* 0x000fea0003800000 */
.L_x_1558:
[----:B------:R-:W-:Y:S01]  /*10ab0*/  ULOP3.LUT UP0, URZ, UR52, 0x1bf, URZ, 0xc0, !UPT ;  /* 0x000001bf343f7892 */ /* 0x000fe2000f80c03f */
[----:B-----5:R-:W-:Y:S01]  /*10ac0*/  SHF.R.S32.HI R0, RZ, 0x1f, R144 ;  /* 0x0000001fff007819 */ /* 0x020fe20000011490 */
[----:B------:R-:W-:Y:S01]  /*10ad0*/  ULDC.64 UR4, c[0x0][0x3f8] ;  /* 0x0000fe0000047ab9 */ /* 0x000fe20000000a00 */
[----:B------:R-:W-:Y:S01]  /*10ae0*/  ULDC.64 UR6, c[0x0][0x408] ;  /* 0x0001020000067ab9 */ /* 0x000fe20000000a00 */
[----:B------:R-:W-:Y:S02]  /*10af0*/  IMAD.WIDE.U32 R24, R144, UR4, RZ ;  /* 0x0000000490187c25 */ /* 0x000fe4000f8e00ff */
[----:B------:R-:W-:Y:S02]  /*10b00*/  PLOP3.LUT P0, PT, PT, PT, UP0, 0x80, 0x0 ;  /* 0x000000000000781c */ /* 0x000fe40003f0f008 */
[C---:B------:R-:W-:Y:S02]  /*10b10*/  IMAD R3, R0.reuse, UR4, RZ ;  /* 0x0000000400037c24 */ /* 0x040fe4000f8e02ff */
[----:B------:R-:W-:-:S02]  /*10b20*/  IMAD R5, R0, UR6, RZ ;  /* 0x0000000600057c24 */ /* 0x000fc4000f8e02ff */
[C---:B------:R-:W-:Y:S02]  /*10b30*/  IMAD R3, R144.reuse, UR5, R3 ;  /* 0x0000000590037c24 */ /* 0x040fe4000f8e0203 */
[C---:B------:R-:W-:Y:S02]  /*10b40*/  IMAD R5, R144.reuse, UR7, R5 ;  /* 0x0000000790057c24 */ /* 0x040fe4000f8e0205 */
[----:B------:R-:W-:-:S04]  /*10b50*/  IMAD.WIDE.U32 R144, R144, UR6, RZ ;  /* 0x0000000690907c25 */ /* 0x000fc8000f8e00ff */
[----:B------:R-:W-:Y:S02]  /*10b60*/  IMAD.IADD R27, R3, 0x1, R25 ;  /* 0x00000001031b7824 */ /* 0x000fe400078e0219 */
[----:B------:R-:W-:Y:S01]  /*10b70*/  IMAD.IADD R29, R5, 0x1, R145 ;  /* 0x00000001051d7824 */ /* 0x000fe200078e0291 */
        /* <DEDUP_REMOVED lines=17> */
.L_x_1563:
[----:B------:R-:W-:Y:S01]  /*10c90*/  ULDC.U8 UR4, c[0x0][0x410] ;  /* 0x0001040000047ab9 */ /* 0x000fe20000000000 */
[----:B------:R-:W-:Y:S01]  /*10ca0*/  BSSY B0, `(.L_x_1564) ;  /* 0x00006bf000007945 */ /* 0x000fe20003800000 */
[----:B------:R-:W-:Y:S01]  /*10cb0*/  ISETP.NE.AND P0, PT, RZ, UR4, PT ;  /* 0x00000004ff007c0c */ /* 0x000fe2000bf05270 */
[----:B------:R-:W-:-:S12]  /*10cc0*/  IMAD.IADD R10, R191, 0x1, R201 ;  /* 0x00000001bf0a7824 */ /* 0x000fd800078e02c9 */
[----:B------:R-:W-:Y:S05]  /*10cd0*/  @!P0 BRA `(.L_x_1565) ;  /* 0x0000003400788947 */ /* 0x000fea0003800000 */
[----:B------:R-:W0:Y:S01]  /*10ce0*/  LDC R21, c[0x0][0x448] ;  /* 0x00011200ff157b82 */ /* 0x000e220000000800 */
[----:B------:R-:W-:Y:S01]  /*10cf0*/  IMAD.MOV.U32 R6, RZ, RZ, R24 ;  /* 0x000000ffff067224 */ /* 0x000fe200078e0018 */
[----:B------:R-:W-:Y:S01]  /*10d00*/  ULDC.64 UR4, c[0x0][0x3f8] ;  /* 0x0000fe0000047ab9 */ /* 0x000fe20000000a00 */
[----:B------:R-:W-:Y:S01]  /*10d10*/  IMAD.MOV.U32 R7, RZ, RZ, R27 ;  /* 0x000000ffff077224 */ /* 0x000fe200078e001b */
[----:B------:R-:W-:Y:S01]  /*10d20*/  ULDC.64 UR6, c[0x0][0x408] ;  /* 0x0001020000067ab9 */ /* 0x000fe20000000a00 */
[----:B------:R-:W-:Y:S01]  /*10d30*/  IMAD.MOV.U32 R8, RZ, RZ, R144 ;  /* 0x000000ffff087224 */ /* 0x000fe200078e0090 */
[----:B------:R-:W-:Y:S01]  /*10d40*/  ULDC.64 UR8, c[0x0][0x400] ;  /* 0x0001000000087ab9 */ /* 0x000fe20000000a00 */
[----:B------:R-:W-:Y:S01]  /*10d50*/  IMAD.MOV.U32 R9, RZ, RZ, R29 ;  /* 0x000000ffff097224 */ /* 0x000fe200078e001d */
[----:B0-----:R-:W-:-:S13]  /*10d60*/  ISETP.NE.AND P0, PT, R21, 0x1, PT ;  /* 0x000000011500780c */ /* 0x001fda0003f05270 */
[----:B------:R-:W0:Y:S08]  /*10d70*/  @P0 LDC R3, c[0x0][0x44c] ;  /* 0x00011300ff030b82 */ /* 0x000e300000000800 */
[----:B------:R-:W1:Y:S01]  /*10d80*/  @P0 LDC R5, c[0x0][0x450] ;  /* 0x00011400ff050b82 */ /* 0x000e620000000800 */
[----:B0-----:R-:W-:-:S04]  /*10d90*/  @P0 IMAD.HI.U32 R0, R10, R3, RZ ;  /* 0x000000030a000227 */ /* 0x001fc800078e00ff */
[----:B------:R-:W-:Y:S01]  /*10da0*/  IMAD.MOV.U32 R3, RZ, RZ, R10 ;  /* 0x000000ffff037224 */ /* 0x000fe200078e000a */
[----:B-1----:R-:W-:-:S04]  /*10db0*/  @P0 SHF.R.U32.HI R3, RZ, R5, R0 ;  /* 0x00000005ff030219 */ /* 0x002fc80000011600 */
[----:B------:R-:W-:Y:S01]  /*10dc0*/  SHF.R.S32.HI R0, RZ, 0x1f, R3 ;  /* 0x0000001fff007819 */ /* 0x000fe20000011403 */
[----:B------:R-:W-:-:S04]  /*10dd0*/  IMAD.WIDE.U32 R6, R3, UR4, R6 ;  /* 0x0000000403067c25 */ /* 0x000fc8000f8e0006 */
[----:B------:R-:W-:Y:S02]  /*10de0*/  IMAD R4, R0, UR4, RZ ;  /* 0x0000000400047c24 */ /* 0x000fe4000f8e02ff */
[----:B------:R-:W-:-:S04]  /*10df0*/  IMAD.WIDE.U32 R8, R3, UR6, R8 ;  /* 0x0000000603087c25 */ /* 0x000fc8000f8e0008 */
[----:B------:R-:W-:Y:S02]  /*10e00*/  IMAD R0, R0, UR6, RZ ;  /* 0x0000000600007c24 */ /* 0x000fe4000f8e02ff */
[C---:B------:R-:W-:Y:S01]  /*10e10*/  IMAD R13, R3.reuse, UR5, R4 ;  /* 0x00000005030d7c24 */ /* 0x040fe2000f8e0204 */
[----:B------:R-:W-:Y:S01]  /*10e20*/  ULDC.64 UR4, c[0x0][0x3e8] ;  /* 0x0000fa0000047ab9 */ /* 0x000fe20000000a00 */
[----:B------:R-:W-:Y:S01]  /*10e30*/  IMAD R3, R3, UR7, R0 ;  /* 0x0000000703037c24 */ /* 0x000fe2000f8e0200 */
[----:B------:R-:W-:Y:S01]  /*10e40*/  IADD3 R5, P0, R6, UR4, RZ ;  /* 0x0000000406057c10 */ /* 0x000fe2000ff1e0ff */
[----:B------:R-:W-:Y:S01]  /*10e50*/  UMOV UR4, 0xffffffff ;  /* 0xffffffff00047882 */ /* 0x000fe20000000000 */
[----:B------:R-:W-:Y:S02]  /*10e60*/  IADD3 R0, P1, R8, UR8, RZ ;  /* 0x0000000808007c10 */ /* 0x000fe4000ff3e0ff */
[----:B------:R-:W-:Y:S02]  /*10e70*/  IADD3.X R13, R7, UR5, R13, P0, !PT ;  /* 0x00000005070d7c10 */ /* 0x000fe400087fe40d */
[----:B------:R-:W-:Y:S01]  /*10e80*/  IADD3.X R7, R9, UR9, R3, P1, !PT ;  /* 0x0000000909077c10 */ /* 0x000fe20008ffe403 */
[----:B------:R-:W-:Y:S08]  /*10e90*/  BRA.DIV UR4, `(.L_x_1566) ;  /* 0x0000022e04887947 */ /* 0x000ff0000b800000 */
[----:B------:R0:W1:Y:S04]  /*10ea0*/  SHFL.IDX PT, R3, R13, RZ, 0x1e1f ;  /* 0x001e1fff0d037589 */ /* 0x00006800000e0000 */
[----:B------:R-:W2:Y:S04]  /*10eb0*/  SHFL.IDX PT, R5, R5, RZ, 0x1e1f ;  /* 0x001e1fff05057589 */ /* 0x000ea800000e0000 */
[----:B------:R-:W3:Y:S04]  /*10ec0*/  SHFL.IDX PT, R7, R7, RZ, 0x1e1f ;  /* 0x001e1fff07077589 */ /* 0x000ee800000e0000 */
[----:B------:R0:W4:Y:S02]  /*10ed0*/  SHFL.IDX PT, R14, R0, RZ, 0x1e1f ;  /* 0x001e1fff000e7589 */ /* 0x00012400000e0000 */
.L_x_1855:
[----:B0-----:R-:W-:Y:S01]  /*10ee0*/  IMAD R0, R192, R21, RZ ;  /* 0x00000015c0007224 */ /* 0x001fe200078e02ff */
[----:B------:R-:W-:Y:S01]  /*10ef0*/  BSSY B1, `(.L_x_1567) ;  /* 0x0000047000017945 */ /* 0x000fe20003800000 */
[----:B------:R-:W-:Y:S02]  /*10f00*/  CS2R R36, SRZ ;  /* 0x0000000000247805 */ /* 0x000fe4000001ff00 */
[----:B------:R-:W-:Y:S02]  /*10f10*/  CS2R R34, SRZ ;  /* 0x0000000000227805 */ /* 0x000fe4000001ff00 */
[----:B------:R-:W-:Y:S02]  /*10f20*/  CS2R R28, SRZ ;  /* 0x00000000001c7805 */ /* 0x000fe4000001ff00 */
[----:B------:R-:W-:Y:S02]  /*10f30*/  ISETP.GE.AND P0, PT, R10, R0, PT ;  /* 0x000000000a00720c */ /* 0x000fe40003f06270 */
        /* <DEDUP_REMOVED lines=19> */
[-C--:B----4-:R-:W-:Y:S02]  /*11070*/  @!P5 IADD3 R10, P1, R188, R14.reuse, RZ ;  /* 0x0000000ebc0ad210 */ /* 0x090fe40007f3e0ff */
[----:B------:R-:W-:Y:S01]  /*11080*/  @!P2 IADD3 R12, P4, R197, R5, RZ ;  /* 0x00000005c50ca210 */ /* 0x000fe20007f9e0ff */
[--C-:B-1----:R-:W-:Y:S02]  /*11090*/  @!P5 IMAD.X R9, R3, 0x1, R4.reuse, P0 ;  /* 0x000000010309d824 */ /* 0x102fe400000e0604 */
[----:B---3--:R-:W-:Y:S01]  /*110a0*/  @!P5 IMAD.X R11, R7, 0x1, R4, P1 ;  /* 0x00000001070bd824 */ /* 0x008fe200008e0604 */
[----:B------:R-:W-:Y:S01]  /*110b0*/  ISETP.GE.AND P1, PT, R199, UR4, PT ;  /* 0x00000004c7007c0c */ /* 0x000fe2000bf26270 */
[----:B------:R-:W-:Y:S01]  /*110c0*/  @!P2 IMAD.X R13, R3, 0x1, R234, P4 ;  /* 0x00000001030da824 */ /* 0x000fe200020e06ea */
[----:B------:R-:W5:Y:S01]  /*110d0*/  @!P5 LD.E.64 R38, desc[UR60][R8.64] ;  /* 0x0000003c0826d980 */ /* 0x000f62000c101b00 */
[----:B------:R-:W-:-:S02]  /*110e0*/  @!P2 IADD3 R20, P0, R197, R14, RZ ;  /* 0x0000000ec514a210 */ /* 0x000fc40007f1e0ff */
[C---:B------:R-:W-:Y:S01]  /*110f0*/  @!P3 IADD3 R40, P4, R196.reuse, R5, RZ ;  /* 0x00000005c428b210 */ /* 0x040fe20007f9e0ff */
[----:B------:R-:W5:Y:S01]  /*11100*/  @!P5 LD.E.64 R36, desc[UR60][R10.64] ;  /* 0x0000003c0a24d980 */ /* 0x000f62000c101b00 */
[----:B------:R-:W-:Y:S02]  /*11110*/  @!P3 IADD3 R42, P5, R196, R14, RZ ;  /* 0x0000000ec42ab210 */ /* 0x000fe40007fbe0ff */
[----:B------:R-:W-:Y:S02]  /*11120*/  CS2R R34, SRZ ;  /* 0x0000000000227805 */ /* 0x000fe4000001ff00 */
[----:B------:R-:W-:Y:S01]  /*11130*/  CS2R R30, SRZ ;  /* 0x00000000001e7805 */ /* 0x000fe2000001ff00 */
[----:B------:R-:W-:Y:S01]  /*11140*/  @!P2 IMAD.X R21, R7, 0x1, R234, P0 ;  /* 0x000000010715a824 */ /* 0x000fe200000e06ea */
[----:B------:R-:W-:Y:S01]  /*11150*/  CS2R R28, SRZ ;  /* 0x00000000001c7805 */ /* 0x000fe2000001ff00 */
[--C-:B------:R-:W-:Y:S01]  /*11160*/  @!P3 IMAD.X R41, R3, 0x1, R233.reuse, P4 ;  /* 0x000000010329b824 */ /* 0x100fe200020e06e9 */
[----:B------:R-:W5:Y:S01]  /*11170*/  @!P2 LD.E.64 R32, desc[UR60][R12.64] ;  /* 0x0000003c0c20a980 */ /* 0x000f62000c101b00 */
[----:B------:R-:W-:Y:S01]  /*11180*/  @!P3 IMAD.X R43, R7, 0x1, R233, P5 ;  /* 0x00000001072bb824 */ /* 0x000fe200028e06e9 */
[----:B------:R-:W-:-:S02]  /*11190*/  ISETP.GE.AND P0, PT, R198, UR4, PT ;  /* 0x00000004c6007c0c */ /* 0x000fc4000bf06270 */
[----:B------:R-:W5:Y:S01]  /*111a0*/  @!P2 LD.E.64 R34, desc[UR60][R20.64] ;  /* 0x0000003c1422a980 */ /* 0x000f62000c101b00 */
[----:B------:R-:W-:Y:S02]  /*111b0*/  ISETP.GE.AND P2, PT, R200, UR4, PT ;  /* 0x00000004c8007c0c */ /* 0x000fe4000bf46270 */
[C---:B------:R-:W-:Y:S01]  /*111c0*/  @!P1 IADD3 R48, P4, R199.reuse, R14, RZ ;  /* 0x0000000ec7309210 */ /* 0x040fe20007f9e0ff */
[----:B------:R0:W5:Y:S04]  /*111d0*/  @!P3 LD.E.64 R30, desc[UR60][R40.64] ;  /* 0x0000003c281eb980 */ /* 0x000168000c101b00 */
[----:B------:R1:W5:Y:S01]  /*111e0*/  @!P3 LD.E.64 R28, desc[UR60][R42.64] ;  /* 0x0000003c2a1cb980 */ /* 0x000362000c101b00 */
[----:B------:R-:W-:Y:S02]  /*111f0*/  @!P1 IADD3 R46, P3, R199, R5, RZ ;  /* 0x00000005c72e9210 */ /* 0x000fe40007f7e0ff */
[----:B------:R-:W-:-:S02]  /*11200*/  CS2R R26, SRZ ;  /* 0x00000000001a7805 */ /* 0x000fc4000001ff00 */
[----:B------:R-:W-:Y:S01]  /*11210*/  CS2R R24, SRZ ;  /* 0x0000000000187805 */ /* 0x000fe2000001ff00 */
[--C-:B------:R-:W-:Y:S01]  /*11220*/  @!P1 IMAD.X R49, R7, 0x1, R232.reuse, P4 ;  /* 0x0000000107319824 */ /* 0x100fe200020e06e8 */
[-C--:B------:R-:W-:Y:S01]  /*11230*/  @!P0 IADD3 R50, P5, R198, R5.reuse, RZ ;  /* 0x00000005c6328210 */ /* 0x080fe20007fbe0ff */
[----:B------:R-:W-:Y:S01]  /*11240*/  @!P1 IMAD.X R47, R3, 0x1, R232, P3 ;  /* 0x00000001032f9824 */ /* 0x000fe200018e06e8 */
[----:B0-----:R-:W-:Y:S02]  /*11250*/  @!P2 IADD3 R40, P3, R200, R5, RZ ;  /* 0x00000005c828a210 */ /* 0x001fe40007f7e0ff */
[----:B------:R-:W-:Y:S01]  /*11260*/  CS2R R12, SRZ ;  /* 0x00000000000c7805 */ /* 0x000fe2000001ff00 */
[----:B------:R1:W5:Y:S01]  /*11270*/  @!P1 LD.E.64 R24, desc[UR60][R48.64] ;  /* 0x0000003c30189980 */ /* 0x000362000c101b00 */
[----:B------:R-:W-:Y:S02]  /*11280*/  CS2R R20, SRZ ;  /* 0x0000000000147805 */ /* 0x000fe4000001ff00 */
[----:B------:R-:W-:-:S02]  /*11290*/  CS2R R10, SRZ ;  /* 0x00000000000a7805 */ /* 0x000fc4000001ff00 */
[----:B------:R-:W-:Y:S01]  /*112a0*/  CS2R R8, SRZ ;  /* 0x0000000000087805 */ /* 0x000fe2000001ff00 */
[----:B------:R1:W5:Y:S01]  /*112b0*/  @!P1 LD.E.64 R26, desc[UR60][R46.64] ;  /* 0x0000003c2e1a9980 */ /* 0x000362000c101b00 */
[-C--:B------:R-:W-:Y:S01]  /*112c0*/  @!P0 IADD3 R4, P1, R198, R14.reuse, RZ ;  /* 0x0000000ec6048210 */ /* 0x080fe20007f3e0ff */
[C-C-:B------:R-:W-:Y:S01]  /*112d0*/  @!P0 IMAD.X R51, R3.reuse, 0x1, R231.reuse, P5 ;  /* 0x0000000103338824 */ /* 0x140fe200028e06e7 */
[----:B------:R-:W-:Y:S01]  /*112e0*/  @!P2 IADD3 R14, P4, R200, R14, RZ ;  /* 0x0000000ec80ea210 */ /* 0x000fe20007f9e0ff */
[--C-:B------:R-:W-:Y:S02]  /*112f0*/  @!P2 IMAD.X R41, R3, 0x1, R230.reuse, P3 ;  /* 0x000000010329a824 */ /* 0x100fe400018e06e6 */
[C---:B------:R-:W-:Y:S01]  /*11300*/  @!P0 IMAD.X R5, R7.reuse, 0x1, R231, P1 ;  /* 0x0000000107058824 */ /* 0x040fe200008e06e7 */
[----:B------:R1:W5:Y:S01]  /*11310*/  @!P0 LD.E.64 R12, desc[UR60][R50.64] ;  /* 0x0000003c320c8980 */ /* 0x000362000c101b00 */
[----:B------:R-:W-:-:S03]  /*11320*/  @!P2 IMAD.X R15, R7, 0x1, R230, P4 ;  /* 0x00000001070fa824 */ /* 0x000fc600020e06e6 */
[----:B------:R1:W5:Y:S04]  /*11330*/  @!P0 LD.E.64 R20, desc[UR60][R4.64] ;  /* 0x0000003c04148980 */ /* 0x000368000c101b00 */
[----:B------:R1:W5:Y:S04]  /*11340*/  @!P2 LD.E.64 R10, desc[UR60][R40.64] ;  /* 0x0000003c280aa980 */ /* 0x000368000c101b00 */
[----:B------:R1:W5:Y:S02]  /*11350*/  @!P2 LD.E.64 R8, desc[UR60][R14.64] ;  /* 0x0000003c0e08a980 */ /* 0x000364000c101b00 */
.L_x_1568:
[----:B------:R-:W-:Y:S05]  /*11360*/  BSYNC B1 ;  /* 0x0000000000017941 */ /* 0x000fea0003800000 */
.L_x_1567:
[----:B------:R-:W-:Y:S01]  /*11370*/  ULEA.HI UR4, UR43, UR43, URZ, 0x1 ;  /* 0x0000002b2b047291 */ /* 0x000fe2000f8f083f */
[----:B------:R-:W-:Y:S01]  /*11380*/  VIADDMNMX R0, R0, -R201, 0x80, PT ;  /* 0x0000008000007446 */ /* 0x000fe200038009c9 */
[----:B------:R-:W-:Y:S02]  /*11390*/  BSSY B1, `(.L_x_1569) ;  /* 0x0000008000017945 */ /* 0x000fe40003800000 */
[----:B------:R-:W-:Y:S01]  /*113a0*/  ULOP3.LUT UR4, UR4, 0xfffffffe, URZ, 0xc0, !UPT ;  /* 0xfffffffe04047892 */ /* 0x000fe2000f8ec03f */
[----:B------:R-:W-:-:S03]  /*113b0*/  ISETP.GE.AND P1, PT, R191, R0, PT ;  /* 0x00000000bf00720c */ /* 0x000fc60003f26270 */
[----:B------:R-:W-:-:S06]  /*113c0*/  UIADD3 UR4, UR43, -UR4, URZ ;  /* 0x800000042b047290 */ /* 0x000fcc000fffe03f */
[----:B-1----:R-:W-:-:S05]  /*113d0*/  IMAD.U32 R3, RZ, RZ, UR4 ;  /* 0x00000004ff037e24 */ /* 0x002fca000f8e00ff */
[----:B------:R-:W-:-:S04]  /*113e0*/  SHF.L.U32 R3, R3, 0x1f, RZ ;  /* 0x0000001f03037819 */ /* 0x000fc800000006ff */
[----:B------:R-:W0:Y:S02]  /*113f0*/  SYNCS.PHASECHK.TRANS64.TRYWAIT P0, [R16+URZ+0x29800], R3 ;  /* 0x02980003100075a7 */ /* 0x000e24000800017f */
[----:B0-----:R-:W-:Y:S05]  /*11400*/  @!P0 BRA `(.L_x_1570) ;  /* 0x0000022800988947 */ /* 0x001fea0003800000 */
.L_x_1856:
[----:B------:R-:W-:Y:S05]  /*11410*/  BSYNC B1 ;  /* 0x0000000000017941 */ /* 0x000fea0003800000 */
.L_x_1569:
[----:B------:R-:W-:Y:S05]  /*11420*/  @P1 BRA `(.L_x_1571) ;  /* 0x0000006400181947 */ /* 0x000fea0003800000 */
[----:B0-----:R-:W0:Y:S01]  /*11430*/  LDC R3, c[0x0][0x3f4] ;  /* 0x0000fd00ff037b82 */ /* 0x001e220000000800 */
[----:B------:R-:W-:Y:S01]  /*11440*/  BSSY B1, `(.L_x_1572) ;  /* 0x000007f000017945 */ /* 0x000fe20003800000 */
[----:B------:R-:W-:Y:S01]  /*11450*/  IMAD.IADD R0, R16, 0x1, R214 ;  /* 0x0000000110007824 */ /* 0x000fe200078e02d6 */
[-C--:B0-----:R-:W-:Y:S02]  /*11460*/  ISETP.GE.AND P0, PT, R188, R3.reuse, PT ;  /* 0x00000003bc00720c */ /* 0x081fe40003f06270 */
[-C--:B------:R-:W-:Y:S02]  /*11470*/  ISETP.GE.AND P1, PT, R197, R3.reuse, PT ;  /* 0x00000003c500720c */ /* 0x080fe40003f26270 */
[-C--:B------:R-:W-:Y:S02]  /*11480*/  ISETP.GE.AND P2, PT, R196, R3.reuse, PT ;  /* 0x00000003c400720c */ /* 0x080fe40003f46270 */
[-C--:B------:R-:W-:Y:S02]  /*11490*/  ISETP.GE.AND P3, PT, R199, R3.reuse, PT ;  /* 0x00000003c700720c */ /* 0x080fe40003f66270 */
[----:B------:R-:W-:-:S02]  /*114a0*/  ISETP.GE.AND P4, PT, R198, R3, PT ;  /* 0x00000003c600720c */ /* 0x000fc40003f86270 */
[----:B------:R-:W-:-:S03]  /*114b0*/  ISETP.GE.AND P5, PT, R200, R3, PT ;  /* 0x00000003c800720c */ /* 0x000fc60003fa6270 */
[----:B------:R-:W-:Y:S10]  /*114c0*/  @P0 BRA `(.L_x_1573) ;  /* 0x0000000400d80947 */ /* 0x000ff40003800000 */
[----:B--23--:R-:W0:Y:S01]  /*114d0*/  LDS.128 R4, [R0+0x14400] ;  /* 0x0144000000047984 */ /* 0x00ce220000000c00 */
[----:B----45:R-:W-:Y:S02]  /*114e0*/  SHF.R.U32.HI R14, RZ, 0x8, R38 ;  /* 0x00000008ff0e7819 */ /* 0x030fe40000011626 */
        /* <DEDUP_REMOVED lines=116> */
.L_x_1573:
[----:B------:R-:W-:Y:S05]  /*11c30*/  BSYNC B1 ;  /* 0x0000000000017941 */ /* 0x000fea0003800000 */
.L_x_1572:
[----:B------:R-:W-:Y:S04]  /*11c40*/  BSSY B1, `(.L_x_1574) ;  /* 0x000007c000017945 */ /* 0x000fe80003800000 */
[----:B------:R-:W-:Y:S05]  /*11c50*/  @P1 BRA `(.L_x_1575) ;  /* 0x0000000400e81947 */ /* 0x000fea0003800000 */
[----:B0-23--:R-:W0:Y:S01]  /*11c60*/  LDS.128 R4, [R223] ;  /* 0x00000000df047984 */ /* 0x00de220000000c00 */
        /* <DEDUP_REMOVED lines=13> */
[----:B----4-:R-:W-:Y:S02]  /*11d40*/  LOP3.LUT R14, R32, 0xff, RZ, 0xc0, !PT ;  /* 0x000000ff200e7812 */ /* 0x010fe400078ec0ff */
        /* <DEDUP_REMOVED lines=107> */
.L_x_1575:
[----:B------:R-:W-:Y:S05]  /*12400*/  BSYNC B1 ;  /* 0x0000000000017941 */ /* 0x000fea0003800000 */
.L_x_1574:
[----:B------:R-:W-:Y:S04]  /*12410*/  BSSY B1, `(.L_x_1576) ;  /* 0x0000078000017945 */ /* 0x000fe80003800000 */
[----:B------:R-:W-:Y:S05]  /*12420*/  @P2 BRA `(.L_x_1577) ;  /* 0x0000000400d82947 */ /* 0x000fea0003800000 */
[----:B0123--:R-:W0:Y:S01]  /*12430*/  LDS.128 R4, [R0+0x16400] ;  /* 0x0164000000047984 */ /* 0x00fe220000000c00 */
        /* <DEDUP_REMOVED lines=117> */
.L_x_1577:
[----:B------:R-:W-:Y:S05]  /*12b90*/  BSYNC B1 ;  /* 0x0000000000017941 */ /* 0x000fea0003800000 */
.L_x_1576:
[----:B------:R-:W-:Y:S04]  /*12ba0*/  BSSY B1, `(.L_x_1578) ;  /* 0x000007c000017945 */ /* 0x000fe80003800000 */
[----:B------:R-:W-:Y:S05]  /*12bb0*/  @P3 BRA `(.L_x_1579) ;  /* 0x0000000400e83947 */ /* 0x000fea0003800000 */
[----:B0123--:R-:W0:Y:S01]  /*12bc0*/  LDS.128 R4, [R223+0x2000] ;  /* 0x00200000df047984 */ /* 0x00fe220000000c00 */
        /* <DEDUP_REMOVED lines=121> */
.L_x_1579:
[----:B------:R-:W-:Y:S05]  /*13360*/  BSYNC B1 ;  /* 0x0000000000017941 */ /* 0x000fea0003800000 */
.L_x_1578:
        /* <DEDUP_REMOVED lines=28> */
[----:B------:R-:W-:-:S02]  /*13530*/  LOP3.LUT R15, R3, 0xff0000, R12, 0xf8, !PT ;  /* 0x00ff0000030f7812 */ /* 0x000fc400078ef80c */
        /* <DEDUP_REMOVED lines=91> */
.L_x_1581:
[----:B------:R-:W-:Y:S05]  /*13af0*/  BSYNC B1 ;  /* 0x0000000000017941 */ /* 0x000fea0003800000 */
.L_x_1580:
[----:B------:R-:W-:Y:S05]  /*13b00*/  @P5 BRA `(.L_x_1571) ;  /* 0x0000003c00605947 */ /* 0x000fea0003800000 */
[----:B0123--:R-:W0:Y:S01]  /*13b10*/  LDS.128 R4, [R223+0x4000] ;  /* 0x00400000df047984 */ /* 0x00fe220000000c00 */
[----:B-----5:R-:W-:Y:S02]  /*13b20*/  SHF.R.U32.HI R12, RZ, 0x8, R11 ;  /* 0x00000008ff0c7819 */ /* 0x020fe4000001160b */
[----:B------:R-:W-:Y:S02]  /*13b30*/  SHF.R.U32.HI R20, RZ, 0x8, R9 ;  /* 0x00000008ff147819 */ /* 0x000fe40000011609 */
[----:B------:R-:W-:Y:S02]  /*13b40*/  LOP3.LUT R13, R11, 0xff, RZ, 0xc0, !PT ;  /* 0x000000ff0b0d7812 */ /* 0x000fe400078ec0ff */
[----:B------:R-:W-:Y:S02]  /*13b50*/  LOP3.LUT R21, R9, 0xff, RZ, 0xc0, !PT ;  /* 0x000000ff09157812 */ /* 0x000fe400078ec0ff */
[----:B------:R-:W-:Y:S02]  /*13b60*/  LOP3.LUT R12, R12, 0xff, RZ, 0xc0, !PT ;  /* 0x000000ff0c0c7812 */ /* 0x000fe400078ec0ff */
[----:B------:R-:W-:-:S02]  /*13b70*/  LOP3.LUT R20, R20, 0xff, RZ, 0xc0, !PT ;  /* 0x000000ff14147812 */ /* 0x000fc400078ec0ff */
[----:B------:R-:W-:Y:S02]  /*13b80*/  SHF.R.U32.HI R0, RZ, 0x8, R10 ;  /* 0x00000008ff007819 */ /* 0x000fe4000001160a */
[----:B----4-:R-:W-:Y:S02]  /*13b90*/  SHF.R.U32.HI R14, RZ, 0x8, R8 ;  /* 0x00000008ff0e7819 */ /* 0x010fe40000011608 */
        /* <DEDUP_REMOVED lines=114> */
.L_x_1565:
[----:B------:R-:W0:Y:S01]  /*142c0*/  LDC R25, c[0x0][0x448] ;  /* 0x00011200ff197b82 */ /* 0x000e220000000800 */
[----:B------:R-:W-:Y:S01]  /*142d0*/  IMAD.MOV.U32 R9, RZ, RZ, R10 ;  /* 0x000000ffff097224 */ /* 0x000fe200078e000a */
[----:B------:R-:W-:Y:S01]  /*142e0*/  ULDC.64 UR4, c[0x0][0x3f8] ;  /* 0x0000fe0000047ab9 */ /* 0x000fe20000000a00 */
[----:B------:R-:W-:Y:S01]  /*142f0*/  IMAD.MOV.U32 R4, RZ, RZ, R24 ;  /* 0x000000ffff047224 */ /* 0x000fe200078e0018 */
[----:B------:R-:W-:Y:S01]  /*14300*/  ULDC.64 UR6, c[0x0][0x408] ;  /* 0x0001020000067ab9 */ /* 0x000fe20000000a00 */
[----:B------:R-:W-:Y:S01]  /*14310*/  IMAD.MOV.U32 R5, RZ, RZ, R27 ;  /* 0x000000ffff057224 */ /* 0x000fe200078e001b */
[----:B------:R-:W-:Y:S01]  /*14320*/  ULDC.64 UR8, c[0x0][0x400] ;  /* 0x0001000000087ab9 */ /* 0x000fe20000000a00 */
[----:B------:R-:W-:Y:S02]  /*14330*/  IMAD.MOV.U32 R6, RZ, RZ, R144 ;  /* 0x000000ffff067224 */ /* 0x000fe400078e0090 */
[----:B------:R-:W-:Y:S01]  /*14340*/  IMAD.MOV.U32 R7, RZ, RZ, R29 ;  /* 0x000000ffff077224 */ /* 0x000fe200078e001d */
[----:B0-----:R-:W-:-:S13]  /*14350*/  ISETP.NE.AND P0, PT, R25, 0x1, PT ;  /* 0x000000011900780c */ /* 0x001fda0003f05270 */
[----:B------:R-:W0:Y:S08]  /*14360*/  @P0 LDC R3, c[0x0][0x44c] ;  /* 0x00011300ff030b82 */ /* 0x000e300000000800 */
[----:B------:R-:W1:Y:S01]  /*14370*/  @P0 LDC R0, c[0x0][0x450] ;  /* 0x00011400ff000b82 */ /* 0x000e620000000800 */
[----:B0-----:R-:W-:-:S05]  /*14380*/  @P0 IMAD.HI.U32 R3, R10, R3, RZ ;  /* 0x000000030a030227 */ /* 0x001fca00078e00ff */
[----:B-1----:R-:W-:-:S04]  /*14390*/  @P0 SHF.R.U32.HI R9, RZ, R0, R3 ;  /* 0x00000000ff090219 */ /* 0x002fc80000011603 */
[----:B------:R-:W-:Y:S01]  /*143a0*/  SHF.R.S32.HI R0, RZ, 0x1f, R9 ;  /* 0x0000001fff007819 */ /* 0x000fe20000011409 */
[----:B------:R-:W-:-:S04]  /*143b0*/  IMAD.WIDE.U32 R4, R9, UR4, R4 ;  /* 0x0000000409047c25 */ /* 0x000fc8000f8e0004 */
[----:B------:R-:W-:Y:S02]  /*143c0*/  IMAD R8, R0, UR4, RZ ;  /* 0x0000000400087c24 */ /* 0x000fe4000f8e02ff */
[----:B------:R-:W-:-:S04]  /*143d0*/  IMAD.WIDE.U32 R6, R9, UR6, R6 ;  /* 0x0000000609067c25 */ /* 0x000fc8000f8e0006 */
[----:B------:R-:W-:Y:S01]  /*143e0*/  IMAD R0, R0, UR6, RZ ;  /* 0x0000000600007c24 */ /* 0x000fe2000f8e02ff */
[----:B------:R-:W-:Y:S01]  /*143f0*/  IADD3 R21, P1, R6, UR8, RZ ;  /* 0x0000000806157c10 */ /* 0x000fe2000ff3e0ff */
[C---:B------:R-:W-:Y:S01]  /*14400*/  IMAD R13, R9.reuse, UR5, R8 ;  /* 0x00000005090d7c24 */ /* 0x040fe2000f8e0208 */
[----:B------:R-:W-:Y:S01]  /*14410*/  ULDC.64 UR4, c[0x0][0x3e8] ;  /* 0x0000fa0000047ab9 */ /* 0x000fe20000000a00 */
[----:B------:R-:W-:Y:S01]  /*14420*/  IMAD R9, R9, UR7, R0 ;  /* 0x0000000709097c24 */ /* 0x000fe2000f8e0200 */
[----:B------:R-:W-:Y:S01]  /*14430*/  IADD3 R3, P0, R4, UR4, RZ ;  /* 0x0000000404037c10 */ /* 0x000fe2000ff1e0ff */
[----:B------:R-:W-:-:S03]  /*14440*/  UMOV UR4, 0xffffffff ;  /* 0xffffffff00047882 */ /* 0x000fc60000000000 */
[----:B------:R-:W-:Y:S02]  /*14450*/  IADD3.X R13, R5, UR5, R13, P0, !PT ;  /* 0x00000005050d7c10 */ /* 0x000fe400087fe40d */
[----:B------:R-:W-:Y:S01]  /*14460*/  IADD3.X R20, R7, UR9, R9, P1, !PT ;  /* 0x0000000907147c10 */ /* 0x000fe20008ffe409 */
[----:B------:R-:W-:Y:S06]  /*14470*/  BRA.DIV UR4, `(.L_x_1582) ;  /* 0x000001fa04907947 */ /* 0x000fec000b800000 */
[----:B------:R0:W1:Y:S04]  /*14480*/  SHFL.IDX PT, R0, R13, RZ, 0x1e1f ;  /* 0x001e1fff0d007589 */ /* 0x00006800000e0000 */
[----:B------:R-:W2:Y:S04]  /*14490*/  SHFL.IDX PT, R3, R3, RZ, 0x1e1f ;  /* 0x001e1fff03037589 */ /* 0x000ea800000e0000 */
[----:B------:R-:W3:Y:S04]  /*144a0*/  SHFL.IDX PT, R20, R20, RZ, 0x1e1f ;  /* 0x001e1fff14147589 */ /* 0x000ee800000e0000 */
[----:B0-----:R-:W4:Y:S02]  /*144b0*/  SHFL.IDX PT, R21, R21, RZ, 0x1e1f ;  /* 0x001e1fff15157589 */ /* 0x001f2400000e0000 */
.L_x_1862:
[----:B------:R-:W-:Y:S01]  /*144c0*/  IMAD R45, R192, R25, RZ ;  /* 0x00000019c02d7224 */ /* 0x000fe200078e02ff */
        /* <DEDUP_REMOVED lines=27> */
[----:B--2---:R-:W-:Y:S01]  /*14680*/  @!P2 IADD3 R36, P3, R22, R3, RZ ;  /* 0x000000031624a210 */ /* 0x004fe20007f7e0ff */
[----:B------:R-:W-:Y:S01]  /*14690*/  @!P1 IMAD.SHL.U32 R42, R226, 0x10, RZ ;  /* 0x00000010e22a9824 */ /* 0x000fe200078e00ff */
[----:B----4-:R-:W-:Y:S01]  /*146a0*/  @!P2 IADD3 R38, P4, R22, R21, RZ ;  /* 0x000000151626a210 */ /* 0x010fe20007f9e0ff */
[----:B------:R-:W-:-:S02]  /*146b0*/  @!P0 IMAD.SHL.U32 R48, R228, 0x10, RZ ;  /* 0x00000010e4308824 */ /* 0x000fc400078e00ff */
[--C-:B-1----:R-:W-:Y:S01]  /*146c0*/  @!P2 IMAD.X R37, R0, 0x1, R5.reuse, P3 ;  /* 0x000000010025a824 */ /* 0x102fe200018e0605 */
[-C--:B------:R-:W-:Y:S01]  /*146d0*/  @!P1 IADD3 R40, P5, R3, R42.reuse, RZ ;  /* 0x0000002a03289210 */ /* 0x080fe20007fbe0ff */
[----:B---3--:R-:W-:Y:S01]  /*146e0*/  @!P2 IMAD.X R39, R20, 0x1, R5, P4 ;  /* 0x000000011427a824 */ /* 0x008fe200020e0605 */
[----:B------:R-:W-:Y:S02]  /*146f0*/  @!P1 SHF.R.S32.HI R5, RZ, 0x1f, R42 ;  /* 0x0000001fff059819 */ /* 0x000fe4000001142a */
[----:B------:R-:W-:Y:S02]  /*14700*/  @!P1 IADD3 R42, P4, R21, R42, RZ ;  /* 0x0000002a152a9210 */ /* 0x000fe40007f9e0ff */
[----:B------:R-:W-:Y:S02]  /*14710*/  CS2R R8, SRZ ;  /* 0x0000000000087805 */ /* 0x000fe4000001ff00 */
[-C--:B------:R-:W-:Y:S01]  /*14720*/  @!P0 IADD3 R46, P3, R3, R48.reuse, RZ ;  /* 0x00000030032e8210 */ /* 0x080fe20007f7e0ff */
[--C-:B------:R-:W-:Y:S01]  /*14730*/  @!P1 IMAD.X R41, R0, 0x1, R5.reuse, P5 ;  /* 0x0000000100299824 */ /* 0x100fe200028e0605 */
[----:B------:R-:W-:Y:S01]  /*14740*/  @!P0 SHF.R.S32.HI R3, RZ, 0x1f, R48 ;  /* 0x0000001fff038819 */ /* 0x000fe20000011430 */
[----:B------:R-:W-:Y:S01]  /*14750*/  @!P1 IMAD.X R43, R20, 0x1, R5, P4 ;  /* 0x00000001142b9824 */ /* 0x000fe200020e0605 */
[----:B------:R-:W-:-:S02]  /*14760*/  @!P0 IADD3 R48, P5, R21, R48, RZ ;  /* 0x0000003015308210 */ /* 0x000fc40007fbe0ff */
[----:B------:R-:W-:Y:S02]  /*14770*/  CS2R R4, SRZ ;  /* 0x0000000000047805 */ /* 0x000fe4000001ff00 */
[----:B------:R-:W-:Y:S02]  /*14780*/  CS2R R10, SRZ ;  /* 0x00000000000a7805 */ /* 0x000fe4000001ff00 */
[----:B------:R-:W-:Y:S02]  /*14790*/  CS2R R32, SRZ ;  /* 0x0000000000207805 */ /* 0x000fe4000001ff00 */
[----:B------:R-:W-:Y:S02]  /*147a0*/  CS2R R34, SRZ ;  /* 0x0000000000227805 */ /* 0x000fe4000001ff00 */
        /* <DEDUP_REMOVED lines=10> */
.L_x_1584:
[----:B------:R-:W-:Y:S05]  /*14850*/  BSYNC B1 ;  /* 0x0000000000017941 */ /* 0x000fea0003800000 */
.L_x_1583:
[----:B------:R-:W-:Y:S01]  /*14860*/  ULEA.HI UR4, UR43, UR43, URZ, 0x1 ;  /* 0x0000002b2b047291 */ /* 0x000fe2000f8f083f */
[----:B-1----:R-:W-:Y:S01]  /*14870*/  VIADDMNMX R0, R45, -R201, 0x80, PT ;  /* 0x000000802d007446 */ /* 0x002fe200038009c9 */
[----:B------:R-:W-:Y:S02]  /*14880*/  BSSY B1, `(.L_x_1585) ;  /* 0x0000008000017945 */ /* 0x000fe40003800000 */
[----:B------:R-:W-:Y:S01]  /*14890*/  ULOP3.LUT UR4, UR4, 0xfffffffe, URZ, 0xc0, !UPT ;  /* 0xfffffffe04047892 */ /* 0x000fe2000f8ec03f */
[----:B------:R-:W-:-:S03]  /*148a0*/  ISETP.GE.AND P1, PT, R191, R0, PT ;  /* 0x00000000bf00720c */ /* 0x000fc60003f26270 */
[----:B------:R-:W-:-:S06]  /*148b0*/  UIADD3 UR4, UR43, -UR4, URZ ;  /* 0x800000042b047290 */ /* 0x000fcc000fffe03f */
[----:B--2---:R-:W-:-:S05]  /*148c0*/  IMAD.U32 R3, RZ, RZ, UR4 ;  /* 0x00000004ff037e24 */ /* 0x004fca000f8e00ff */
[----:B------:R-:W-:-:S04]  /*148d0*/  SHF.L.U32 R3, R3, 0x1f, RZ ;  /* 0x0000001f03037819 */ /* 0x000fc800000006ff */
[----:B------:R-:W1:Y:S02]  /*148e0*/  SYNCS.PHASECHK.TRANS64.TRYWAIT P0, [R16+URZ+0x29800], R3 ;  /* 0x02980003100075a7 */ /* 0x000e64000800017f */
[----:B-1----:R-:W-:Y:S05]  /*148f0*/  @!P0 BRA `(.L_x_1586) ;  /* 0x000001f400e08947 */ /* 0x002fea0003800000 */
.L_x_1863:
[----:B------:R-:W-:Y:S05]  /*14900*/  BSYNC B1 ;  /* 0x0000000000017941 */ /* 0x000fea0003800000 */
.L_x_1585:
[----:B------:R-:W-:Y:S05]  /*14910*/  @P1 BRA `(.L_x_1571) ;  /* 0x0000002c00dc1947 */ /* 0x000fea0003800000 */
[----:B-1----:R-:W1:Y:S01]  /*14920*/  LDC R3, c[0x0][0x3f4] ;  /* 0x0000fd00ff037b82 */ /* 0x002e620000000800 */
[C---:B------:R-:W-:Y:S01]  /*14930*/  VIADD R0, R22.reuse, 0x20 ;  /* 0x0000002016007836 */ /* 0x040fe20000000000 */
[----:B------:R-:W-:Y:S01]  /*14940*/  BSSY B1, `(.L_x_1587) ;  /* 0x00000fc000017945 */ /* 0x000fe20003800000 */
[C---:B---3--:R-:W-:Y:S01]  /*14950*/  VIADD R20, R22.reuse, 0x40 ;  /* 0x0000004016147836 */ /* 0x048fe20000000000 */
[-C--:B-1----:R-:W-:Y:S02]  /*14960*/  ISETP.GE.AND P0, PT, R22, R3.reuse, PT ;  /* 0x000000031600720c */ /* 0x082fe40003f06270 */
[-C--:B------:R-:W-:Y:S02]  /*14970*/  ISETP.GE.AND P1, PT, R0, R3.reuse, PT ;  /* 0x000000030000720c */ /* 0x080fe40003f26270 */
[----:B------:R-:W-:-:S09]  /*14980*/  ISETP.GE.AND P2, PT, R20, R3, PT ;  /* 0x000000031400720c */ /* 0x000fd20003f46270 */
[----:B------:R-:W-:Y:S05]  /*14990*/  @P0 BRA `(.L_x_1588) ;  /* 0x0000000c00d80947 */ /* 0x000fea0003800000 */
[----:B-----5:R-:W-:Y:S02]  /*149a0*/  SHF.R.U32.HI R0, RZ, 0x8, R24 ;  /* 0x00000008ff007819 */ /* 0x020fe40000011618 */
[----:B------:R-:W-:Y:S02]  /*149b0*/  LOP3.LUT R20, R24, 0xff, RZ, 0xc0, !PT ;  /* 0x000000ff18147812 */ /* 0x000fe400078ec0ff */
[----:B----4-:R-:W-:Y:S02]  /*149c0*/  LOP3.LUT R21, R0, 0xff, RZ, 0xc0, !PT ;  /* 0x000000ff00157812 */ /* 0x010fe400078ec0ff */
[----:B------:R-:W-:Y:S02]  /*149d0*/  LEA.HI R0, R3, R227, RZ, 0x1c ;  /* 0x000000e303007211 */ /* 0x000fe400078fe0ff */
[----:B------:R-:W-:Y:S02]  /*149e0*/  PRMT R45, R21, 0x7604, R20 ;  /* 0x00007604152d7816 */ /* 0x000fe40000000014 */
[----:B------:R-:W-:-:S02]  /*149f0*/  SHF.R.S32.HI R21, RZ, 0x1f, R0 ;  /* 0x0000001fff157819 */ /* 0x000fc40000011400 */
[----:B0-----:R-:W-:Y:S02]  /*14a00*/  SHF.R.U32.HI R37, RZ, 0x8, R25 ;  /* 0x00000008ff257819 */ /* 0x001fe40000011619 */
[----:B------:R-:W-:Y:S01]  /*14a10*/  LEA.HI R20, R21, R0, RZ, 0x2 ;  /* 0x0000000015147211 */ /* 0x000fe200078f10ff */
[----:B------:R-:W-:Y:S01]  /*14a20*/  IMAD.SHL.U32 R21, R0, 0x10, RZ ;  /* 0x0000001000157824 */ /* 0x000fe200078e00ff */
[----:B------:R-:W-:Y:S02]  /*14a30*/  SHF.R.U32.HI R39, RZ, 0x8, R26 ;  /* 0x00000008ff277819 */ /* 0x000fe4000001161a */
[----:B------:R-:W-:Y:S01]  /*14a40*/  LOP3.LUT R36, R25, 0xff, RZ, 0xc0, !PT ;  /* 0x000000ff19247812 */ /* 0x000fe200078ec0ff */
[----:B------:R-:W-:Y:S01]  /*14a50*/  IMAD.SHL.U32 R20, R20, 0x800, RZ ;  /* 0x0000080014147824 */ /* 0x000fe200078e00ff */
[----:B------:R-:W-:Y:S02]  /*14a60*/  LOP3.LUT R0, R202, 0x30, R21, 0xf8, !PT ;  /* 0x00000030ca007812 */ /* 0x000fe400078ef815 */
[----:B------:R-:W-:-:S02]  /*14a70*/  LOP3.LUT R38, R26, 0xff, RZ, 0xc0, !PT ;  /* 0x000000ff1a267812 */ /* 0x000fc400078ec0ff */
[----:B------:R-:W-:Y:S02]  /*14a80*/  LOP3.LUT R0, R0, R203, RZ, 0x3c, !PT ;  /* 0x000000cb00007212 */ /* 0x000fe400078e3cff */
[----:B------:R-:W-:Y:S02]  /*14a90*/  LOP3.LUT R21, R20, 0xffffe000, RZ, 0xc0, !PT ;  /* 0xffffe00014157812 */ /* 0x000fe400078ec0ff */
[----:B------:R-:W-:Y:S02]  /*14aa0*/  LOP3.LUT R37, R37, 0xff, RZ, 0xc0, !PT ;  /* 0x000000ff25257812 */ /* 0x000fe400078ec0ff */
[----:B------:R-:W-:Y:S02]  /*14ab0*/  LOP3.LUT R39, R39, 0xff, RZ, 0xc0, !PT ;  /* 0x000000ff27277812 */ /* 0x000fe400078ec0ff */
[----:B------:R-:W-:Y:S02]  /*14ac0*/  IADD3 R21, R0, R208, R21 ;  /* 0x000000d000157210 */ /* 0x000fe40007ffe015 */
[----:B------:R-:W-:-:S02]  /*14ad0*/  PRMT R46, R37, 0x7604, R36 ;  /* 0x00007604252e7816 */ /* 0x000fc40000000024 */
[----:B------:R-:W-:Y:S01]  /*14ae0*/  PRMT R47, R39, 0x7604, R38 ;  /* 0x00007604272f7816 */ /* 0x000fe20000000026 */
[----:B------:R-:W-:Y:S01]  /*14af0*/  IMAD.IADD R0, R16, 0x1, R21 ;  /* 0x0000000110007824 */ /* 0x000fe200078e0215 */
[----:B------:R-:W-:Y:S02]  /*14b00*/  SHF.R.U32.HI R37, RZ, 0x8, R27 ;  /* 0x00000008ff257819 */ /* 0x000fe4000001161b */
[----:B------:R-:W-:Y:S02]  /*14b10*/  SHF.R.U32.HI R39, RZ, 0x8, R4 ;  /* 0x00000008ff277819 */ /* 0x000fe40000011604 */
[----:B------:R-:W-:Y:S02]  /*14b20*/  SHF.R.U32.HI R40, RZ, 0x8, R5 ;  /* 0x00000008ff287819 */ /* 0x000fe40000011605 */
[----:B------:R-:W-:Y:S02]  /*14b30*/  LOP3.LUT R36, R27, 0xff, RZ, 0xc0, !PT ;  /* 0x000000ff1b247812 */ /* 0x000fe400078ec0ff */
[----:B------:R-:W-:-:S02]  /*14b40*/  LOP3.LUT R38, R4, 0xff, RZ, 0xc0, !PT ;  /* 0x000000ff04267812 */ /* 0x000fc400078ec0ff */
[----:B------:R-:W-:Y:S02]  /*14b50*/  LOP3.LUT R37, R37, 0xff, RZ, 0xc0, !PT ;  /* 0x000000ff25257812 */ /* 0x000fe400078ec0ff */
[----:B------:R-:W-:Y:S02]  /*14b60*/  LOP3.LUT R39, R39, 0xff, RZ, 0xc0, !PT ;  /* 0x000000ff27277812 */ /* 0x000fe400078ec0ff */
[----:B------:R-:W-:Y:S02]  /*14b70*/  LOP3.LUT R21, R40, 0xff, RZ, 0xc0, !PT ;  /* 0x000000ff28157812 */ /* 0x000fe400078ec0ff */
[----:B------:R-:W0:Y:S01]  /*14b80*/  LDS.128 R40, [R0+0x14400] ;  /* 0x0144000000287984 */ /* 0x000e220000000c00 */
[----:B------:R-:W-:Y:S02]  /*14b90*/  PRMT R20, R37, 0x7604, R36 ;  /* 0x0000760425147816 */ /* 0x000fe40000000024 */
[----:B------:R-:W-:Y:S02]  /*14ba0*/  PRMT R53, R39, 0x7604, R38 ;  /* 0x0000760427357816 */ /* 0x000fe40000000026 */
[----:B------:R-:W1:Y:S01]  /*14bb0*/  LDS.128 R36, [R237+0x14400] ;  /* 0x01440000ed247984 */ /* 0x000e620000000c00 */
[----:B------:R-:W-:-:S02]  /*14bc0*/  SHF.R.U32.HI R50, RZ, 0x8, R6 ;  /* 0x00000008ff327819 */ /* 0x000fc40000011606 */
[----:B------:R-:W-:Y:S02]  /*14bd0*/  LOP3.LUT R48, R5, 0xff, RZ, 0xc0, !PT ;  /* 0x000000ff05307812 */ /* 0x000fe400078ec0ff */
[----:B------:R-:W-:Y:S02]  /*14be0*/  LOP3.LUT R49, R6, 0xff, RZ, 0xc0, !PT ;  /* 0x000000ff06317812 */ /* 0x000fe400078ec0ff */
[----:B------:R-:W-:Y:S02]  /*14bf0*/  LOP3.LUT R50, R50, 0xff, RZ, 0xc0, !PT ;  /* 0x000000ff32327812 */ /* 0x000fe400078ec0ff */
[----:B------:R-:W-:Y:S02]  /*14c00*/  PRMT R48, R21, 0x7604, R48 ;  /* 0x0000760415307816 */ /* 0x000fe40000000030 */
[----:B------:R-:W-:Y:S02]  /*14c10*/  SHF.R.U32.HI R55, RZ, 0x10, R5 ;  /* 0x00000010ff377819 */ /* 0x000fe40000011605 */
[----:B------:R-:W-:-:S02]  /*14c20*/  SHF.R.U32.HI R21, RZ, 0x10, R25 ;  /* 0x00000010ff157819 */ /* 0x000fc40000011619 */
[----:B------:R-:W-:Y:S01]  /*14c30*/  PRMT R57, R50, 0x7604, R49 ;  /* 0x0000760432397816 */ /* 0x000fe20000000031 */
[----:B------:R-:W-:Y:S01]  /*14c40*/  IMAD.U32 R55, R55, 0x10000, RZ ;  /* 0x0001000037377824 */ /* 0x000fe200078e00ff */
[----:B------:R-:W-:Y:S01]  /*14c50*/  SHF.R.U32.HI R49, RZ, 0x10, R27 ;  /* 0x00000010ff317819 */ /* 0x000fe2000001161b */
[----:B------:R-:W-:Y:S01]  /*14c60*/  IMAD.U32 R21, R21, 0x10000, RZ ;  /* 0x0001000015157824 */ /* 0x000fe200078e00ff */
[----:B------:R-:W-:Y:S02]  /*14c70*/  SHF.R.U32.HI R52, RZ, 0x8, R7 ;  /* 0x00000008ff347819 */ /* 0x000fe40000011607 */
[----:B------:R-:W-:Y:S01]  /*14c80*/  LOP3.LUT R51, R7, 0xff, RZ, 0xc0, !PT ;  /* 0x000000ff07337812 */ /* 0x000fe200078ec0ff */
[----:B------:R-:W-:Y:S01]  /*14c90*/  IMAD.U32 R49, R49, 0x10000, RZ ;  /* 0x0001000031317824 */ /* 0x000fe200078e00ff */
[----:B------:R-:W-:Y:S02]  /*14ca0*/  LOP3.LUT R52, R52, 0xff, RZ, 0xc0, !PT ;  /* 0x000000ff34347812 */ /* 0x000fe400078ec0ff */
[----:B------:R-:W-:-:S02]  /*14cb0*/  LOP3.LUT R55, R48, 0xff0000, R55, 0xf8, !PT ;  /* 0x00ff000030377812 */ /* 0x000fc400078ef837 */
[----:B------:R-:W-:Y:S02]  /*14cc0*/  LOP3.LUT R21, R46, 0xff0000, R21, 0xf8, !PT ;  /* 0x00ff00002e157812 */ /* 0x000fe400078ef815 */
[----:B------:R-:W-:Y:S02]  /*14cd0*/  PRMT R52, R52, 0x7604, R51 ;  /* 0x0000760434347816 */ /* 0x000fe40000000033 */
[----:B------:R-:W-:Y:S02]  /*14ce0*/  SHF.R.U32.HI R59, RZ, 0x10, R7 ;  /* 0x00000010ff3b7819 */ /* 0x000fe40000011607 */
[----:B------:R-:W-:Y:S02]  /*14cf0*/  LOP3.LUT R51, R20, 0xff0000, R49, 0xf8, !PT ;  /* 0x00ff000014337812 */ /* 0x000fe400078ef831 */
[----:B------:R-:W-:Y:S01]  /*14d00*/  LOP3.LUT R47, R47, 0xff0000, R26, 0xf8, !PT ;  /* 0x00ff00002f2f7812 */ /* 0x000fe200078ef81a */
[----:B------:R-:W-:Y:S01]  /*14d10*/  IMAD.U32 R59, R59, 0x10000, RZ ;  /* 0x000100003b3b7824 */ /* 0x000fe200078e00ff */
        /* <DEDUP_REMOVED lines=8> */
[----:B------:R-:W-:Y:S01]  /*14da0*/  F2FP.F16.E4M3.UNPACK_B R26, R50 ;  /* 0x00000032ff1a723e */ /* 0x000fe200020006ff */
[----:B------:R-:W-:Y:S01]  /*14db0*/  HADD2.F32 R58, -RZ, R56.H0_H0 ;  /* 0x20000038ff3a7230 */ /* 0x000fe20000004100 */
[----:B------:R-:W-:Y:S01]  /*14dc0*/  LOP3.LUT R49, R45, 0xff000000, R24, 0xf8, !PT ;  /* 0xff0000002d317812 */ /* 0x000fe200078ef818 */
[----:B------:R-:W-:Y:S01]  /*14dd0*/  HADD2.F32 R5, -RZ, R27.H0_H0 ;  /* 0x2000001bff057230 */ /* 0x000fe20000004100 */
[----:B-1----:R-:W-:Y:S02]  /*14de0*/  F2FP.F16.E4M3.UNPACK_B R24, R37 ;  /* 0x00000025ff18723e */ /* 0x002fe400020006ff */
[----:B------:R-:W-:Y:S01]  /*14df0*/  LOP3.LUT R59, R52, 0xff0000, R59, 0xf8, !PT ;  /* 0x00ff0000343b7812 */ /* 0x000fe200078ef83b */
[----:B------:R-:W-:Y:S02]  /*14e00*/  HADD2.F32 R52, -RZ, R26.H0_H0 ;  /* 0x2000001aff347230 */ /* 0x000fe40000004100 */
[C---:B------:R-:W-:Y:S01]  /*14e10*/  FMUL.FTZ R60, R5.reuse, R58 ;  /* 0x0000003a053c7220 */ /* 0x040fe20000410000 */
[----:B------:R-:W-:Y:S01]  /*14e20*/  HADD2.F32 R25, -RZ, R24.H0_H0 ;  /* 0x20000018ff197230 */ /* 0x000fe20000004100 */
[----:B------:R-:W-:Y:S01]  /*14e30*/  F2FP.F16.E4M3.UNPACK_B R46, R41.H1 ;  /* 0x00000029ff2e723e */ /* 0x000fe200030006ff */
[----:B------:R-:W-:Y:S01]  /*14e40*/  FMUL.FTZ R51, R5, R52 ;  /* 0x0000003405337220 */ /* 0x000fe20000410000 */
[----:B------:R-:W-:-:S02]  /*14e50*/  F2FP.F16.E4M3.UNPACK_B R50, R50.H1 ;  /* 0x00000032ff32723e */ /* 0x000fc400030006ff */
        /* <DEDUP_REMOVED lines=170> */
.L_x_1588:
[----:B------:R-:W-:Y:S05]  /*15900*/  BSYNC B1 ;  /* 0x0000000000017941 */ /* 0x000fea0003800000 */
.L_x_1587:
[----:B------:R-:W-:Y:S04]  /*15910*/  BSSY B1, `(.L_x_1589) ;  /* 0x0000100000017945 */ /* 0x000fe80003800000 */
[----:B------:R-:W-:Y:S05]  /*15920*/  @P1 BRA `(.L_x_1590) ;  /* 0x0000000c00f81947 */ /* 0x000fea0003800000 */
[----:B-1---5:R-:W-:Y:S02]  /*15930*/  SHF.R.U32.HI R0, RZ, 0x8, R28 ;  /* 0x00000008ff007819 */ /* 0x022fe4000001161c */
[----:B------:R-:W-:Y:S02]  /*15940*/  LOP3.LUT R5, R28, 0xff, RZ, 0xc0, !PT ;  /* 0x000000ff1c057812 */ /* 0x000fe400078ec0ff */
[----:B------:R-:W-:Y:S02]  /*15950*/  LOP3.LUT R4, R0, 0xff, RZ, 0xc0, !PT ;  /* 0x000000ff00047812 */ /* 0x000fe400078ec0ff */
[----:B------:R-:W-:Y:S02]  /*15960*/  LEA.HI R0, R3, R226, RZ, 0x1c ;  /* 0x000000e203007211 */ /* 0x000fe400078fe0ff */
[----:B0-----:R-:W-:Y:S02]  /*15970*/  PRMT R37, R4, 0x7604, R5 ;  /* 0x0000760404257816 */ /* 0x001fe40000000005 */
[----:B------:R-:W-:-:S02]  /*15980*/  SHF.R.S32.HI R5, RZ, 0x1f, R0 ;  /* 0x0000001fff057819 */ /* 0x000fc40000011400 */
[----:B------:R-:W-:Y:S02]  /*15990*/  SHF.R.U32.HI R20, RZ, 0x8, R31 ;  /* 0x00000008ff147819 */ /* 0x000fe4000001161f */
[----:B------:R-:W-:Y:S01]  /*159a0*/  LEA.HI R4, R5, R0, RZ, 0x2 ;  /* 0x0000000005047211 */ /* 0x000fe200078f10ff */
[----:B------:R-:W-:Y:S01]  /*159b0*/  IMAD.SHL.U32 R5, R0, 0x10, RZ ;  /* 0x0000001000057824 */ /* 0x000fe200078e00ff */
[----:B------:R-:W-:Y:S02]  /*159c0*/  SHF.R.U32.HI R6, RZ, 0x8, R29 ;  /* 0x00000008ff067819 */ /* 0x000fe4000001161d */
[----:B----4-:R-:W-:Y:S01]  /*159d0*/  LOP3.LUT R21, R31, 0xff, RZ, 0xc0, !PT ;  /* 0x000000ff1f157812 */ /* 0x010fe200078ec0ff */
[----:B------:R-:W-:Y:S01]  /*159e0*/  IMAD.SHL.U32 R4, R4, 0x800, RZ ;  /* 0x0000080004047824 */ /* 0x000fe200078e00ff */
[----:B------:R-:W-:Y:S02]  /*159f0*/  LOP3.LUT R0, R202, 0x30, R5, 0xf8, !PT ;  /* 0x00000030ca007812 */ /* 0x000fe400078ef805 */
[----:B------:R-:W-:-:S02]  /*15a00*/  LOP3.LUT R20, R20, 0xff, RZ, 0xc0, !PT ;  /* 0x000000ff14147812 */ /* 0x000fc400078ec0ff */
[----:B------:R-:W-:Y:S02]  /*15a10*/  SHF.R.U32.HI R24, RZ, 0x8, R8 ;  /* 0x00000008ff187819 */ /* 0x000fe40000011608 */
[----:B------:R-:W-:Y:S02]  /*15a20*/  LOP3.LUT R0, R0, R203, RZ, 0x3c, !PT ;  /* 0x000000cb00007212 */ /* 0x000fe400078e3cff */
[----:B------:R-:W-:Y:S02]  /*15a30*/  LOP3.LUT R5, R4, 0xffffe000, RZ, 0xc0, !PT ;  /* 0xffffe00004057812 */ /* 0x000fe400078ec0ff */
[----:B------:R-:W-:Y:S02]  /*15a40*/  LOP3.LUT R7, R29, 0xff, RZ, 0xc0, !PT ;  /* 0x000000ff1d077812 */ /* 0x000fe400078ec0ff */
[----:B------:R-:W-:Y:S02]  /*15a50*/  LOP3.LUT R6, R6, 0xff, RZ, 0xc0, !PT ;  /* 0x000000ff06067812 */ /* 0x000fe400078ec0ff */
[----:B------:R-:W-:-:S02]  /*15a60*/  PRMT R41, R20, 0x7604, R21 ;  /* 0x0000760414297816 */ /* 0x000fc40000000015 */
[----:B------:R-:W-:Y:S02]  /*15a70*/  LOP3.LUT R25, R8, 0xff, RZ, 0xc0, !PT ;  /* 0x000000ff08197812 */ /* 0x000fe400078ec0ff */
[----:B------:R-:W-:Y:S02]  /*15a80*/  LOP3.LUT R24, R24, 0xff, RZ, 0xc0, !PT ;  /* 0x000000ff18187812 */ /* 0x000fe400078ec0ff */
[----:B------:R-:W-:Y:S02]  /*15a90*/  IADD3 R21, R0, R208, R5 ;  /* 0x000000d000157210 */ /* 0x000fe40007ffe005 */
[----:B------:R-:W-:Y:S02]  /*15aa0*/  PRMT R36, R6, 0x7604, R7 ;  /* 0x0000760406247816 */ /* 0x000fe40000000007 */
[----:B------:R-:W-:Y:S02]  /*15ab0*/  SHF.R.U32.HI R0, RZ, 0x8, R9 ;  /* 0x00000008ff007819 */ /* 0x000fe40000011609 */
[----:B------:R-:W-:-:S02]  /*15ac0*/  SHF.R.U32.HI R6, RZ, 0x8, R30 ;  /* 0x00000008ff067819 */ /* 0x000fc4000001161e */
[----:B------:R-:W-:Y:S02]  /*15ad0*/  PRMT R45, R24, 0x7604, R25 ;  /* 0x00007604182d7816 */ /* 0x000fe40000000019 */
[----:B------:R-:W-:Y:S02]  /*15ae0*/  LOP3.LUT R25, R9, 0xff, RZ, 0xc0, !PT ;  /* 0x000000ff09197812 */ /* 0x000fe400078ec0ff */
[----:B------:R-:W-:Y:S02]  /*15af0*/  SHF.R.U32.HI R24, RZ, 0x8, R11 ;  /* 0x00000008ff187819 */ /* 0x000fe4000001160b */
[----:B------:R-:W-:Y:S02]  /*15b00*/  LOP3.LUT R0, R0, 0xff, RZ, 0xc0, !PT ;  /* 0x000000ff00007812 */ /* 0x000fe400078ec0ff */
[----:B------:R-:W-:Y:S02]  /*15b10*/  LOP3.LUT R7, R30, 0xff, RZ, 0xc0, !PT ;  /* 0x000000ff1e077812 */ /* 0x000fe400078ec0ff */
[----:B------:R-:W-:-:S02]  /*15b20*/  LOP3.LUT R6, R6, 0xff, RZ, 0xc0, !PT ;  /* 0x000000ff06067812 */ /* 0x000fc400078ec0ff */
[----:B------:R-:W-:Y:S02]  /*15b30*/  SHF.R.U32.HI R20, RZ, 0x8, R10 ;  /* 0x00000008ff147819 */ /* 0x000fe4000001160a */
[----:B------:R-:W-:Y:S02]  /*15b40*/  LOP3.LUT R27, R10, 0xff, RZ, 0xc0, !PT ;  /* 0x000000ff0a1b7812 */ /* 0x000fe400078ec0ff */
[----:B------:R-:W-:Y:S02]  /*15b50*/  LOP3.LUT R24, R24, 0xff, RZ, 0xc0, !PT ;  /* 0x000000ff18187812 */ /* 0x000fe400078ec0ff */
[----:B------:R-:W-:Y:S01]  /*15b60*/  PRMT R49, R0, 0x7604, R25 ;  /* 0x0000760400317816 */ /* 0x000fe20000000019 */
[----:B------:R-:W-:Y:S01]  /*15b70*/  IMAD.IADD R0, R16, 0x1, R21 ;  /* 0x0000000110007824 */ /* 0x000fe200078e0215 */
[----:B------:R-:W-:Y:S02]  /*15b80*/  LOP3.LUT R20, R20, 0xff, RZ, 0xc0, !PT ;  /* 0x000000ff14147812 */ /* 0x000fe400078ec0ff */
[----:B------:R-:W-:-:S02]  /*15b90*/  LOP3.LUT R43, R11, 0xff, RZ, 0xc0, !PT ;  /* 0x000000ff0b2b7812 */ /* 0x000fc400078ec0ff */
[----:B------:R-:W-:Y:S02]  /*15ba0*/  PRMT R39, R6, 0x7604, R7 ;  /* 0x0000760406277816 */ /* 0x000fe40000000007 */
[----:B------:R-:W0:Y:S01]  /*15bb0*/  LDS.128 R4, [R236+0x14400] ;  /* 0x01440000ec047984 */ /* 0x000e220000000c00 */
[----:B------:R-:W-:Y:S02]  /*15bc0*/  PRMT R51, R20, 0x7604, R27 ;  /* 0x0000760414337816 */ /* 0x000fe4000000001b */
[----:B------:R-:W-:Y:S02]  /*15bd0*/  PRMT R53, R24, 0x7604, R43 ;  /* 0x0000760418357816 */ /* 0x000fe4000000002b */
[----:B------:R-:W1:Y:S01]  /*15be0*/  LDS.128 R24, [R0+0x14400] ;  /* 0x0144000000187984 */ /* 0x000e620000000c00 */
[----:B------:R-:W-:Y:S02]  /*15bf0*/  SHF.R.U32.HI R20, RZ, 0x10, R28 ;  /* 0x00000010ff147819 */ /* 0x000fe4000001161c */
[----:B------:R-:W-:-:S02]  /*15c00*/  SHF.R.U32.HI R21, RZ, 0x10, R29 ;  /* 0x00000010ff157819 */ /* 0x000fc4000001161d */
[----:B------:R-:W-:Y:S02]  /*15c10*/  SHF.R.U32.HI R38, RZ, 0x10, R30 ;  /* 0x00000010ff267819 */ /* 0x000fe4000001161e */
[----:B------:R-:W-:Y:S02]  /*15c20*/  LOP3.LUT R20, R20, 0xff, RZ, 0xc0, !PT ;  /* 0x000000ff14147812 */ /* 0x000fe400078ec0ff */
[----:B------:R-:W-:Y:S02]  /*15c30*/  LOP3.LUT R21, R21, 0xff, RZ, 0xc0, !PT ;  /* 0x000000ff15157812 */ /* 0x000fe400078ec0ff */
[----:B------:R-:W-:Y:S02]  /*15c40*/  SHF.R.U32.HI R40, RZ, 0x10, R31 ;  /* 0x00000010ff287819 */ /* 0x000fe4000001161f */
[----:B------:R-:W-:Y:S02]  /*15c50*/  LOP3.LUT R38, R38, 0xff, RZ, 0xc0, !PT ;  /* 0x000000ff26267812 */ /* 0x000fe400078ec0ff */
[----:B------:R-:W-:-:S02]  /*15c60*/  PRMT R37, R20, 0x7054, R37 ;  /* 0x0000705414257816 */ /* 0x000fc40000000025 */
[----:B------:R-:W-:Y:S02]  /*15c70*/  PRMT R21, R21, 0x7054, R36 ;  /* 0x0000705415157816 */ /* 0x000fe40000000024 */
[----:B------:R-:W-:Y:S02]  /*15c80*/  LOP3.LUT R40, R40, 0xff, RZ, 0xc0, !PT ;  /* 0x000000ff28287812 */ /* 0x000fe400078ec0ff */
[----:B------:R-:W-:Y:S02]  /*15c90*/  PRMT R39, R38, 0x7054, R39 ;  /* 0x0000705426277816 */ /* 0x000fe40000000027 */
[----:B------:R-:W-:Y:S02]  /*15ca0*/  SHF.R.U32.HI R20, RZ, 0x10, R8 ;  /* 0x00000010ff147819 */ /* 0x000fe40000011608 */
[----:B------:R-:W-:Y:S02]  /*15cb0*/  SHF.R.U32.HI R36, RZ, 0x10, R9 ;  /* 0x00000010ff247819 */ /* 0x000fe40000011609 */
[----:B------:R-:W-:-:S02]  /*15cc0*/  SHF.R.U32.HI R38, RZ, 0x10, R10 ;  /* 0x00000010ff267819 */ /* 0x000fc4000001160a */
[----:B------:R-:W-:Y:S02]  /*15cd0*/  PRMT R43, R40, 0x7054, R41 ;  /* 0x00007054282b7816 */ /* 0x000fe40000000029 */
        /* <DEDUP_REMOVED lines=10> */
[----:B------:R-:W-:-:S02]  /*15d80*/  LOP3.LUT R47, R47, 0xff000000, R8, 0xf8, !PT ;  /* 0xff0000002f2f7812 */ /* 0x000fc400078ef808 */
[----:B------:R-:W-:Y:S02]  /*15d90*/  LOP3.LUT R49, R49, 0xff000000, R9, 0xf8, !PT ;  /* 0xff00000031317812 */ /* 0x000fe400078ef809 */
[----:B------:R-:W-:Y:S02]  /*15da0*/  PRMT R53, R40, 0x7054, R53 ;  /* 0x0000705428357816 */ /* 0x000fe40000000035 */
[----:B------:R-:W-:Y:S02]  /*15db0*/  LOP3.LUT R8, R51, 0xff000000, R10, 0xf8, !PT ;  /* 0xff00000033087812 */ /* 0x000fe400078ef80a */
[-C--:B0-----:R-:W-:Y:S02]  /*15dc0*/  F2FP.F16.E4M3.UNPACK_B R29, R7.reuse ;  /* 0x00000007ff1d723e */ /* 0x081fe400020006ff */
[----:B------:R-:W-:Y:S02]  /*15dd0*/  F2FP.F16.E4M3.UNPACK_B R30, R7.H1 ;  /* 0x00000007ff1e723e */ /* 0x000fe400030006ff */
[----:B------:R-:W-:-:S02]  /*15de0*/  LOP3.LUT R40, R37, 0xff000000, R28, 0xf8, !PT ;  /* 0xff00000025287812 */ /* 0x000fc400078ef81c */
[-C--:B------:R-:W-:Y:S02]  /*15df0*/  F2FP.F16.E4M3.UNPACK_B R7, R4.reuse ;  /* 0x00000004ff07723e */ /* 0x080fe400020006ff */
[----:B------:R-:W-:Y:S02]  /*15e00*/  F2FP.F16.E4M3.UNPACK_B R10, R4.H1 ;  /* 0x00000004ff0a723e */ /* 0x000fe400030006ff */
[----:B------:R-:W-:Y:S02]  /*15e10*/  LOP3.LUT R45, R43, 0xff000000, R31, 0xf8, !PT ;  /* 0xff0000002b2d7812 */ /* 0x000fe400078ef81f */
[-C--:B------:R-:W-:Y:S02]  /*15e20*/  F2FP.F16.E4M3.UNPACK_B R4, R6.reuse ;  /* 0x00000006ff04723e */ /* 0x080fe400020006ff */
[----:B------:R-:W-:Y:S02]  /*15e30*/  F2FP.F16.E4M3.UNPACK_B R28, R6.H1 ;  /* 0x00000006ff1c723e */ /* 0x000fe400030006ff */
[----:B------:R-:W-:-:S02]  /*15e40*/  F2FP.F16.E4M3.UNPACK_B R43, R49 ;  /* 0x00000031ff2b723e */ /* 0x000fc400020006ff */
[----:B-1----:R-:W-:Y:S02]  /*15e50*/  F2FP.F16.E4M3.UNPACK_B R6, R25 ;  /* 0x00000019ff06723e */ /* 0x002fe400020006ff */
[----:B------:R-:W-:Y:S01]  /*15e60*/  F2FP.F16.E4M3.UNPACK_B R42, R41 ;  /* 0x00000029ff2a723e */ /* 0x000fe200020006ff */
[----:B------:R-:W-:Y:S01]  /*15e70*/  HADD2.F32 R48, -RZ, R43.H0_H0 ;  /* 0x2000002bff307230 */ /* 0x000fe20000004100 */
[----:B------:R-:W-:Y:S02]  /*15e80*/  LOP3.LUT R53, R53, 0xff000000, R11, 0xf8, !PT ;  /* 0xff00000035357812 */ /* 0x000fe400078ef80b */
[-C--:B------:R-:W-:Y:S01]  /*15e90*/  F2FP.F16.E4M3.UNPACK_B R11, R5.reuse ;  /* 0x00000005ff0b723e */ /* 0x080fe200020006ff */
[----:B------:R-:W-:Y:S01]  /*15ea0*/  HADD2.F32 R46, -RZ, R42.H0_H0 ;  /* 0x2000002aff2e7230 */ /* 0x000fe20000004100 */
[----:B------:R-:W-:Y:S01]  /*15eb0*/  F2FP.F16.E4M3.UNPACK_B R21, R5.H1 ;  /* 0x00000005ff15723e */ /* 0x000fe200030006ff */
[----:B------:R-:W-:Y:S01]  /*15ec0*/  HADD2.F32 R5, -RZ, R6.H0_H0 ;  /* 0x20000006ff057230 */ /* 0x000fe20000004100 */
[----:B------:R-:W-:Y:S01]  /*15ed0*/  F2FP.F16.E4M3.UNPACK_B R31, R25.H1 ;  /* 0x00000019ff1f723e */ /* 0x000fe200030006ff */
[--C-:B------:R-:W-:Y:S01]  /*15ee0*/  HADD2.F32 R9, -RZ, R11.reuse.H0_H0 ;  /* 0x2000000bff097230 */ /* 0x100fe20000004100 */
[-C--:B------:R-:W-:Y:S01]  /*15ef0*/  F2FP.F16.E4M3.UNPACK_B R38, R27.reuse ;  /* 0x0000001bff26723e */ /* 0x080fe200020006ff */
[----:B------:R-:W-:Y:S01]  /*15f00*/  HADD2.F32 R42, -RZ, R42.H1_H1 ;  /* 0x3000002aff2a7230 */ /* 0x000fe20000004100 */
[----:B------:R-:W-:Y:S01]  /*15f10*/  F2FP.F16.E4M3.UNPACK_B R39, R27.H1 ;  /* 0x0000001bff27723e */ /* 0x000fe200030006ff */
[C---:B------:R-:W-:Y:S01]  /*15f20*/  FMUL.FTZ R51, R5.reuse, R46 ;  /* 0x0000002e05337220 */ /* 0x040fe20000410000 */
[-C--:B------:R-:W-:Y:S01]  /*15f30*/  F2FP.F16.E4M3.UNPACK_B R25, R24.reuse ;  /* 0x00000018ff19723e */ /* 0x080fe200020006ff */
[----:B------:R-:W-:Y:S01]  /*15f40*/  HADD2.F32 R6, -RZ, R6.H1_H1 ;  /* 0x30000006ff067230 */ /* 0x000fe20000004100 */
        /* <DEDUP_REMOVED lines=9> */
[----:B------:R-:W-:-:S02]  /*15fe0*/  HADD2.F32 R46, -RZ, R43.H1_H1 ;  /* 0x3000002bff2e7230 */ /* 0x000fc40000004100 */
[C---:B------:R-:W-:Y:S01]  /*15ff0*/  FMUL.FTZ R55, R6.reuse, R42 ;  /* 0x0000002a06377220 */ /* 0x040fe20000410000 */
[----:B------:R-:W-:Y:S02]  /*16000*/  HADD2.F32 R51, -RZ, R49.H0_H0 ;  /* 0x20000031ff337230 */ /* 0x000fe40000004100 */
[----:B------:R-:W-:Y:S02]  /*16010*/  HADD2.F32 R26, -RZ, R31.H0_H0 ;  /* 0x2000001fff1a7230 */ /* 0x000fe40000004100 */
[-C--:B------:R-:W-:Y:S01]  /*16020*/  FMUL.FTZ R48, R6, R46.reuse ;  /* 0x0000002e06307220 */ /* 0x080fe20000410000 */
[----:B------:R-:W-:Y:S02]  /*16030*/  HADD2.F32 R43, -RZ, R41.H0_H0 ;  /* 0x20000029ff2b7230 */ /* 0x000fe40000004100 */
[----:B------:R-:W-:Y:S01]  /*16040*/  FFMA.FTZ R50, R11, R46, R55 ;  /* 0x0000002e0b327223 */ /* 0x000fe20000010037 */
[----:B------:R-:W-:Y:S02]  /*16050*/  HADD2.F32 R24, -RZ, R21.H0_H0 ;  /* 0x20000015ff187230 */ /* 0x000fe40000004100 */
[----:B------:R-:W-:Y:S01]  /*16060*/  FMUL.FTZ R57, R26, R51 ;  /* 0x000000331a397220 */ /* 0x000fe20000410000 */
[----:B------:R-:W-:-:S02]  /*16070*/  HADD2.F32 R46, -RZ, R49.H1_H1 ;  /* 0x30000031ff2e7230 */ /* 0x000fc40000004100 */
[-C--:B------:R-:W-:Y:S01]  /*16080*/  FMUL.FTZ R26, R26, R43.reuse ;  /* 0x0000002b1a1a7220 */ /* 0x080fe20000410000 */
[----:B------:R-:W-:Y:S02]  /*16090*/  HADD2.F32 R31, -RZ, R31.H1_H1 ;  /* 0x3000001fff1f7230 */ /* 0x000fe40000004100 */
[C---:B------:R-:W-:Y:S01]  /*160a0*/  FFMA.FTZ R57, R24.reuse, R43, -R57 ;  /* 0x0000002b18397223 */ /* 0x040fe20000010839 */
[----:B------:R-:W-:Y:S01]  /*160b0*/  F2FP.F16.E4M3.UNPACK_B R43, R53 ;  /* 0x00000035ff2b723e */ /* 0x000fe200020006ff */
[----:B------:R-:W-:Y:S01]  /*160c0*/  FFMA.FTZ R51, R24, R51, R26 ;  /* 0x0000003318337223 */ /* 0x000fe2000001001a */
[----:B------:R-:W-:Y:S01]  /*160d0*/  HADD2.F32 R26, -RZ, R41.H1_H1 ;  /* 0x30000029ff1a7230 */ /* 0x000fe20000004100 */
[----:B------:R-:W-:Y:S01]  /*160e0*/  F2FP.F16.E4M3.UNPACK_B R41, R45 ;  /* 0x0000002dff29723e */ /* 0x000fe200020006ff */
[----:B------:R-:W-:Y:S01]  /*160f0*/  FFMA.FTZ R6, R11, R42, -R48 ;  /* 0x0000002a0b067223 */ /* 0x000fe20000010830 */
[----:B------:R-:W-:Y:S02]  /*16100*/  HADD2.F32 R48, -RZ, R43.H0_H0 ;  /* 0x2000002bff307230 */ /* 0x000fe40000004100 */
[----:B------:R-:W-:Y:S01]  /*16110*/  FMUL.FTZ R52, R31, R46 ;  /* 0x0000002e1f347220 */ /* 0x000fe20000410000 */
[----:B------:R-:W-:-:S02]  /*16120*/  HADD2.F32 R24, -RZ, R38.H0_H0 ;  /* 0x20000026ff187230 */ /* 0x000fc40000004100 */
[----:B------:R-:W-:Y:S01]  /*16130*/  FMUL.FTZ R31, R31, R26 ;  /* 0x0000001a1f1f7220 */ /* 0x000fe20000410000 */
[----:B------:R-:W-:Y:S01]  /*16140*/  HADD2.F32 R21, -RZ, R21.H1_H1 ;  /* 0x30000015ff157230 */ /* 0x000fe20000004100 */
[----:B------:R-:W-:Y:S01]  /*16150*/  F2FP.F16.E4M3.UNPACK_B R53, R53.H1 ;  /* 0x00000035ff35723e */ /* 0x000fe200030006ff */
[----:B------:R-:W-:Y:S02]  /*16160*/  HADD2.F32 R42, -RZ, R41.H0_H0 ;  /* 0x20000029ff2a7230 */ /* 0x000fe40000004100 */
[C---:B------:R-:W-:Y:S01]  /*16170*/  FMUL.FTZ R54, R24.reuse, R48 ;  /* 0x0000003018367220 */ /* 0x040fe20000410000 */
[----:B------:R-:W-:Y:S02]  /*16180*/  HADD2.F32 R11, -RZ, R29.H0_H0 ;  /* 0x2000001dff0b7230 */ /* 0x000fe40000004100 */
[----:B------:R-:W-:Y:S01]  /*16190*/  FFMA.FTZ R52, R21, R26, -R52 ;  /* 0x0000001a15347223 */ /* 0x000fe20000010834 */
[----:B------:R-:W-:Y:S02]  /*161a0*/  HADD2.F32 R43, -RZ, R43.H1_H1 ;  /* 0x3000002bff2b7230 */ /* 0x000fe40000004100 */
[----:B------:R-:W-:Y:S01]  /*161b0*/  FMUL.FTZ R49, R24, R42 ;  /* 0x0000002a18317220 */ /* 0x000fe20000410000 */
[----:B------:R-:W-:-:S02]  /*161c0*/  HADD2.F32 R38, -RZ, R38.H1_H1 ;  /* 0x30000026ff267230 */ /* 0x000fc40000004100 */
[----:B------:R-:W-:Y:S01]  /*161d0*/  FFMA.FTZ R46, R21, R46, R31 ;  /* 0x0000002e152e7223 */ /* 0x000fe2000001001f */
[----:B------:R-:W-:Y:S01]  /*161e0*/  HADD2.F32 R41, -RZ, R41.H1_H1 ;  /* 0x30000029ff297230 */ /* 0x000fe20000004100 */
[----:B------:R-:W-:Y:S01]  /*161f0*/  F2FP.F16.E4M3.UNPACK_B R45, R45.H1 ;  /* 0x0000002dff2d723e */ /* 0x000fe200030006ff */
[----:B------:R-:W-:Y:S02]  /*16200*/  HADD2.F32 R26, -RZ, R53.H0_H0 ;  /* 0x20000035ff1a7230 */ /* 0x000fe40000004100 */
[C---:B------:R-:W-:Y:S01]  /*16210*/  FFMA.FTZ R54, R11.reuse, R42, -R54 ;  /* 0x0000002a0b367223 */ /* 0x040fe20000010836 */
[----:B------:R-:W-:Y:S02]  /*16220*/  HADD2.F32 R21, -RZ, R39.H0_H0 ;  /* 0x20000027ff157230 */ /* 0x000fe40000004100 */
[----:B------:R-:W-:Y:S01]  /*16230*/  FFMA.FTZ R49, R11, R48, R49 ;  /* 0x000000300b317223 */ /* 0x000fe20000010031 */
[----:B------:R-:W-:Y:S02]  /*16240*/  HADD2.F32 R29, -RZ, R29.H1_H1 ;  /* 0x3000001dff1d7230 */ /* 0x000fe40000004100 */
[----:B------:R-:W-:Y:S01]  /*16250*/  FMUL.FTZ R42, R38, R43 ;  /* 0x0000002b262a7220 */ /* 0x000fe20000410000 */
[----:B------:R-:W-:-:S02]  /*16260*/  HADD2.F32 R24, -RZ, R45.H0_H0 ;  /* 0x2000002dff187230 */ /* 0x000fc40000004100 */
[-C--:B------:R-:W-:Y:S01]  /*16270*/  FMUL.FTZ R38, R38, R41.reuse ;  /* 0x0000002926267220 */ /* 0x080fe20000410000 */
[----:B------:R-:W-:Y:S02]  /*16280*/  HADD2.F32 R11, -RZ, R30.H0_H0 ;  /* 0x2000001eff0b7230 */ /* 0x000fe40000004100 */
[----:B------:R-:W-:Y:S01]  /*16290*/  FMUL.FTZ R56, R21, R26 ;  /* 0x0000001a15387220 */ /* 0x000fe20000410000 */
[C---:B------:R-:W-:Y:S01]  /*162a0*/  FFMA.FTZ R55, R29.reuse, R41, -R42 ;  /* 0x000000291d377223 */ /* 0x040fe2000001082a */
[----:B------:R-:W-:Y:S01]  /*162b0*/  FFMA.FTZ R48, R29, R43, R38 ;  /* 0x0000002b1d307223 */ /* 0x000fe20000010026 */
[-C--:B------:R-:W-:Y:S01]  /*162c0*/  FMUL.FTZ R21, R21, R24.reuse ;  /* 0x0000001815157220 */ /* 0x080fe20000410000 */
[C---:B------:R-:W-:Y:S01]  /*162d0*/  FFMA.FTZ R56, R11.reuse, R24, -R56 ;  /* 0x000000180b387223 */ /* 0x040fe20000010838 */
[-C--:B------:R-:W-:Y:S01]  /*162e0*/  F2FP.F16.E4M3.UNPACK_B R29, R47.reuse.H1 ;  /* 0x0000002fff1d723e */ /* 0x080fe200030006ff */
[----:B------:R-:W-:Y:S01]  /*162f0*/  HADD2.F32 R45, -RZ, R45.H1_H1 ;  /* 0x3000002dff2d7230 */ /* 0x000fe20000004100 */
[----:B------:R-:W-:Y:S01]  /*16300*/  F2FP.F16.E4M3.UNPACK_B R24, R40.H1 ;  /* 0x00000028ff18723e */ /* 0x000fe200030006ff */
[----:B------:R-:W-:Y:S01]  /*16310*/  FFMA.FTZ R58, R11, R26, R21 ;  /* 0x0000001a0b3a7223 */ /* 0x000fe20000010015 */
[----:B------:R-:W-:Y:S01]  /*16320*/  HADD2.F32 R21, -RZ, R27.H0_H0 ;  /* 0x2000001bff157230 */ /* 0x000fe20000004100 */
[----:B------:R-:W-:Y:S01]  /*16330*/  F2FP.F16.E4M3.UNPACK_B R47, R47 ;  /* 0x0000002fff2f723e */ /* 0x000fe200020006ff */
[----:B------:R-:W-:Y:S01]  /*16340*/  HADD2.F32 R38, -RZ, R29.H0_H0 ;  /* 0x2000001dff267230 */ /* 0x000fe20000004100 */
[----:B------:R-:W-:Y:S01]  /*16350*/  F2FP.F16.E4M3.UNPACK_B R40, R40 ;  /* 0x00000028ff28723e */ /* 0x000fe200020006ff */
[----:B------:R-:W-:Y:S01]  /*16360*/  HADD2.F32 R26, -RZ, R24.H0_H0 ;  /* 0x20000018ff1a7230 */ /* 0x000fe20000004100 */
[----:B------:R-:W-:Y:S01]  /*16370*/  F2FP.SATFINITE.E4M3.F32.PACK_AB_MERGE_C R52, R52, R57, RZ ;  /* 0x000000393434723e */ /* 0x000fe200048070ff */
[----:B------:R-:W-:-:S02]  /*16380*/  HADD2.F32 R53, -RZ, R53.H1_H1 ;  /* 0x30000035ff357230 */ /* 0x000fc40000004100 */
[C---:B------:R-:W-:Y:S01]  /*16390*/  FMUL.FTZ R42, R21.reuse, R38 ;  /* 0x00000026152a7220 */ /* 0x040fe20000410000 */
[----:B------:R-:W-:Y:S02]  /*163a0*/  HADD2.F32 R39, -RZ, R39.H1_H1 ;  /* 0x30000027ff277230 */ /* 0x000fe40000004100 */
[----:B------:R-:W-:Y:S01]  /*163b0*/  FMUL.FTZ R21, R21, R26 ;  /* 0x0000001a15157220 */ /* 0x000fe20000410000 */
[----:B------:R-:W-:Y:S01]  /*163c0*/  HADD2.F32 R11, -RZ, R10.H0_H0 ;  /* 0x2000000aff0b7230 */ /* 0x000fe20000004100 */
[----:B------:R-:W-:Y:S01]  /*163d0*/  F2FP.SATFINITE.E4M3.F32.PACK_AB_MERGE_C R46, R46, R51, RZ ;  /* 0x000000332e2e723e */ /* 0x000fe200048070ff */
[----:B------:R-:W-:Y:S02]  /*163e0*/  HADD2.F32 R29, -RZ, R29.H1_H1 ;  /* 0x3000001dff1d7230 */ /* 0x000fe40000004100 */
[C---:B------:R-:W-:Y:S01]  /*163f0*/  FMUL.FTZ R31, R39.reuse, R53 ;  /* 0x00000035271f7220 */ /* 0x040fe20000410000 */
[----:B------:R-:W-:Y:S02]  /*16400*/  HADD2.F32 R27, -RZ, R27.H1_H1 ;  /* 0x3000001bff1b7230 */ /* 0x000fe40000004100 */
[----:B------:R-:W-:Y:S01]  /*16410*/  FMUL.FTZ R60, R39, R45 ;  /* 0x0000002d273c7220 */ /* 0x000fe20000410000 */
[----:B------:R-:W-:-:S02]  /*16420*/  HADD2.F32 R30, -RZ, R30.H1_H1 ;  /* 0x3000001eff1e7230 */ /* 0x000fc40000004100 */
[----:B------:R-:W-:Y:S01]  /*16430*/  FFMA.FTZ R38, R11, R38, R21 ;  /* 0x000000260b267223 */ /* 0x000fe20000010015 */
[----:B------:R-:W-:Y:S02]  /*16440*/  HADD2.F32 R24, -RZ, R24.H1_H1 ;  /* 0x30000018ff187230 */ /* 0x000fe40000004100 */
[----:B------:R-:W-:Y:S01]  /*16450*/  FMUL.FTZ R21, R27, R29 ;  /* 0x0000001d1b157220 */ /* 0x000fe20000410000 */
[----:B------:R-:W-:Y:S02]  /*16460*/  HADD2.F32 R10, -RZ, R10.H1_H1 ;  /* 0x3000000aff0a7230 */ /* 0x000fe40000004100 */
[C---:B------:R-:W-:Y:S01]  /*16470*/  FFMA.FTZ R45, R30.reuse, R45, -R31 ;  /* 0x0000002d1e2d7223 */ /* 0x040fe2000001081f */
[----:B------:R-:W-:Y:S01]  /*16480*/  FFMA.FTZ R53, R30, R53, R60 ;  /* 0x000000351e357223 */ /* 0x000fe2000001003c */
[----:B------:R-:W-:Y:S01]  /*16490*/  FFMA.FTZ R42, R11, R26, -R42 ;  /* 0x0000001a0b2a7223 */ /* 0x000fe2000001082a */
[----:B------:R-:W-:Y:S01]  /*164a0*/  FMUL.FTZ R30, R27, R24 ;  /* 0x000000181b1e7220 */ /* 0x000fe20000410000 */
[----:B------:R-:W-:-:S02]  /*164b0*/  HADD2.F32 R26, -RZ, R47.H0_H0 ;  /* 0x2000002fff1a7230 */ /* 0x000fc40000004100 */
[C---:B------:R-:W-:Y:S01]  /*164c0*/  FFMA.FTZ R39, R10.reuse, R24, -R21 ;  /* 0x000000180a277223 */ /* 0x040fe20000010815 */
[----:B------:R-:W-:Y:S02]  /*164d0*/  HADD2.F32 R11, -RZ, R25.H0_H0 ;  /* 0x20000019ff0b7230 */ /* 0x000fe40000004100 */
[----:B------:R-:W-:Y:S01]  /*164e0*/  FFMA.FTZ R41, R10, R29, R30 ;  /* 0x0000001d0a297223 */ /* 0x000fe2000001001e */
[--C-:B------:R-:W-:Y:S01]  /*164f0*/  HADD2.F32 R21, -RZ, R40.reuse.H0_H0 ;  /* 0x20000028ff157230 */ /* 0x100fe20000004100 */
[----:B------:R-:W-:Y:S01]  /*16500*/  F2FP.SATFINITE.E4M3.F32.PACK_AB_MERGE_C R5, R6, R5, R52 ;  /* 0x000000050605723e */ /* 0x000fe20004807034 */
[----:B------:R-:W-:Y:S02]  /*16510*/  HADD2.F32 R10, -RZ, R7.H0_H0 ;  /* 0x20000007ff0a7230 */ /* 0x000fe40000004100 */
[C---:B------:R-:W-:Y:S01]  /*16520*/  FMUL.FTZ R27, R11.reuse, R26 ;  /* 0x0000001a0b1b7220 */ /* 0x040fe20000410000 */
[----:B------:R-:W-:Y:S02]  /*16530*/  HADD2.F32 R25, -RZ, R25.H1_H1 ;  /* 0x30000019ff197230 */ /* 0x000fe40000004100 */
[----:B------:R-:W-:Y:S01]  /*16540*/  FMUL.FTZ R11, R11, R21 ;  /* 0x000000150b0b7220 */ /* 0x000fe20000410000 */
[----:B------:R-:W-:-:S02]  /*16550*/  HADD2.F32 R40, -RZ, R40.H1_H1 ;  /* 0x30000028ff287230 */ /* 0x000fc40000004100 */
[C---:B------:R-:W-:Y:S01]  /*16560*/  FFMA.FTZ R29, R10.reuse, R21, -R27 ;  /* 0x000000150a1d7223 */ /* 0x040fe2000001081b */
[----:B------:R-:W-:Y:S01]  /*16570*/  HADD2.F32 R24, -RZ, R47.H1_H1 ;  /* 0x3000002fff187230 */ /* 0x000fe20000004100 */
[----:B------:R-:W-:Y:S01]  /*16580*/  F2FP.F16.E4M3.UNPACK_B R27, R8.H1 ;  /* 0x00000008ff1b723e */ /* 0x000fe200030006ff */
[----:B------:R-:W-:Y:S02]  /*16590*/  HADD2.F32 R7, -RZ, R7.H1_H1 ;  /* 0x30000007ff077230 */ /* 0x000fe40000004100 */
[----:B------:R-:W-:Y:S01]  /*165a0*/  FFMA.FTZ R26, R10, R26, R11 ;  /* 0x0000001a0a1a7223 */ /* 0x000fe2000001000b */
[----:B------:R-:W-:Y:S01]  /*165b0*/  F2FP.F16.E4M3.UNPACK_B R11, R20.H1 ;  /* 0x00000014ff0b723e */ /* 0x000fe200030006ff */
[C---:B------:R-:W-:Y:S01]  /*165c0*/  FMUL.FTZ R21, R25.reuse, R40 ;  /* 0x0000002819157220 */ /* 0x040fe20000410000 */
[----:B------:R-:W-:Y:S01]  /*165d0*/  FMUL.FTZ R30, R25, R24 ;  /* 0x00000018191e7220 */ /* 0x000fe20000410000 */
[----:B------:R-:W-:Y:S01]  /*165e0*/  HADD2.F32 R25, -RZ, R27.H0_H0 ;  /* 0x2000001bff197230 */ /* 0x000fe20000004100 */
[----:B------:R-:W-:Y:S01]  /*165f0*/  F2FP.F16.E4M3.UNPACK_B R20, R20 ;  /* 0x00000014ff14723e */ /* 0x000fe200020006ff */
[----:B------:R-:W-:-:S02]  /*16600*/  HADD2.F32 R10, -RZ, R37.H0_H0 ;  /* 0x20000025ff0a7230 */ /* 0x000fc40000004100 */
[C---:B------:R-:W-:Y:S01]  /*16610*/  FFMA.FTZ R31, R7.reuse, R24, R21 ;  /* 0x00000018071f7223 */ /* 0x040fe20000010015 */
[--C-:B------:R-:W-:Y:S02]  /*16620*/  HADD2.F32 R21, -RZ, R11.reuse.H0_H0 ;  /* 0x2000000bff157230 */ /* 0x100fe40000004100 */
[----:B------:R-:W-:Y:S01]  /*16630*/  FFMA.FTZ R30, R7, R40, -R30 ;  /* 0x00000028071e7223 */ /* 0x000fe2000001081e */
[----:B------:R-:W-:Y:S02]  /*16640*/  HADD2.F32 R7, -RZ, R28.H0_H0 ;  /* 0x2000001cff077230 */ /* 0x000fe40000004100 */
[C---:B------:R-:W-:Y:S01]  /*16650*/  FMUL.FTZ R24, R10.reuse, R25 ;  /* 0x000000190a187220 */ /* 0x040fe20000410000 */
[----:B------:R-:W-:Y:S02]  /*16660*/  HADD2.F32 R11, -RZ, R11.H1_H1 ;  /* 0x3000000bff0b7230 */ /* 0x000fe40000004100 */
[----:B------:R-:W-:Y:S01]  /*16670*/  FMUL.FTZ R10, R10, R21 ;  /* 0x000000150a0a7220 */ /* 0x000fe20000410000 */
[----:B------:R-:W-:-:S02]  /*16680*/  HADD2.F32 R27, -RZ, R27.H1_H1 ;  /* 0x3000001bff1b7230 */ /* 0x000fc40000004100 */
[----:B------:R-:W-:Y:S01]  /*16690*/  FFMA.FTZ R40, R7, R21, -R24 ;  /* 0x0000001507287223 */ /* 0x000fe20000010818 */
[----:B------:R-:W-:Y:S01]  /*166a0*/  HADD2.F32 R37, -RZ, R37.H1_H1 ;  /* 0x30000025ff257230 */ /* 0x000fe20000004100 */
[----:B------:R-:W-:Y:S01]  /*166b0*/  F2FP.SATFINITE.E4M3.F32.PACK_AB_MERGE_C R9, R50, R9, R46 ;  /* 0x000000093209723e */ /* 0x000fe2000480702e */
[----:B------:R-:W-:-:S03]  /*166c0*/  HADD2.F32 R28, -RZ, R28.H1_H1 ;  /* 0x3000001cff1c7230 */ /* 0x000fc60000004100 */
[C---:B------:R-:W-:Y:S01]  /*166d0*/  FMUL.FTZ R21, R37.reuse, R27 ;  /* 0x0000001b25157220 */ /* 0x040fe20000410000 */
[----:B------:R-:W-:Y:S01]  /*166e0*/  FMUL.FTZ R24, R37, R11 ;  /* 0x0000000b25187220 */ /* 0x000fe20000410000 */
[----:B------:R-:W-:Y:S01]  /*166f0*/  FFMA.FTZ R37, R7, R25, R10 ;  /* 0x0000001907257223 */ /* 0x000fe2000001000a */
[----:B------:R-:W-:Y:S01]  /*16700*/  F2FP.F16.E4M3.UNPACK_B R7, R8 ;  /* 0x00000008ff07723e */ /* 0x000fe200020006ff */
[C---:B------:R-:W-:Y:S01]  /*16710*/  FFMA.FTZ R43, R28.reuse, R11, -R21 ;  /* 0x0000000b1c2b7223 */ /* 0x040fe20000010815 */
[--C-:B------:R-:W-:Y:S02]  /*16720*/  HADD2.F32 R10, -RZ, R20.reuse.H0_H0 ;  /* 0x20000014ff0a7230 */ /* 0x100fe40000004100 */
[----:B------:R-:W-:Y:S01]  /*16730*/  FFMA.FTZ R28, R28, R27, R24 ;  /* 0x0000001b1c1c7223 */ /* 0x000fe20000010018 */
[----:B------:R-:W-:Y:S02]  /*16740*/  HADD2.F32 R11, -RZ, R20.H1_H1 ;  /* 0x30000014ff0b7230 */ /* 0x000fe40000004100 */
[----:B------:R-:W-:Y:S01]  /*16750*/  HADD2.F32 R8, -RZ, R36.H0_H0 ;  /* 0x20000024ff087230 */ /* 0x000fe20000004100 */
[----:B------:R-:W-:Y:S01]  /*16760*/  F2FP.SATFINITE.E4M3.F32.PACK_AB_MERGE_C R40, R43, R40, RZ ;  /* 0x000000282b28723e */ /* 0x000fe200048070ff */
[--C-:B------:R-:W-:Y:S01]  /*16770*/  HADD2.F32 R20, -RZ, R7.reuse.H0_H0 ;  /* 0x20000007ff147230 */ /* 0x100fe20000004100 */
[----:B------:R-:W-:Y:S01]  /*16780*/  F2FP.SATFINITE.E4M3.F32.PACK_AB_MERGE_C R28, R28, R37, RZ ;  /* 0x000000251c1c723e */ /* 0x000fe200048070ff */
[----:B------:R-:W-:-:S02]  /*16790*/  HADD2.F32 R21, -RZ, R7.H1_H1 ;  /* 0x30000007ff157230 */ /* 0x000fc40000004100 */
[C---:B------:R-:W-:Y:S01]  /*167a0*/  FMUL.FTZ R25, R8.reuse, R10 ;  /* 0x0000000a08197220 */ /* 0x040fe20000410000 */
[----:B------:R-:W-:Y:S02]  /*167b0*/  HADD2.F32 R36, -RZ, R36.H1_H1 ;  /* 0x30000024ff247230 */ /* 0x000fe40000004100 */
[----:B------:R-:W-:Y:S01]  /*167c0*/  FMUL.FTZ R24, R8, R20 ;  /* 0x0000001408187220 */ /* 0x000fe20000410000 */
[--C-:B------:R-:W-:Y:S01]  /*167d0*/  HADD2.F32 R7, -RZ, R4.reuse.H0_H0 ;  /* 0x20000004ff077230 */ /* 0x100fe20000004100 */
[----:B------:R-:W-:Y:S01]  /*167e0*/  F2FP.SATFINITE.E4M3.F32.PACK_AB_MERGE_C R8, R41, R38, RZ ;  /* 0x000000262908723e */ /* 0x000fe200048070ff */
[----:B------:R-:W-:Y:S02]  /*167f0*/  HADD2.F32 R4, -RZ, R4.H1_H1 ;  /* 0x30000004ff047230 */ /* 0x000fe40000004100 */
[C---:B------:R-:W-:Y:S01]  /*16800*/  FMUL.FTZ R27, R36.reuse, R21 ;  /* 0x00000015241b7220 */ /* 0x040fe20000410000 */
        /* <DEDUP_REMOVED lines=8> */
[----:B------:R-:W-:Y:S02]  /*16890*/  F2FP.SATFINITE.E4M3.F32.PACK_AB_MERGE_C R7, R55, R54, R7 ;  /* 0x000000363707723e */ /* 0x000fe40004807007 */
[----:B------:R-:W-:Y:S02]  /*168a0*/  F2FP.SATFINITE.E4M3.F32.PACK_AB_MERGE_C R4, R30, R29, R4 ;  /* 0x0000001d1e04723e */ /* 0x000fe40004807004 */
[----:B------:R-:W-:Y:S02]  /*168b0*/  F2FP.SATFINITE.E4M3.F32.PACK_AB_MERGE_C R6, R27, R24, R40 ;  /* 0x000000181b06723e */ /* 0x000fe40004807028 */
[----:B------:R-:W-:-:S02]  /*168c0*/  F2FP.SATFINITE.E4M3.F32.PACK_AB_MERGE_C R11, R48, R49, R11 ;  /* 0x00000031300b723e */ /* 0x000fc4000480700b */
[----:B------:R-:W-:Y:S01]  /*168d0*/  F2FP.SATFINITE.E4M3.F32.PACK_AB_MERGE_C R8, R31, R26, R8 ;  /* 0x0000001a1f08723e */ /* 0x000fe20004807008 */
[----:B------:R2:W-:Y:S01]  /*168e0*/  STS.128 [R236+0x14400], R4 ;  /* 0x01440004ec007388 */ /* 0x0005e20000000c00 */
[----:B------:R-:W-:-:S05]  /*168f0*/  F2FP.SATFINITE.E4M3.F32.PACK_AB_MERGE_C R10, R21, R10, R28 ;  /* 0x0000000a150a723e */ /* 0x000fca000480701c */
[----:B------:R2:W-:Y:S02]  /*16900*/  STS.128 [R0+0x14400], R8 ;  /* 0x0144000800007388 */ /* 0x0005e40000000c00 */
.L_x_1590:
[----:B------:R-:W-:Y:S05]  /*16910*/  BSYNC B1 ;  /* 0x0000000000017941 */ /* 0x000fea0003800000 */
.L_x_1589:
[----:B------:R-:W-:Y:S05]  /*16920*/  @P2 BRA `(.L_x_1571) ;  /* 0x0000000c00d82947 */ /* 0x000fea0003800000 */
[----:B-12--5:R-:W-:Y:S02]  /*16930*/  SHF.R.U32.HI R4, RZ, 0x8, R32 ;  /* 0x00000008ff047819 */ /* 0x026fe40000011620 */
[----:B------:R-:W-:Y:S02]  /*16940*/  LOP3.LUT R0, R32, 0xff, RZ, 0xc0, !PT ;  /* 0x000000ff20007812 */ /* 0x000fe400078ec0ff */
[----:B------:R-:W-:Y:S02]  /*16950*/  SHF.R.U32.HI R8, RZ, 0x8, R34 ;  /* 0x00000008ff087819 */ /* 0x000fe40000011622 */
[----:B------:R-:W-:Y:S02]  /*16960*/  LOP3.LUT R5, R4, 0xff, RZ, 0xc0, !PT ;  /* 0x000000ff04057812 */ /* 0x000fe400078ec0ff */
[----:B------:R-:W-:Y:S02]  /*16970*/  LEA.HI R3, R3, R228, RZ, 0x1c ;  /* 0x000000e403037211 */ /* 0x000fe400078fe0ff */
[----:B------:R-:W-:-:S02]  /*16980*/  LOP3.LUT R4, R34, 0xff, RZ, 0xc0, !PT ;  /* 0x000000ff22047812 */ /* 0x000fc400078ec0ff */
[----:B------:R-:W-:Y:S02]  /*16990*/  LOP3.LUT R9, R8, 0xff, RZ, 0xc0, !PT ;  /* 0x000000ff08097812 */ /* 0x000fe400078ec0ff */
[----:B----4-:R-:W-:Y:S02]  /*169a0*/  PRMT R21, R5, 0x7604, R0 ;  /* 0x0000760405157816 */ /* 0x010fe40000000000 */
        /* <DEDUP_REMOVED lines=23> */
[----:B------:R-:W1:Y:S01]  /*16b20*/  LDS.128 R8, [R0+0x14400] ;  /* 0x0144000000087984 */ /* 0x000e620000000c00 */
[----:B------:R-:W-:Y:S02]  /*16b30*/  PRMT R24, R6, 0x7604, R5 ;  /* 0x0000760406187816 */ /* 0x000fe40000000005 */
[----:B------:R-:W-:Y:S01]  /*16b40*/  SHF.R.U32.HI R30, RZ, 0x8, R15 ;  /* 0x00000008ff1e7819 */ /* 0x000fe2000001160f */
[----:B------:R-:W2:Y:S01]  /*16b50*/  LDS.128 R4, [R235+0x14400] ;  /* 0x01440000eb047984 */ /* 0x000ea20000000c00 */
[----:B------:R-:W-:-:S02]  /*16b60*/  LOP3.LUT R29, R15, 0xff, RZ, 0xc0, !PT ;  /* 0x000000ff0f1d7812 */ /* 0x000fc400078ec0ff */
[----:B------:R-:W-:Y:S02]  /*16b70*/  LOP3.LUT R30, R30, 0xff, RZ, 0xc0, !PT ;  /* 0x000000ff1e1e7812 */ /* 0x000fe400078ec0ff */
[----:B------:R-:W-:Y:S02]  /*16b80*/  LOP3.LUT R26, R13, 0xff, RZ, 0xc0, !PT ;  /* 0x000000ff0d1a7812 */ /* 0x000fe400078ec0ff */
[----:B------:R-:W-:Y:S02]  /*16b90*/  SHF.R.U32.HI R28, RZ, 0x8, R14 ;  /* 0x00000008ff1c7819 */ /* 0x000fe4000001160e */
[----:B------:R-:W-:Y:S02]  /*16ba0*/  PRMT R30, R30, 0x7604, R29 ;  /* 0x000076041e1e7816 */ /* 0x000fe4000000001d */
[----:B------:R-:W-:Y:S02]  /*16bb0*/  PRMT R26, R3, 0x7604, R26 ;  /* 0x00007604031a7816 */ /* 0x000fe4000000001a */
[----:B------:R-:W-:-:S02]  /*16bc0*/  SHF.R.U32.HI R29, RZ, 0x10, R13 ;  /* 0x00000010ff1d7819 */ /* 0x000fc4000001160d */
[----:B------:R-:W-:Y:S02]  /*16bd0*/  LOP3.LUT R27, R14, 0xff, RZ, 0xc0, !PT ;  /* 0x000000ff0e1b7812 */ /* 0x000fe400078ec0ff */
[----:B------:R-:W-:Y:S01]  /*16be0*/  LOP3.LUT R28, R28, 0xff, RZ, 0xc0, !PT ;  /* 0x000000ff1c1c7812 */ /* 0x000fe200078ec0ff */
[----:B------:R-:W-:Y:S01]  /*16bf0*/  IMAD.U32 R29, R29, 0x10000, RZ ;  /* 0x000100001d1d7824 */ /* 0x000fe200078e00ff */
[----:B------:R-:W-:Y:S02]  /*16c00*/  SHF.R.U32.HI R3, RZ, 0x10, R33 ;  /* 0x00000010ff037819 */ /* 0x000fe40000011621 */
[----:B0-----:R-:W-:Y:S02]  /*16c10*/  PRMT R39, R28, 0x7604, R27 ;  /* 0x000076041c277816 */ /* 0x001fe4000000001b */
[----:B------:R-:W-:Y:S01]  /*16c20*/  SHF.R.U32.HI R27, RZ, 0x10, R35 ;  /* 0x00000010ff1b7819 */ /* 0x000fe20000011623 */
[----:B------:R-:W-:Y:S01]  /*16c30*/  IMAD.U32 R3, R3, 0x10000, RZ ;  /* 0x0001000003037824 */ /* 0x000fe200078e00ff */
[----:B------:R-:W-:-:S02]  /*16c40*/  SHF.R.U32.HI R41, RZ, 0x10, R15 ;  /* 0x00000010ff297819 */ /* 0x000fc4000001160f */
[--C-:B------:R-:W-:Y:S01]  /*16c50*/  LOP3.LUT R21, R21, 0xff0000, R32.reuse, 0xf8, !PT ;  /* 0x00ff000015157812 */ /* 0x100fe200078ef820 */
[----:B------:R-:W-:Y:S01]  /*16c60*/  IMAD.U32 R27, R27, 0x10000, RZ ;  /* 0x000100001b1b7824 */ /* 0x000fe200078e00ff */
[----:B------:R-:W-:Y:S01]  /*16c70*/  LOP3.LUT R37, R26, 0xff0000, R29, 0xf8, !PT ;  /* 0x00ff00001a257812 */ /* 0x000fe200078ef81d */
[----:B------:R-:W-:Y:S01]  /*16c80*/  IMAD.U32 R41, R41, 0x10000, RZ ;  /* 0x0001000029297824 */ /* 0x000fe200078e00ff */
[----:B------:R-:W-:Y:S02]  /*16c90*/  LOP3.LUT R3, R20, 0xff0000, R3, 0xf8, !PT ;  /* 0x00ff000014037812 */ /* 0x000fe400078ef803 */
[----:B------:R-:W-:Y:S02]  /*16ca0*/  LOP3.LUT R29, R21, 0xff000000, R32, 0xf8, !PT ;  /* 0xff000000151d7812 */ /* 0x000fe400078ef820 */
[----:B------:R-:W-:Y:S02]  /*16cb0*/  LOP3.LUT R37, R37, 0xff000000, R13, 0xf8, !PT ;  /* 0xff00000025257812 */ /* 0x000fe400078ef80d */
[----:B------:R-:W-:-:S02]  /*16cc0*/  LOP3.LUT R25, R25, 0xff0000, R34, 0xf8, !PT ;  /* 0x00ff000019197812 */ /* 0x000fc400078ef822 */
[----:B------:R-:W-:Y:S02]  /*16cd0*/  LOP3.LUT R32, R3, 0xff000000, R33, 0xf8, !PT ;  /* 0xff00000003207812 */ /* 0x000fe400078ef821 */
[----:B------:R-:W-:Y:S02]  /*16ce0*/  LOP3.LUT R27, R24, 0xff0000, R27, 0xf8, !PT ;  /* 0x00ff0000181b7812 */ /* 0x000fe400078ef81b */
[----:B------:R-:W-:Y:S02]  /*16cf0*/  LOP3.LUT R31, R31, 0xff0000, R12, 0xf8, !PT ;  /* 0x00ff00001f1f7812 */ /* 0x000fe400078ef80c */
[----:B------:R-:W-:Y:S02]  /*16d00*/  LOP3.LUT R41, R30, 0xff0000, R41, 0xf8, !PT ;  /* 0x00ff00001e297812 */ /* 0x000fe400078ef829 */
[----:B------:R-:W-:Y:S02]  /*16d10*/  F2FP.F16.E4M3.UNPACK_B R36, R37 ;  /* 0x00000025ff24723e */ /* 0x000fe400020006ff */
[----:B-1----:R-:W-:-:S02]  /*16d20*/  F2FP.F16.E4M3.UNPACK_B R21, R9 ;  /* 0x00000009ff15723e */ /* 0x002fc400020006ff */
        /* <DEDUP_REMOVED lines=182> */
.L_x_1571:
[----:B------:R-:W-:Y:S05]  /*17890*/  BSYNC B0 ;  /* 0x0000000000007941 */ /* 0x000fea0003800000 */
.L_x_1564:
        /* <DEDUP_REMOVED lines=8> */
.L_x_1562:
[----:B------:R-:W-:Y:S01]  /*17920*/  IMAD.U32 R205, RZ, RZ, UR53 ;  /* 0x00000035ffcd7e24 */ /* 0x000fe2000f8e00ff */
[----:B------:R-:W-:-:S04]  /*17930*/  LOP3.LUT R17, R17, 0xfffffff7, RZ, 0xc0, !PT ;  /* 0xfffffff711117812 */ /* 0x000fc800078ec0ff */
[----:B------:R-:W-:-:S13]  /*17940*/  ISETP.NE.AND P0, PT, R205, 0x3, PT ;  /* 0x00000003cd00780c */ /* 0x000fda0003f05270 */
[----:B------:R-:W-:Y:S01]  /*17950*/  @P0 LOP3.LUT R17, R17, 0x8, RZ, 0xfc, !PT ;  /* 0x0000000811110812 */ /* 0x000fe200078efcff */
[----:B------:R-:W-:Y:S06]  /*17960*/  @!P0 BRA `(.L_x_1591) ;  /* 0x0000000000048947 */ /* 0x000fec0003800000 */
[----:B------:R-:W-:Y:S01]  /*17970*/  BPT.TRAP 0x1 ;  /* 0x000000040000795c */ /* 0x000fe20000300000 */
.L_x_1591:
[----:B0-23-5:R-:W-:Y:S01]  /*17980*/  IMAD R7, R190, 0x8, R16 ;  /* 0x00000008be077824 */ /* 0x02dfe200078e0210 */
[----:B------:R-:W-:-:S04]  /*17990*/  SHF.L.U32 R0, R19, 0x1f, RZ ;  /* 0x0000001f13007819 */ /* 0x000fc800000006ff */
[----:B------:R0:W2:Y:S01]  /*179a0*/  SYNCS.PHASECHK.TRANS64.TRYWAIT P1, [R7+URZ+0x29830], R0 ;  /* 0x02983000070075a7 */ /* 0x0000a2000802017f */
[----:B------:R-:W-:Y:S05]  /*179b0*/  @!P0 BRA `(.L_x_1592) ;  /* 0x0000000000048947 */ /* 0x000fea0003800000 */
[----:B------:R-:W-:Y:S01]  /*179c0*/  BPT.TRAP 0x1 ;  /* 0x000000040000795c */ /* 0x000fe20000300000 */
.L_x_1592:
[----:B-1----:R-:W1:Y:S02]  /*179d0*/  S2R R3, SR_TID.X ;  /* 0x0000000000037919 */ /* 0x002e640000002100 */
[----:B-1----:R-:W-:-:S04]  /*179e0*/  LOP3.LUT R3, R3, 0x7f, RZ, 0xc0, !PT ;  /* 0x0000007f03037812 */ /* 0x002fc800078ec0ff */
[----:B------:R-:W-:Y:S01]  /*179f0*/  ISETP.NE.AND P0, PT, R3, RZ, PT ;  /* 0x000000ff0300720c */ /* 0x000fe20003f05270 */
[----:B--2---:R-:W-:-:S12]  /*17a00*/  @P1 BRA `(.L_x_1593) ;  /* 0x0000000000081947 */ /* 0x004fd80003800000 */
[----:B------:R-:W1:Y:S02]  /*17a10*/  SYNCS.PHASECHK.TRANS64.TRYWAIT P1, [R7+URZ+0x29830], R0 ;  /* 0x02983000070075a7 */ /* 0x000e64000802017f */
[----:B-1----:R-:W-:Y:S05]  /*17a20*/  @!P1 BRA `(.L_x_1594) ;  /* 0x000001c400a89947 */ /* 0x002fea0003800000 */
.L_x_1593:
[----:B------:R-:W-:Y:S05]  /*17a30*/  WARPSYNC.ALL ;  /* 0x0000000000007948 */ /* 0x000fea0003800000 */
[----:B01----:R-:W-:Y:S01]  /*17a40*/  VIADD R0, R16, 0x1a400 ;  /* 0x0001a40010007836 */ /* 0x003fe20000000000 */
[----:B------:R-:W-:Y:S01]  /*17a50*/  R2UR UR24, R44 ;  /* 0x000000002c1872ca */ /* 0x000fe200000e0000 */
[----:B------:R-:W-:Y:S01]  /*17a60*/  IMAD.MOV.U32 R5, RZ, RZ, -0x7fffffe0 ;  /* 0x80000020ff057424 */ /* 0x000fe200078e00ff */
[----:B------:R-:W-:Y:S01]  /*17a70*/  WARPGROUP.ARRIVE ;  /* 0x00000000000079c5 */ /* 0x000fe20000000000 */
[----:B------:R-:W-:Y:S01]  /*17a80*/  UMOV UR25, 0x80000020 ;  /* 0x8000002000197882 */ /* 0x000fe20000000000 */
[----:B------:R-:W-:Y:S01]  /*17a90*/  SHF.R.U32.HI R0, RZ, 0x4, R0 ;  /* 0x00000004ff007819 */ /* 0x000fe20000011600 */
[----:B------:R-:W-:Y:S01]  /*17aa0*/  IMAD.MOV.U32 R11, RZ, RZ, -0x7fffffe0 ;  /* 0x80000020ff0b7424 */ /* 0x000fe200078e00ff */
[----:B------:R-:W-:Y:S01]  /*17ab0*/  R2UR UR27, R5 ;  /* 0x00000000051b72ca */ /* 0x000fe200000e0000 */
[----:B------:R-:W-:Y:S01]  /*17ac0*/  UMOV UR13, UR25 ;  /* 0x00000019000d7c82 */ /* 0x000fe20008000000 */
[----:B------:R-:W-:Y:S01]  /*17ad0*/  LOP3.LUT R0, R0, 0x3fff, RZ, 0xc0, !PT ;  /* 0x00003fff00007812 */ /* 0x000fe200078ec0ff */
[----:B------:R-:W-:Y:S01]  /*17ae0*/  IMAD.MOV.U32 R13, RZ, RZ, -0x7fffffe0 ;  /* 0x80000020ff0d7424 */ /* 0x000fe200078e00ff */
[----:B------:R-:W-:Y:S01]  /*17af0*/  R2UR UR15, R11 ;  /* 0x000000000b0f72ca */ /* 0x000fe200000e0000 */
[----:B------:R-:W-:Y:S01]  /*17b00*/  UMOV UR9, UR25 ;  /* 0x0000001900097c82 */ /* 0x000fe20008000000 */
[----:B------:R-:W-:Y:S01]  /*17b10*/  LOP3.LUT R8, R0, 0x10000, RZ, 0xfc, !PT ;  /* 0x0001000000087812 */ /* 0x000fe200078efcff */
[----:B------:R-:W-:Y:S01]  /*17b20*/  ULOP3.LUT UR24, UR24, 0x10000, URZ, 0xfc, !UPT ;  /* 0x0001000018187892 */ /* 0x000fe2000f8efc3f */
[----:B------:R-:W-:Y:S01]  /*17b30*/  R2UR UR11, R13 ;  /* 0x000000000d0b72ca */ /* 0x000fe200000e0000 */
[----:B------:R-:W-:Y:S01]  /*17b40*/  UMOV UR5, UR25 ;  /* 0x0000001900057c82 */ /* 0x000fe20008000000 */
[----:B------:R-:W-:Y:S01]  /*17b50*/  R2UR UR7, R11 ;  /* 0x000000000b0772ca */ /* 0x000fe200000e0000 */
[----:B------:R-:W-:Y:S01]  /*17b60*/  IMAD R4, R190, 0x780, R8 ;  /* 0x00000780be047824 */ /* 0x000fe200078e0208 */
[----:B------:R-:W-:Y:S01]  /*17b70*/  R2UR UR19, R13 ;  /* 0x000000000d1372ca */ /* 0x000fe200000e0000 */
[----:B------:R-:W-:Y:S01]  /*17b80*/  UMOV UR17, UR25 ;  /* 0x0000001900117c82 */ /* 0x000fe20008000000 */
[----:B------:R-:W-:Y:S01]  /*17b90*/  UMOV UR12, UR24 ;  /* 0x00000018000c7c82 */ /* 0x000fe20008000000 */
[C---:B------:R-:W-:Y:S01]  /*17ba0*/  VIADD R10, R4.reuse, 0x80 ;  /* 0x00000080040a7836 */ /* 0x040fe20000000000 */
[C---:B------:R-:W-:Y:S01]  /*17bb0*/  R2UR UR26, R4.reuse ;  /* 0x00000000041a72ca */ /* 0x040fe200000e0000 */
[----:B------:R-:W-:Y:S01]  /*17bc0*/  VIADD R12, R4, 0x100 ;  /* 0x00000100040c7836 */ /* 0x000fe20000000000 */
[----:B------:R-:W-:Y:S01]  /*17bd0*/  UMOV UR8, UR24 ;  /* 0x0000001800087c82 */ /* 0x000fe20008000000 */
[----:B------:R-:W-:Y:S01]  /*17be0*/  UMOV UR4, UR24 ;  /* 0x0000001800047c82 */ /* 0x000fe20008000000 */
[----:B------:R-:W-:Y:S01]  /*17bf0*/  R2UR UR14, R10 ;  /* 0x000000000a0e72ca */ /* 0x000fe200000e0000 */
[----:B------:R-:W-:Y:S01]  /*17c00*/  VIADD R10, R4, 0x180 ;  /* 0x00000180040a7836 */ /* 0x000fe20000000000 */
[----:B------:R-:W-:Y:S01]  /*17c10*/  R2UR UR10, R12 ;  /* 0x000000000c0a72ca */ /* 0x000fe200000e0000 */
[----:B------:R-:W-:Y:S01]  /*17c20*/  VIADD R12, R4, 0x200 ;  /* 0x00000200040c7836 */ /* 0x000fe20000000000 */
[----:B------:R-:W-:Y:S01]  /*17c30*/  UMOV UR16, UR24 ;  /* 0x0000001800107c82 */ /* 0x000fe20008000000 */
[----:B------:R-:W-:Y:S01]  /*17c40*/  IMAD.MOV.U32 R11, RZ, RZ, -0x7fffffe0 ;  /* 0x80000020ff0b7424 */ /* 0x000fe200078e00ff */
[----:B------:R-:W-:Y:S01]  /*17c50*/  R2UR UR6, R10 ;  /* 0x000000000a0672ca */ /* 0x000fe200000e0000 */
[----:B------:R-:W-:Y:S01]  /*17c60*/  VIADD R10, R4, 0x2 ;  /* 0x00000002040a7836 */ /* 0x000fe20000000000 */
[----:B------:R-:W-:Y:S01]  /*17c70*/  R2UR UR18, R12 ;  /* 0x000000000c1272ca */ /* 0x000fe200000e0000 */
[----:B------:R-:W-:Y:S01]  /*17c80*/  QGMMA.64x32x32.F32.E4M3.E4M3 R88, gdesc[UR24], RZ, !UPT, gsb0 ;  /* 0x00600000185879f3 */ /* 0x000fe2000c0008ff */
[----:B------:R-:W-:Y:S01]  /*17c90*/  VIADD R12, R4, 0x82 ;  /* 0x00000082040c7836 */ /* 0x000fe20000000000 */
[----:B------:R-:W0:Y:S01]  /*17ca0*/  LDC R225, c[0x0][0x448] ;  /* 0x00011200ffe17b82 */ /* 0x000e220000000800 */
[----:B------:R-:W-:Y:S01]  /*17cb0*/  IMAD.MOV.U32 R13, RZ, RZ, -0x7fffffe0 ;  /* 0x80000020ff0d7424 */ /* 0x000fe200078e00ff */
[----:B------:R-:W-:Y:S01]  /*17cc0*/  LOP3.LUT R17, R17, 0xffffffdf, RZ, 0xc0, !PT ;  /* 0xffffffdf11117812 */ /* 0x000fe200078ec0ff */
[----:B------:R-:W-:-:S02]  /*17cd0*/  IMAD.MOV.U32 R5, RZ, RZ, -0x7fffffe0 ;  /* 0x80000020ff057424 */ /* 0x000fc400078e00ff */
[----:B------:R-:W-:Y:S02]  /*17ce0*/  IMAD.IADD R3, R212, 0x1, R201 ;  /* 0x00000001d4037824 */ /* 0x000fe400078e02c9 */
[----:B------:R-:W-:-:S04]  /*17cf0*/  IMAD.MOV.U32 R104, RZ, RZ, -0xa0 ;  /* 0xffffff60ff687424 */ /* 0x000fc800078e00ff */
[----:B------:R-:W-:Y:S01]  /*17d00*/  IMAD R104, R163, R104, 0xa1 ;  /* 0x000000a1a3687424 */ /* 0x000fe200078e0268 */
[----:B0-----:R-:W-:-:S13]  /*17d10*/  ISETP.NE.AND P1, PT, R225, 0x1, PT ;  /* 0x00000001e100780c */ /* 0x001fda0003f25270 */
[----:B------:R-:W0:Y:S01]  /*17d20*/  @P1 LDC R0, c[0x0][0x44c] ;  /* 0x00011300ff001b82 */ /* 0x000e220000000800 */
[----:B------:R-:W-:-:S04]  /*17d30*/  @P1 LOP3.LUT R17, R17, 0x20, RZ, 0xfc, !PT ;  /* 0x0000002011111812 */ /* 0x000fc800078efcff */
[----:B------:R-:W-:Y:S01]  /*17d40*/  LOP3.LUT R17, R17, 0xffffffef, RZ, 0xc0, !PT ;  /* 0xffffffef11117812 */ /* 0x000fe200078ec0ff */
[----:B------:R-:W-:Y:S02]  /*17d50*/  WARPGROUP.DEPBAR.LE gsb0, 0x0 ;  /* 0x00008000000079c5 */ /* 0x000fe40000010000 */
[----:B------:R-:W-:Y:S01]  /*17d60*/  WARPGROUP.ARRIVE ;  /* 0x00000000000079c5 */ /* 0x000fe20000000000 */
[----:B0-----:R-:W-:-:S05]  /*17d70*/  @P1 IMAD.HI.U32 R0, R3, R0, RZ ;  /* 0x0000000003001227 */ /* 0x001fca00078e00ff */
[----:B------:R-:W-:Y:S03]  /*17d80*/  QGMMA.64x32x32.F32.E4M3.E4M3 R72, gdesc[UR12], RZ, !UPT, gsb0 ;  /* 0x006000000c4879f3 */ /* 0x000fe6000c0008ff */
[----:B------:R-:W-:Y:S02]  /*17d90*/  WARPGROUP.DEPBAR.LE gsb0, 0x0 ;  /* 0x00008000000079c5 */ /* 0x000fe40000010000 */
[----:B------:R-:W-:-:S06]  /*17da0*/  WARPGROUP.ARRIVE ;  /* 0x00000000000079c5 */ /* 0x000fcc0000000000 */
[----:B------:R-:W-:Y:S03]  /*17db0*/  QGMMA.64x32x32.F32.E4M3.E4M3 R56, gdesc[UR8], RZ, !UPT, gsb0 ;  /* 0x00600000083879f3 */ /* 0x000fe6000c0008ff */
[----:B------:R-:W-:Y:S02]  /*17dc0*/  WARPGROUP.DEPBAR.LE gsb0, 0x0 ;  /* 0x00008000000079c5 */ /* 0x000fe40000010000 */
[----:B------:R-:W-:-:S06]  /*17dd0*/  WARPGROUP.ARRIVE ;  /* 0x00000000000079c5 */ /* 0x000fcc0000000000 */
[----:B------:R-:W-:Y:S01]  /*17de0*/  QGMMA.64x32x32.F32.E4M3.E4M3 R40, gdesc[UR4], RZ, !UPT, gsb0 ;  /* 0x00600000042879f3 */ /* 0x000fe2000c0008ff */
[----:B------:R-:W-:Y:S01]  /*17df0*/  R2UR UR6, R10 ;  /* 0x000000000a0672ca */ /* 0x000fe200000e0000 */
[----:B------:R-:W-:Y:S01]  /*17e00*/  UIADD3 UR4, UR24, 0x2, URZ ;  /* 0x0000000218047890 */ /* 0x000fe2000fffe03f */
[----:B------:R-:W-:Y:S01]  /*17e10*/  R2UR UR7, R11 ;  /* 0x000000000b0772ca */ /* 0x000fe200000e0000 */
[----:B------:R-:W-:Y:S01]  /*17e20*/  UMOV UR5, 0x80000020 ;  /* 0x8000002000057882 */ /* 0x000fe20000000000 */
[----:B------:R-:W-:Y:S01]  /*17e30*/  VIADD R10, R4, 0x102 ;  /* 0x00000102040a7836 */ /* 0x000fe20000000000 */
[----:B------:R-:W-:Y:S01]  /*17e40*/  UMOV UR13, UR5 ;  /* 0x00000005000d7c82 */ /* 0x000fe20008000000 */
[----:B------:R-:W-:Y:S01]  /*17e50*/  IMAD.MOV.U32 R11, RZ, RZ, -0x7fffffe0 ;  /* 0x80000020ff0b7424 */ /* 0x000fe200078e00ff */
[----:B------:R-:W-:Y:S01]  /*17e60*/  UMOV UR9, UR5 ;  /* 0x0000000500097c82 */ /* 0x000fe20008000000 */
[----:B------:R-:W-:Y:S01]  /*17e70*/  UMOV UR12, UR4 ;  /* 0x00000004000c7c82 */ /* 0x000fe20008000000 */
[----:B------:R-:W-:Y:S01]  /*17e80*/  R2UR UR14, R10 ;  /* 0x000000000a0e72ca */ /* 0x000fe200000e0000 */
[----:B------:R-:W-:Y:S01]  /*17e90*/  UMOV UR8, UR4 ;  /* 0x0000000400087c82 */ /* 0x000fe20008000000 */
[----:B------:R-:W-:Y:S01]  /*17ea0*/  R2UR UR15, R11 ;  /* 0x000000000b0f72ca */ /* 0x000fe200000e0000 */
[----:B------:R-:W-:-:S02]  /*17eb0*/  VIADD R10, R4, 0x202 ;  /* 0x00000202040a7836 */ /* 0x000fc40000000000 */
        /* <DEDUP_REMOVED lines=10> */
[----:B------:R-:W-:Y:S01]  /*17f60*/  R2UR UR10, R12 ;  /* 0x000000000c0a72ca */ /* 0x000fe200000e0000 */
[----:B------:R-:W-:Y:S01]  /*17f70*/  VIADD R12, R4, 0x300 ;  /* 0x00000300040c7836 */ /* 0x000fe20000000000 */
[----:B------:R-:W-:Y:S01]  /*17f80*/  R2UR UR11, R13 ;  /* 0x000000000d0b72ca */ /* 0x000fe200000e0000 */
[----:B------:R-:W-:-:S03]  /*17f90*/  IMAD.MOV.U32 R13, RZ, RZ, -0x7fffffe0 ;  /* 0x80000020ff0d7424 */ /* 0x000fc600078e00ff */
        /* <DEDUP_REMOVED lines=40> */
[----:B------:R-:W-:Y:S01]  /*18220*/  UMOV UR12, UR8 ;  /* 0x00000008000c7c82 */ /* 0x000fe20008000000 */
[----:B------:R-:W-:Y:S01]  /*18230*/  UMOV UR13, UR9 ;  /* 0x00000009000d7c82 */ /* 0x000fe20008000000 */
[----:B------:R-:W-:-:S02]  /*18240*/  VIADD R10, R4, 0x480 ;  /* 0x00000480040a7836 */ /* 0x000fc40000000000 */
[----:B------:R-:W-:Y:S01]  /*18250*/  IMAD.MOV.U32 R11, RZ, RZ, -0x7fffffe0 ;  /* 0x80000020ff0b7424 */ /* 0x000fe200078e00ff */
[----:B------:R-:W-:Y:S02]  /*18260*/  WARPGROUP.DEPBAR.LE gsb0, 0x0 ;  /* 0x00008000000079c5 */ /* 0x000fe40000010000 */
[----:B------:R-:W-:-:S06]  /*18270*/  WARPGROUP.ARRIVE ;  /* 0x00000000000079c5 */ /* 0x000fcc0000000000 */
[----:B------:R-:W-:Y:S01]  /*18280*/  QGMMA.64x32x32.F32.E4M3.E4M3 R24, gdesc[UR4], R24, gsb0 ;  /* 0x00600000041879f3 */ /* 0x000fe20008000818 */
[----:B------:R-:W-:Y:S02]  /*18290*/  ULDC UR6, c[0x0][0x9dc] ;  /* 0x0002770000067ab9 */ /* 0x000fe40000000800 */
        /* <DEDUP_REMOVED lines=102> */
[----:B------:R-:W-:-:S03]  /*18900*/  VIADD R104, R104, 0xffffffff ;  /* 0xffffffff68687836 */ /* 0x000fc60000000000 */
[----:B------:R-:W-:Y:S01]  /*18910*/  IADD3 R135, -R192, R12, R193 ;  /* 0x0000000cc0877210 */ /* 0x000fe20007ffe1c1 */
[----:B------:R-:W-:Y:S01]  /*18920*/  VIADD R12, R12, 0xffffffff ;  /* 0xffffffff0c0c7836 */ /* 0x000fe20000000000 */
        /* <DEDUP_REMOVED lines=17> */
[----:B------:R-:W-:Y:S01]  /*18a40*/  VIADD R4, R4, 0x702 ;  /* 0x0000070204047836 */ /* 0x000fe20000000000 */
[----:B------:R-:W0:Y:S01]  /*18a50*/  LDC.64 R10, c[0x0][0x9e0] ;  /* 0x00027800ff0a7b82 */ /* 0x000e220000000a00 */
[----:B------:R-:W-:-:S02]  /*18a60*/  WARPGROUP.DEPBAR.LE gsb0, 0x0 ;  /* 0x00008000000079c5 */ /* 0x000fc40000010000 */
[----:B------:R-:W-:-:S06]  /*18a70*/  WARPGROUP.ARRIVE ;  /* 0x00000000000079c5 */ /* 0x000fcc0000000000 */
[----:B------:R-:W-:Y:S03]  /*18a80*/  QGMMA.64x32x32.F32.E4M3.E4M3 R24, gdesc[UR16], R24, gsb0 ;  /* 0x00600000101879f3 */ /* 0x000fe60008000818 */
[----:B------:R-:W-:Y:S02]  /*18a90*/  WARPGROUP.DEPBAR.LE gsb0, 0x0 ;  /* 0x00008000000079c5 */ /* 0x000fe40000010000 */
[----:B------:R-:W-:-:S06]  /*18aa0*/  WARPGROUP.ARRIVE ;  /* 0x00000000000079c5 */ /* 0x000fcc0000000000 */
[----:B------:R-:W-:Y:S01]  /*18ab0*/  QGMMA.64x32x32.F32.E4M3.E4M3 R88, gdesc[UR20], R88, gsb0 ;  /* 0x00600000145879f3 */ /* 0x000fe20008000858 */
[----:B------:R-:W-:Y:S02]  /*18ac0*/  R2UR UR22, R4 ;  /* 0x00000000041672ca */ /* 0x000fe400000e0000 */
[----:B------:R-:W-:Y:S02]  /*18ad0*/  R2UR UR23, R5 ;  /* 0x00000000051772ca */ /* 0x000fe400000e0000 */
[----:B------:R-:W1:Y:S02]  /*18ae0*/  @P1 LDC R5, c[0x0][0x450] ;  /* 0x00011400ff051b82 */ /* 0x000e640000000800 */
[----:B-1----:R-:W-:Y:S01]  /*18af0*/  @P1 SHF.R.U32.HI R3, RZ, R5, R0 ;  /* 0x00000005ff031219 */ /* 0x002fe20000011600 */
[----:B------:R-:W-:Y:S01]  /*18b00*/  @!P0 VIADD R0, R7, 0x29840 ;  /* 0x0002984007008836 */ /* 0x000fe20000000000 */
[----:B0-----:R-:W-:Y:S01]  /*18b10*/  ISETP.GE.AND P1, PT, R11, 0x1, PT ;  /* 0x000000010b00780c */ /* 0x001fe20003f26270 */
[----:B------:R-:W-:-:S02]  /*18b20*/  IMAD.U32 R7, RZ, RZ, UR6 ;  /* 0x00000006ff077e24 */ /* 0x000fc4000f8e00ff */
[----:B------:R-:W0:Y:S01]  /*18b30*/  SHFL.IDX PT, R9, R3, RZ, 0x1c1f ;  /* 0x001c1fff03097589 */ /* 0x000e2200000e0000 */
[----:B------:R-:W-:Y:S02]  /*18b40*/  @!P0 PRMT R0, RZ, 0x654, R0 ;  /* 0x00000654ff008816 */ /* 0x000fe40000000000 */
[----:B------:R-:W-:-:S05]  /*18b50*/  LOP3.LUT R6, RZ, R7, RZ, 0x33, !PT ;  /* 0x00000007ff067212 */ /* 0x000fca00078e33ff */
[C---:B------:R-:W-:Y:S02]  /*18b60*/  IMAD.IADD R6, R135.reuse, 0x1, R6 ;  /* 0x0000000187067824 */ /* 0x040fe400078e0206 */
[----:B------:R-:W-:Y:S01]  /*18b70*/  IMAD.IADD R135, R135, 0x1, R10 ;  /* 0x0000000187877824 */ /* 0x000fe200078e020a */
[----:B------:R-:W-:Y:S01]  /*18b80*/  @P1 LOP3.LUT R17, R17, 0x10, RZ, 0xfc, !PT ;  /* 0x0000001011111812 */ /* 0x000fe200078efcff */
[----:B0-----:R-:W-:Y:S01]  /*18b90*/  IMAD.IADD R20, R6, 0x1, R9 ;  /* 0x0000000106147824 */ /* 0x001fe200078e0209 */
        /* <DEDUP_REMOVED lines=17> */
[----:B----4-:R-:W-:Y:S01]  /*18cb0*/  VIADDMNMX R14, R9, R135, R0, PT ;  /* 0x00000087090e7246 */ /* 0x010fe20003800100 */
[----:B------:R-:W-:Y:S06]  /*18cc0*/  @!P1 BRA `(.L_x_1595) ;  /* 0x00000000004c9947 */ /* 0x000fec0003800000 */
[----:B------:R-:W-:Y:S01]  /*18cd0*/  IADD3 R9, -R192, R193, R9 ;  /* 0x000000c1c0097210 */ /* 0x000fe20007ffe109 */
[----:B------:R-:W-:Y:S03]  /*18ce0*/  BSSY B0, `(.L_x_1596) ;  /* 0x000000e000007945 */ /* 0x000fe60003800000 */
        /* <DEDUP_REMOVED lines=9> */
.L_x_1597:
[----:B------:R-:W-:-:S13]  /*18d80*/  ISETP.NE.AND P1, PT, R11, 0x1, PT ;  /* 0x000000010b00780c */ /* 0x000fda0003f25270 */
[----:B------:R-:W0:Y:S02]  /*18d90*/  @P1 LDC.64 R4, c[0x0][0x9e8] ;  /* 0x00027a00ff041b82 */ /* 0x000e240000000a00 */
[----:B0-----:R-:W-:-:S05]  /*18da0*/  @P1 IMAD.HI.U32 R4, R9, R4, RZ ;  /* 0x0000000409041227 */ /* 0x001fca00078e00ff */
[----:B------:R-:W-:-:S07]  /*18db0*/  @P1 SHF.R.U32.HI R9, RZ, R5, R4 ;  /* 0x00000005ff091219 */ /* 0x000fce0000011604 */
.L_x_1598:
[----:B------:R-:W-:Y:S05]  /*18dc0*/  BSYNC B0 ;  /* 0x0000000000007941 */ /* 0x000fea0003800000 */
.L_x_1596:
[----:B------:R-:W-:-:S05]  /*18dd0*/  IMAD R9, R9, R11, R12 ;  /* 0x0000000b09097224 */ /* 0x000fca00078e020c */
[----:B------:R-:W-:Y:S02]  /*18de0*/  VIMNMX R20, R20, R9, !PT ;  /* 0x0000000914147248 */ /* 0x000fe40007fe0100 */
[----:B------:R-:W-:-:S07]  /*18df0*/  VIADDMNMX R14, R9, R11, R14, PT ;  /* 0x0000000b090e7246 */ /* 0x000fce000380010e */
.L_x_1595:
[C---:B------:R-:W-:Y:S01]  /*18e00*/  ISETP.GE.AND P1, PT, R104.reuse, 0x2, PT ;  /* 0x000000026800780c */ /* 0x040fe20003f26270 */
[----:B------:R-:W0:Y:S01]  /*18e10*/  SHFL.IDX PT, R3, R3, 0x1, 0x1c1f ;  /* 0x003c1f0003037f89 */ /* 0x000e2200000e0000 */
[----:B------:R-:W-:Y:S02]  /*18e20*/  ISETP.GE.AND P2, PT, R104, 0x9, PT ;  /* 0x000000096800780c */ /* 0x000fe40003f46270 */
[----:B------:R-:W-:Y:S02]  /*18e30*/  P2R R112, PR, RZ, 0x2 ;  /* 0x00000002ff707803 */ /* 0x000fe40000000000 */
[----:B------:R-:W-:Y:S02]  /*18e40*/  ISETP.GT.AND P1, PT, R20, 0x1, !P1 ;  /* 0x000000011400780c */ /* 0x000fe40004f24270 */
[----:B------:R-:W-:Y:S02]  /*18e50*/  P2R R110, PR, RZ, 0x4 ;  /* 0x00000004ff6e7803 */ /* 0x000fe40000000000 */
[----:B------:R-:W-:-:S02]  /*18e60*/  ISETP.LT.OR P1, PT, R14, 0x2, P1 ;  /* 0x000000020e00780c */ /* 0x000fc40000f21670 */
[----:B------:R-:W-:Y:S02]  /*18e70*/  ISETP.GE.AND P4, PT, R104, 0x29, PT ;  /* 0x000000296800780c */ /* 0x000fe40003f86270 */
[----:B------:R-:W-:Y:S02]  /*18e80*/  FSEL R89, R89, -INF , !P1 ;  /* 0xff80000059597808 */ /* 0x000fe40004800000 */
[----:B------:R-:W-:Y:S02]  /*18e90*/  ISETP.GT.AND P1, PT, R20, 0x8, !P2 ;  /* 0x000000081400780c */ /* 0x000fe40005724270 */
[----:B------:R-:W-:Y:S02]  /*18ea0*/  ISETP.GE.AND P2, PT, R104, 0xa, PT ;  /* 0x0000000a6800780c */ /* 0x000fe40003f46270 */
[----:B------:R-:W-:Y:S02]  /*18eb0*/  ISETP.LT.OR P1, PT, R14, 0x9, P1 ;  /* 0x000000090e00780c */ /* 0x000fe40000f21670 */
[----:B------:R-:W-:-:S02]  /*18ec0*/  P2R R128, PR, RZ, 0x10 ;  /* 0x00000010ff807803 */ /* 0x000fc40000000000 */
[----:B------:R-:W-:Y:S01]  /*18ed0*/  FSEL R21, R92, -INF , !P1 ;  /* 0xff8000005c157808 */ /* 0x000fe20004800000 */
[----:B0-----:R-:W-:Y:S01]  /*18ee0*/  IMAD.IADD R6, R6, 0x1, R3 ;  /* 0x0000000106067824 */ /* 0x001fe200078e0203 */
        /* <DEDUP_REMOVED lines=8> */
[----:B------:R-:W-:Y:S02]  /*18f70*/  ISETP.GE.AND P2, PT, R104, 0x12, PT ;  /* 0x000000126800780c */ /* 0x000fe40003f46270 */
[----:B------:R-:W-:Y:S02]  /*18f80*/  FSEL R15, R96, -INF , !P1 ;  /* 0xff800000600f7808 */ /* 0x000fe40004800000 */
[----:B------:R-:W-:-:S02]  /*18f90*/  ISETP.GT.AND P1, PT, R20, 0x11, !P2 ;  /* 0x000000111400780c */ /* 0x000fc40005724270 */
[----:B------:R-:W-:Y:S02]  /*18fa0*/  P2R R96, PR, RZ, 0x4 ;  /* 0x00000004ff607803 */ /* 0x000fe40000000000 */
[----:B------:R-:W-:Y:S02]  /*18fb0*/  ISETP.LT.OR P1, PT, R14, 0x12, P1 ;  /* 0x000000120e00780c */ /* 0x000fe40000f21670 */
[----:B------:R-:W-:Y:S02]  /*18fc0*/  ISETP.GE.AND P2, PT, R104, 0x19, PT ;  /* 0x000000196800780c */ /* 0x000fe40003f46270 */
[----:B------:R-:W-:Y:S02]  /*18fd0*/  FSEL R97, R97, -INF , !P1 ;  /* 0xff80000061617808 */ /* 0x000fe40004800000 */
[----:B------:R-:W-:Y:S02]  /*18fe0*/  ISETP.GT.AND P1, PT, R20, 0x18, !P2 ;  /* 0x000000181400780c */ /* 0x000fe40005724270 */
[----:B------:R-:W-:-:S02]  /*18ff0*/  P2R R108, PR, RZ, 0x4 ;  /* 0x00000004ff6c7803 */ /* 0x000fc40000000000 */
[----:B------:R-:W-:Y:S02]  /*19000*/  ISETP.LT.OR P1, PT, R14, 0x19, P1 ;  /* 0x000000190e00780c */ /* 0x000fe40000f21670 */
[----:B------:R-:W-:Y:S02]  /*19010*/  ISETP.GE.AND P2, PT, R104, 0x1a, PT ;  /* 0x0000001a6800780c */ /* 0x000fe40003f46270 */
[----:B------:R-:W-:Y:S02]  /*19020*/  FSEL R13, R100, -INF , !P1 ;  /* 0xff800000640d7808 */ /* 0x000fe40004800000 */
[----:B------:R-:W-:Y:S02]  /*19030*/  ISETP.GT.AND P1, PT, R20, 0x19, !P2 ;  /* 0x000000191400780c */ /* 0x000fe40005724270 */
[----:B------:R-:W-:Y:S02]  /*19040*/  P2R R100, PR, RZ, 0x4 ;  /* 0x00000004ff647803 */ /* 0x000fe40000000000 */
[----:B------:R-:W-:-:S02]  /*19050*/  ISETP.LT.OR P1, PT, R14, 0x1a, P1 ;  /* 0x0000001a0e00780c */ /* 0x000fc40000f21670 */
[C---:B------:R-:W-:Y:S02]  /*19060*/  ISETP.GE.AND P6, PT, R104.reuse, 0x7a, PT ;  /* 0x0000007a6800780c */ /* 0x040fe40003fc6270 */
[----:B------:R-:W-:Y:S02]  /*19070*/  FSEL R101, R101, -INF , !P1 ;  /* 0xff80000065657808 */ /* 0x000fe40004800000 */
[----:B------:R-:W-:Y:S02]  /*19080*/  ISETP.GE.AND P1, PT, R104, 0x21, PT ;  /* 0x000000216800780c */ /* 0x000fe40003f26270 */
[----:B------:R-:W-:Y:S02]  /*19090*/  VIADDMNMX R0, R3, R135, R0, PT ;  /* 0x0000008703007246 */ /* 0x000fe40003800100 */
[----:B------:R-:W-:-:S04]  /*190a0*/  ISETP.GT.AND P2, PT, R20, 0x20, !P1 ;  /* 0x000000201400780c */ /* 0x000fc80004f44270 */
        /* <DEDUP_REMOVED lines=147> */
[----:B------:R-:W-:-:S04]  /*199e0*/  ISETP.GT.AND P5, PT, R20, RZ, !P4 ;  /* 0x000000ff1400720c */ /* 0x000fc800067a4270 */
[----:B------:R-:W-:-:S04]  /*199f0*/  ISETP.LT.OR P5, PT, R14, 0x1, P5 ;  /* 0x000000010e00780c */ /* 0x000fc80002fa1670 */
[----:B------:R-:W-:Y:S02]  /*19a00*/  FSEL R88, R88, -INF , !P5 ;  /* 0xff80000058587808 */ /* 0x000fe40006800000 */
[----:B------:R-:W-:-:S04]  /*19a10*/  ISETP.GE.AND P5, PT, R104, 0x9a, PT ;  /* 0x0000009a6800780c */ /* 0x000fc80003fa6270 */
[----:B------:R-:W-:Y:S02]  /*19a20*/  P2R R24, PR, RZ, 0x20 ;  /* 0x00000020ff187803 */ /* 0x000fe40000000000 */
[----:B------:R-:W-:-:S04]  /*19a30*/  ISETP.GT.AND P5, PT, R20, 0x99, !P5 ;  /* 0x000000991400780c */ /* 0x000fc80006fa4270 */
[----:B------:R-:W-:-:S04]  /*19a40*/  ISETP.LT.OR P5, PT, R14, 0x9a, P5 ;  /* 0x0000009a0e00780c */ /* 0x000fc80002fa1670 */
[----:B------:R-:W-:Y:S02]  /*19a50*/  FSEL R37, R37, -INF , !P5 ;  /* 0xff80000025257808 */ /* 0x000fe40006800000 */
[----:B------:R-:W-:-:S13]  /*19a60*/  ISETP.GE.AND P5, PT, R11, 0x1, PT ;  /* 0x000000010b00780c */ /* 0x000fda0003fa6270 */
[----:B------:R-:W-:Y:S05]  /*19a70*/  @!P5 BRA `(.L_x_1599) ;  /* 0x00000000004cd947 */ /* 0x000fea0003800000 */
        /* <DEDUP_REMOVED lines=11> */
.L_x_1601:
[----:B------:R-:W-:-:S13]  /*19b30*/  ISETP.NE.AND P5, PT, R11, 0x1, PT ;  /* 0x000000010b00780c */ /* 0x000fda0003fa5270 */
[----:B------:R-:W0:Y:S02]  /*19b40*/  @P5 LDC.64 R4, c[0x0][0x9e8] ;  /* 0x00027a00ff045b82 */ /* 0x000e240000000a00 */
[----:B0-----:R-:W-:-:S05]  /*19b50*/  @P5 IMAD.HI.U32 R4, R3, R4, RZ ;  /* 0x0000000403045227 */ /* 0x001fca00078e00ff */
[----:B------:R-:W-:-:S07]  /*19b60*/  @P5 SHF.R.U32.HI R3, RZ, R5, R4 ;  /* 0x00000005ff035219 */ /* 0x000fce0000011604 */
.L_x_1602:
[----:B------:R-:W-:Y:S05]  /*19b70*/  BSYNC B0 ;  /* 0x0000000000007941 */ /* 0x000fea0003800000 */
.L_x_1600:
[----:B------:R-:W-:-:S05]  /*19b80*/  IMAD R3, R3, R11, R12 ;  /* 0x0000000b03037224 */ /* 0x000fca00078e020c */
[----:B------:R-:W-:Y:S02]  /*19b90*/  VIMNMX R6, R6, R3, !PT ;  /* 0x0000000306067248 */ /* 0x000fe40007fe0100 */
[----:B------:R-:W-:-:S07]  /*19ba0*/  VIADDMNMX R0, R3, R11, R0, PT ;  /* 0x0000000b03007246 */ /* 0x000fce0003800100 */
.L_x_1599:
[C---:B------:R-:W-:Y:S02]  /*19bb0*/  ISETP.GT.AND P1, PT, R6.reuse, 0x20, !P1 ;  /* 0x000000200600780c */ /* 0x040fe40004f24270 */
[----:B------:R-:W-:Y:S02]  /*19bc0*/  ISETP.GT.AND P2, PT, R6, 0x21, !P2 ;  /* 0x000000210600780c */ /* 0x000fe40005744270 */
[C---:B------:R-:W-:Y:S02]  /*19bd0*/  ISETP.LT.OR P1, PT, R0.reuse, 0x21, P1 ;  /* 0x000000210000780c */ /* 0x040fe40000f21670 */
[----:B------:R-:W-:Y:S02]  /*19be0*/  ISETP.LT.OR P2, PT, R0, 0x22, P2 ;  /* 0x000000220000780c */ /* 0x000fe40001741670 */
[----:B------:R-:W-:Y:S02]  /*19bf0*/  FSEL R5, R74, -INF , !P1 ;  /* 0xff8000004a057808 */ /* 0x000fe40004800000 */
[----:B------:R-:W-:-:S02]  /*19c00*/  ISETP.NE.AND P1, PT, R128, RZ, PT ;  /* 0x000000ff8000720c */ /* 0x000fc40003f25270 */
[----:B------:R-:W-:Y:S02]  /*19c10*/  FSEL R75, R75, -INF , !P2 ;  /* 0xff8000004b4b7808 */ /* 0x000fe40005000000 */
[----:B------:R-:W-:Y:S02]  /*19c20*/  ISETP.GT.AND P1, PT, R6, 0x28, !P1 ;  /* 0x000000280600780c */ /* 0x000fe40004f24270 */
[----:B------:R-:W-:Y:S02]  /*19c30*/  ISETP.NE.AND P2, PT, R130, RZ, PT ;  /* 0x000000ff8200720c */ /* 0x000fe40003f45270 */
[----:B------:R-:W-:Y:S02]  /*19c40*/  ISETP.LT.OR P1, PT, R0, 0x29, P1 ;  /* 0x000000290000780c */ /* 0x000fe40000f21670 */
[----:B------:R-:W-:Y:S02]  /*19c50*/  ISETP.NE.AND P5, PT, R136, RZ, PT ;  /* 0x000000ff8800720c */ /* 0x000fe40003fa5270 */
        /* <DEDUP_REMOVED lines=8> */
[----:B------:R-:W-:Y:S02]  /*19ce0*/  ISETP.GT.AND P1, PT, R6, 0x30, !P2 ;  /* 0x000000300600780c */ /* 0x000fe40005724270 */
[----:B------:R-:W-:Y:S02]  /*19cf0*/  ISETP.NE.AND P2, PT, R137, RZ, PT ;  /* 0x000000ff8900720c */ /* 0x000fe40003f45270 */
        /* <DEDUP_REMOVED lines=93> */
[----:B------:R-:W-:Y:S01]  /*1a2d0*/  ISETP.GT.AND P4, PT, R6, RZ, !P4 ;  /* 0x000000ff0600720c */ /* 0x000fe20006784270 */
[----:B------:R-:W0:Y:S01]  /*1a2e0*/  SHFL.BFLY PT, R3, R4, 0x2, 0x1f ;  /* 0x0c401f0004037f89 */ /* 0x000e2200000e0000 */
[----:B------:R-:W-:Y:S02]  /*1a2f0*/  FSEL R151, R46, -INF , !P1 ;  /* 0xff8000002e977808 */ /* 0x000fe40004800000 */
[----:B------:R-:W-:Y:S02]  /*1a300*/  ISETP.NE.AND P1, PT, R64, RZ, PT ;  /* 0x000000ff4000720c */ /* 0x000fe40003f25270 */
[----:B------:R-:W-:Y:S02]  /*1a310*/  ISETP.LT.OR P4, PT, R0, 0x1, P4 ;  /* 0x000000010000780c */ /* 0x000fe40002781670 */
[----:B------:R-:W-:Y:S02]  /*1a320*/  ISETP.GT.AND P1, PT, R6, 0x69, !P1 ;  /* 0x000000690600780c */ /* 0x000fe40004f24270 */
[----:B------:R-:W-:-:S02]  /*1a330*/  FSEL R90, R90, -INF , !P4 ;  /* 0xff8000005a5a7808 */ /* 0x000fc40006000000 */
[----:B------:R-:W-:Y:S02]  /*1a340*/  ISETP.LT.OR P1, PT, R0, 0x6a, P1 ;  /* 0x0000006a0000780c */ /* 0x000fe40000f21670 */
[----:B------:R-:W-:Y:S02]  /*1a350*/  ISETP.GT.AND P6, PT, R6, 0x79, !P6 ;  /* 0x000000790600780c */ /* 0x000fe400077c4270 */
[----:B------:R-:W-:Y:S02]  /*1a360*/  FSEL R47, R47, -INF , !P1 ;  /* 0xff8000002f2f7808 */ /* 0x000fe40004800000 */
[----:B------:R-:W-:Y:S02]  /*1a370*/  ISETP.NE.AND P1, PT, R60, RZ, PT ;  /* 0x000000ff3c00720c */ /* 0x000fe40003f25270 */
[----:B------:R-:W-:Y:S02]  /*1a380*/  ISETP.NE.AND P4, PT, R44, RZ, PT ;  /* 0x000000ff2c00720c */ /* 0x000fe40003f85270 */
[----:B------:R-:W-:-:S02]  /*1a390*/  ISETP.GT.AND P1, PT, R6, 0x70, !P1 ;  /* 0x000000700600780c */ /* 0x000fc40004f24270 */
[C---:B------:R-:W-:Y:S02]  /*1a3a0*/  ISETP.LT.OR P6, PT, R0.reuse, 0x7a, P6 ;  /* 0x0000007a0000780c */ /* 0x040fe400037c1670 */
[----:B------:R-:W-:Y:S02]  /*1a3b0*/  ISETP.LT.OR P1, PT, R0, 0x71, P1 ;  /* 0x000000710000780c */ /* 0x000fe40000f21670 */
[----:B0-----:R-:W-:Y:S02]  /*1a3c0*/  FMNMX.FTZ R12, R4, R3, !PT ;  /* 0x00000003040c7209 */ /* 0x001fe40007810000 */
[----:B------:R-:W-:Y:S02]  /*1a3d0*/  FSEL R153, R50, -INF , !P1 ;  /* 0xff80000032997808 */ /* 0x000fe40004800000 */
[----:B------:R-:W-:Y:S01]  /*1a3e0*/  ISETP.NE.AND P1, PT, R56, RZ, PT ;  /* 0x000000ff3800720c */ /* 0x000fe20003f25270 */
[----:B------:R-:W0:Y:S01]  /*1a3f0*/  SHFL.BFLY PT, R3, R12, 0x1, 0x1f ;  /* 0x0c201f000c037f89 */ /* 0x000e2200000e0000 */
[----:B------:R-:W-:-:S02]  /*1a400*/  FSEL R55, R55, -INF , !P6 ;  /* 0xff80000037377808 */ /* 0x000fc40007000000 */
[----:B------:R-:W-:Y:S02]  /*1a410*/  ISETP.GT.AND P1, PT, R6, 0x71, !P1 ;  /* 0x000000710600780c */ /* 0x000fe40004f24270 */
[----:B------:R-:W-:Y:S02]  /*1a420*/  ISETP.NE.AND P6, PT, R52, RZ, PT ;  /* 0x000000ff3400720c */ /* 0x000fe40003fc5270 */
[----:B------:R-:W-:Y:S02]  /*1a430*/  ISETP.LT.OR P1, PT, R0, 0x72, P1 ;  /* 0x000000720000780c */ /* 0x000fe40000f21670 */
[----:B------:R-:W-:Y:S02]  /*1a440*/  ISETP.GT.AND P3, PT, R6, 0x98, !P3 ;  /* 0x000000980600780c */ /* 0x000fe40005f64270 */
[----:B------:R-:W-:Y:S02]  /*1a450*/  FSEL R51, R51, -INF , !P1 ;  /* 0xff80000033337808 */ /* 0x000fe40004800000 */
[----:B------:R-:W-:-:S02]  /*1a460*/  ISETP.NE.AND P1, PT, R48, RZ, PT ;  /* 0x000000ff3000720c */ /* 0x000fc40003f25270 */
[----:B------:R-:W-:Y:S02]  /*1a470*/  ISETP.LT.OR P3, PT, R0, 0x99, P3 ;  /* 0x000000990000780c */ /* 0x000fe40001f61670 */
[----:B------:R-:W-:-:S04]  /*1a480*/  ISETP.GT.AND P1, PT, R6, 0x78, !P1 ;  /* 0x000000780600780c */ /* 0x000fc80004f24270 */
[----:B------:R-:W-:Y:S02]  /*1a490*/  ISETP.LT.OR P1, PT, R0, 0x79, P1 ;  /* 0x000000790000780c */ /* 0x000fe40000f21670 */
[----:B0-----:R-:W-:Y:S02]  /*1a4a0*/  FMNMX.FTZ R3, R12, R3, !PT ;  /* 0x000000030c037209 */ /* 0x001fe40007810000 */
[----:B------:R-:W-:Y:S02]  /*1a4b0*/  FSEL R155, R54, -INF , !P1 ;  /* 0xff800000369b7808 */ /* 0x000fe40004800000 */
[----:B------:R-:W-:Y:S01]  /*1a4c0*/  ISETP.GT.AND P1, PT, R6, 0x1, !P2 ;  /* 0x000000010600780c */ /* 0x000fe20005724270 */
[----:B------:R-:W-:-:S01]  /*1a4d0*/  FFMA.FTZ R171, R2, R3, -8 ;  /* 0xc100000002ab7423 */ /* 0x000fc20000010003 */
        /* <DEDUP_REMOVED lines=40> */
[----:B------:R-:W-:Y:S02]  /*1a760*/  ISETP.GT.AND P1, PT, R6, 0x90, !P5 ;  /* 0x000000900600780c */ /* 0x000fe40006f24270 */
[----:B------:R-:W-:Y:S02]  /*1a770*/  ISETP.NE.AND P5, PT, R28, RZ, PT ;  /* 0x000000ff1c00720c */ /* 0x000fe40003fa5270 */
[----:B------:R-:W-:-:S04]  /*1a780*/  ISETP.LT.OR P1, PT, R0, 0x91, P1 ;  /* 0x000000910000780c */ /* 0x000fc80000f21670 */
[----:B------:R-:W-:Y:S02]  /*1a790*/  FSEL R99, R34, -INF , !P1 ;  /* 0xff80000022637808 */ /* 0x000fe40004800000 */
[----:B------:R-:W-:-:S04]  /*1a7a0*/  FSETP.NEU.FTZ.AND P1, PT, R3, -INF , PT ;  /* 0xff8000000300780b */ /* 0x000fc80003f3d000 */
[----:B------:R-:W-:Y:S02]  /*1a7b0*/  FSEL R171, R171, RZ, P1 ;  /* 0x000000ffabab7208 */ /* 0x000fe40000800000 */
[----:B------:R-:W-:Y:S02]  /*1a7c0*/  ISETP.GT.AND P1, PT, R6, 0x91, !P5 ;  /* 0x000000910600780c */ /* 0x000fe40006f24270 */
[----:B------:R-:W-:Y:S01]  /*1a7d0*/  ISETP.NE.AND P5, PT, R24, RZ, PT ;  /* 0x000000ff1800720c */ /* 0x000fe20003fa5270 */
[----:B------:R-:W-:-:S01]  /*1a7e0*/  FFMA.FTZ R30, R2, R73, -R171 ;  /* 0x00000049021e7223 */ /* 0x000fc200000108ab */
[----:B------:R-:W-:Y:S01]  /*1a7f0*/  FMNMX.FTZ R24, R90, R159, !PT ;  /* 0x0000009f5a187209 */ /* 0x000fe20007810000 */
[----:B------:R-:W-:-:S01]  /*1a800*/  FFMA.FTZ R73, R2, R77, -R171 ;  /* 0x0000004d02497223 */ /* 0x000fc200000108ab */
[----:B------:R-:W-:Y:S01]  /*1a810*/  ISETP.LT.OR P1, PT, R0, 0x92, P1 ;  /* 0x000000920000780c */ /* 0x000fe20000f21670 */
[----:B------:R-:W-:-:S01]  /*1a820*/  FFMA.FTZ R77, R2, R81, -R171 ;  /* 0x00000051024d7223 */ /* 0x000fc200000108ab */
[----:B------:R-:W-:Y:S01]  /*1a830*/  FMNMX.FTZ R24, R157, R24, !PT ;  /* 0x000000189d187209 */ /* 0x000fe20007810000 */
[----:B------:R-:W-:-:S01]  /*1a840*/  FFMA.FTZ R81, R2, R85, -R171 ;  /* 0x0000005502517223 */ /* 0x000fc200000108ab */
[----:B------:R-:W-:Y:S01]  /*1a850*/  FSEL R35, R35, -INF , !P1 ;  /* 0xff80000023237808 */ /* 0x000fe20004800000 */
[----:B------:R-:W-:-:S01]  /*1a860*/  FFMA.FTZ R85, R2, R41, -R171 ;  /* 0x0000002902557223 */ /* 0x000fc200000108ab */
[----:B------:R-:W-:Y:S01]  /*1a870*/  FMNMX.FTZ R24, R161, R24, !PT ;  /* 0x00000018a1187209 */ /* 0x000fe20007810000 */
[----:B------:R-:W-:-:S01]  /*1a880*/  FFMA.FTZ R12, R2, R21, -R171 ;  /* 0x00000015020c7223 */ /* 0x000fc200000108ab */
[----:B------:R-:W-:Y:S01]  /*1a890*/  ISETP.GT.AND P1, PT, R6, 0x99, !P5 ;  /* 0x000000990600780c */ /* 0x000fe20006f24270 */
[----:B------:R-:W-:-:S01]  /*1a8a0*/  FFMA.FTZ R21, R2, R93, -R171 ;  /* 0x0000005d02157223 */ /* 0x000fc200000108ab */
[----:B------:R-:W-:Y:S01]  /*1a8b0*/  FMNMX.FTZ R26, R165, R24, !PT ;  /* 0x00000018a51a7209 */ /* 0x000fe20007810000 */
[----:B------:R-:W-:-:S01]  /*1a8c0*/  FFMA.FTZ R14, R2, R15, -R171 ;  /* 0x0000000f020e7223 */ /* 0x000fc200000108ab */
[----:B------:R0:W-:Y:S01]  /*1a8d0*/  MUFU.EX2 R24, R30 ;  /* 0x0000001e00187308 */ /* 0x0001e20000000800 */
[----:B------:R-:W-:Y:S01]  /*1a8e0*/  ISETP.LT.OR P1, PT, R0, 0x9a, P1 ;  /* 0x0000009a0000780c */ /* 0x000fe20000f21670 */
[C-C-:B------:R-:W-:Y:S01]  /*1a8f0*/  FFMA.FTZ R15, R2.reuse, R97, -R171.reuse ;  /* 0x00000061020f7223 */ /* 0x140fe200000108ab */
[----:B------:R-:W-:Y:S01]  /*1a900*/  FMNMX.FTZ R26, R167, R26, !PT ;  /* 0x0000001aa71a7209 */ /* 0x000fe20007810000 */
[--C-:B------:R-:W-:Y:S01]  /*1a910*/  FFMA.FTZ R89, R2, R89, -R171.reuse ;  /* 0x0000005902597223 */ /* 0x100fe200000108ab */
[----:B------:R-:W-:Y:S01]  /*1a920*/  FSEL R41, R38, -INF , !P3 ;  /* 0xff80000026297808 */ /* 0x000fe20005800000 */
[C-C-:B------:R-:W-:Y:S01]  /*1a930*/  FFMA.FTZ R88, R2.reuse, R88, -R171.reuse ;  /* 0x0000005802587223 */ /* 0x140fe200000108ab */
[----:B------:R-:W-:Y:S01]  /*1a940*/  FMNMX.FTZ R28, R169, R26, !PT ;  /* 0x0000001aa91c7209 */ /* 0x000fe20007810000 */
[----:B------:R-:W-:Y:S01]  /*1a950*/  MUFU.EX2 R12, R12 ;  /* 0x0000000c000c7308 */ /* 0x000fe20000000800 */
[----:B------:R-:W-:Y:S01]  /*1a960*/  FSEL R39, R39, -INF , !P1 ;  /* 0xff80000027277808 */ /* 0x000fe20004800000 */
[C-C-:B------:R-:W-:Y:S01]  /*1a970*/  FFMA.FTZ R13, R2.reuse, R13, -R171.reuse ;  /* 0x0000000d020d7223 */ /* 0x140fe200000108ab */
[----:B------:R-:W-:Y:S01]  /*1a980*/  FMNMX.FTZ R28, R103, R28, !PT ;  /* 0x0000001c671c7209 */ /* 0x000fe20007810000 */
[C-C-:B------:R-:W-:Y:S01]  /*1a990*/  FFMA.FTZ R20, R2.reuse, R101, -R171.reuse ;  /* 0x0000006502147223 */ /* 0x140fe200000108ab */
[----:B------:R-:W-:-:S01]  /*1a9a0*/  FFMA.FTZ R105, R2, R105, -R171 ;  /* 0x0000006902697223 */ /* 0x000fc200000108ab */
[C-C-:B------:R-:W-:Y:S01]  /*1a9b0*/  FFMA.FTZ R9, R2.reuse, R9, -R171.reuse ;  /* 0x0000000902097223 */ /* 0x140fe200000108ab */
[----:B------:R-:W-:Y:S01]  /*1a9c0*/  FMNMX.FTZ R28, R5, R28, !PT ;  /* 0x0000001c051c7209 */ /* 0x000fe20007810000 */
[----:B------:R-:W-:Y:S01]  /*1a9d0*/  MUFU.EX2 R4, R88 ;  /* 0x0000005800047308 */ /* 0x000fe20000000800 */
[----:B------:R-:W-:-:S01]  /*1a9e0*/  FFMA.FTZ R107, R2, R107, -R171 ;  /* 0x0000006b026b7223 */ /* 0x000fc200000108ab */
[C-C-:B------:R-:W-:Y:S01]  /*1a9f0*/  FFMA.FTZ R109, R2.reuse, R109, -R171.reuse ;  /* 0x0000006d026d7223 */ /* 0x140fe200000108ab */
[----:B------:R-:W-:Y:S01]  /*1aa00*/  FMNMX.FTZ R28, R75, R28, !PT ;  /* 0x0000001c4b1c7209 */ /* 0x000fe20007810000 */
[C-C-:B------:R-:W-:Y:S01]  /*1aa10*/  FFMA.FTZ R111, R2.reuse, R111, -R171.reuse ;  /* 0x0000006f026f7223 */ /* 0x140fe200000108ab */
[----:B------:R-:W-:-:S01]  /*1aa20*/  FFMA.FTZ R57, R2, R57, -R171 ;  /* 0x0000003902397223 */ /* 0x000fc200000108ab */
[C-C-:B------:R-:W-:Y:S01]  /*1aa30*/  FFMA.FTZ R61, R2.reuse, R61, -R171.reuse ;  /* 0x0000003d023d7223 */ /* 0x140fe200000108ab */
[----:B0-----:R-:W-:Y:S01]  /*1aa40*/  FMNMX.FTZ R30, R135, R28, !PT ;  /* 0x0000001c871e7209 */ /* 0x001fe20007810000 */
[----:B------:R-:W-:Y:S01]  /*1aa50*/  MUFU.EX2 R89, R89 ;  /* 0x0000005900597308 */ /* 0x000fe20000000800 */
[----:B------:R-:W-:-:S01]  /*1aa60*/  FFMA.FTZ R113, R2, R113, -R171 ;  /* 0x0000007102717223 */ /* 0x000fc200000108ab */
[C-C-:B------:R-:W-:Y:S01]  /*1aa70*/  FFMA.FTZ R69, R2.reuse, R69, -R171.reuse ;  /* 0x0000004502457223 */ /* 0x140fe200000108ab */
[----:B------:R-:W-:Y:S01]  /*1aa80*/  FMNMX.FTZ R30, R79, R30, !PT ;  /* 0x0000001e4f1e7209 */ /* 0x000fe20007810000 */
[C-C-:B------:R-:W-:Y:S01]  /*1aa90*/  FFMA.FTZ R117, R2.reuse, R117, -R171.reuse ;  /* 0x0000007502757223 */ /* 0x140fe200000108ab */
[----:B------:R-:W-:-:S01]  /*1aaa0*/  FFMA.FTZ R115, R2, R115, -R171 ;  /* 0x0000007302737223 */ /* 0x000fc200000108ab */
[C-C-:B------:R-:W-:Y:S01]  /*1aab0*/  FFMA.FTZ R65, R2.reuse, R65, -R171.reuse ;  /* 0x0000004102417223 */ /* 0x140fe200000108ab */
[----:B------:R-:W-:Y:S01]  /*1aac0*/  FMNMX.FTZ R30, R137, R30, !PT ;  /* 0x0000001e891e7209 */ /* 0x000fe20007810000 */
[----:B------:R-:W0:Y:S01]  /*1aad0*/  MUFU.EX2 R21, R21 ;  /* 0x0000001500157308 */ /* 0x000e220000000800 */
[----:B------:R-:W-:-:S01]  /*1aae0*/  FFMA.FTZ R6, R2, R121, -R171 ;  /* 0x0000007902067223 */ /* 0x000fc200000108ab */
        /* <DEDUP_REMOVED lines=8> */
[----:B------:R-:W-:Y:S01]  /*1ab70*/  ISETP.NE.AND P5, PT, R225, 0x1, PT ;  /* 0x00000001e100780c */ /* 0x000fe20003fa5270 */
[----:B------:R-:W-:-:S01]  /*1ab80*/  FFMA.FTZ R48, R2, R129, -R171 ;  /* 0x0000008102307223 */ /* 0x000fc200000108ab */
[----:B------:R-:W-:Y:S01]  /*1ab90*/  FMNMX.FTZ R32, R87, R32, !PT ;  /* 0x0000002057207209 */ /* 0x000fe20007810000 */
[----:B------:R-:W-:-:S01]  /*1aba0*/  FFMA.FTZ R29, R2, R29, -R171 ;  /* 0x0000001d021d7223 */ /* 0x000fc200000108ab */
[C-C-:B------:R-:W-:Y:S01]  /*1abb0*/  FFMA.FTZ R46, R2.reuse, R127, -R171.reuse ;  /* 0x0000007f022e7223 */ /* 0x140fe200000108ab */
[----:B------:R-:W-:-:S01]  /*1abc0*/  FFMA.FTZ R25, R2, R25, -R171 ;  /* 0x0000001902197223 */ /* 0x000fc200000108ab */
[----:B------:R-:W-:Y:S01]  /*1abd0*/  FMNMX.FTZ R32, R141, R32, !PT ;  /* 0x000000208d207209 */ /* 0x000fe20007810000 */
[----:B------:R-:W-:Y:S01]  /*1abe0*/  MUFU.EX2 R15, R15 ;  /* 0x0000000f000f7308 */ /* 0x000fe20000000800 */
[----:B0-----:R-:W-:Y:S01]  /*1abf0*/  F2FP.SATFINITE.E4M3.F32.PACK_AB_MERGE_C R184, R21, R12, RZ ;  /* 0x0000000c15b8723e */ /* 0x001fe200048070ff */
[C-C-:B------:R-:W-:Y:S01]  /*1ac00*/  FFMA.FTZ R33, R2.reuse, R33, -R171.reuse ;  /* 0x0000002102217223 */ /* 0x140fe200000108ab */
[----:B------:R-:W-:Y:S01]  /*1ac10*/  FMNMX.FTZ R32, R59, R32, !PT ;  /* 0x000000203b207209 */ /* 0x000fe20007810000 */
[----:B------:R-:W-:Y:S01]  /*1ac20*/  FFMA.FTZ R50, R2, R131, -R171 ;  /* 0x0000008302327223 */ /* 0x000fe200000108ab */
[----:B------:R-:W-:-:S02]  /*1ac30*/  F2FP.SATFINITE.E4M3.F32.PACK_AB_MERGE_C R184, R89, R4, R184 ;  /* 0x0000000459b8723e */ /* 0x000fc400048070b8 */
[----:B------:R-:W-:Y:S01]  /*1ac40*/  FMNMX.FTZ R34, R143, R32, !PT ;  /* 0x000000208f227209 */ /* 0x000fe20007810000 */
[----:B------:R-:W-:Y:S03]  /*1ac50*/  MUFU.EX2 R13, R13 ;  /* 0x0000000d000d7308 */ /* 0x000fe60000000800 */
[----:B------:R-:W-:-:S04]  /*1ac60*/  FMNMX.FTZ R34, R63, R34, !PT ;  /* 0x000000223f227209 */ /* 0x000fc80007810000 */
[----:B------:R-:W-:Y:S01]  /*1ac70*/  FMNMX.FTZ R34, R145, R34, !PT ;  /* 0x0000002291227209 */ /* 0x000fe20007810000 */
[----:B------:R-:W0:Y:S03]  /*1ac80*/  MUFU.EX2 R20, R20 ;  /* 0x0000001400147308 */ /* 0x000e260000000800 */
[----:B------:R-:W-:-:S04]  /*1ac90*/  FMNMX.FTZ R34, R67, R34, !PT ;  /* 0x0000002243227209 */ /* 0x000fc80007810000 */
[----:B------:R-:W-:Y:S01]  /*1aca0*/  FMNMX.FTZ R36, R147, R34, !PT ;  /* 0x0000002293247209 */ /* 0x000fe20007810000 */
[----:B------:R-:W-:Y:S03]  /*1acb0*/  MUFU.EX2 R26, R105 ;  /* 0x00000069001a7308 */ /* 0x000fe60000000800 */
[----:B------:R-:W-:-:S04]  /*1acc0*/  FMNMX.FTZ R36, R71, R36, !PT ;  /* 0x0000002447247209 */ /* 0x000fc80007810000 */
[----:B------:R-:W-:Y:S01]  /*1acd0*/  FMNMX.FTZ R36, R149, R36, !PT ;  /* 0x0000002495247209 */ /* 0x000fe20007810000 */
[----:B------:R-:W-:Y:S01]  /*1ace0*/  MUFU.EX2 R9, R9 ;  /* 0x0000000900097308 */ /* 0x000fe20000000800 */
[----:B0-----:R-:W-:Y:S02]  /*1acf0*/  F2FP.SATFINITE.E4M3.F32.PACK_AB_MERGE_C R186, R20, R13, RZ ;  /* 0x0000000d14ba723e */ /* 0x001fe400048070ff */
[----:B------:R-:W-:Y:S02]  /*1ad00*/  FMNMX.FTZ R36, R43, R36, !PT ;  /* 0x000000242b247209 */ /* 0x000fe40007810000 */
[----:B------:R-:W-:Y:S02]  /*1ad10*/  F2FP.SATFINITE.E4M3.F32.PACK_AB_MERGE_C R186, R15, R14, R186 ;  /* 0x0000000e0fba723e */ /* 0x000fe400048070ba */
        /* <DEDUP_REMOVED lines=23> */
[----:B------:R-:W-:Y:S01]  /*1ae90*/  FMNMX.FTZ R0, R39, R44, !PT ;  /* 0x0000002c27007209 */ /* 0x000fe20007810000 */
[----:B------:R-:W-:-:S01]  /*1aea0*/  FFMA.FTZ R44, R2, R125, -R171 ;  /* 0x0000007d022c7223 */ /* 0x000fc200000108ab */
[----:B------:R-:W-:-:S03]  /*1aeb0*/  F2FP.SATFINITE.E4M3.F32.PACK_AB_MERGE_C R182, R77, R28, R182 ;  /* 0x0000001c4db6723e */ /* 0x000fc600048070b6 */
[----:B------:R-:W0:Y:S01]  /*1aec0*/  SHFL.BFLY PT, R93, R0, 0x2, 0x1f ;  /* 0x0c401f00005d7f89 */ /* 0x000e2200000e0000 */
[----:B------:R-:W-:Y:S08]  /*1aed0*/  MUFU.EX2 R34, R113 ;  /* 0x0000007100227308 */ /* 0x000ff00000000800 */
[----:B------:R-:W1:Y:S08]  /*1aee0*/  MUFU.EX2 R61, R61 ;  /* 0x0000003d003d7308 */ /* 0x000e700000000800 */
[----:B------:R-:W-:Y:S01]  /*1aef0*/  MUFU.EX2 R40, R117 ;  /* 0x0000007500287308 */ /* 0x000fe20000000800 */
[----:B0-----:R-:W-:-:S07]  /*1af00*/  FMNMX.FTZ R52, R0, R93, !PT ;  /* 0x0000005d00347209 */ /* 0x001fce0007810000 */
[----:B------:R-:W0:Y:S01]  /*1af10*/  MUFU.EX2 R69, R69 ;  /* 0x0000004500457308 */ /* 0x000e220000000800 */
[----:B-1----:R-:W-:Y:S01]  /*1af20*/  F2FP.SATFINITE.E4M3.F32.PACK_AB_MERGE_C R176, R61, R34, RZ ;  /* 0x000000223db0723e */ /* 0x002fe200048070ff */
[----:B------:R-:W-:Y:S01]  /*1af30*/  FFMA.FTZ R93, R2, R133, -R171 ;  /* 0x00000085025d7223 */ /* 0x000fe200000108ab */
[----:B------:R-:W1:Y:S02]  /*1af40*/  SHFL.BFLY PT, R97, R52, 0x1, 0x1f ;  /* 0x0c201f0034617f89 */ /* 0x000e6400000e0000 */
[----:B------:R-:W-:-:S03]  /*1af50*/  F2FP.SATFINITE.E4M3.F32.PACK_AB_MERGE_C R176, R57, R32, R176 ;  /* 0x0000002039b0723e */ /* 0x000fc600048070b0 */
[----:B------:R-:W-:Y:S08]  /*1af60*/  MUFU.EX2 R36, R115 ;  /* 0x0000007300247308 */ /* 0x000ff00000000800 */
[----:B------:R-:W2:Y:S01]  /*1af70*/  MUFU.EX2 R65, R65 ;  /* 0x0000004100417308 */ /* 0x000ea20000000800 */
[----:B0-----:R-:W-:-:S07]  /*1af80*/  F2FP.SATFINITE.E4M3.F32.PACK_AB_MERGE_C R178, R69, R40, RZ ;  /* 0x0000002845b2723e */ /* 0x001fce00048070ff */
[----:B------:R-:W-:Y:S01]  /*1af90*/  MUFU.EX2 R6, R6 ;  /* 0x0000000600067308 */ /* 0x000fe20000000800 */
[----:B-1----:R-:W-:Y:S01]  /*1afa0*/  FMNMX.FTZ R0, R52, R97, !PT ;  /* 0x0000006134007209 */ /* 0x002fe20007810000 */
[----:B------:R-:W-:-:S03]  /*1afb0*/  FFMA.FTZ R52, R2, R37, -R171 ;  /* 0x0000002502347223 */ /* 0x000fc600000108ab */
[----:B------:R-:W-:Y:S01]  /*1afc0*/  FSETP.NEU.FTZ.AND P1, PT, R0, -INF , PT ;  /* 0xff8000000000780b */ /* 0x000fe20003f3d000 */
[----:B------:R-:W-:-:S01]  /*1afd0*/  FFMA.FTZ R54, R2, R0, -8 ;  /* 0xc100000002367423 */ /* 0x000fc20000010000 */
[----:B--2---:R-:W-:Y:S01]  /*1afe0*/  F2FP.SATFINITE.E4M3.F32.PACK_AB_MERGE_C R178, R65, R36, R178 ;  /* 0x0000002441b2723e */ /* 0x004fe200048070b2 */
[----:B------:R-:W-:Y:S03]  /*1aff0*/  MUFU.EX2 R45, R45 ;  /* 0x0000002d002d7308 */ /* 0x000fe60000000800 */
[----:B------:R-:W-:-:S05]  /*1b000*/  FSEL R54, R54, RZ, P1 ;  /* 0x000000ff36367208 */ /* 0x000fca0000800000 */
[C-C-:B------:R-:W-:Y:S01]  /*1b010*/  FFMA.FTZ R37, R2.reuse, R90, -R54.reuse ;  /* 0x0000005a02257223 */ /* 0x140fe20000010836 */
[----:B------:R-:W-:-:S01]  /*1b020*/  FFMA.FTZ R56, R2, R159, -R54 ;  /* 0x0000009f02387223 */ /* 0x000fc20000010836 */
[C-C-:B------:R-:W-:Y:S01]  /*1b030*/  FFMA.FTZ R58, R2.reuse, R157, -R54.reuse ;  /* 0x0000009d023a7223 */ /* 0x140fe20000010836 */
[----:B------:R-:W-:-:S01]  /*1b040*/  FFMA.FTZ R76, R2, R67, -R54 ;  /* 0x00000043024c7223 */ /* 0x000fc20000010836 */
[----:B------:R-:W-:Y:S01]  /*1b050*/  FADD.FTZ R67, R4, R89 ;  /* 0x0000005904437221 */ /* 0x000fe20000010000 */
[----:B------:R-:W-:-:S01]  /*1b060*/  FFMA.FTZ R101, R2, R161, -R54 ;  /* 0x000000a102657223 */ /* 0x000fc20000010836 */
[----:B------:R-:W-:Y:S01]  /*1b070*/  MUFU.EX2 R37, R37 ;  /* 0x0000002500257308 */ /* 0x000fe20000000800 */
[----:B------:R-:W-:-:S01]  /*1b080*/  FFMA.FTZ R60, R2, R165, -R54 ;  /* 0x000000a5023c7223 */ /* 0x000fc20000010836 */
[----:B------:R-:W-:Y:S01]  /*1b090*/  FADD.FTZ R78, R12, R67 ;  /* 0x000000430c4e7221 */ /* 0x000fe20000010000 */
[----:B------:R-:W-:-:S01]  /*1b0a0*/  FFMA.FTZ R97, R2, R167, -R54 ;  /* 0x000000a702617223 */ /* 0x000fc20000010836 */
[C-C-:B------:R-:W-:Y:S01]  /*1b0b0*/  FFMA.FTZ R62, R2.reuse, R169, -R54.reuse ;  /* 0x000000a9023e7223 */ /* 0x140fe20000010836 */
[----:B------:R-:W-:-:S01]  /*1b0c0*/  FFMA.FTZ R103, R2, R103, -R54 ;  /* 0x0000006702677223 */ /* 0x000fc20000010836 */
[----:B------:R-:W-:Y:S01]  /*1b0d0*/  FADD.FTZ R105, R21, R78 ;  /* 0x0000004e15697221 */ /* 0x000fe20000010000 */
[----:B------:R-:W-:-:S01]  /*1b0e0*/  FFMA.FTZ R78, R2, R71, -R54 ;  /* 0x00000047024e7223 */ /* 0x000fc20000010836 */
[----:B------:R-:W0:Y:S01]  /*1b0f0*/  MUFU.EX2 R56, R56 ;  /* 0x0000003800387308 */ /* 0x000e220000000800 */
[----:B------:R-:W-:-:S01]  /*1b100*/  FFMA.FTZ R5, R2, R5, -R54 ;  /* 0x0000000502057223 */ /* 0x000fc20000010836 */
[----:B------:R-:W-:Y:S01]  /*1b110*/  FADD.FTZ R80, R14, R105 ;  /* 0x000000690e507221 */ /* 0x000fe20000010000 */
[----:B------:R-:W-:-:S01]  /*1b120*/  FFMA.FTZ R64, R2, R75, -R54 ;  /* 0x0000004b02407223 */ /* 0x000fc20000010836 */
[C-C-:B------:R-:W-:Y:S01]  /*1b130*/  FFMA.FTZ R66, R2.reuse, R135, -R54.reuse ;  /* 0x0000008702427223 */ /* 0x140fe20000010836 */
[----:B------:R-:W-:-:S01]  /*1b140*/  FFMA.FTZ R79, R2, R79, -R54 ;  /* 0x0000004f024f7223 */ /* 0x000fc20000010836 */
[----:B------:R-:W-:Y:S01]  /*1b150*/  FADD.FTZ R80, R15, R80 ;  /* 0x000000500f507221 */ /* 0x000fe20000010000 */
[----:B------:R-:W-:-:S01]  /*1b160*/  FFMA.FTZ R68, R2, R137, -R54 ;  /* 0x0000008902447223 */ /* 0x000fc20000010836 */
[----:B------:R-:W1:Y:S01]  /*1b170*/  MUFU.EX2 R58, R58 ;  /* 0x0000003a003a7308 */ /* 0x000e620000000800 */
[----:B------:R-:W-:-:S01]  /*1b180*/  FFMA.FTZ R75, R2, R83, -R54 ;  /* 0x00000053024b7223 */ /* 0x000fc20000010836 */
        /* <DEDUP_REMOVED lines=23> */
[----:B--2---:R-:W-:-:S01]  /*1b300*/  FADD.FTZ R105, R101, R80 ;  /* 0x0000005065697221 */ /* 0x004fc20000010000 */
        /* <DEDUP_REMOVED lines=12> */
[----:B------:R-:W-:-:S02]  /*1b3d0*/  F2FP.SATFINITE.E4M3.F32.PACK_AB_MERGE_C R58, R101, R58, RZ ;  /* 0x0000003a653a723e */ /* 0x000fc400048070ff */
[----:B------:R-:W0:Y:S01]  /*1b3e0*/  MUFU.EX2 R103, R103 ;  /* 0x0000006700677308 */ /* 0x000e220000000800 */
[----:B-1----:R-:W-:-:S01]  /*1b3f0*/  FADD.FTZ R21, R97, R80 ;  /* 0x0000005061157221 */ /* 0x002fc20000010000 */
[----:B------:R-:W-:Y:S01]  /*1b400*/  FADD.FTZ R80, R26, R107 ;  /* 0x0000006b1a507221 */ /* 0x000fe20000010000 */
[----:B------:R-:W-:-:S03]  /*1b410*/  F2FP.SATFINITE.E4M3.F32.PACK_AB_MERGE_C R185, R56, R37, R58 ;  /* 0x0000002538b9723e */ /* 0x000fc6000480703a */
[----:B------:R-:W-:Y:S02]  /*1b420*/  FADD.FTZ R13, R73, R80 ;  /* 0x00000050490d7221 */ /* 0x000fe40000010000 */
[----:B------:R-:W1:Y:S01]  /*1b430*/  MUFU.EX2 R5, R5 ;  /* 0x0000000500057308 */ /* 0x000e620000000800 */
[----:B--2---:R-:W-:-:S01]  /*1b440*/  FADD.FTZ R20, R62, R21 ;  /* 0x000000153e147221 */ /* 0x004fc20000010000 */
[----:B------:R-:W-:-:S04]  /*1b450*/  FADD.FTZ R26, R28, R13 ;  /* 0x0000000d1c1a7221 */ /* 0x000fc80000010000 */
[----:B------:R-:W-:Y:S02]  /*1b460*/  FADD.FTZ R21, R77, R26 ;  /* 0x0000001a4d157221 */ /* 0x000fe40000010000 */
[----:B------:R-:W2:Y:S01]  /*1b470*/  MUFU.EX2 R64, R64 ;  /* 0x0000004000407308 */ /* 0x000ea20000000800 */
[----:B0-----:R-:W-:-:S01]  /*1b480*/  FADD.FTZ R20, R103, R20 ;  /* 0x0000001467147221 */ /* 0x001fc20000010000 */
[----:B------:R-:W-:Y:S01]  /*1b490*/  FADD.FTZ R26, R30, R21 ;  /* 0x000000151e1a7221 */ /* 0x000fe20000010000 */
[----:B------:R-:W-:-:S03]  /*1b4a0*/  F2FP.SATFINITE.E4M3.F32.PACK_AB_MERGE_C R62, R103, R62, RZ ;  /* 0x0000003e673e723e */ /* 0x000fc600048070ff */
[----:B------:R-:W-:Y:S01]  /*1b4b0*/  FADD.FTZ R81, R81, R26 ;  /* 0x0000001a51517221 */ /* 0x000fe20000010000 */
[----:B------:R-:W-:Y:S01]  /*1b4c0*/  F2FP.SATFINITE.E4M3.F32.PACK_AB_MERGE_C R187, R97, R60, R62 ;  /* 0x0000003c61bb723e */ /* 0x000fe2000480703e */
[----:B------:R-:W0:Y:S01]  /*1b4d0*/  MUFU.EX2 R66, R66 ;  /* 0x0000004200427308 */ /* 0x000e220000000800 */
[----:B-1----:R-:W-:-:S01]  /*1b4e0*/  FADD.FTZ R13, R5, R20 ;  /* 0x00000014050d7221 */ /* 0x002fc20000010000 */
[----:B------:R-:W-:-:S06]  /*1b4f0*/  FADD.FTZ R24, R32, R81 ;  /* 0x0000005120187221 */ /* 0x000fcc0000010000 */
[----:B------:R-:W1:Y:S01]  /*1b500*/  MUFU.EX2 R79, R79 ;  /* 0x0000004f004f7308 */ /* 0x000e620000000800 */
[----:B--2---:R-:W-:-:S07]  /*1b510*/  FADD.FTZ R13, R64, R13 ;  /* 0x0000000d400d7221 */ /* 0x004fce0000010000 */
[----:B------:R-:W2:Y:S01]  /*1b520*/  MUFU.EX2 R68, R68 ;  /* 0x0000004400447308 */ /* 0x000ea20000000800 */
[----:B0-----:R-:W-:-:S01]  /*1b530*/  FADD.FTZ R20, R66, R13 ;  /* 0x0000000d42147221 */ /* 0x001fc20000010000 */
[----:B------:R-:W-:-:S04]  /*1b540*/  FADD.FTZ R13, R57, R24 ;  /* 0x00000018390d7221 */ /* 0x000fc80000010000 */
[----:B------:R-:W-:Y:S01]  /*1b550*/  FADD.FTZ R34, R34, R13 ;  /* 0x0000000d22227221 */ /* 0x000fe20000010000 */
[----:B------:R-:W-:Y:S01]  /*1b560*/  F2FP.SATFINITE.E4M3.F32.PACK_AB_MERGE_C R13, R45, R6, RZ ;  /* 0x000000062d0d723e */ /* 0x000fe200048070ff */
[----:B------:R-:W0:Y:S01]  /*1b570*/  MUFU.EX2 R75, R75 ;  /* 0x0000004b004b7308 */ /* 0x000e220000000800 */
[----:B-1----:R-:W-:-:S01]  /*1b580*/  FADD.FTZ R9, R79, R20 ;  /* 0x000000144f097221 */ /* 0x002fc20000010000 */
[----:B------:R-:W-:Y:S01]  /*1b590*/  FADD.FTZ R61, R61, R34 ;  /* 0x000000223d3d7221 */ /* 0x000fe20000010000 */
[----:B------:R-:W-:-:S03]  /*1b5a0*/  F2FP.SATFINITE.E4M3.F32.PACK_AB_MERGE_C R66, R79, R66, RZ ;  /* 0x000000424f42723e */ /* 0x000fc600048070ff */
[----:B------:R-:W-:Y:S01]  /*1b5b0*/  FADD.FTZ R24, R36, R61 ;  /* 0x0000003d24187221 */ /* 0x000fe20000010000 */
[----:B------:R-:W-:Y:S01]  /*1b5c0*/  F2FP.SATFINITE.E4M3.F32.PACK_AB_MERGE_C R181, R64, R5, R66 ;  /* 0x0000000540b5723e */ /* 0x000fe20004807042 */
[----:B------:R-:W1:Y:S01]  /*1b5d0*/  MUFU.EX2 R70, R70 ;  /* 0x0000004600467308 */ /* 0x000e620000000800 */
[----:B--2---:R-:W-:-:S01]  /*1b5e0*/  FADD.FTZ R20, R68, R9 ;  /* 0x0000000944147221 */ /* 0x004fc20000010000 */
[----:B------:R-:W-:-:S04]  /*1b5f0*/  FADD.FTZ R65, R65, R24 ;  /* 0x0000001841417221 */ /* 0x000fc80000010000 */
[----:B------:R-:W-:Y:S02]  /*1b600*/  FADD.FTZ R40, R40, R65 ;  /* 0x0000004128287221 */ /* 0x000fe40000010000 */
[----:B------:R-:W2:Y:S01]  /*1b610*/  MUFU.EX2 R83, R83 ;  /* 0x0000005300537308 */ /* 0x000ea20000000800 */
[----:B0-----:R-:W-:-:S01]  /*1b620*/  FADD.FTZ R9, R75, R20 ;  /* 0x000000144b097221 */ /* 0x001fc20000010000 */
[----:B------:R-:W-:-:S06]  /*1b630*/  FADD.FTZ R69, R69, R40 ;  /* 0x0000002845457221 */ /* 0x000fcc0000010000 */
        /* <DEDUP_REMOVED lines=20> */
[----:B------:R-:W-:Y:S01]  /*1b780*/  MUFU.EX2 R42, R119 ;  /* 0x00000077002a7308 */ /* 0x000fe20000000800 */
[----:B0-----:R-:W-:-:S07]  /*1b790*/  FADD.FTZ R9, R67, R26 ;  /* 0x0000001a43097221 */ /* 0x001fce0000010000 */
[----:B------:R-:W0:Y:S01]  /*1b7a0*/  MUFU.EX2 R85, R85 ;  /* 0x0000005500557308 */ /* 0x000e220000000800 */
[----:B-1----:R-:W-:-:S01]  /*1b7b0*/  FADD.FTZ R26, R78, R9 ;  /* 0x000000094e1a7221 */ /* 0x002fc20000010000 */
[----:B------:R-:W-:-:S04]  /*1b7c0*/  F2FP.SATFINITE.E4M3.F32.PACK_AB_MERGE_C R67, R78, R67, RZ ;  /* 0x000000434e43723e */ /* 0x000fc800048070ff */
[----:B------:R-:W-:Y:S02]  /*1b7d0*/  F2FP.SATFINITE.E4M3.F32.PACK_AB_MERGE_C R179, R76, R63, R67 ;  /* 0x0000003f4cb3723e */ /* 0x000fe40004807043 */
        /* <DEDUP_REMOVED lines=9> */
[----:B------:R-:W-:Y:S01]  /*1b870*/  MUFU.EX2 R44, R44 ;  /* 0x0000002c002c7308 */ /* 0x000fe20000000800 */
[----:B--2---:R-:W-:-:S01]  /*1b880*/  FADD.FTZ R26, R12, R9 ;  /* 0x000000090c1a7221 */ /* 0x004fc20000010000 */
[----:B------:R-:W1:Y:S06]  /*1b890*/  @P5 LDC R28, c[0x0][0x44c] ;  /* 0x00011300ff1c5b82 */ /* 0x000e6c0000000800 */
[----:B------:R-:W2:Y:S01]  /*1b8a0*/  MUFU.EX2 R53, R53 ;  /* 0x0000003500357308 */ /* 0x000ea20000000800 */
[----:B0-----:R-:W-:-:S07]  /*1b8b0*/  FADD.FTZ R9, R151, R26 ;  /* 0x0000001a97097221 */ /* 0x001fce0000010000 */
[----:B------:R-:W0:Y:S08]  /*1b8c0*/  MUFU.EX2 R14, R47 ;  /* 0x0000002f000e7308 */ /* 0x000e300000000800 */
[----:B------:R-:W-:Y:S01]  /*1b8d0*/  MUFU.EX2 R38, R38 ;  /* 0x0000002600267308 */ /* 0x000fe20000000800 */
[----:B--2---:R-:W-:Y:S01]  /*1b8e0*/  F2FP.SATFINITE.E4M3.F32.PACK_AB_MERGE_C R13, R53, R44, RZ ;  /* 0x0000002c350d723e */ /* 0x004fe200048070ff */
[----:B-1----:R-:W-:-:S06]  /*1b8f0*/  @P5 IMAD.HI.U32 R28, R201, R28, RZ ;  /* 0x0000001cc91c5227 */ /* 0x002fcc00078e00ff */
[----:B------:R-:W1:Y:S01]  /*1b900*/  MUFU.EX2 R49, R49 ;  /* 0x0000003100317308 */ /* 0x000e620000000800 */
[----:B0-----:R-:W-:-:S01]  /*1b910*/  FADD.FTZ R9, R14, R9 ;  /* 0x000000090e097221 */ /* 0x001fc20000010000 */
[----:B------:R-:W-:-:S04]  /*1b920*/  F2FP.SATFINITE.E4M3.F32.PACK_AB_MERGE_C R151, R14, R151, RZ ;  /* 0x000000970e97723e */ /* 0x000fc800048070ff */
[----:B------:R-:W-:Y:S02]  /*1b930*/  F2FP.SATFINITE.E4M3.F32.PACK_AB_MERGE_C R173, R12, R71, R151 ;  /* 0x000000470cad723e */ /* 0x000fe40004807097 */
[----:B------:R-:W0:Y:S08]  /*1b940*/  MUFU.EX2 R4, R4 ;  /* 0x0000000400047308 */ /* 0x000e300000000800 */
[----:B------:R-:W2:Y:S01]  /*1b950*/  MUFU.EX2 R51, R51 ;  /* 0x0000003300337308 */ /* 0x000ea20000000800 */
[C---:B-1----:R-:W-:Y:S01]  /*1b960*/  F2FP.SATFINITE.E4M3.F32.PACK_AB_MERGE_C R174, R49.reuse, R38, R13 ;  /* 0x0000002631ae723e */ /* 0x042fe2000480700d */
[----:B------:R-:W-:Y:S01]  /*1b970*/  FADD.FTZ R38, R38, R45 ;  /* 0x0000002d26267221 */ /* 0x000fe20000010000 */
[----:B------:R-:W1:Y:S03]  /*1b980*/  @P5 LDC R13, c[0x0][0x450] ;  /* 0x00011400ff0d5b82 */ /* 0x000e660000000800 */
[----:B------:R-:W-:-:S02]  /*1b990*/  FADD.FTZ R49, R49, R38 ;  /* 0x0000002631317221 */ /* 0x000fc40000010000 */
[----:B------:R-:W3:Y:S01]  /*1b9a0*/  MUFU.EX2 R155, R155 ;  /* 0x0000009b009b7308 */ /* 0x000ee20000000800 */
[----:B0-----:R-:W-:-:S01]  /*1b9b0*/  FADD.FTZ R14, R4, R9 ;  /* 0x00000009040e7221 */ /* 0x001fc20000010000 */
[----:B------:R-:W-:-:S04]  /*1b9c0*/  FADD.FTZ R44, R44, R49 ;  /* 0x000000312c2c7221 */ /* 0x000fc80000010000 */
[----:B------:R-:W-:Y:S02]  /*1b9d0*/  FADD.FTZ R53, R53, R44 ;  /* 0x0000002c35357221 */ /* 0x000fe40000010000 */
[----:B------:R-:W-:Y:S01]  /*1b9e0*/  MUFU.EX2 R48, R48 ;  /* 0x0000003000307308 */ /* 0x000fe20000000800 */
[----:B--2---:R-:W-:-:S07]  /*1b9f0*/  FADD.FTZ R26, R51, R14 ;  /* 0x0000000e331a7221 */ /* 0x004fce0000010000 */
[----:B------:R-:W0:Y:S01]  /*1ba00*/  MUFU.EX2 R29, R29 ;  /* 0x0000001d001d7308 */ /* 0x000e220000000800 */
[----:B---3--:R-:W-:-:S07]  /*1ba10*/  FADD.FTZ R5, R155, R26 ;  /* 0x0000001a9b057221 */ /* 0x008fce0000010000 */
[----:B------:R-:W2:Y:S08]  /*1ba20*/  MUFU.EX2 R20, R55 ;  /* 0x0000003700147308 */ /* 0x000eb00000000800 */
[----:B------:R-:W-:Y:S01]  /*1ba30*/  MUFU.EX2 R46, R46 ;  /* 0x0000002e002e7308 */ /* 0x000fe20000000800 */
[----:B0-----:R-:W-:-:S07]  /*1ba40*/  F2FP.SATFINITE.E4M3.F32.PACK_AB_MERGE_C R9, R29, R48, RZ ;  /* 0x000000301d09723e */ /* 0x001fce00048070ff */
[----:B------:R-:W0:Y:S01]  /*1ba50*/  MUFU.EX2 R25, R25 ;  /* 0x0000001900197308 */ /* 0x000e220000000800 */
[C---:B--2---:R-:W-:Y:S01]  /*1ba60*/  F2FP.SATFINITE.E4M3.F32.PACK_AB_MERGE_C R155, R20.reuse, R155, RZ ;  /* 0x0000009b149b723e */ /* 0x044fe200048070ff */
[----:B------:R-:W-:-:S03]  /*1ba70*/  FADD.FTZ R20, R20, R5 ;  /* 0x0000000514147221 */ /* 0x000fc60000010000 */
[----:B------:R-:W-:-:S03]  /*1ba80*/  F2FP.SATFINITE.E4M3.F32.PACK_AB_MERGE_C R175, R51, R4, R155 ;  /* 0x0000000433af723e */ /* 0x000fc6000480709b */
[----:B------:R-:W2:Y:S08]  /*1ba90*/  MUFU.EX2 R91, R91 ;  /* 0x0000005b005b7308 */ /* 0x000eb00000000800 */
[----:B------:R-:W3:Y:S01]  /*1baa0*/  MUFU.EX2 R24, R27 ;  /* 0x0000001b00187308 */ /* 0x000ee20000000800 */
[----:B0-----:R-:W-:Y:S01]  /*1bab0*/  F2FP.SATFINITE.E4M3.F32.PACK_AB_MERGE_C R168, R25, R46, R9 ;  /* 0x0000002e19a8723e */ /* 0x001fe20004807009 */
[----:B------:R-:W-:Y:S01]  /*1bac0*/  FADD.FTZ R46, R46, R53 ;  /* 0x000000352e2e7221 */ /* 0x000fe20000010000 */
[----:B------:R-:W-:Y:S01]  /*1bad0*/  IMAD.MOV.U32 R9, RZ, RZ, R201 ;  /* 0x000000ffff097224 */ /* 0x000fe200078e00c9 */
[----:B-1----:R-:W-:-:S02]  /*1bae0*/  @P5 SHF.R.U32.HI R9, RZ, R13, R28 ;  /* 0x0000000dff095219 */ /* 0x002fc4000001161c */
[----:B------:R-:W-:-:S01]  /*1baf0*/  FADD.FTZ R25, R25, R46 ;  /* 0x0000002e19197221 */ /* 0x000fc20000010000 */
[----:B------:R-:W-:Y:S01]  /*1bb00*/  ISETP.GE.AND P5, PT, R11, 0x1, PT ;  /* 0x000000010b00780c */ /* 0x000fe20003fa6270 */
[----:B------:R-:W0:Y:S01]  /*1bb10*/  MUFU.EX2 R95, R95 ;  /* 0x0000005f005f7308 */ /* 0x000e220000000800 */
[----:B--2---:R-:W-:-:S01]  /*1bb20*/  FADD.FTZ R5, R91, R20 ;  /* 0x000000145b057221 */ /* 0x004fc20000010000 */
[----:B------:R-:W-:Y:S01]  /*1bb30*/  FADD.FTZ R48, R48, R25 ;  /* 0x0000001930307221 */ /* 0x000fe20000010000 */
[----:B------:R-:W-:-:S03]  /*1bb40*/  IMAD.IADD R13, R156, 0x1, R9 ;  /* 0x000000019c0d7824 */ /* 0x000fc600078e0209 */
[----:B------:R-:W-:Y:S01]  /*1bb50*/  FADD.FTZ R29, R29, R48 ;  /* 0x000000301d1d7221 */ /* 0x000fe20000010000 */
[----:B------:R-:W-:Y:S01]  /*1bb60*/  IMAD.IADD R10, R13, 0x1, R10 ;  /* 0x000000010d0a7824 */ /* 0x000fe200078e020a */
[----:B------:R-:W-:Y:S01]  /*1bb70*/  MUFU.EX2 R33, R33 ;  /* 0x0000002100217308 */ /* 0x000fe20000000800 */
[----:B---3--:R-:W-:-:S07]  /*1bb80*/  FADD.FTZ R26, R24, R5 ;  /* 0x00000005181a7221 */ /* 0x008fce0000010000 */
        /* <DEDUP_REMOVED lines=37> */
.L_x_1605:
[----:B------:R-:W-:-:S13]  /*1bde0*/  ISETP.NE.AND P1, PT, R11, 0x1, PT ;  /* 0x000000010b00780c */ /* 0x000fda0003f25270 */
[----:B------:R-:W0:Y:S02]  /*1bdf0*/  @P1 LDC.64 R12, c[0x0][0x9e8] ;  /* 0x00027a00ff0c1b82 */ /* 0x000e240000000a00 */
[----:B0-----:R-:W-:-:S05]  /*1be00*/  @P1 IMAD.HI.U32 R12, R9, R12, RZ ;  /* 0x0000000c090c1227 */ /* 0x001fca00078e00ff */
[----:B------:R-:W-:-:S07]  /*1be10*/  @P1 SHF.R.U32.HI R9, RZ, R13, R12 ;  /* 0x0000000dff091219 */ /* 0x000fce000001160c */
.L_x_1606:
[----:B------:R-:W-:Y:S05]  /*1be20*/  BSYNC B0 ;  /* 0x0000000000007941 */ /* 0x000fea0003800000 */
.L_x_1604:
[----:B------:R-:W-:-:S05]  /*1be30*/  IMAD R9, R9, R11, R11 ;  /* 0x0000000b09097224 */ /* 0x000fca00078e020b */
[----:B------:R-:W-:-:S07]  /*1be40*/  VIMNMX R10, R10, R9, PT ;  /* 0x000000090a0a7248 */ /* 0x000fce0003fe0100 */
.L_x_1603:
[----:B------:R-:W-:Y:S01]  /*1be50*/  IMAD.HI R10, R10, 0x66666667, RZ ;  /* 0x666666670a0a7827 */ /* 0x000fe200078e02ff */
[----:B------:R-:W-:Y:S01]  /*1be60*/  ULDC UR55, c[0x0][0x9e4] ;  /* 0x0002790000377ab9 */ /* 0x000fe20000000800 */
[----:B------:R-:W-:Y:S01]  /*1be70*/  ULDC UR54, c[0x0][0x9e4] ;  /* 0x0002790000367ab9 */ /* 0x000fe20000000800 */
[----:B------:R-:W-:Y:S01]  /*1be80*/  ULDC UR56, c[0x0][0x9dc] ;  /* 0x0002770000387ab9 */ /* 0x000fe20000000800 */
[----:B------:R-:W-:Y:S01]  /*1be90*/  ULDC UR58, c[0x0][0x9dc] ;  /* 0x00027700003a7ab9 */ /* 0x000fe20000000800 */
[----:B------:R-:W-:Y:S01]  /*1bea0*/  SHF.R.U32.HI R9, RZ, 0x1f, R10 ;  /* 0x0000001fff097819 */ /* 0x000fe2000001160a */
[----:B------:R-:W-:Y:S01]  /*1beb0*/  ULDC UR59, c[0x0][0x9e0] ;  /* 0x00027800003b7ab9 */ /* 0x000fe20000000800 */
[----:B------:R-:W-:Y:S01]  /*1bec0*/  ULDC UR57, c[0x0][0x9e0] ;  /* 0x0002780000397ab9 */ /* 0x000fe20000000800 */
[----:B------:R-:W-:Y:S02]  /*1bed0*/  CS2R R86, SRZ ;  /* 0x0000000000567805 */ /* 0x000fe4000001ff00 */
[----:B------:R-:W-:-:S02]  /*1bee0*/  LEA.HI.SX32 R9, R10, R9, 0x1a ;  /* 0x000000090a097211 */ /* 0x000fc400078fd2ff */
[----:B------:R-:W-:Y:S02]  /*1bef0*/  CS2R R84, SRZ ;  /* 0x0000000000547805 */ /* 0x000fe4000001ff00 */
[----:B------:R-:W-:Y:S02]  /*1bf00*/  CS2R R82, SRZ ;  /* 0x0000000000527805 */ /* 0x000fe4000001ff00 */
[----:B------:R-:W-:Y:S02]  /*1bf10*/  CS2R R80, SRZ ;  /* 0x0000000000507805 */ /* 0x000fe4000001ff00 */
[----:B------:R-:W-:Y:S02]  /*1bf20*/  VIMNMX R9, R204, R9, !PT ;  /* 0x00000009cc097248 */ /* 0x000fe40007fe0100 */
[----:B------:R-:W-:Y:S02]  /*1bf30*/  CS2R R78, SRZ ;  /* 0x00000000004e7805 */ /* 0x000fe4000001ff00 */
[----:B------:R-:W-:-:S02]  /*1bf40*/  CS2R R76, SRZ ;  /* 0x00000000004c7805 */ /* 0x000fc4000001ff00 */
[----:B------:R-:W-:Y:S02]  /*1bf50*/  CS2R R74, SRZ ;  /* 0x00000000004a7805 */ /* 0x000fe4000001ff00 */
[----:B------:R-:W-:Y:S02]  /*1bf60*/  ISETP.GE.AND P1, PT, R4, R9, PT ;  /* 0x000000090400720c */ /* 0x000fe40003f26270 */
        /* <DEDUP_REMOVED lines=26> */
[----:B------:R-:W-:-:S07]  /*1c110*/  IMAD.MOV.U32 R87, RZ, RZ, RZ ;  /* 0x000000ffff577224 */ /* 0x000fce00078e00ff */
.L_x_1626:
[----:B------:R-:W-:Y:S01]  /*1c120*/  VIADD R10, R190, 0x1 ;  /* 0x00000001be0a7836 */ /* 0x000fe20000000000 */
[----:B------:R-:W-:Y:S05]  /*1c130*/  YIELD ;  /* 0x0000000000007946 */ /* 0x000fea0003800000 */
[----:B------:R-:W-:-:S04]  /*1c140*/  ISETP.NE.AND P1, PT, R10, 0x2, PT ;  /* 0x000000020a00780c */ /* 0x000fc80003f25270 */
[----:B------:R-:W-:Y:S02]  /*1c150*/  SEL R12, RZ, 0x1, P1 ;  /* 0x00000001ff0c7807 */ /* 0x000fe40000800000 */
[----:B------:R-:W-:Y:S02]  /*1c160*/  SEL R10, R10, RZ, P1 ;  /* 0x000000ff0a0a7207 */ /* 0x000fe40000800000 */
[----:B------:R-:W-:Y:S02]  /*1c170*/  ISETP.NE.AND P1, PT, R194, RZ, PT ;  /* 0x000000ffc200720c */ /* 0x000fe40003f25270 */
[----:B------:R-:W-:-:S11]  /*1c180*/  LOP3.LUT R11, R19, R12, RZ, 0x3c, !PT ;  /* 0x0000000c130b7212 */ /* 0x000fd600078e3cff */
[----:B------:R-:W-:Y:S05]  /*1c190*/  @P1 BRA `(.L_x_1608) ;  /* 0x0000000000341947 */ /* 0x000fea0003800000 */
[----:B------:R-:W-:-:S13]  /*1c1a0*/  ISETP.NE.AND P3, PT, R205, 0x3, PT ;  /* 0x00000003cd00780c */ /* 0x000fda0003f65270 */
[----:B------:R-:W-:Y:S05]  /*1c1b0*/  @!P3 BRA `(.L_x_1609) ;  /* 0x000000000004b947 */ /* 0x000fea0003800000 */
[----:B------:R-:W-:Y:S01]  /*1c1c0*/  BPT.TRAP 0x1 ;  /* 0x000000040000795c */ /* 0x000fe20000300000 */
.L_x_1609:
[----:B------:R-:W-:Y:S01]  /*1c1d0*/  IMAD R12, R10, 0x8, R16 ;  /* 0x000000080a0c7824 */ /* 0x000fe200078e0210 */
[----:B------:R-:W-:-:S04]  /*1c1e0*/  SHF.L.U32 R7, R11, 0x1f, RZ ;  /* 0x0000001f0b077819 */ /* 0x000fc800000006ff */
[----:B------:R0:W1:Y:S01]  /*1c1f0*/  SYNCS.PHASECHK.TRANS64.TRYWAIT P2, [R12+URZ+0x29830], R7 ;  /* 0x029830070c0075a7 */ /* 0x000062000804017f */
[----:B------:R-:W-:Y:S05]  /*1c200*/  @!P3 BRA `(.L_x_1610) ;  /* 0x000000000004b947 */ /* 0x000fea0003800000 */
[----:B------:R-:W-:Y:S01]  /*1c210*/  BPT.TRAP 0x1 ;  /* 0x000000040000795c */ /* 0x000fe20000300000 */
.L_x_1610:
[----:B------:R-:W-:Y:S04]  /*1c220*/  BSSY B0, `(.L_x_1608) ;  /* 0x0000004000007945 */ /* 0x000fe80003800000 */
[----:B-1----:R-:W-:Y:S05]  /*1c230*/  @P2 BRA `(.L_x_1611) ;  /* 0x0000000000082947 */ /* 0x002fea0003800000 */
[----:B------:R-:W1:Y:S02]  /*1c240*/  SYNCS.PHASECHK.TRANS64.TRYWAIT P2, [R12+URZ+0x29830], R7 ;  /* 0x029830070c0075a7 */ /* 0x000e64000804017f */
[----:B-1----:R-:W-:Y:S05]  /*1c250*/  @!P2 BRA `(.L_x_1612) ;  /* 0x0000017c00b0a947 */ /* 0x002fea0003800000 */
.L_x_1611:
[----:B------:R-:W-:Y:S05]  /*1c260*/  BSYNC B0 ;  /* 0x0000000000007941 */ /* 0x000fea0003800000 */
.L_x_1608:
[----:B01----:R-:W0:Y:S01]  /*1c270*/  S2R R7, SR_TID.X ;  /* 0x0000000000077919 */ /* 0x003e220000002100 */
[----:B------:R-:W-:Y:S05]  /*1c280*/  WARPSYNC.ALL ;  /* 0x0000000000007948 */ /* 0x000fea0003800000 */
[----:B------:R-:W-:Y:S01]  /*1c290*/  IMAD R12, R10, 0x780, R8 ;  /* 0x000007800a0c7824 */ /* 0x000fe200078e0208 */
[----:B------:R-:W-:Y:S01]  /*1c2a0*/  UMOV UR48, UR24 ;  /* 0x0000001800307c82 */ /* 0x000fe20008000000 */
[----:B------:R-:W-:Y:S01]  /*1c2b0*/  IMAD.MOV.U32 R13, RZ, RZ, -0x7fffffe0 ;  /* 0x80000020ff0d7424 */ /* 0x000fe200078e00ff */
[----:B------:R-:W-:Y:S01]  /*1c2c0*/  UMOV UR49, UR25 ;  /* 0x0000001900317c82 */ /* 0x000fe20008000000 */
[C---:B------:R-:W-:Y:S01]  /*1c2d0*/  VIADD R14, R12.reuse, 0x80 ;  /* 0x000000800c0e7836 */ /* 0x040fe20000000000 */
[----:B------:R-:W-:Y:S01]  /*1c2e0*/  R2UR UR50, R12 ;  /* 0x000000000c3272ca */ /* 0x000fe200000e0000 */
[----:B------:R-:W-:Y:S01]  /*1c2f0*/  IMAD.MOV.U32 R15, RZ, RZ, -0x7fffffe0 ;  /* 0x80000020ff0f7424 */ /* 0x000fe200078e00ff */
[----:B------:R-:W-:Y:S01]  /*1c300*/  R2UR UR51, R13 ;  /* 0x000000000d3372ca */ /* 0x000fe200000e0000 */
[----:B------:R-:W-:Y:S01]  /*1c310*/  UMOV UR44, UR24 ;  /* 0x00000018002c7c82 */ /* 0x000fe20008000000 */
[----:B------:R-:W-:Y:S01]  /*1c320*/  R2UR UR46, R14 ;  /* 0x000000000e2e72ca */ /* 0x000fe200000e0000 */
[----:B------:R-:W-:Y:S01]  /*1c330*/  UMOV UR45, UR25 ;  /* 0x00000019002d7c82 */ /* 0x000fe20008000000 */
[----:B------:R-:W-:Y:S01]  /*1c340*/  R2UR UR47, R15 ;  /* 0x000000000f2f72ca */ /* 0x000fe200000e0000 */
[C---:B------:R-:W-:Y:S01]  /*1c350*/  VIADD R88, R12.reuse, 0x100 ;  /* 0x000001000c587836 */ /* 0x040fe20000000000 */
[----:B------:R-:W-:Y:S01]  /*1c360*/  UMOV UR28, UR24 ;  /* 0x00000018001c7c82 */ /* 0x000fe20008000000 */
[----:B------:R-:W-:Y:S01]  /*1c370*/  IMAD.MOV.U32 R89, RZ, RZ, -0x7fffffe0 ;  /* 0x80000020ff597424 */ /* 0x000fe200078e00ff */
[----:B------:R-:W-:Y:S01]  /*1c380*/  UMOV UR29, UR25 ;  /* 0x00000019001d7c82 */ /* 0x000fe20008000000 */
[----:B------:R-:W-:Y:S01]  /*1c390*/  VIADD R20, R12, 0x180 ;  /* 0x000001800c147836 */ /* 0x000fe20000000000 */
[----:B------:R-:W-:Y:S01]  /*1c3a0*/  R2UR UR26, R88 ;  /* 0x00000000581a72ca */ /* 0x000fe200000e0000 */
[----:B------:R-:W-:Y:S01]  /*1c3b0*/  IMAD.MOV.U32 R21, RZ, RZ, -0x7fffffe0 ;  /* 0x80000020ff157424 */ /* 0x000fe200078e00ff */
[----:B------:R-:W-:Y:S01]  /*1c3c0*/  R2UR UR27, R89 ;  /* 0x00000000591b72ca */ /* 0x000fe200000e0000 */
[----:B------:R-:W-:Y:S01]  /*1c3d0*/  VIADD R14, R12, 0x200 ;  /* 0x000002000c0e7836 */ /* 0x000fe20000000000 */
[----:B------:R-:W-:Y:S01]  /*1c3e0*/  R2UR UR30, R20 ;  /* 0x00000000141e72ca */ /* 0x000fe200000e0000 */
[----:B------:R-:W-:Y:S01]  /*1c3f0*/  VIADD R88, R12, 0x2 ;  /* 0x000000020c587836 */ /* 0x000fe20000000000 */
[----:B------:R-:W-:Y:S01]  /*1c400*/  R2UR UR31, R21 ;  /* 0x00000000151f72ca */ /* 0x000fe200000e0000 */
[----:B------:R-:W-:Y:S01]  /*1c410*/  UMOV UR32, UR24 ;  /* 0x0000001800207c82 */ /* 0x000fe20008000000 */
[----:B------:R-:W-:Y:S01]  /*1c420*/  R2UR UR34, R14 ;  /* 0x000000000e2272ca */ /* 0x000fe200000e0000 */
[----:B------:R-:W-:Y:S01]  /*1c430*/  UMOV UR33, UR25 ;  /* 0x0000001900217c82 */ /* 0x000fe20008000000 */
[----:B0-----:R-:W-:Y:S01]  /*1c440*/  SHF.R.U32.HI R7, RZ, 0x7, R7 ;  /* 0x00000007ff077819 */ /* 0x001fe20000011607 */
[----:B------:R-:W-:Y:S01]  /*1c450*/  VIADD R20, R12, 0x82 ;  /* 0x000000820c147836 */ /* 0x000fe20000000000 */
[----:B------:R-:W-:Y:S01]  /*1c460*/  R2UR UR35, R15 ;  /* 0x000000000f2372ca */ /* 0x000fe200000e0000 */
[----:B------:R-:W-:Y:S01]  /*1c470*/  IMAD.MOV.U32 R21, RZ, RZ, -0x7fffffe0 ;  /* 0x80000020ff157424 */ /* 0x000fe200078e00ff */
[----:B------:R-:W-:Y:S01]  /*1c480*/  R2UR UR6, R88 ;  /* 0x00000000580672ca */ /* 0x000fe200000e0000 */
[----:B------:R-:W-:Y:S01]  /*1c490*/  VIADD R7, R7, 0x8 ;  /* 0x0000000807077836 */ /* 0x000fe20000000000 */
[----:B------:R-:W-:Y:S01]  /*1c4a0*/  R2UR UR7, R89 ;  /* 0x00000000590772ca */ /* 0x000fe200000e0000 */
[----:B------:R-:W-:-:S02]  /*1c4b0*/  VIADD R14, R12, 0x102 ;  /* 0x000001020c0e7836 */ /* 0x000fc40000000000 */
[----:B------:R-:W-:Y:S01]  /*1c4c0*/  IMAD.MOV.U32 R15, RZ, RZ, -0x7fffffe0 ;  /* 0x80000020ff0f7424 */ /* 0x000fe200078e00ff */
[----:B------:R0:W-:Y:S01]  /*1c4d0*/  BAR.SYNC.DEFER_BLOCKING R7, 0x100 ;  /* 0x000400070000751d */ /* 0x0001e20000010000 */
[----:B------:R-:W-:-:S05]  /*1c4e0*/  IMAD.MOV.U32 R13, RZ, RZ, -0x7fffffe0 ;  /* 0x80000020ff0d7424 */ /* 0x000fca00078e00ff */
        /* <DEDUP_REMOVED lines=188> */
[C---:B------:R-:W-:Y:S02]  /*1d0b0*/  VIADD R14, R12.reuse, 0x682 ;  /* 0x000006820c0e7836 */ /* 0x040fe40000000000 */
[----:B------:R-:W-:Y:S02]  /*1d0c0*/  IMAD.MOV.U32 R15, RZ, RZ, -0x7fffffe0 ;  /* 0x80000020ff0f7424 */ /* 0x000fe400078e00ff */
[----:B------:R-:W-:Y:S01]  /*1d0d0*/  VIADD R12, R12, 0x702 ;  /* 0x000007020c0c7836 */ /* 0x000fe20000000000 */
[----:B------:R-:W-:-:S02]  /*1d0e0*/  WARPGROUP.DEPBAR.LE gsb0, 0x0 ;  /* 0x00008000000079c5 */ /* 0x000fc40000010000 */
        /* <DEDUP_REMOVED lines=30> */
[----:B------:R-:W-:-:S13]  /*1d2d0*/  ISETP.NE.AND P2, PT, R205, 0x3, PT ;  /* 0x00000003cd00780c */ /* 0x000fda0003f45270 */
[----:B------:R-:W-:Y:S05]  /*1d2e0*/  @!P2 BRA `(.L_x_1614) ;  /* 0x000000000004a947 */ /* 0x000fea0003800000 */
[----:B------:R-:W-:Y:S01]  /*1d2f0*/  BPT.TRAP 0x1 ;  /* 0x000000040000795c */ /* 0x000fe20000300000 */
.L_x_1614:
[----:B------:R-:W-:Y:S01]  /*1d300*/  SHF.L.U32 R7, R19, 0x1f, RZ ;  /* 0x0000001f13077819 */ /* 0x000fe200000006ff */
[----:B------:R-:W-:-:S04]  /*1d310*/  IMAD R12, R190, 0x8, R16 ;  /* 0x00000008be0c7824 */ /* 0x000fc800078e0210 */
[----:B------:R0:W1:Y:S01]  /*1d320*/  SYNCS.PHASECHK.TRANS64.TRYWAIT P1, [R12+URZ+0x29850], R7 ;  /* 0x029850070c0075a7 */ /* 0x000062000802017f */
[----:B------:R-:W-:Y:S05]  /*1d330*/  @!P2 BRA `(.L_x_1615) ;  /* 0x000000000004a947 */ /* 0x000fea0003800000 */
[----:B------:R-:W-:Y:S01]  /*1d340*/  BPT.TRAP 0x1 ;  /* 0x000000040000795c */ /* 0x000fe20000300000 */
.L_x_1615:
[----:B-1----:R-:W-:Y:S05]  /*1d350*/  @P1 BRA `(.L_x_1613) ;  /* 0x0000000000081947 */ /* 0x002fea0003800000 */
[----:B------:R-:W1:Y:S02]  /*1d360*/  SYNCS.PHASECHK.TRANS64.TRYWAIT P1, [R12+URZ+0x29850], R7 ;  /* 0x029850070c0075a7 */ /* 0x000e64000802017f */
[----:B-1----:R-:W-:Y:S05]  /*1d370*/  @!P1 BRA `(.L_x_1616) ;  /* 0x0000016c007c9947 */ /* 0x002fea0003800000 */
.L_x_1613:
[----:B01----:R-:W-:Y:S01]  /*1d380*/  VIADD R7, R16, 0x400 ;  /* 0x0000040010077836 */ /* 0x003fe20000000000 */
[----:B------:R-:W-:Y:S05]  /*1d390*/  WARPSYNC.ALL ;  /* 0x0000000000007948 */ /* 0x000fea0003800000 */
[----:B------:R-:W-:Y:S01]  /*1d3a0*/  SHF.R.U32.HI R7, RZ, 0x4, R7 ;  /* 0x00000004ff077819 */ /* 0x000fe20000011607 */
[----:B------:R-:W-:Y:S01]  /*1d3b0*/  IMAD.MOV.U32 R13, RZ, RZ, -0x3ffffff0 ;  /* 0xc0000010ff0d7424 */ /* 0x000fe200078e00ff */
[----:B------:R-:W-:Y:S01]  /*1d3c0*/  WARPGROUP.ARRIVE ;  /* 0x00000000000079c5 */ /* 0x000fe20000000000 */
[----:B------:R-:W-:Y:S01]  /*1d3d0*/  IMAD.MOV.U32 R15, RZ, RZ, -0x3ffffff0 ;  /* 0xc0000010ff0f7424 */ /* 0x000fe200078e00ff */
[----:B------:R-:W-:-:S04]  /*1d3e0*/  LOP3.LUT R7, R7, 0x3fff, RZ, 0xc0, !PT ;  /* 0x00003fff07077812 */ /* 0x000fc800078ec0ff */
[----:B------:R-:W0:Y:S01]  /*1d3f0*/  S2R R19, SR_TID.X ;  /* 0x0000000000137919 */ /* 0x000e220000002100 */
[----:B------:R-:W-:Y:S01]  /*1d400*/  R2UR UR7, R13 ;  /* 0x000000000d0772ca */ /* 0x000fe200000e0000 */
[----:B------:R-:W-:Y:S01]  /*1d410*/  IMAD.MOV.U32 R13, RZ, RZ, -0x3ffffff0 ;  /* 0xc0000010ff0d7424 */ /* 0x000fe200078e00ff */
[----:B------:R-:W-:Y:S02]  /*1d420*/  LOP3.LUT R7, R7, 0x10000, RZ, 0xfc, !PT ;  /* 0x0001000007077812 */ /* 0x000fe400078efcff */
[----:B------:R-:W-:Y:S02]  /*1d430*/  ISETP.NE.AND P2, PT, R225, 0x1, PT ;  /* 0x00000001e100780c */ /* 0x000fe40003f45270 */
[----:B------:R-:W-:Y:S01]  /*1d440*/  LOP3.LUT P1, RZ, R17, 0x10, RZ, 0xc0, !PT ;  /* 0x0000001011ff7812 */ /* 0x000fe2000782c0ff */
[----:B------:R-:W-:-:S04]  /*1d450*/  IMAD R12, R190, 0x500, R7 ;  /* 0x00000500be0c7824 */ /* 0x000fc800078e0207 */
[C---:B------:R-:W-:Y:S01]  /*1d460*/  VIADD R14, R12.reuse, 0x100 ;  /* 0x000001000c0e7836 */ /* 0x040fe20000000000 */
[----:B------:R-:W-:-:S05]  /*1d470*/  R2UR UR6, R12 ;  /* 0x000000000c0672ca */ /* 0x000fca00000e0000 */
[----:B------:R-:W1:Y:S08]  /*1d480*/  @P2 LDC R7, c[0x0][0x44c] ;  /* 0x00011300ff072b82 */ /* 0x000e700000000800 */
[----:B------:R-:W-:Y:S01]  /*1d490*/  QGMMA.64x128x32.F32.E4M3.E4M3 R24, R184, gdesc[UR4], R24, gsb0 ;  /* 0x01e00004b8187df3 */ /* 0x000fe20008000818 */
[----:B------:R-:W-:Y:S01]  /*1d4a0*/  R2UR UR6, R14 ;  /* 0x000000000e0672ca */ /* 0x000fe200000e0000 */
[----:B------:R-:W-:Y:S01]  /*1d4b0*/  VIADD R14, R12, 0x200 ;  /* 0x000002000c0e7836 */ /* 0x000fe20000000000 */
[----:B------:R-:W-:Y:S01]  /*1d4c0*/  R2UR UR7, R15 ;  /* 0x000000000f0772ca */ /* 0x000fe200000e0000 */
[----:B------:R-:W-:Y:S01]  /*1d4d0*/  IMAD.MOV.U32 R15, RZ, RZ, -0x3ffffff0 ;  /* 0xc0000010ff0f7424 */ /* 0x000fe200078e00ff */
[----:B0-----:R-:W-:Y:S01]  /*1d4e0*/  SHF.R.U32.HI R19, RZ, 0x7, R19 ;  /* 0x00000007ff137819 */ /* 0x001fe20000011613 */
[----:B------:R-:W-:-:S02]  /*1d4f0*/  WARPGROUP.DEPBAR.LE gsb0, 0x0 ;  /* 0x00008000000079c5 */ /* 0x000fc40000010000 */
[----:B------:R-:W-:-:S08]  /*1d500*/  WARPGROUP.ARRIVE ;  /* 0x00000000000079c5 */ /* 0x000fd00000000000 */
[----:B------:R-:W-:Y:S01]  /*1d510*/  QGMMA.64x128x32.F32.E4M3.E4M3 R24, R180, gdesc[UR4], R24, gsb0 ;  /* 0x01e00004b4187df3 */ /* 0x000fe20008000818 */
[----:B------:R-:W-:Y:S01]  /*1d520*/  R2UR UR6, R14 ;  /* 0x000000000e0672ca */ /* 0x000fe200000e0000 */
[C---:B------:R-:W-:Y:S01]  /*1d530*/  VIADD R14, R12.reuse, 0x300 ;  /* 0x000003000c0e7836 */ /* 0x040fe20000000000 */
[----:B------:R-:W-:Y:S01]  /*1d540*/  R2UR UR7, R15 ;  /* 0x000000000f0772ca */ /* 0x000fe200000e0000 */
[----:B------:R-:W-:Y:S02]  /*1d550*/  IMAD.MOV.U32 R15, RZ, RZ, -0x3ffffff0 ;  /* 0xc0000010ff0f7424 */ /* 0x000fe400078e00ff */
[----:B------:R-:W-:Y:S01]  /*1d560*/  VIADD R12, R12, 0x400 ;  /* 0x000004000c0c7836 */ /* 0x000fe20000000000 */
[----:B------:R-:W-:Y:S02]  /*1d570*/  WARPGROUP.DEPBAR.LE gsb0, 0x0 ;  /* 0x00008000000079c5 */ /* 0x000fe40000010000 */
[----:B------:R-:W-:-:S07]  /*1d580*/  WARPGROUP.ARRIVE ;  /* 0x00000000000079c5 */ /* 0x000fce0000000000 */
[----:B------:R-:W-:Y:S01]  /*1d590*/  QGMMA.64x128x32.F32.E4M3.E4M3 R24, R176, gdesc[UR4], R24, gsb0 ;  /* 0x01e00004b0187df3 */ /* 0x000fe20008000818 */
[----:B------:R-:W-:Y:S02]  /*1d5a0*/  R2UR UR6, R14 ;  /* 0x000000000e0672ca */ /* 0x000fe400000e0000 */
[----:B------:R-:W-:Y:S01]  /*1d5b0*/  R2UR UR7, R15 ;  /* 0x000000000f0772ca */ /* 0x000fe200000e0000 */
[----:B------:R-:W-:Y:S02]  /*1d5c0*/  WARPGROUP.DEPBAR.LE gsb0, 0x0 ;  /* 0x00008000000079c5 */ /* 0x000fe40000010000 */
[----:B------:R-:W-:-:S10]  /*1d5d0*/  WARPGROUP.ARRIVE ;  /* 0x00000000000079c5 */ /* 0x000fd40000000000 */
[----:B------:R-:W-:Y:S01]  /*1d5e0*/  QGMMA.64x128x32.F32.E4M3.E4M3 R24, R172, gdesc[UR4], R24, gsb0 ;  /* 0x01e00004ac187df3 */ /* 0x000fe20008000818 */
[----:B------:R-:W-:Y:S02]  /*1d5f0*/  R2UR UR6, R12 ;  /* 0x000000000c0672ca */ /* 0x000fe400000e0000 */
[----:B------:R-:W-:Y:S02]  /*1d600*/  R2UR UR7, R13 ;  /* 0x000000000d0772ca */ /* 0x000fe400000e0000 */
[----:B------:R-:W0:Y:S01]  /*1d610*/  @P2 LDC R13, c[0x0][0x450] ;  /* 0x00011400ff0d2b82 */ /* 0x000e220000000800 */
[----:B------:R-:W-:Y:S02]  /*1d620*/  WARPGROUP.DEPBAR.LE gsb0, 0x0 ;  /* 0x00008000000079c5 */ /* 0x000fe40000010000 */
[----:B------:R-:W-:-:S08]  /*1d630*/  WARPGROUP.ARRIVE ;  /* 0x00000000000079c5 */ /* 0x000fd00000000000 */
[----:B------:R-:W-:Y:S03]  /*1d640*/  QGMMA.64x128x32.F32.E4M3.E4M3 R24, R168, gdesc[UR4], R24, gsb0 ;  /* 0x01e00004a8187df3 */ /* 0x000fe60008000818 */
[----:B------:R-:W-:Y:S02]  /*1d650*/  WARPGROUP.DEPBAR.LE gsb0, 0x0 ;  /* 0x00008000000079c5 */ /* 0x000fe40000010000 */
[----:B------:R-:W-:Y:S02]  /*1d660*/  IMAD.IADD R168, R212, 0x1, R201 ;  /* 0x00000001d4a87824 */ /* 0x000fe400078e02c9 */
[----:B------:R-:W-:Y:S02]  /*1d670*/  IMAD R170, R4, -0xa0, RZ ;  /* 0xffffff6004aa7824 */ /* 0x000fe400078e02ff */
[----:B-1----:R-:W-:-:S04]  /*1d680*/  @P2 IMAD.HI.U32 R12, R168, R7, RZ ;  /* 0x00000007a80c2227 */ /* 0x002fc800078e00ff */
[----:B------:R-:W-:Y:S01]  /*1d690*/  @!P0 IMAD R7, R10, 0x8, R16 ;  /* 0x000000080a078824 */ /* 0x000fe200078e0210 */
[----:B0-----:R-:W-:Y:S01]  /*1d6a0*/  @P2 SHF.R.U32.HI R168, RZ, R13, R12 ;  /* 0x0000000dffa82219 */ /* 0x001fe2000001160c */
[----:B------:R-:W-:Y:S01]  /*1d6b0*/  VIADD R14, R170, 0x1 ;  /* 0x00000001aa0e7836 */ /* 0x000fe20000000000 */
[----:B------:R-:W-:Y:S01]  /*1d6c0*/  IADD3 R12, -R19, 0xb, RZ ;  /* 0x0000000b130c7810 */ /* 0x000fe20007ffe1ff */
[----:B------:R-:W-:Y:S02]  /*1d6d0*/  @!P0 VIADD R7, R7, 0x29840 ;  /* 0x0002984007078836 */ /* 0x000fe40000000000 */
[----:B------:R-:W0:Y:S01]  /*1d6e0*/  SHFL.IDX PT, R169, R168, RZ, 0x1c1f ;  /* 0x001c1fffa8a97589 */ /* 0x000e2200000e0000 */
[----:B------:R-:W-:Y:S02]  /*1d6f0*/  IMAD R14, R211, -0x2, R14 ;  /* 0xfffffffed30e7824 */ /* 0x000fe400078e020e */
[----:B------:R-:W-:Y:S01]  /*1d700*/  @!P0 PRMT R7, RZ, 0x654, R7 ;  /* 0x00000654ff078816 */ /* 0x000fe20000000007 */
[----:B------:R1:W-:Y:S06]  /*1d710*/  BAR.ARV R12, 0x100 ;  /* 0x0004000c0000751d */ /* 0x0003ec0000002000 */
[----:B------:R2:W-:Y:S01]  /*1d720*/  @!P0 SYNCS.ARRIVE.TRANS64.RED.A1T0 RZ, [R7+URZ], RZ ;  /* 0x000000ff07ff89a7 */ /* 0x0005e2000810043f */
[----:B------:R-:W-:Y:S01]  /*1d730*/  IADD3 R20, -R192, R14, R193 ;  /* 0x0000000ec0147210 */ /* 0x000fe20007ffe1c1 */
[----:B------:R-:W-:-:S02]  /*1d740*/  VIADD R14, R14, 0xffffffff ;  /* 0xffffffff0e0e7836 */ /* 0x000fc40000000000 */
[----:B--2---:R-:W-:-:S05]  /*1d750*/  IMAD.U32 R7, RZ, RZ, UR56 ;  /* 0x00000038ff077e24 */ /* 0x004fca000f8e00ff */
[----:B------:R-:W-:-:S05]  /*1d760*/  LOP3.LUT R21, RZ, R7, RZ, 0x33, !PT ;  /* 0x00000007ff157212 */ /* 0x000fca00078e33ff */
[----:B------:R-:W-:Y:S02]  /*1d770*/  IMAD.IADD R21, R21, 0x1, R20 ;  /* 0x0000000115157824 */ /* 0x000fe400078e0214 */
[----:B------:R-:W-:Y:S02]  /*1d780*/  VIADD R20, R20, UR59 ;  /* 0x0000003b14147c36 */ /* 0x000fe40008000000 */
[--C-:B0-----:R-:W-:Y:S02]  /*1d790*/  IMAD.IADD R15, R21, 0x1, R169.reuse ;  /* 0x00000001150f7824 */ /* 0x101fe400078e02a9 */
[----:B------:R-:W-:Y:S01]  /*1d7a0*/  IMAD.IADD R19, R20, 0x1, R169 ;  /* 0x0000000114137824 */ /* 0x000fe200078e02a9 */
[----:B-1----:R-:W-:Y:S06]  /*1d7b0*/  @!P1 BRA `(.L_x_1617) ;  /* 0x0000000000549947 */ /* 0x002fec0003800000 */
        /* <DEDUP_REMOVED lines=12> */
.L_x_1619:
[----:B------:R-:W-:-:S05]  /*1d880*/  IMAD.U32 R171, RZ, RZ, UR55 ;  /* 0x00000037ffab7e24 */ /* 0x000fca000f8e00ff */
[----:B------:R-:W-:-:S13]  /*1d890*/  ISETP.NE.AND P1, PT, R171, 0x1, PT ;  /* 0x00000001ab00780c */ /* 0x000fda0003f25270 */
[----:B------:R-:W0:Y:S02]  /*1d8a0*/  @P1 LDC.64 R12, c[0x0][0x9e8] ;  /* 0x00027a00ff0c1b82 */ /* 0x000e240000000a00 */
[----:B0-----:R-:W-:-:S05]  /*1d8b0*/  @P1 IMAD.HI.U32 R12, R169, R12, RZ ;  /* 0x0000000ca90c1227 */ /* 0x001fca00078e00ff */
[----:B------:R-:W-:-:S07]  /*1d8c0*/  @P1 SHF.R.U32.HI R169, RZ, R13, R12 ;  /* 0x0000000dffa91219 */ /* 0x000fce000001160c */
.L_x_1620:
[----:B------:R-:W-:Y:S05]  /*1d8d0*/  BSYNC B0 ;  /* 0x0000000000007941 */ /* 0x000fea0003800000 */
.L_x_1618:
[----:B------:R-:W-:-:S05]  /*1d8e0*/  IMAD R12, R169, R171, R14 ;  /* 0x000000aba90c7224 */ /* 0x000fca00078e020e */
[----:B------:R-:W-:Y:S02]  /*1d8f0*/  VIADDMNMX R19, R12, R171, R19, PT ;  /* 0x000000ab0c137246 */ /* 0x000fe40003800113 */
[----:B------:R-:W-:-:S07]  /*1d900*/  VIMNMX R15, R15, R12, !PT ;  /* 0x0000000c0f0f7248 */ /* 0x000fce0007fe0100 */
.L_x_1617:
[----:B------:R-:W2:Y:S01]  /*1d910*/  LDL.LU R172, [R1] ;  /* 0x0000000001ac7983 */ /* 0x000ea20000300800 */
[C---:B------:R-:W-:Y:S02]  /*1d920*/  ISETP.GE.AND P1, PT, R170.reuse, 0x2, PT ;  /* 0x00000002aa00780c */ /* 0x040fe40003f26270 */
[C---:B------:R-:W-:Y:S02]  /*1d930*/  ISETP.GE.AND P2, PT, R170.reuse, 0x9, PT ;  /* 0x00000009aa00780c */ /* 0x040fe40003f46270 */
[----:B------:R-:W-:Y:S02]  /*1d940*/  LOP3.LUT R17, R17, 0xfffffffe, RZ, 0xc0, !PT ;  /* 0xfffffffe11117812 */ /* 0x000fe400078ec0ff */
[----:B------:R-:W-:Y:S02]  /*1d950*/  ISETP.GE.AND P3, PT, R170, 0x22, PT ;  /* 0x00000022aa00780c */ /* 0x000fe40003f66270 */
[----:B--2---:R-:W-:-:S05]  /*1d960*/  LOP3.LUT R172, R172, 0xefffffff, RZ, 0xc0, !PT ;  /* 0xefffffffacac7812 */ /* 0x004fca00078ec0ff */
[----:B------:R-:W-:Y:S02]  /*1d970*/  @P1 LOP3.LUT R172, R172, 0x10000000, RZ, 0xfc, !PT ;  /* 0x10000000acac1812 */ /* 0x000fe400078efcff */
[----:B------:R-:W-:Y:S02]  /*1d980*/  ISETP.GT.AND P1, PT, R15, 0x1, !P1 ;  /* 0x000000010f00780c */ /* 0x000fe40004f24270 */
[----:B------:R-:W-:Y:S02]  /*1d990*/  LOP3.LUT R172, R172, 0xdfffffff, RZ, 0xc0, !PT ;  /* 0xdfffffffacac7812 */ /* 0x000fe400078ec0ff */
[----:B------:R-:W-:Y:S02]  /*1d9a0*/  ISETP.LT.OR P1, PT, R19, 0x2, P1 ;  /* 0x000000021300780c */ /* 0x000fe40000f21670 */
[----:B------:R-:W-:Y:S02]  /*1d9b0*/  @P2 LOP3.LUT R172, R172, 0x20000000, RZ, 0xfc, !PT ;  /* 0x20000000acac2812 */ /* 0x000fe400078efcff */
[----:B------:R-:W-:-:S02]  /*1d9c0*/  FSEL R153, R153, -INF , !P1 ;  /* 0xff80000099997808 */ /* 0x000fc40004800000 */
[----:B------:R-:W-:Y:S02]  /*1d9d0*/  ISETP.GT.AND P1, PT, R15, 0x8, !P2 ;  /* 0x000000080f00780c */ /* 0x000fe40005724270 */
[----:B------:R-:W-:Y:S02]  /*1d9e0*/  ISETP.GE.AND P2, PT, R170, 0xa, PT ;  /* 0x0000000aaa00780c */ /* 0x000fe40003f46270 */
[----:B------:R-:W-:Y:S02]  /*1d9f0*/  ISETP.LT.OR P1, PT, R19, 0x9, P1 ;  /* 0x000000091300780c */ /* 0x000fe40000f21670 */
[----:B------:R-:W-:Y:S02]  /*1da00*/  LOP3.LUT R172, R172, 0xbfffffff, RZ, 0xc0, !PT ;  /* 0xbfffffffacac7812 */ /* 0x000fe400078ec0ff */
[----:B------:R-:W-:Y:S02]  /*1da10*/  FSEL R169, R156, -INF , !P1 ;  /* 0xff8000009ca97808 */ /* 0x000fe40004800000 */
[----:B------:R-:W-:-:S04]  /*1da20*/  ISETP.GT.AND P1, PT, R15, 0x9, !P2 ;  /* 0x000000090f00780c */ /* 0x000fc80005724270 */
[----:B------:R-:W-:Y:S02]  /*1da30*/  ISETP.LT.OR P1, PT, R19, 0xa, P1 ;  /* 0x0000000a1300780c */ /* 0x000fe40000f21670 */
[----:B------:R-:W-:Y:S02]  /*1da40*/  @P2 LOP3.LUT R172, R172, 0x40000000, RZ, 0xfc, !PT ;  /* 0x40000000acac2812 */ /* 0x000fe400078efcff */
[----:B------:R-:W-:Y:S02]  /*1da50*/  ISETP.GE.AND P2, PT, R170, 0x11, PT ;  /* 0x00000011aa00780c */ /* 0x000fe40003f46270 */
[----:B------:R-:W-:Y:S02]  /*1da60*/  LOP3.LUT R172, R172, 0x7fffffff, RZ, 0xc0, !PT ;  /* 0x7fffffffacac7812 */ /* 0x000fe400078ec0ff */
[----:B------:R-:W-:Y:S02]  /*1da70*/  FSEL R157, R157, -INF , !P1 ;  /* 0xff8000009d9d7808 */ /* 0x000fe40004800000 */
[----:B------:R-:W-:-:S04]  /*1da80*/  ISETP.GT.AND P1, PT, R15, 0x10, !P2 ;  /* 0x000000100f00780c */ /* 0x000fc80005724270 */
[----:B------:R-:W-:-:S03]  /*1da90*/  ISETP.LT.OR P1, PT, R19, 0x11, P1 ;  /* 0x000000111300780c */ /* 0x000fc60000f21670 */
[----:B------:R-:W-:Y:S02]  /*1daa0*/  @P2 LOP3.LUT R172, R172, 0x80000000, RZ, 0xfc, !PT ;  /* 0x80000000acac2812 */ /* 0x000fe400078efcff */
[----:B------:R-:W-:Y:S02]  /*1dab0*/  ISETP.GE.AND P2, PT, R170, 0x12, PT ;  /* 0x00000012aa00780c */ /* 0x000fe40003f46270 */
[----:B------:R-:W-:Y:S02]  /*1dac0*/  FSEL R171, R160, -INF , !P1 ;  /* 0xff800000a0ab7808 */ /* 0x000fe40004800000 */
[----:B------:R-:W-:Y:S02]  /*1dad0*/  ISETP.GT.AND P1, PT, R15, 0x11, !P2 ;  /* 0x000000110f00780c */ /* 0x000fe40005724270 */
[----:B------:R-:W-:Y:S02]  /*1dae0*/  LOP3.LUT R172, R172, 0xfffffffd, RZ, 0xc0, !PT ;  /* 0xfffffffdacac7812 */ /* 0x000fe400078ec0ff */
[----:B------:R-:W-:-:S02]  /*1daf0*/  ISETP.LT.OR P1, PT, R19, 0x12, P1 ;  /* 0x000000121300780c */ /* 0x000fc40000f21670 */
[----:B------:R-:W-:Y:S02]  /*1db00*/  @P3 LOP3.LUT R172, R172, 0x2, RZ, 0xfc, !PT ;  /* 0x00000002acac3812 */ /* 0x000fe400078efcff */
[----:B------:R-:W-:Y:S02]  /*1db10*/  FSEL R161, R161, -INF , !P1 ;  /* 0xff800000a1a17808 */ /* 0x000fe40004800000 */
[----:B------:R-:W-:Y:S02]  /*1db20*/  @P2 LOP3.LUT R17, R17, 0x1, RZ, 0xfc, !PT ;  /* 0x0000000111112812 */ /* 0x000fe400078efcff */
[----:B------:R-:W-:Y:S02]  /*1db30*/  ISETP.GE.AND P2, PT, R170, 0x19, PT ;  /* 0x00000019aa00780c */ /* 0x000fe40003f46270 */
[----:B------:R-:W-:Y:S02]  /*1db40*/  LOP3.LUT R17, R17, 0xfffffffb, RZ, 0xc0, !PT ;  /* 0xfffffffb11117812 */ /* 0x000fe400078ec0ff */
[----:B------:R-:W-:-:S02]  /*1db50*/  ISETP.GT.AND P1, PT, R15, 0x18, !P2 ;  /* 0x000000180f00780c */ /* 0x000fc40005724270 */
[----:B------:R-:W-:Y:S02]  /*1db60*/  LOP3.LUT R172, R172, 0xfffffffb, RZ, 0xc0, !PT ;  /* 0xfffffffbacac7812 */ /* 0x000fe400078ec0ff */
[----:B------:R-:W-:-:S04]  /*1db70*/  ISETP.LT.OR P1, PT, R19, 0x19, P1 ;  /* 0x000000191300780c */ /* 0x000fc80000f21670 */
[----:B------:R-:W-:Y:S02]  /*1db80*/  FSEL R173, R164, -INF , !P1 ;  /* 0xff800000a4ad7808 */ /* 0x000fe40004800000 */
[----:B------:R-:W-:Y:S02]  /*1db90*/  @P2 LOP3.LUT R17, R17, 0x4, RZ, 0xfc, !PT ;  /* 0x0000000411112812 */ /* 0x000fe400078efcff */
[----:B------:R-:W-:Y:S02]  /*1dba0*/  ISETP.GE.AND P2, PT, R170, 0x1a, PT ;  /* 0x0000001aaa00780c */ /* 0x000fe40003f46270 */
[----:B------:R-:W-:Y:S02]  /*1dbb0*/  LOP3.LUT R17, R17, 0xfffffffd, RZ, 0xc0, !PT ;  /* 0xfffffffd11117812 */ /* 0x000fe400078ec0ff */
[----:B------:R-:W-:-:S04]  /*1dbc0*/  ISETP.GT.AND P1, PT, R15, 0x19, !P2 ;  /* 0x000000190f00780c */ /* 0x000fc80005724270 */
[----:B------:R-:W-:-:S04]  /*1dbd0*/  ISETP.LT.OR P1, PT, R19, 0x1a, P1 ;  /* 0x0000001a1300780c */ /* 0x000fc80000f21670 */
[----:B------:R-:W-:Y:S02]  /*1dbe0*/  FSEL R165, R165, -INF , !P1 ;  /* 0xff800000a5a57808 */ /* 0x000fe40004800000 */
[----:B------:R-:W-:Y:S02]  /*1dbf0*/  ISETP.GE.AND P1, PT, R170, 0x21, PT ;  /* 0x00000021aa00780c */ /* 0x000fe40003f26270 */
[----:B------:R-:W-:Y:S02]  /*1dc00*/  @P2 LOP3.LUT R17, R17, 0x2, RZ, 0xfc, !PT ;  /* 0x0000000211112812 */ /* 0x000fe400078efcff */
[----:B------:R-:W-:-:S04]  /*1dc10*/  ISETP.GT.AND P2, PT, R15, 0x20, !P1 ;  /* 0x000000200f00780c */ /* 0x000fc80004f44270 */
[----:B------:R-:W-:-:S04]  /*1dc20*/  ISETP.LT.OR P2, PT, R19, 0x21, P2 ;  /* 0x000000211300780c */ /* 0x000fc80001741670 */
[----:B------:R-:W-:Y:S02]  /*1dc30*/  FSEL R175, R136, -INF , !P2 ;  /* 0xff80000088af7808 */ /* 0x000fe40005000000 */
[----:B------:R-:W-:Y:S02]  /*1dc40*/  ISETP.GT.AND P2, PT, R15, 0x21, !P3 ;  /* 0x000000210f00780c */ /* 0x000fe40005f44270 */
[----:B------:R-:W-:Y:S02]  /*1dc50*/  ISETP.GE.AND P3, PT, R170, 0x29, PT ;  /* 0x00000029aa00780c */ /* 0x000fe40003f66270 */
[----:B------:R-:W-:-:S04]  /*1dc60*/  ISETP.LT.OR P2, PT, R19, 0x22, P2 ;  /* 0x000000221300780c */ /* 0x000fc80001741670 */
        /* <DEDUP_REMOVED lines=138> */
[----:B------:R-:W-:Y:S02]  /*1e510*/  LOP3.LUT R172, R172, 0xfdffffff, RZ, 0xc0, !PT ;  /* 0xfdffffffacac7812 */ /* 0x000fe400078ec0ff */
[----:B------:R-:W-:-:S04]  /*1e520*/  ISETP.GT.AND P2, PT, R15, 0x81, !P3 ;  /* 0x000000810f00780c */ /* 0x000fc80005f44270 */
[----:B------:R-:W-:-:S03]  /*1e530*/  ISETP.LT.OR P2, PT, R19, 0x82, P2 ;  /* 0x000000821300780c */ /* 0x000fc60001741670 */
[----:B------:R-:W-:Y:S02]  /*1e540*/  @P3 LOP3.LUT R172, R172, 0x2000000, RZ, 0xfc, !PT ;  /* 0x02000000acac3812 */ /* 0x000fe400078efcff */
[----:B------:R-:W-:Y:S02]  /*1e550*/  ISETP.GE.AND P3, PT, R170, 0x89, PT ;  /* 0x00000089aa00780c */ /* 0x000fe40003f66270 */
[----:B------:R-:W-:Y:S02]  /*1e560*/  FSEL R89, R89, -INF , !P2 ;  /* 0xff80000059597808 */ /* 0x000fe40005000000 */
[----:B------:R-:W-:Y:S02]  /*1e570*/  ISETP.GT.AND P2, PT, R15, 0x88, !P3 ;  /* 0x000000880f00780c */ /* 0x000fe40005f44270 */
[----:B------:R-:W-:Y:S02]  /*1e580*/  LOP3.LUT R172, R172, 0xfeffffff, RZ, 0xc0, !PT ;  /* 0xfeffffffacac7812 */ /* 0x000fe400078ec0ff */
[----:B------:R-:W-:-:S04]  /*1e590*/  ISETP.LT.OR P2, PT, R19, 0x89, P2 ;  /* 0x000000891300780c */ /* 0x000fc80001741670 */
[----:B------:R-:W-:Y:S02]  /*1e5a0*/  FSEL R92, R92, -INF , !P2 ;  /* 0xff8000005c5c7808 */ /* 0x000fe40005000000 */
[----:B------:R-:W-:Y:S02]  /*1e5b0*/  ISETP.GE.AND P2, PT, R170, 0x8a, PT ;  /* 0x0000008aaa00780c */ /* 0x000fe40003f46270 */
[----:B------:R-:W-:Y:S02]  /*1e5c0*/  @P3 LOP3.LUT R172, R172, 0x1000000, RZ, 0xfc, !PT ;  /* 0x01000000acac3812 */ /* 0x000fe400078efcff */
[----:B------:R-:W-:Y:S02]  /*1e5d0*/  ISETP.GT.AND P3, PT, R15, 0x89, !P2 ;  /* 0x000000890f00780c */ /* 0x000fe40005764270 */
[----:B------:R-:W-:Y:S02]  /*1e5e0*/  LOP3.LUT R172, R172, 0xfffffffe, RZ, 0xc0, !PT ;  /* 0xfffffffeacac7812 */ /* 0x000fe400078ec0ff */
        /* <DEDUP_REMOVED lines=14> */
[----:B------:R-:W-:-:S13]  /*1e6d0*/  ISETP.GE.AND P6, PT, R170, 0x1, PT ;  /* 0x00000001aa00780c */ /* 0x000fda0003fc6270 */
[----:B------:R-:W-:Y:S02]  /*1e6e0*/  @P6 LOP3.LUT R172, R172, 0x1, RZ, 0xfc, !PT ;  /* 0x00000001acac6812 */ /* 0x000fe400078efcff */
[----:B------:R-:W-:Y:S02]  /*1e6f0*/  ISETP.GT.AND P6, PT, R15, RZ, !P6 ;  /* 0x000000ff0f00720c */ /* 0x000fe400077c4270 */
[----:B------:R-:W-:Y:S02]  /*1e700*/  LOP3.LUT R172, R172, 0xf7ffffff, RZ, 0xc0, !PT ;  /* 0xf7ffffffacac7812 */ /* 0x000fe400078ec0ff */
[----:B------:R-:W-:-:S04]  /*1e710*/  ISETP.LT.OR P6, PT, R19, 0x1, P6 ;  /* 0x000000011300780c */ /* 0x000fc800037c1670 */
[----:B------:R-:W-:Y:S02]  /*1e720*/  FSEL R152, R152, -INF , !P6 ;  /* 0xff80000098987808 */ /* 0x000fe40007000000 */
[----:B------:R-:W-:-:S13]  /*1e730*/  ISETP.GE.AND P6, PT, R170, 0x9a, PT ;  /* 0x0000009aaa00780c */ /* 0x000fda0003fc6270 */
[----:B------:R-:W-:Y:S02]  /*1e740*/  @P6 LOP3.LUT R172, R172, 0x8000000, RZ, 0xfc, !PT ;  /* 0x08000000acac6812 */ /* 0x000fe400078efcff */
[----:B------:R-:W-:Y:S02]  /*1e750*/  ISETP.GT.AND P6, PT, R15, 0x99, !P6 ;  /* 0x000000990f00780c */ /* 0x000fe400077c4270 */
[----:B------:R-:W0:Y:S02]  /*1e760*/  SHFL.IDX PT, R15, R168, 0x1, 0x1c1f ;  /* 0x003c1f00a80f7f89 */ /* 0x000e2400000e0000 */
[----:B------:R-:W-:Y:S02]  /*1e770*/  ISETP.LT.OR P6, PT, R19, 0x9a, P6 ;  /* 0x0000009a1300780c */ /* 0x000fe400037c1670 */
[----:B------:R1:W-:Y:S02]  /*1e780*/  STL [R1], R172 ;  /* 0x000000ac01007387 */ /* 0x0003e40000100800 */
[----:B------:R-:W-:-:S02]  /*1e790*/  FSEL R101, R101, -INF , !P6 ;  /* 0xff80000065657808 */ /* 0x000fc40007000000 */
[----:B------:R-:W-:Y:S01]  /*1e7a0*/  LOP3.LUT P6, RZ, R17, 0x10, RZ, 0xc0, !PT ;  /* 0x0000001011ff7812 */ /* 0x000fe200078cc0ff */
[--C-:B0-----:R-:W-:Y:S02]  /*1e7b0*/  IMAD.IADD R20, R20, 0x1, R15.reuse ;  /* 0x0000000114147824 */ /* 0x101fe400078e020f */
[----:B------:R-:W-:-:S10]  /*1e7c0*/  IMAD.IADD R21, R21, 0x1, R15 ;  /* 0x0000000115157824 */ /* 0x000fd400078e020f */
[----:B-1----:R-:W-:Y:S05]  /*1e7d0*/  @!P6 BRA `(.L_x_1621) ;  /* 0x000000000054e947 */ /* 0x002fea0003800000 */
        /* <DEDUP_REMOVED lines=12> */
.L_x_1623:
[----:B------:R-:W-:-:S05]  /*1e8a0*/  IMAD.U32 R19, RZ, RZ, UR55 ;  /* 0x00000037ff137e24 */ /* 0x000fca000f8e00ff */
[----:B------:R-:W-:-:S13]  /*1e8b0*/  ISETP.NE.AND P6, PT, R19, 0x1, PT ;  /* 0x000000011300780c */ /* 0x000fda0003fc5270 */
[----:B------:R-:W0:Y:S02]  /*1e8c0*/  @P6 LDC.64 R12, c[0x0][0x9e8] ;  /* 0x00027a00ff0c6b82 */ /* 0x000e240000000a00 */
[----:B0-----:R-:W-:-:S05]  /*1e8d0*/  @P6 IMAD.HI.U32 R12, R15, R12, RZ ;  /* 0x0000000c0f0c6227 */ /* 0x001fca00078e00ff */
[----:B------:R-:W-:-:S07]  /*1e8e0*/  @P6 SHF.R.U32.HI R15, RZ, R13, R12 ;  /* 0x0000000dff0f6219 */ /* 0x000fce000001160c */
.L_x_1624:
[----:B------:R-:W-:Y:S05]  /*1e8f0*/  BSYNC B0 ;  /* 0x0000000000007941 */ /* 0x000fea0003800000 */
.L_x_1622:
[----:B------:R-:W-:-:S05]  /*1e900*/  IMAD R14, R15, R19, R14 ;  /* 0x000000130f0e7224 */ /* 0x000fca00078e020e */
[----:B------:R-:W-:Y:S02]  /*1e910*/  VIADDMNMX R20, R14, R19, R20, PT ;  /* 0x000000130e147246 */ /* 0x000fe40003800114 */
[----:B------:R-:W-:-:S07]  /*1e920*/  VIMNMX R21, R21, R14, !PT ;  /* 0x0000000e15157248 */ /* 0x000fce0007fe0100 */
.L_x_1621:
[----:B------:R-:W-:Y:S02]  /*1e930*/  ISETP.GT.AND P1, PT, R21, 0x20, !P1 ;  /* 0x000000201500780c */ /* 0x000fe40004f24270 */
[----:B------:R-:W-:Y:S02]  /*1e940*/  LOP3.LUT P6, RZ, R172, 0x20000, RZ, 0xc0, !PT ;  /* 0x00020000acff7812 */ /* 0x000fe400078cc0ff */
[----:B------:R-:W-:Y:S02]  /*1e950*/  ISETP.LT.OR P1, PT, R20, 0x21, P1 ;  /* 0x000000211400780c */ /* 0x000fe40000f21670 */
[----:B------:R-:W-:Y:S02]  /*1e960*/  FMNMX.FTZ R14, R152, R3, !PT ;  /* 0x00000003980e7209 */ /* 0x000fe40007810000 */
[----:B------:R-:W-:Y:S02]  /*1e970*/  FSEL R13, R138, -INF , !P1 ;  /* 0xff8000008a0d7808 */ /* 0x000fe40004800000 */
[----:B------:R-:W-:-:S02]  /*1e980*/  LOP3.LUT P1, RZ, R172, 0x2, RZ, 0xc0, !PT ;  /* 0x00000002acff7812 */ /* 0x000fc4000782c0ff */
[----:B------:R-:W-:Y:S02]  /*1e990*/  FMNMX.FTZ R14, R153, R14, !PT ;  /* 0x0000000e990e7209 */ /* 0x000fe40007810000 */
[----:B------:R-:W-:Y:S02]  /*1e9a0*/  ISETP.GT.AND P1, PT, R21, 0x21, !P1 ;  /* 0x000000211500780c */ /* 0x000fe40004f24270 */
[----:B------:R-:W-:Y:S02]  /*1e9b0*/  FMNMX.FTZ R14, R169, R14, !PT ;  /* 0x0000000ea90e7209 */ /* 0x000fe40007810000 */
[----:B------:R-:W-:Y:S02]  /*1e9c0*/  ISETP.LT.OR P1, PT, R20, 0x22, P1 ;  /* 0x000000221400780c */ /* 0x000fe40000f21670 */
[----:B------:R-:W-:Y:S02]  /*1e9d0*/  FMNMX.FTZ R14, R157, R14, !PT ;  /* 0x0000000e9d0e7209 */ /* 0x000fe40007810000 */
[----:B------:R-:W-:-:S02]  /*1e9e0*/  FSEL R139, R139, -INF , !P1 ;  /* 0xff8000008b8b7808 */ /* 0x000fc40004800000 */
[----:B------:R-:W-:Y:S02]  /*1e9f0*/  LOP3.LUT P1, RZ, R172, 0x4, RZ, 0xc0, !PT ;  /* 0x00000004acff7812 */ /* 0x000fe4000782c0ff */
[----:B------:R-:W-:Y:S02]  /*1ea00*/  FMNMX.FTZ R14, R171, R14, !PT ;  /* 0x0000000eab0e7209 */ /* 0x000fe40007810000 */
[----:B------:R-:W-:Y:S02]  /*1ea10*/  ISETP.GT.AND P1, PT, R21, 0x28, !P1 ;  /* 0x000000281500780c */ /* 0x000fe40004f24270 */
[----:B------:R-:W-:Y:S02]  /*1ea20*/  FMNMX.FTZ R14, R161, R14, !PT ;  /* 0x0000000ea10e7209 */ /* 0x000fe40007810000 */
[----:B------:R-:W-:Y:S02]  /*1ea30*/  ISETP.LT.OR P1, PT, R20, 0x29, P1 ;  /* 0x000000291400780c */ /* 0x000fe40000f21670 */
[----:B------:R-:W-:-:S02]  /*1ea40*/  FMNMX.FTZ R14, R173, R14, !PT ;  /* 0x0000000ead0e7209 */ /* 0x000fc40007810000 */
[----:B------:R-:W-:Y:S02]  /*1ea50*/  FSEL R15, R142, -INF , !P1 ;  /* 0xff8000008e0f7808 */ /* 0x000fe40004800000 */
[----:B------:R-:W-:Y:S02]  /*1ea60*/  LOP3.LUT P1, RZ, R172, 0x8, RZ, 0xc0, !PT ;  /* 0x00000008acff7812 */ /* 0x000fe4000782c0ff */
[----:B------:R-:W-:Y:S02]  /*1ea70*/  FMNMX.FTZ R14, R165, R14, !PT ;  /* 0x0000000ea50e7209 */ /* 0x000fe40007810000 */
[----:B------:R-:W-:Y:S02]  /*1ea80*/  ISETP.GT.AND P1, PT, R21, 0x29, !P1 ;  /* 0x000000291500780c */ /* 0x000fe40004f24270 */
[----:B------:R-:W-:Y:S02]  /*1ea90*/  FMNMX.FTZ R14, R175, R14, !PT ;  /* 0x0000000eaf0e7209 */ /* 0x000fe40007810000 */
[----:B------:R-:W-:-:S02]  /*1eaa0*/  ISETP.LT.OR P1, PT, R20, 0x2a, P1 ;  /* 0x0000002a1400780c */ /* 0x000fc40000f21670 */
[----:B------:R-:W-:Y:S02]  /*1eab0*/  FMNMX.FTZ R14, R137, R14, !PT ;  /* 0x0000000e890e7209 */ /* 0x000fe40007810000 */
[----:B------:R-:W-:Y:S02]  /*1eac0*/  FSEL R143, R143, -INF , !P1 ;  /* 0xff8000008f8f7808 */ /* 0x000fe40004800000 */
[----:B------:R-:W-:Y:S02]  /*1ead0*/  LOP3.LUT P1, RZ, R172, 0x10, RZ, 0xc0, !PT ;  /* 0x00000010acff7812 */ /* 0x000fe4000782c0ff */
[----:B------:R-:W-:Y:S02]  /*1eae0*/  FMNMX.FTZ R14, R177, R14, !PT ;  /* 0x0000000eb10e7209 */ /* 0x000fe40007810000 */
[----:B------:R-:W-:Y:S02]  /*1eaf0*/  ISETP.GT.AND P1, PT, R21, 0x30, !P1 ;  /* 0x000000301500780c */ /* 0x000fe40004f24270 */
[----:B------:R-:W-:-:S02]  /*1eb00*/  FMNMX.FTZ R14, R141, R14, !PT ;  /* 0x0000000e8d0e7209 */ /* 0x000fc40007810000 */
[----:B------:R-:W-:Y:S02]  /*1eb10*/  ISETP.LT.OR P1, PT, R20, 0x31, P1 ;  /* 0x000000311400780c */ /* 0x000fe40000f21670 */
[----:B------:R-:W-:Y:S02]  /*1eb20*/  FMNMX.FTZ R14, R179, R14, !PT ;  /* 0x0000000eb30e7209 */ /* 0x000fe40007810000 */
[----:B------:R-:W-:Y:S02]  /*1eb30*/  FSEL R19, R146, -INF , !P1 ;  /* 0xff80000092137808 */ /* 0x000fe40004800000 */
[----:B------:R-:W-:Y:S02]  /*1eb40*/  LOP3.LUT P1, RZ, R172, 0x800000, RZ, 0xc0, !PT ;  /* 0x00800000acff7812 */ /* 0x000fe4000782c0ff */
[----:B------:R-:W-:Y:S02]  /*1eb50*/  FMNMX.FTZ R14, R145, R14, !PT ;  /* 0x0000000e910e7209 */ /* 0x000fe40007810000 */
[----:B------:R-:W-:-:S02]  /*1eb60*/  ISETP.GT.AND P1, PT, R21, 0x31, !P1 ;  /* 0x000000311500780c */ /* 0x000fc40004f24270 */
[----:B------:R-:W-:Y:S02]  /*1eb70*/  FMNMX.FTZ R14, R181, R14, !PT ;  /* 0x0000000eb50e7209 */ /* 0x000fe40007810000 */
[----:B------:R-:W-:Y:S02]  /*1eb80*/  ISETP.LT.OR P1, PT, R20, 0x32, P1 ;  /* 0x000000321400780c */ /* 0x000fe40000f21670 */
[----:B------:R-:W-:Y:S02]  /*1eb90*/  FMNMX.FTZ R14, R149, R14, !PT ;  /* 0x0000000e950e7209 */ /* 0x000fe40007810000 */
[----:B------:R-:W-:Y:S02]  /*1eba0*/  FSEL R147, R147, -INF , !P1 ;  /* 0xff80000093937808 */ /* 0x000fe40004800000 */
[----:B------:R-:W-:Y:S02]  /*1ebb0*/  LOP3.LUT P1, RZ, R172, 0x400000, RZ, 0xc0, !PT ;  /* 0x00400000acff7812 */ /* 0x000fe4000782c0ff */
[----:B------:R-:W-:-:S02]  /*1ebc0*/  FMNMX.FTZ R14, R183, R14, !PT ;  /* 0x0000000eb70e7209 */ /* 0x000fc40007810000 */
[----:B------:R-:W-:Y:S02]  /*1ebd0*/  ISETP.GT.AND P1, PT, R21, 0x38, !P1 ;  /* 0x000000381500780c */ /* 0x000fe40004f24270 */
[----:B------:R-:W-:Y:S02]  /*1ebe0*/  FMNMX.FTZ R14, R121, R14, !PT ;  /* 0x0000000e790e7209 */ /* 0x000fe40007810000 */
        /* <DEDUP_REMOVED lines=8> */
[----:B------:R-:W-:Y:S02]  /*1ec70*/  ISETP.GT.AND P2, PT, R21, 0x89, !P2 ;  /* 0x000000891500780c */ /* 0x000fe40005744270 */
[----:B------:R-:W-:-:S02]  /*1ec80*/  FSEL R151, R151, -INF , !P1 ;  /* 0xff80000097977808 */ /* 0x000fc40004800000 */
[----:B------:R-:W-:Y:S02]  /*1ec90*/  LOP3.LUT P1, RZ, R172, 0x100000, RZ, 0xc0, !PT ;  /* 0x00100000acff7812 */ /* 0x000fe4000782c0ff */
[C---:B------:R-:W-:Y:S02]  /*1eca0*/  ISETP.LT.OR P2, PT, R20.reuse, 0x8a, P2 ;  /* 0x0000008a1400780c */ /* 0x040fe40001741670 */
[C---:B------:R-:W-:Y:S02]  /*1ecb0*/  ISETP.GT.AND P1, PT, R21.reuse, 0x40, !P1 ;  /* 0x000000401500780c */ /* 0x040fe40004f24270 */
[----:B------:R-:W-:Y:S02]  /*1ecc0*/  ISETP.GT.AND P3, PT, R21, 0x90, !P3 ;  /* 0x000000901500780c */ /* 0x000fe40005f64270 */
[----:B------:R-:W-:Y:S02]  /*1ecd0*/  ISETP.LT.OR P1, PT, R20, 0x41, P1 ;  /* 0x000000411400780c */ /* 0x000fe40000f21670 */
[----:B------:R-:W-:-:S02]  /*1ece0*/  FSEL R95, R95, -INF , !P2 ;  /* 0xff8000005f5f7808 */ /* 0x000fc40005000000 */
[----:B------:R-:W-:Y:S02]  /*1ecf0*/  FSEL R122, R122, -INF , !P1 ;  /* 0xff8000007a7a7808 */ /* 0x000fe40004800000 */
[----:B------:R-:W-:Y:S02]  /*1ed00*/  LOP3.LUT P1, RZ, R172, 0x80000, RZ, 0xc0, !PT ;  /* 0x00080000acff7812 */ /* 0x000fe4000782c0ff */
[C---:B------:R-:W-:Y:S02]  /*1ed10*/  ISETP.LT.OR P3, PT, R20.reuse, 0x91, P3 ;  /* 0x000000911400780c */ /* 0x040fe40001f61670 */
[C---:B------:R-:W-:Y:S02]  /*1ed20*/  ISETP.GT.AND P1, PT, R21.reuse, 0x41, !P1 ;  /* 0x000000411500780c */ /* 0x040fe40004f24270 */
[----:B------:R-:W-:Y:S02]  /*1ed30*/  ISETP.GT.AND P4, PT, R21, 0x91, !P4 ;  /* 0x000000911500780c */ /* 0x000fe40006784270 */
[----:B------:R-:W-:-:S02]  /*1ed40*/  ISETP.LT.OR P1, PT, R20, 0x42, P1 ;  /* 0x000000421400780c */ /* 0x000fc40000f21670 */
[----:B------:R-:W-:Y:S02]  /*1ed50*/  FSEL R98, R98, -INF , !P3 ;  /* 0xff80000062627808 */ /* 0x000fe40005800000 */
[----:B------:R-:W-:Y:S02]  /*1ed60*/  FSEL R123, R123, -INF , !P1 ;  /* 0xff8000007b7b7808 */ /* 0x000fe40004800000 */
[----:B------:R-:W-:Y:S02]  /*1ed70*/  LOP3.LUT P1, RZ, R172, 0x40000, RZ, 0xc0, !PT ;  /* 0x00040000acff7812 */ /* 0x000fe4000782c0ff */
[----:B------:R-:W-:Y:S02]  /*1ed80*/  ISETP.LT.OR P4, PT, R20, 0x92, P4 ;  /* 0x000000921400780c */ /* 0x000fe40002781670 */
[C---:B------:R-:W-:Y:S02]  /*1ed90*/  ISETP.GT.AND P1, PT, R21.reuse, 0x48, !P1 ;  /* 0x000000481500780c */ /* 0x040fe40004f24270 */
[----:B------:R-:W-:-:S02]  /*1eda0*/  ISETP.GT.AND P5, PT, R21, 0x98, !P5 ;  /* 0x000000981500780c */ /* 0x000fc40006fa4270 */
[----:B------:R-:W-:Y:S02]  /*1edb0*/  ISETP.LT.OR P1, PT, R20, 0x49, P1 ;  /* 0x000000491400780c */ /* 0x000fe40000f21670 */
[----:B------:R-:W-:Y:S02]  /*1edc0*/  FSEL R99, R99, -INF , !P4 ;  /* 0xff80000063637808 */ /* 0x000fe40006000000 */
[----:B------:R-:W-:Y:S02]  /*1edd0*/  FSEL R126, R126, -INF , !P1 ;  /* 0xff8000007e7e7808 */ /* 0x000fe40004800000 */
[----:B------:R-:W-:Y:S02]  /*1ede0*/  ISETP.GT.AND P1, PT, R21, 0x49, !P6 ;  /* 0x000000491500780c */ /* 0x000fe40007724270 */
[----:B------:R-:W-:Y:S02]  /*1edf0*/  LOP3.LUT P6, RZ, R172, 0x40, RZ, 0xc0, !PT ;  /* 0x00000040acff7812 */ /* 0x000fe400078cc0ff */
[----:B------:R-:W-:-:S02]  /*1ee00*/  ISETP.LT.OR P1, PT, R20, 0x4a, P1 ;  /* 0x0000004a1400780c */ /* 0x000fc40000f21670 */
[----:B------:R-:W-:Y:S02]  /*1ee10*/  ISETP.LT.OR P5, PT, R20, 0x99, P5 ;  /* 0x000000991400780c */ /* 0x000fe40002fa1670 */
[----:B------:R-:W-:Y:S02]  /*1ee20*/  FSEL R127, R127, -INF , !P1 ;  /* 0xff8000007f7f7808 */ /* 0x000fe40004800000 */
[----:B------:R-:W-:Y:S02]  /*1ee30*/  LOP3.LUT P1, RZ, R172, 0x10000, RZ, 0xc0, !PT ;  /* 0x00010000acff7812 */ /* 0x000fe4000782c0ff */
[----:B------:R-:W-:Y:S02]  /*1ee40*/  FSEL R102, R102, -INF , !P5 ;  /* 0xff80000066667808 */ /* 0x000fe40006800000 */
[----:B------:R-:W-:Y:S02]  /*1ee50*/  ISETP.GT.AND P1, PT, R21, 0x50, !P1 ;  /* 0x000000501500780c */ /* 0x000fe40004f24270 */
[----:B------:R-:W-:-:S02]  /*1ee60*/  ISETP.NE.AND P3, PT, R205, 0x3, PT ;  /* 0x00000003cd00780c */ /* 0x000fc40003f65270 */
[----:B------:R-:W-:-:S04]  /*1ee70*/  ISETP.LT.OR P1, PT, R20, 0x51, P1 ;  /* 0x000000511400780c */ /* 0x000fc80000f21670 */
[----:B------:R-:W-:Y:S02]  /*1ee80*/  FSEL R130, R130, -INF , !P1 ;  /* 0xff80000082827808 */ /* 0x000fe40004800000 */
[----:B------:R-:W-:-:S04]  /*1ee90*/  LOP3.LUT P1, RZ, R172, 0x8000, RZ, 0xc0, !PT ;  /* 0x00008000acff7812 */ /* 0x000fc8000782c0ff */
[----:B------:R-:W-:-:S04]  /*1eea0*/  ISETP.GT.AND P1, PT, R21, 0x51, !P1 ;  /* 0x000000511500780c */ /* 0x000fc80004f24270 */
        /* <DEDUP_REMOVED lines=34> */
[----:B------:R-:W-:Y:S02]  /*1f0d0*/  ISETP.GT.AND P1, PT, R21, 0x78, !P6 ;  /* 0x000000781500780c */ /* 0x000fe40007724270 */
[----:B------:R-:W-:Y:S02]  /*1f0e0*/  LOP3.LUT P6, RZ, R172, 0x1000000, RZ, 0xc0, !PT ;  /* 0x01000000acff7812 */ /* 0x000fe400078cc0ff */
        /* <DEDUP_REMOVED lines=42> */
[----:B------:R-:W-:Y:S02]  /*1f390*/  FMNMX.FTZ R91, R129, R14, !PT ;  /* 0x0000000e815b7209 */ /* 0x000fe40007810000 */
[----:B------:R-:W-:Y:S02]  /*1f3a0*/  ISETP.GT.AND P1, PT, R21, 0x88, !P6 ;  /* 0x000000881500780c */ /* 0x000fe40007724270 */
[----:B------:R-:W-:Y:S02]  /*1f3b0*/  FMNMX.FTZ R14, R132, R91, !PT ;  /* 0x0000005b840e7209 */ /* 0x000fe40007810000 */
[----:B------:R-:W-:Y:S02]  /*1f3c0*/  ISETP.LT.OR P1, PT, R20, 0x89, P1 ;  /* 0x000000891400780c */ /* 0x000fe40000f21670 */
[----:B------:R-:W-:-:S02]  /*1f3d0*/  FMNMX.FTZ R91, R133, R14, !PT ;  /* 0x0000000e855b7209 */ /* 0x000fc40007810000 */
[----:B------:R-:W-:Y:S02]  /*1f3e0*/  LOP3.LUT P6, RZ, R172, 0x1, RZ, 0xc0, !PT ;  /* 0x00000001acff7812 */ /* 0x000fe400078cc0ff */
[----:B------:R-:W-:Y:S02]  /*1f3f0*/  FMNMX.FTZ R14, R104, R91, !PT ;  /* 0x0000005b680e7209 */ /* 0x000fe40007810000 */
[----:B------:R-:W-:Y:S02]  /*1f400*/  FSEL R94, R94, -INF , !P1 ;  /* 0xff8000005e5e7808 */ /* 0x000fe40004800000 */
[----:B------:R-:W-:Y:S02]  /*1f410*/  FMNMX.FTZ R91, R105, R14, !PT ;  /* 0x0000000e695b7209 */ /* 0x000fe40007810000 */
[----:B------:R-:W-:Y:S02]  /*1f420*/  ISETP.GT.AND P1, PT, R21, RZ, !P6 ;  /* 0x000000ff1500720c */ /* 0x000fe40007724270 */
[----:B------:R-:W-:-:S02]  /*1f430*/  FMNMX.FTZ R14, R108, R91, !PT ;  /* 0x0000005b6c0e7209 */ /* 0x000fc40007810000 */
[----:B------:R-:W-:Y:S02]  /*1f440*/  ISETP.LT.OR P1, PT, R20, 0x1, P1 ;  /* 0x000000011400780c */ /* 0x000fe40000f21670 */
[----:B------:R-:W-:Y:S02]  /*1f450*/  FMNMX.FTZ R91, R109, R14, !PT ;  /* 0x0000000e6d5b7209 */ /* 0x000fe40007810000 */
[----:B------:R-:W-:Y:S02]  /*1f460*/  FSEL R154, R154, -INF , !P1 ;  /* 0xff8000009a9a7808 */ /* 0x000fe40004800000 */
[----:B------:R-:W-:Y:S02]  /*1f470*/  FMNMX.FTZ R14, R112, R91, !PT ;  /* 0x0000005b700e7209 */ /* 0x000fe40007810000 */
[----:B------:R-:W-:Y:S02]  /*1f480*/  FMNMX.FTZ R140, R154, R0, !PT ;  /* 0x000000009a8c7209 */ /* 0x000fe40007810000 */
[----:B------:R-:W-:-:S02]  /*1f490*/  FMNMX.FTZ R91, R113, R14, !PT ;  /* 0x0000000e715b7209 */ /* 0x000fc40007810000 */
[----:B------:R-:W-:Y:S02]  /*1f4a0*/  LOP3.LUT P6, RZ, R172, 0x8000000, RZ, 0xc0, !PT ;  /* 0x08000000acff7812 */ /* 0x000fe400078cc0ff */
[----:B------:R-:W-:Y:S02]  /*1f4b0*/  FMNMX.FTZ R14, R116, R91, !PT ;  /* 0x0000005b740e7209 */ /* 0x000fe40007810000 */
[----:B------:R-:W-:Y:S02]  /*1f4c0*/  ISETP.GT.AND P2, PT, R21, 0x99, !P6 ;  /* 0x000000991500780c */ /* 0x000fe40007744270 */
[----:B------:R-:W-:Y:S02]  /*1f4d0*/  FMNMX.FTZ R91, R117, R14, !PT ;  /* 0x0000000e755b7209 */ /* 0x000fe40007810000 */
[----:B------:R-:W-:Y:S02]  /*1f4e0*/  ISETP.LT.OR P2, PT, R20, 0x9a, P2 ;  /* 0x0000009a1400780c */ /* 0x000fe40001741670 */
[----:B------:R-:W-:-:S04]  /*1f4f0*/  FMNMX.FTZ R14, R88, R91, !PT ;  /* 0x0000005b580e7209 */ /* 0x000fc80007810000 */
[----:B------:R-:W-:-:S04]  /*1f500*/  FMNMX.FTZ R91, R89, R14, !PT ;  /* 0x0000000e595b7209 */ /* 0x000fc80007810000 */
[----:B------:R-:W-:-:S04]  /*1f510*/  FMNMX.FTZ R14, R92, R91, !PT ;  /* 0x0000005b5c0e7209 */ /* 0x000fc80007810000 */
[----:B------:R-:W-:-:S04]  /*1f520*/  FMNMX.FTZ R91, R93, R14, !PT ;  /* 0x0000000e5d5b7209 */ /* 0x000fc80007810000 */
[----:B------:R-:W-:-:S04]  /*1f530*/  FMNMX.FTZ R14, R96, R91, !PT ;  /* 0x0000005b600e7209 */ /* 0x000fc80007810000 */
[----:B------:R-:W-:-:S04]  /*1f540*/  FMNMX.FTZ R91, R97, R14, !PT ;  /* 0x0000000e615b7209 */ /* 0x000fc80007810000 */
[----:B------:R-:W-:-:S04]  /*1f550*/  FMNMX.FTZ R14, R100, R91, !PT ;  /* 0x0000005b640e7209 */ /* 0x000fc80007810000 */
[----:B------:R-:W-:-:S05]  /*1f560*/  FMNMX.FTZ R120, R101, R14, !PT ;  /* 0x0000000e65787209 */ /* 0x000fca0007810000 */
[----:B------:R-:W0:Y:S02]  /*1f570*/  SHFL.BFLY PT, R91, R120, 0x2, 0x1f ;  /* 0x0c401f00785b7f89 */ /* 0x000e2400000e0000 */
[----:B0-----:R-:W-:-:S05]  /*1f580*/  FMNMX.FTZ R124, R120, R91, !PT ;  /* 0x0000005b787c7209 */ /* 0x001fca0007810000 */
[----:B------:R-:W0:Y:S02]  /*1f590*/  SHFL.BFLY PT, R91, R124, 0x1, 0x1f ;  /* 0x0c201f007c5b7f89 */ /* 0x000e2400000e0000 */
[----:B0-----:R-:W-:-:S04]  /*1f5a0*/  FMNMX.FTZ R91, R124, R91, !PT ;  /* 0x0000005b7c5b7209 */ /* 0x001fc80007810000 */
[----:B------:R-:W-:Y:S01]  /*1f5b0*/  FSETP.NEU.FTZ.AND P1, PT, R91, -INF , PT ;  /* 0xff8000005b00780b */ /* 0x000fe20003f3d000 */
[----:B------:R-:W-:-:S05]  /*1f5c0*/  FFMA.FTZ R14, R2, R91, -8 ;  /* 0xc1000000020e7423 */ /* 0x000fca000001005b */
[----:B------:R-:W-:-:S05]  /*1f5d0*/  FSEL R14, R14, RZ, P1 ;  /* 0x000000ff0e0e7208 */ /* 0x000fca0000800000 */
[C-C-:B------:R-:W-:Y:S01]  /*1f5e0*/  FFMA.FTZ R124, R2.reuse, R169, -R14.reuse ;  /* 0x000000a9027c7223 */ /* 0x140fe2000001080e */
[----:B------:R-:W-:Y:S01]  /*1f5f0*/  FMNMX.FTZ R169, R155, R140, !PT ;  /* 0x0000008c9ba97209 */ /* 0x000fe20007810000 */
[C-C-:B------:R-:W-:Y:S01]  /*1f600*/  FFMA.FTZ R152, R2.reuse, R152, -R14.reuse ;  /* 0x0000009802987223 */ /* 0x140fe2000001080e */
[----:B------:R-:W-:-:S01]  /*1f610*/  FFMA.FTZ R160, R2, R109, -R14 ;  /* 0x0000006d02a07223 */ /* 0x000fc2000001080e */
[----:B------:R-:W-:Y:S01]  /*1f620*/  FSEL R109, R103, -INF , !P2 ;  /* 0xff800000676d7808 */ /* 0x000fe20005000000 */
[----:B------:R-:W-:-:S01]  /*1f630*/  FFMA.FTZ R164, R2, R112, -R14 ;  /* 0x0000007002a47223 */ /* 0x000fc2000001080e */
[----:B------:R-:W-:Y:S01]  /*1f640*/  FMNMX.FTZ R140, R158, R169, !PT ;  /* 0x000000a99e8c7209 */ /* 0x000fe20007810000 */
[----:B------:R0:W-:Y:S01]  /*1f650*/  MUFU.EX2 R120, R152 ;  /* 0x0000009800787308 */ /* 0x0001e20000000800 */
[----:B------:R-:W-:-:S01]  /*1f660*/  FFMA.FTZ R112, R2, R116, -R14 ;  /* 0x0000007402707223 */ /* 0x000fc2000001080e */
[----:B------:R-:W-:Y:S01]  /*1f670*/  FSEL R116, R91, RZ, P1 ;  /* 0x000000ff5b747208 */ /* 0x000fe20000800000 */
[----:B------:R-:W-:-:S01]  /*1f680*/  FFMA.FTZ R153, R2, R153, -R14 ;  /* 0x0000009902997223 */ /* 0x000fc2000001080e */
[----:B------:R-:W-:Y:S01]  /*1f690*/  FMNMX.FTZ R169, R159, R140, !PT ;  /* 0x0000008c9fa97209 */ /* 0x000fe20007810000 */
[----:B------:R-:W-:-:S01]  /*1f6a0*/  FFMA.FTZ R157, R2, R157, -R14 ;  /* 0x0000009d029d7223 */ /* 0x000fc2000001080e */
[----:B------:R-:W-:Y:S01]  /*1f6b0*/  FFMA.FTZ R128, R2, R171, -R14 ;  /* 0x000000ab02807223 */ /* 0x000fe2000001080e */
[----:B------:R-:W-:-:S01]  /*1f6c0*/  FADD.FTZ R3, -R116, R3 ;  /* 0x0000000374037221 */ /* 0x000fc20000010100 */
[----:B------:R-:W-:Y:S01]  /*1f6d0*/  FMNMX.FTZ R142, R162, R169, !PT ;  /* 0x000000a9a28e7209 */ /* 0x000fe20007810000 */
[----:B------:R-:W-:Y:S01]  /*1f6e0*/  MUFU.EX2 R103, R160 ;  /* 0x000000a000677308 */ /* 0x000fe20000000800 */
[----:B------:R-:W-:-:S01]  /*1f6f0*/  FFMA.FTZ R161, R2, R161, -R14 ;  /* 0x000000a102a17223 */ /* 0x000fc2000001080e */
[C-C-:B------:R-:W-:Y:S01]  /*1f700*/  FFMA.FTZ R136, R2.reuse, R173, -R14.reuse ;  /* 0x000000ad02887223 */ /* 0x140fe2000001080e */
[----:B------:R-:W-:Y:S01]  /*1f710*/  FMNMX.FTZ R169, R163, R142, !PT ;  /* 0x0000008ea3a97209 */ /* 0x000fe20007810000 */
[C-C-:B------:R-:W-:Y:S01]  /*1f720*/  FFMA.FTZ R165, R2.reuse, R165, -R14.reuse ;  /* 0x000000a502a57223 */ /* 0x140fe2000001080e */
[----:B------:R-:W-:-:S01]  /*1f730*/  FFMA.FTZ R138, R2, R175, -R14 ;  /* 0x000000af028a7223 */ /* 0x000fc2000001080e */
[--C-:B------:R-:W-:Y:S01]  /*1f740*/  FFMA.FTZ R137, R2, R137, -R14.reuse ;  /* 0x0000008902897223 */ /* 0x100fe2000001080e */
[----:B------:R-:W-:Y:S01]  /*1f750*/  FMNMX.FTZ R142, R166, R169, !PT ;  /* 0x000000a9a68e7209 */ /* 0x000fe20007810000 */
[C-C-:B------:R-:W-:Y:S01]  /*1f760*/  FFMA.FTZ R177, R2.reuse, R177, -R14.reuse ;  /* 0x000000b102b17223 */ /* 0x140fe2000001080e */
[----:B------:R-:W-:-:S01]  /*1f770*/  FFMA.FTZ R141, R2, R141, -R14 ;  /* 0x0000008d028d7223 */ /* 0x000fc2000001080e */
[C-C-:B------:R-:W-:Y:S01]  /*1f780*/  FFMA.FTZ R179, R2.reuse, R179, -R14.reuse ;  /* 0x000000b302b37223 */ /* 0x140fe2000001080e */
        /* <DEDUP_REMOVED lines=31> */
[C---:B------:R-:W-:Y:S01]  /*1f980*/  FFMA.FTZ R101, R2.reuse, R101, -R14 ;  /* 0x0000006502657223 */ /* 0x040fe2000001080e */
[----:B------:R-:W-:Y:S01]  /*1f990*/  FMNMX.FTZ R169, R151, R146, !PT ;  /* 0x0000009297a97209 */ /* 0x000fe20007810000 */
[----:B------:R-:W-:Y:S01]  /*1f9a0*/  FMUL.FTZ R3, R2, R3 ;  /* 0x0000000302037220 */ /* 0x000fe20000410000 */
[----:B------:R-:W-:Y:S02]  /*1f9b0*/  MUFU.EX2 R153, R153 ;  /* 0x0000009900997308 */ /* 0x000fe40000000800 */
[----:B------:R-:W-:-:S04]  /*1f9c0*/  FMNMX.FTZ R148, R122, R169, !PT ;  /* 0x000000a97a947209 */ /* 0x000fc80007810000 */
[----:B------:R-:W-:Y:S02]  /*1f9d0*/  FMNMX.FTZ R169, R123, R148, !PT ;  /* 0x000000947ba97209 */ /* 0x000fe40007810000 */
[----:B------:R-:W1:Y:S02]  /*1f9e0*/  MUFU.EX2 R3, R3 ;  /* 0x0000000300037308 */ /* 0x000e640000000800 */
[----:B------:R-:W-:-:S04]  /*1f9f0*/  FMNMX.FTZ R148, R126, R169, !PT ;  /* 0x000000a97e947209 */ /* 0x000fc80007810000 */
[----:B------:R-:W-:Y:S02]  /*1fa00*/  FMNMX.FTZ R169, R127, R148, !PT ;  /* 0x000000947fa97209 */ /* 0x000fe40007810000 */
[----:B------:R-:W-:Y:S02]  /*1fa10*/  MUFU.EX2 R124, R124 ;  /* 0x0000007c007c7308 */ /* 0x000fe40000000800 */
[----:B0-----:R-:W-:-:S04]  /*1fa20*/  FMNMX.FTZ R152, R130, R169, !PT ;  /* 0x000000a982987209 */ /* 0x001fc80007810000 */
[----:B------:R-:W-:Y:S02]  /*1fa30*/  FMNMX.FTZ R169, R131, R152, !PT ;  /* 0x0000009883a97209 */ /* 0x000fe40007810000 */
[----:B------:R-:W-:Y:S01]  /*1fa40*/  MUFU.EX2 R157, R157 ;  /* 0x0000009d009d7308 */ /* 0x000fe20000000800 */
[----:B-1----:R-:W-:-:S01]  /*1fa50*/  FFMA.FTZ R6, R3, R6, R120 ;  /* 0x0000000603067223 */ /* 0x002fc20000010078 */
        /* <DEDUP_REMOVED lines=26> */
[----:B------:R-:W-:Y:S03]  /*1fc00*/  MUFU.EX2 R142, R179 ;  /* 0x000000b3008e7308 */ /* 0x000fe60000000800 */
[----:B------:R-:W0:Y:S05]  /*1fc10*/  SHFL.BFLY PT, R156, R21, 0x2, 0x1f ;  /* 0x0c401f00159c7f89 */ /* 0x000e2a00000e0000 */
[----:B------:R-:W-:Y:S08]  /*1fc20*/  MUFU.EX2 R145, R145 ;  /* 0x0000009100917308 */ /* 0x000ff00000000800 */
[----:B------:R-:W-:Y:S08]  /*1fc30*/  MUFU.EX2 R144, R181 ;  /* 0x000000b500907308 */ /* 0x000ff00000000800 */
[----:B------:R-:W-:Y:S01]  /*1fc40*/  MUFU.EX2 R149, R149 ;  /* 0x0000009500957308 */ /* 0x000fe20000000800 */
[----:B0-----:R-:W-:-:S05]  /*1fc50*/  FMNMX.FTZ R156, R21, R156, !PT ;  /* 0x0000009c159c7209 */ /* 0x001fca0007810000 */
[----:B------:R-:W0:Y:S02]  /*1fc60*/  SHFL.BFLY PT, R21, R156, 0x1, 0x1f ;  /* 0x0c201f009c157f89 */ /* 0x000e2400000e0000 */
[----:B------:R-:W-:Y:S08]  /*1fc70*/  MUFU.EX2 R146, R183 ;  /* 0x000000b700927308 */ /* 0x000ff00000000800 */
[----:B------:R-:W-:Y:S08]  /*1fc80*/  MUFU.EX2 R121, R121 ;  /* 0x0000007900797308 */ /* 0x000ff00000000800 */
[----:B------:R-:W-:Y:S01]  /*1fc90*/  MUFU.EX2 R148, R185 ;  /* 0x000000b900947308 */ /* 0x000fe20000000800 */
[----:B0-----:R-:W-:-:S07]  /*1fca0*/  FMNMX.FTZ R21, R156, R21, !PT ;  /* 0x000000159c157209 */ /* 0x001fce0007810000 */
[----:B------:R-:W-:Y:S01]  /*1fcb0*/  MUFU.EX2 R125, R125 ;  /* 0x0000007d007d7308 */ /* 0x000fe20000000800 */
[----:B------:R-:W-:Y:S01]  /*1fcc0*/  FSETP.NEU.FTZ.AND P1, PT, R21, -INF , PT ;  /* 0xff8000001500780b */ /* 0x000fe20003f3d000 */
[----:B------:R-:W-:-:S06]  /*1fcd0*/  FFMA.FTZ R169, R2, R21, -8 ;  /* 0xc100000002a97423 */ /* 0x000fcc0000010015 */
[----:B------:R-:W-:Y:S01]  /*1fce0*/  MUFU.EX2 R152, R187 ;  /* 0x000000bb00987308 */ /* 0x000fe20000000800 */
[----:B------:R-:W-:-:S05]  /*1fcf0*/  FSEL R169, R169, RZ, P1 ;  /* 0x000000ffa9a97208 */ /* 0x000fca0000800000 */
[C-C-:B------:R-:W-:Y:S01]  /*1fd00*/  FFMA.FTZ R160, R2.reuse, R143, -R169.reuse ;  /* 0x0000008f02a07223 */ /* 0x140fe200000108a9 */
[----:B------:R-:W-:Y:S01]  /*1fd10*/  FSEL R143, R21, RZ, P1 ;  /* 0x000000ff158f7208 */ /* 0x000fe20000800000 */
[C-C-:B------:R-:W-:Y:S01]  /*1fd20*/  FFMA.FTZ R14, R2.reuse, R154, -R169.reuse ;  /* 0x0000009a020e7223 */ /* 0x140fe200000108a9 */
[----:B------:R-:W-:-:S01]  /*1fd30*/  FFMA.FTZ R155, R2, R155, -R169 ;  /* 0x0000009b029b7223 */ /* 0x000fc200000108a9 */
[C-C-:B------:R-:W-:Y:S01]  /*1fd40*/  FFMA.FTZ R116, R2.reuse, R158, -R169.reuse ;  /* 0x0000009e02747223 */ /* 0x140fe200000108a9 */
[----:B------:R-:W-:-:S01]  /*1fd50*/  FFMA.FTZ R159, R2, R159, -R169 ;  /* 0x0000009f029f7223 */ /* 0x000fc200000108a9 */
[----:B------:R-:W-:Y:S01]  /*1fd60*/  FADD.FTZ R143, -R143, R0 ;  /* 0x000000008f8f7221 */ /* 0x000fe20000010100 */
[----:B------:R-:W-:-:S01]  /*1fd70*/  FFMA.FTZ R154, R2, R162, -R169 ;  /* 0x000000a2029a7223 */ /* 0x000fc200000108a9 */
[----:B------:R-:W-:Y:S01]  /*1fd80*/  MUFU.EX2 R14, R14 ;  /* 0x0000000e000e7308 */ /* 0x000fe20000000800 */
[----:B------:R-:W-:-:S01]  /*1fd90*/  FFMA.FTZ R162, R2, R147, -R169 ;  /* 0x0000009302a27223 */ /* 0x000fc200000108a9 */
[C---:B------:R-:W-:Y:S01]  /*1fda0*/  FMUL.FTZ R143, R2.reuse, R143 ;  /* 0x0000008f028f7220 */ /* 0x040fe20000410000 */
[----:B------:R-:W-:-:S01]  /*1fdb0*/  FFMA.FTZ R163, R2, R163, -R169 ;  /* 0x000000a302a37223 */ /* 0x000fc200000108a9 */
[C-C-:B------:R-:W-:Y:S01]  /*1fdc0*/  FFMA.FTZ R147, R2.reuse, R126, -R169.reuse ;  /* 0x0000007e02937223 */ /* 0x140fe200000108a9 */
[----:B------:R-:W-:-:S01]  /*1fdd0*/  FFMA.FTZ R126, R2, R130, -R169 ;  /* 0x00000082027e7223 */ /* 0x000fc200000108a9 */
[C-C-:B------:R-:W-:Y:S01]  /*1fde0*/  FFMA.FTZ R130, R2.reuse, R134, -R169.reuse ;  /* 0x0000008602827223 */ /* 0x140fe200000108a9 */
[----:B------:R-:W-:-:S01]  /*1fdf0*/  FFMA.FTZ R156, R2, R166, -R169 ;  /* 0x000000a6029c7223 */ /* 0x000fc200000108a9 */
[----:B------:R-:W0:Y:S01]  /*1fe00*/  MUFU.EX2 R143, R143 ;  /* 0x0000008f008f7308 */ /* 0x000e220000000800 */
[----:B------:R-:W-:-:S01]  /*1fe10*/  FFMA.FTZ R167, R2, R167, -R169 ;  /* 0x000000a702a77223 */ /* 0x000fc200000108a9 */
[C-C-:B------:R-:W-:Y:S01]  /*1fe20*/  FFMA.FTZ R13, R2.reuse, R13, -R169.reuse ;  /* 0x0000000d020d7223 */ /* 0x140fe200000108a9 */
        /* <DEDUP_REMOVED lines=29> */
[----:B------:R-:W3:Y:S01]  /*20000*/  MUFU.EX2 R154, R154 ;  /* 0x0000009a009a7308 */ /* 0x000ee20000000800 */
[----:B------:R-:W-:-:S01]  /*20010*/  FFMA.FTZ R109, R2, R109, -R169 ;  /* 0x0000006d026d7223 */ /* 0x000fc200000108a9 */
[----:B------:R-:W-:-:S04]  /*20020*/  FADD.FTZ R5, R161, R6 ;  /* 0x00000006a1057221 */ /* 0x000fc80000010000 */
[----:B------:R-:W-:Y:S02]  /*20030*/  FADD.FTZ R6, R136, R5 ;  /* 0x0000000588067221 */ /* 0x000fe40000010000 */
[----:B------:R-:W4:Y:S02]  /*20040*/  MUFU.EX2 R163, R163 ;  /* 0x000000a300a37308 */ /* 0x000f240000000800 */
[----:B------:R-:W-:-:S04]  /*20050*/  FADD.FTZ R5, R165, R6 ;  /* 0x00000006a5057221 */ /* 0x000fc80000010000 */
[----:B------:R-:W-:Y:S02]  /*20060*/  FADD.FTZ R6, R138, R5 ;  /* 0x000000058a067221 */ /* 0x000fe40000010000 */
[----:B------:R1:W-:Y:S08]  /*20070*/  MUFU.EX2 R0, R147 ;  /* 0x0000009300007308 */ /* 0x0003f00000000800 */
[----:B------:R-:W5:Y:S01]  /*20080*/  MUFU.EX2 R156, R156 ;  /* 0x0000009c009c7308 */ /* 0x000f620000000800 */
[----:B-1----:R-:W-:-:S04]  /*20090*/  FADD.FTZ R147, R155, R134 ;  /* 0x000000869b937221 */ /* 0x002fc80000010000 */
[----:B--2---:R-:W-:-:S03]  /*200a0*/  FADD.FTZ R134, R116, R147 ;  /* 0x0000009374867221 */ /* 0x004fc60000010000 */
[----:B------:R-:W1:Y:S01]  /*200b0*/  MUFU.EX2 R167, R167 ;  /* 0x000000a700a77308 */ /* 0x000e620000000800 */
[----:B0-----:R-:W-:-:S04]  /*200c0*/  FADD.FTZ R147, R159, R134 ;  /* 0x000000869f937221 */ /* 0x001fc80000010000 */
[----:B---3--:R-:W-:-:S03]  /*200d0*/  FADD.FTZ R134, R154, R147 ;  /* 0x000000939a867221 */ /* 0x008fc60000010000 */
[----:B------:R-:W0:Y:S01]  /*200e0*/  MUFU.EX2 R13, R13 ;  /* 0x0000000d000d7308 */ /* 0x000e220000000800 */
[----:B----4-:R-:W-:-:S04]  /*200f0*/  FADD.FTZ R147, R163, R134 ;  /* 0x00000086a3937221 */ /* 0x010fc80000010000 */
[----:B-----5:R-:W-:Y:S01]  /*20100*/  FADD.FTZ R134, R156, R147 ;  /* 0x000000939c867221 */ /* 0x020fe20000010000 */
[----:B------:R-:W-:-:S02]  /*20110*/  FADD.FTZ R147, R137, R6 ;  /* 0x0000000689937221 */ /* 0x000fc40000010000 */
[----:B------:R-:W2:Y:S01]  /*20120*/  MUFU.EX2 R158, R158 ;  /* 0x0000009e009e7308 */ /* 0x000ea20000000800 */
[----:B-1----:R-:W-:-:S07]  /*20130*/  FADD.FTZ R134, R167, R134 ;  /* 0x00000086a7867221 */ /* 0x002fce0000010000 */
[----:B------:R-:W1:Y:S01]  /*20140*/  MUFU.EX2 R15, R15 ;  /* 0x0000000f000f7308 */ /* 0x000e620000000800 */
[----:B0-----:R-:W-:-:S01]  /*20150*/  FADD.FTZ R5, R13, R134 ;  /* 0x000000860d057221 */ /* 0x001fc20000010000 */
[----:B------:R-:W-:-:S04]  /*20160*/  FADD.FTZ R134, R140, R147 ;  /* 0x000000938c867221 */ /* 0x000fc80000010000 */
[----:B------:R-:W-:Y:S02]  /*20170*/  FADD.FTZ R147, R141, R134 ;  /* 0x000000868d937221 */ /* 0x000fe40000010000 */
[----:B------:R-:W0:Y:S01]  /*20180*/  MUFU.EX2 R160, R160 ;  /* 0x000000a000a07308 */ /* 0x000e220000000800 */
[----:B--2---:R-:W-:-:S01]  /*20190*/  FADD.FTZ R6, R158, R5 ;  /* 0x000000059e067221 */ /* 0x004fc20000010000 */
[----:B------:R-:W-:-:S04]  /*201a0*/  FADD.FTZ R134, R142, R147 ;  /* 0x000000938e867221 */ /* 0x000fc80000010000 */
        /* <DEDUP_REMOVED lines=8> */
[----:B--2---:R-:W-:-:S07]  /*20230*/  FADD.FTZ R5, R19, R6 ;  /* 0x0000000613057221 */ /* 0x004fce0000010000 */
[----:B------:R-:W2:Y:S01]  /*20240*/  MUFU.EX2 R150, R150 ;  /* 0x0000009600967308 */ /* 0x000ea20000000800 */
[----:B-1----:R-:W-:-:S07]  /*20250*/  FADD.FTZ R6, R162, R5 ;  /* 0x00000005a2067221 */ /* 0x002fce0000010000 */
[----:B------:R-:W1:Y:S01]  /*20260*/  MUFU.EX2 R122, R122 ;  /* 0x0000007a007a7308 */ /* 0x000e620000000800 */
[----:B0-----:R-:W-:-:S01]  /*20270*/  FADD.FTZ R5, R139, R6 ;  /* 0x000000068b057221 */ /* 0x001fc20000010000 */
[----:B------:R-:W-:-:S06]  /*20280*/  FADD.FTZ R6, R146, R147 ;  /* 0x0000009392067221 */ /* 0x000fcc0000010000 */
[----:B------:R-:W0:Y:S01]  /*20290*/  MUFU.EX2 R123, R123 ;  /* 0x0000007b007b7308 */ /* 0x000e220000000800 */
[----:B--2---:R-:W-:-:S07]  /*202a0*/  FADD.FTZ R5, R150, R5 ;  /* 0x0000000596057221 */ /* 0x004fce0000010000 */
[----:B------:R-:W2:Y:S01]  /*202b0*/  MUFU.EX2 R127, R127 ;  /* 0x0000007f007f7308 */ /* 0x000ea20000000800 */
[----:B-1----:R-:W-:-:S01]  /*202c0*/  FADD.FTZ R134, R122, R5 ;  /* 0x000000057a867221 */ /* 0x002fc20000010000 */
[----:B------:R-:W-:-:S04]  /*202d0*/  FADD.FTZ R5, R121, R6 ;  /* 0x0000000679057221 */ /* 0x000fc80000010000 */
[----:B------:R-:W-:Y:S02]  /*202e0*/  FADD.FTZ R6, R148, R5 ;  /* 0x0000000594067221 */ /* 0x000fe40000010000 */
[----:B------:R-:W1:Y:S01]  /*202f0*/  MUFU.EX2 R126, R126 ;  /* 0x0000007e007e7308 */ /* 0x000e620000000800 */
[----:B0-----:R-:W-:-:S01]  /*20300*/  FADD.FTZ R147, R123, R134 ;  /* 0x000000867b937221 */ /* 0x001fc20000010000 */
[----:B------:R-:W-:-:S03]  /*20310*/  FADD.FTZ R5, R125, R6 ;  /* 0x000000067d057221 */ /* 0x000fc60000010000 */
[----:B------:R-:W-:Y:S01]  /*20320*/  FADD.FTZ R134, R0, R147 ;  /* 0x0000009300867221 */ /* 0x000fe20000010000 */
[----:B------:R-:W-:-:S02]  /*20330*/  FADD.FTZ R6, R152, R5 ;  /* 0x0000000598067221 */ /* 0x000fc40000010000 */
[----:B------:R-:W0:Y:S01]  /*20340*/  MUFU.EX2 R129, R129 ;  /* 0x0000008100817308 */ /* 0x000e220000000800 */
[----:B--2---:R-:W-:-:S07]  /*20350*/  FADD.FTZ R147, R127, R134 ;  /* 0x000000867f937221 */ /* 0x004fce0000010000 */
[----:B------:R-:W2:Y:S01]  /*20360*/  MUFU.EX2 R131, R131 ;  /* 0x0000008300837308 */ /* 0x000ea20000000800 */
[----:B-1----:R-:W-:-:S01]  /*20370*/  FADD.FTZ R134, R126, R147 ;  /* 0x000000937e867221 */ /* 0x002fc20000010000 */
[----:B------:R-:W-:-:S06]  /*20380*/  FFMA.FTZ R147, R2, R12, -R169 ;  /* 0x0000000c02937223 */ /* 0x000fcc00000108a9 */
        /* <DEDUP_REMOVED lines=22> */
[----:B--2---:R-:W-:-:S04]  /*204f0*/  FADD.FTZ R6, R108, R5 ;  /* 0x000000056c067221 */ /* 0x004fc80000010000 */
[----:B------:R-:W-:-:S03]  /*20500*/  FADD.FTZ R5, R103, R6 ;  /* 0x0000000667057221 */ /* 0x000fc60000010000 */
[----:B------:R-:W2:Y:S01]  /*20510*/  MUFU.EX2 R20, R164 ;  /* 0x000000a400147308 */ /* 0x000ea20000000800 */
[----:B-1----:R-:W-:-:S07]  /*20520*/  FADD.FTZ R94, R110, R151 ;  /* 0x000000976e5e7221 */ /* 0x002fce0000010000 */
[----:B------:R-:W1:Y:S01]  /*20530*/  MUFU.EX2 R114, R114 ;  /* 0x0000007200727308 */ /* 0x000e620000000800 */
[----:B0-----:R-:W-:-:S01]  /*20540*/  FADD.FTZ R151, R111, R94 ;  /* 0x0000005e6f977221 */ /* 0x001fc20000010000 */
[----:B------:R-:W-:-:S06]  /*20550*/  FFMA.FTZ R94, R2, R98, -R169 ;  /* 0x00000062025e7223 */ /* 0x000fcc00000108a9 */
        /* <DEDUP_REMOVED lines=49> */
.L_x_1625:
[----:B------:R-:W-:Y:S01]  /*20870*/  F2FP.SATFINITE.E4M3.F32.PACK_AB_MERGE_C R0, R127, R0, RZ ;  /* 0x000000007f00723e */ /* 0x000fe200048070ff */
[----:B------:R-:W-:Y:S01]  /*20880*/  FMUL.FTZ R24, R24, R3 ;  /* 0x0000000318187220 */ /* 0x000fe20000410000 */
[----:B------:R-:W-:Y:S01]  /*20890*/  F2FP.SATFINITE.E4M3.F32.PACK_AB_MERGE_C R15, R160, R15, RZ ;  /* 0x0000000fa00f723e */ /* 0x000fe200048070ff */
[----:B------:R-:W-:Y:S01]  /*208a0*/  FMUL.FTZ R25, R25, R3 ;  /* 0x0000000319197220 */ /* 0x000fe20000410000 */
[----:B------:R-:W-:Y:S01]  /*208b0*/  F2FP.SATFINITE.E4M3.F32.PACK_AB_MERGE_C R177, R123, R122, R0 ;  /* 0x0000007a7bb1723e */ /* 0x000fe20004807000 */
[----:B------:R-:W-:Y:S01]  /*208c0*/  IMAD R0, R190, 0x8, R16 ;  /* 0x00000008be007824 */ /* 0x000fe200078e0210 */
[----:B------:R-:W-:Y:S01]  /*208d0*/  ISETP.GT.AND P1, PT, R4, R9, PT ;  /* 0x000000090400720c */ /* 0x000fe20003f24270 */
[----:B------:R-:W-:Y:S01]  /*208e0*/  FMUL.FTZ R28, R28, R3 ;  /* 0x000000031c1c7220 */ /* 0x000fe20000410000 */
[----:B------:R-:W-:Y:S01]  /*208f0*/  F2FP.SATFINITE.E4M3.F32.PACK_AB_MERGE_C R181, R158, R13, R15 ;  /* 0x0000000d9eb5723e */ /* 0x000fe2000480700f */
[----:B------:R-:W-:Y:S01]  /*20900*/  IMAD.U32 R13, RZ, RZ, UR37 ;  /* 0x00000025ff0d7e24 */ /* 0x000fe2000f8e00ff */
[----:B------:R-:W-:Y:S01]  /*20910*/  F2FP.SATFINITE.E4M3.F32.PACK_AB_MERGE_C R139, R150, R139, RZ ;  /* 0x0000008b968b723e */ /* 0x000fe200048070ff */
[----:B------:R-:W-:Y:S01]  /*20920*/  VIADD R0, R0, 0x29860 ;  /* 0x0002986000007836 */ /* 0x000fe20000000000 */
[----:B------:R-:W-:Y:S01]  /*20930*/  F2FP.SATFINITE.E4M3.F32.PACK_AB_MERGE_C R124, R157, R124, RZ ;  /* 0x0000007c9d7c723e */ /* 0x000fe200048070ff */
[-C--:B------:R-:W-:Y:S01]  /*20940*/  FMUL.FTZ R29, R29, R3.reuse ;  /* 0x000000031d1d7220 */ /* 0x080fe20000410000 */
[----:B------:R-:W-:Y:S01]  /*20950*/  F2FP.SATFINITE.E4M3.F32.PACK_AB_MERGE_C R116, R159, R116, RZ ;  /* 0x000000749f74723e */ /* 0x000fe200048070ff */
[-C--:B------:R-:W-:Y:S01]  /*20960*/  FMUL.FTZ R32, R32, R3.reuse ;  /* 0x0000000320207220 */ /* 0x080fe20000410000 */
[----:B------:R-:W-:Y:S01]  /*20970*/  PRMT R0, R13, 0x654, R0 ;  /* 0x000006540d007816 */ /* 0x000fe20000000000 */
[-C--:B------:R-:W-:Y:S01]  /*20980*/  FMUL.FTZ R33, R33, R3.reuse ;  /* 0x0000000321217220 */ /* 0x080fe20000410000 */
[----:B------:R-:W-:Y:S01]  /*20990*/  F2FP.SATFINITE.E4M3.F32.PACK_AB_MERGE_C R136, R165, R136, RZ ;  /* 0x00000088a588723e */ /* 0x000fe200048070ff */
[-C--:B------:R-:W-:Y:S01]  /*209a0*/  FMUL.FTZ R36, R36, R3.reuse ;  /* 0x0000000324247220 */ /* 0x080fe20000410000 */
[----:B------:R-:W-:Y:S01]  /*209b0*/  F2FP.SATFINITE.E4M3.F32.PACK_AB_MERGE_C R156, R167, R156, RZ ;  /* 0x0000009ca79c723e */ /* 0x000fe200048070ff */
[----:B------:R0:W-:Y:S01]  /*209c0*/  SYNCS.ARRIVE.TRANS64.RED.A1T0 RZ, [R0+URZ], RZ ;  /* 0x000000ff00ff79a7 */ /* 0x0001e2000810043f */
        /* <DEDUP_REMOVED lines=89> */
[----:B0-----:R-:W-:Y:S02]  /*20f60*/  IMAD.MOV.U32 R0, RZ, RZ, R21 ;  /* 0x000000ffff007224 */ /* 0x001fe400078e0015 */
[----:B------:R-:W-:Y:S02]  /*20f70*/  IMAD.MOV.U32 R3, RZ, RZ, R91 ;  /* 0x000000ffff037224 */ /* 0x000fe400078e005b */
[----:B------:R-:W-:Y:S02]  /*20f80*/  IMAD.MOV.U32 R19, RZ, RZ, R11 ;  /* 0x000000ffff137224 */ /* 0x000fe400078e000b */
[----:B------:R-:W-:Y:S01]  /*20f90*/  IMAD.MOV.U32 R190, RZ, RZ, R10 ;  /* 0x000000ffffbe7224 */ /* 0x000fe200078e000a */
[----:B------:R-:W-:Y:S06]  /*20fa0*/  @P1 BRA `(.L_x_1626) ;  /* 0xffffffb0005c1947 */ /* 0x000fec000383ffff */
[----:B------:R-:W-:Y:S02]  /*20fb0*/  IMAD.MOV.U32 R0, RZ, RZ, R21 ;  /* 0x000000ffff007224 */ /* 0x000fe400078e0015 */
[----:B------:R-:W-:Y:S02]  /*20fc0*/  IMAD.MOV.U32 R3, RZ, RZ, R91 ;  /* 0x000000ffff037224 */ /* 0x000fe400078e005b */
[----:B------:R-:W-:Y:S02]  /*20fd0*/  IMAD.MOV.U32 R190, RZ, RZ, R10 ;  /* 0x000000ffffbe7224 */ /* 0x000fe400078e000a */
[----:B------:R-:W-:-:S07]  /*20fe0*/  IMAD.MOV.U32 R19, RZ, RZ, R11 ;  /* 0x000000ffff137224 */ /* 0x000fce00078e000b */
.L_x_1607:
[----:B------:R-:W0:Y:S01]  /*20ff0*/  LDC R9, c[0x0][0x448] ;  /* 0x00011200ff097b82 */ /* 0x000e220000000800 */
[----:B------:R-:W-:Y:S02]  /*21000*/  LOP3.LUT R17, R17, 0xffffffef, RZ, 0xc0, !PT ;  /* 0xffffffef11117812 */ /* 0x000fe400078ec0ff */
[----:B------:R-:W-:-:S05]  /*21010*/  IADD3 R12, R193, 0x1, -R192 ;  /* 0x00000001c10c7810 */ /* 0x000fca0007ffe8c0 */
[----:B------:R-:W1:Y:S01]  /*21020*/  LDC R225, c[0x0][0x9e4] ;  /* 0x00027900ffe17b82 */ /* 0x000e620000000800 */
[----:B0-----:R-:W-:Y:S01]  /*21030*/  ISETP.NE.AND P1, PT, R9, 0x1, PT ;  /* 0x000000010900780c */ /* 0x001fe20003f25270 */
[----:B------:R-:W-:-:S12]  /*21040*/  VIADD R9, R201, 0x7f ;  /* 0x0000007fc9097836 */ /* 0x000fd80000000000 */
[----:B------:R-:W0:Y:S01]  /*21050*/  @P1 LDC R10, c[0x0][0x44c] ;  /* 0x00011300ff0a1b82 */ /* 0x000e220000000800 */
[----:B------:R-:W-:-:S04]  /*21060*/  @P1 LOP3.LUT R17, R17, 0x10, RZ, 0xfc, !PT ;  /* 0x0000001011111812 */ /* 0x000fc800078efcff */
[----:B------:R-:W-:-:S03]  /*21070*/  LOP3.LUT R17, R17, 0xffffffdf, RZ, 0xc0, !PT ;  /* 0xffffffdf11117812 */ /* 0x000fc600078ec0ff */
[----:B------:R-:W2:Y:S01]  /*21080*/  @P1 LDC R11, c[0x0][0x450] ;  /* 0x00011400ff0b1b82 */ /* 0x000ea20000000800 */
[----:B0-----:R-:W-:-:S05]  /*21090*/  @P1 IMAD.HI.U32 R10, R9, R10, RZ ;  /* 0x0000000a090a1227 */ /* 0x001fca00078e00ff */
[----:B--2---:R-:W-:Y:S02]  /*210a0*/  @P1 SHF.R.U32.HI R9, RZ, R11, R10 ;  /* 0x0000000bff091219 */ /* 0x004fe4000001160a */
[----:B-1----:R-:W-:-:S03]  /*210b0*/  ISETP.GE.AND P1, PT, R225, 0x1, PT ;  /* 0x00000001e100780c */ /* 0x002fc60003f26270 */
[----:B------:R-:W-:-:S04]  /*210c0*/  IMAD.IADD R10, R9, 0x1, R12 ;  /* 0x00000001090a7824 */ /* 0x000fc800078e020c */
[----:B------:R-:W-:-:S06]  /*210d0*/  IMAD.IADD R7, R10, 0x1, -R7 ;  /* 0x000000010a077824 */ /* 0x000fcc00078e0a07 */
[----:B------:R-:W-:Y:S01]  /*210e0*/  @P1 LOP3.LUT R17, R17, 0x20, RZ, 0xfc, !PT ;  /* 0x0000002011111812 */ /* 0x000fe200078efcff */
        /* <DEDUP_REMOVED lines=11> */
.L_x_1629:
[----:B------:R-:W-:-:S13]  /*211a0*/  ISETP.NE.AND P1, PT, R225, 0x1, PT ;  /* 0x00000001e100780c */ /* 0x000fda0003f25270 */
[----:B------:R-:W0:Y:S02]  /*211b0*/  @P1 LDC.64 R12, c[0x0][0x9e8] ;  /* 0x00027a00ff0c1b82 */ /* 0x000e240000000a00 */
[----:B0-----:R-:W-:-:S05]  /*211c0*/  @P1 IMAD.HI.U32 R12, R10, R12, RZ ;  /* 0x0000000c0a0c1227 */ /* 0x001fca00078e00ff */
[----:B------:R-:W-:-:S07]  /*211d0*/  @P1 SHF.R.U32.HI R10, RZ, R13, R12 ;  /* 0x0000000dff0a1219 */ /* 0x000fce000001160c */
.L_x_1630:
[----:B------:R-:W-:Y:S05]  /*211e0*/  BSYNC B0 ;  /* 0x0000000000007941 */ /* 0x000fea0003800000 */
.L_x_1628:
[----:B------:R-:W-:-:S05]  /*211f0*/  IMAD R10, R10, R225, RZ ;  /* 0x000000e10a0a7224 */ /* 0x000fca00078e02ff */
[----:B------:R-:W-:-:S07]  /*21200*/  VIMNMX R7, R7, R10, !PT ;  /* 0x0000000a07077248 */ /* 0x000fce0007fe0100 */
.L_x_1627:
[----:B------:R-:W-:-:S04]  /*21210*/  VIADD R7, R7, 0x9f ;  /* 0x0000009f07077836 */ /* 0x000fc80000000000 */
[----:B------:R-:W-:-:S05]  /*21220*/  IMAD.HI R7, R7, 0x66666667, RZ ;  /* 0x6666666707077827 */ /* 0x000fca00078e02ff */
[----:B------:R-:W-:-:S04]  /*21230*/  SHF.R.U32.HI R10, RZ, 0x1f, R7 ;  /* 0x0000001fff0a7819 */ /* 0x000fc80000011607 */
[----:B------:R-:W-:-:S04]  /*21240*/  LEA.HI.SX32 R7, R7, R10, 0x1a ;  /* 0x0000000a07077211 */ /* 0x000fc800078fd2ff */
[----:B------:R-:W-:-:S04]  /*21250*/  VIMNMX R7, R204, R7, !PT ;  /* 0x00000007cc077248 */ /* 0x000fc80007fe0100 */
[----:B------:R-:W-:-:S13]  /*21260*/  ISETP.GE.AND P1, PT, R4, R7, PT ;  /* 0x000000070400720c */ /* 0x000fda0003f26270 */
[----:B------:R-:W-:Y:S05]  /*21270*/  @!P1 BRA `(.L_x_1631) ;  /* 0x0000003000949947 */ /* 0x000fea0003800000 */
[----:B------:R-:W-:Y:S02]  /*21280*/  IMAD.MOV.U32 R9, RZ, RZ, R0 ;  /* 0x000000ffff097224 */ /* 0x000fe400078e0000 */
[----:B------:R-:W-:Y:S02]  /*21290*/  IMAD.MOV.U32 R10, RZ, RZ, R3 ;  /* 0x000000ffff0a7224 */ /* 0x000fe400078e0003 */
[----:B------:R-:W-:-:S07]  /*212a0*/  IMAD.MOV.U32 R11, RZ, RZ, R19 ;  /* 0x000000ffff0b7224 */ /* 0x000fce00078e0013 */
.L_x_1642:
[----:B------:R-:W-:Y:S01]  /*212b0*/  ISETP.NE.AND P1, PT, R190, 0x1, PT ;  /* 0x00000001be00780c */ /* 0x000fe20003f25270 */
[----:B------:R-:W-:Y:S05]  /*212c0*/  YIELD ;  /* 0x0000000000007946 */ /* 0x000fea0003800000 */
[----:B------:R-:W-:Y:S02]  /*212d0*/  SEL R0, RZ, 0x1, P1 ;  /* 0x00000001ff007807 */ /* 0x000fe40000800000 */
[----:B------:R-:W-:Y:S02]  /*212e0*/  ISETP.NE.AND P1, PT, R194, RZ, PT ;  /* 0x000000ffc200720c */ /* 0x000fe40003f25270 */
[----:B------:R-:W-:-:S11]  /*212f0*/  LOP3.LUT R19, R11, R0, RZ, 0x3c, !PT ;  /* 0x000000000b137212 */ /* 0x000fd600078e3cff */
[----:B------:R-:W-:Y:S05]  /*21300*/  @P1 BRA `(.L_x_1632) ;  /* 0x0000000000401947 */ /* 0x000fea0003800000 */
[----:B------:R-:W-:-:S13]  /*21310*/  ISETP.NE.AND P3, PT, R205, 0x3, PT ;  /* 0x00000003cd00780c */ /* 0x000fda0003f65270 */
[----:B------:R-:W-:Y:S05]  /*21320*/  @!P3 BRA `(.L_x_1633) ;  /* 0x000000000004b947 */ /* 0x000fea0003800000 */
[----:B------:R-:W-:Y:S01]  /*21330*/  BPT.TRAP 0x1 ;  /* 0x000000040000795c */ /* 0x000fe20000300000 */
.L_x_1633:
        /* <DEDUP_REMOVED lines=8> */
.L_x_1634:
[----:B------:R-:W-:Y:S04]  /*213c0*/  BSSY B0, `(.L_x_1632) ;  /* 0x0000004000007945 */ /* 0x000fe80003800000 */
[----:B-1----:R-:W-:Y:S05]  /*213d0*/  @P2 BRA `(.L_x_1635) ;  /* 0x0000000000082947 */ /* 0x002fea0003800000 */
[----:B------:R-:W1:Y:S02]  /*213e0*/  SYNCS.PHASECHK.TRANS64.TRYWAIT P2, [R3+URZ+0x29830], R0 ;  /* 0x02983000030075a7 */ /* 0x000e64000804017f */
[----:B-1----:R-:W-:Y:S05]  /*213f0*/  @!P2 BRA `(.L_x_1636) ;  /* 0x0000012c0070a947 */ /* 0x002fea0003800000 */
.L_x_1635:
[----:B------:R-:W-:Y:S05]  /*21400*/  BSYNC B0 ;  /* 0x0000000000007941 */ /* 0x000fea0003800000 */
.L_x_1632:
[----:B01----:R-:W0:Y:S01]  /*21410*/  S2R R0, SR_TID.X ;  /* 0x0000000000007919 */ /* 0x003e220000002100 */
[----:B------:R-:W-:Y:S01]  /*21420*/  VIADD R12, R190, 0x1 ;  /* 0x00000001be0c7836 */ /* 0x000fe20000000000 */
[----:B------:R-:W-:Y:S05]  /*21430*/  WARPSYNC.ALL ;  /* 0x0000000000007948 */ /* 0x000fea0003800000 */
[C---:B------:R-:W-:Y:S01]  /*21440*/  ISETP.NE.AND P2, PT, R12.reuse, 0x2, PT ;  /* 0x000000020c00780c */ /* 0x040fe20003f45270 */
[----:B------:R-:W-:Y:S01]  /*21450*/  IMAD.MOV.U32 R15, RZ, RZ, -0x7fffffe0 ;  /* 0x80000020ff0f7424 */ /* 0x000fe200078e00ff */
[----:B------:R-:W-:Y:S01]  /*21460*/  UMOV UR48, UR24 ;  /* 0x0000001800307c82 */ /* 0x000fe20008000000 */
[----:B------:R-:W-:Y:S01]  /*21470*/  UMOV UR49, UR25 ;  /* 0x0000001900317c82 */ /* 0x000fe20008000000 */
[----:B------:R-:W-:Y:S01]  /*21480*/  SEL R12, R12, RZ, P2 ;  /* 0x000000ff0c0c7207 */ /* 0x000fe20001000000 */
[----:B------:R-:W-:Y:S01]  /*21490*/  IMAD.MOV.U32 R21, RZ, RZ, -0x7fffffe0 ;  /* 0x80000020ff157424 */ /* 0x000fe200078e00ff */
[----:B------:R-:W-:Y:S01]  /*214a0*/  R2UR UR51, R15 ;  /* 0x000000000f3372ca */ /* 0x000fe200000e0000 */
[----:B------:R-:W-:Y:S01]  /*214b0*/  UMOV UR44, UR24 ;  /* 0x00000018002c7c82 */ /* 0x000fe20008000000 */
[----:B------:R-:W-:Y:S01]  /*214c0*/  UMOV UR45, UR25 ;  /* 0x00000019002d7c82 */ /* 0x000fe20008000000 */
[----:B------:R-:W-:Y:S01]  /*214d0*/  IMAD R14, R12, 0x780, R8 ;  /* 0x000007800c0e7824 */ /* 0x000fe200078e0208 */
[----:B------:R-:W-:Y:S01]  /*214e0*/  R2UR UR47, R21 ;  /* 0x00000000152f72ca */ /* 0x000fe200000e0000 */
[----:B------:R-:W-:Y:S01]  /*214f0*/  IMAD.MOV.U32 R91, RZ, RZ, -0x7fffffe0 ;  /* 0x80000020ff5b7424 */ /* 0x000fe200078e00ff */
[----:B------:R-:W-:Y:S01]  /*21500*/  UMOV UR28, UR24 ;  /* 0x00000018001c7c82 */ /* 0x000fe20008000000 */
[C---:B------:R-:W-:Y:S01]  /*21510*/  VIADD R20, R14.reuse, 0x80 ;  /* 0x000000800e147836 */ /* 0x040fe20000000000 */
[C---:B------:R-:W-:Y:S01]  /*21520*/  R2UR UR50, R14.reuse ;  /* 0x000000000e3272ca */ /* 0x040fe200000e0000 */
[C---:B------:R-:W-:Y:S01]  /*21530*/  VIADD R90, R14.reuse, 0x100 ;  /* 0x000001000e5a7836 */ /* 0x040fe20000000000 */
[----:B------:R-:W-:Y:S01]  /*21540*/  R2UR UR27, R91 ;  /* 0x000000005b1b72ca */ /* 0x000fe200000e0000 */
[----:B------:R-:W-:Y:S01]  /*21550*/  VIADD R88, R14, 0x180 ;  /* 0x000001800e587836 */ /* 0x000fe20000000000 */
[----:B------:R-:W-:Y:S01]  /*21560*/  R2UR UR46, R20 ;  /* 0x00000000142e72ca */ /* 0x000fe200000e0000 */
[----:B------:R-:W-:Y:S01]  /*21570*/  IMAD.MOV.U32 R89, RZ, RZ, -0x7fffffe0 ;  /* 0x80000020ff597424 */ /* 0x000fe200078e00ff */
[----:B------:R-:W-:Y:S01]  /*21580*/  R2UR UR26, R90 ;  /* 0x000000005a1a72ca */ /* 0x000fe200000e0000 */
[----:B------:R-:W-:Y:S01]  /*21590*/  UMOV UR29, UR25 ;  /* 0x00000019001d7c82 */ /* 0x000fe20008000000 */
[----:B------:R-:W-:Y:S01]  /*215a0*/  R2UR UR30, R88 ;  /* 0x00000000581e72ca */ /* 0x000fe200000e0000 */
[C---:B------:R-:W-:Y:S01]  /*215b0*/  VIADD R20, R14.reuse, 0x200 ;  /* 0x000002000e147836 */ /* 0x040fe20000000000 */
[----:B------:R-:W-:Y:S01]  /*215c0*/  R2UR UR31, R89 ;  /* 0x00000000591f72ca */ /* 0x000fe200000e0000 */
[C---:B------:R-:W-:Y:S01]  /*215d0*/  VIADD R90, R14.reuse, 0x2 ;  /* 0x000000020e5a7836 */ /* 0x040fe20000000000 */
[----:B0-----:R-:W-:Y:S01]  /*215e0*/  SHF.R.U32.HI R0, RZ, 0x7, R0 ;  /* 0x00000007ff007819 */ /* 0x001fe20000011600 */
[----:B------:R-:W-:Y:S01]  /*215f0*/  VIADD R88, R14, 0x82 ;  /* 0x000000820e587836 */ /* 0x000fe20000000000 */
[----:B------:R-:W-:Y:S01]  /*21600*/  R2UR UR34, R20 ;  /* 0x00000000142272ca */ /* 0x000fe200000e0000 */
[----:B------:R-:W-:Y:S01]  /*21610*/  IMAD.MOV.U32 R89, RZ, RZ, -0x7fffffe0 ;  /* 0x80000020ff597424 */ /* 0x000fe200078e00ff */
[----:B------:R-:W-:Y:S01]  /*21620*/  R2UR UR35, R21 ;  /* 0x00000000152372ca */ /* 0x000fe200000e0000 */
[----:B------:R-:W-:Y:S01]  /*21630*/  VIADD R0, R0, 0x8 ;  /* 0x0000000800007836 */ /* 0x000fe20000000000 */
[----:B------:R-:W-:Y:S01]  /*21640*/  R2UR UR6, R90 ;  /* 0x000000005a0672ca */ /* 0x000fe200000e0000 */
[----:B------:R-:W-:Y:S01]  /*21650*/  UMOV UR32, UR24 ;  /* 0x0000001800207c82 */ /* 0x000fe20008000000 */
[----:B------:R-:W-:Y:S01]  /*21660*/  R2UR UR7, R91 ;  /* 0x000000005b0772ca */ /* 0x000fe200000e0000 */
[----:B------:R-:W-:Y:S01]  /*21670*/  UMOV UR33, UR25 ;  /* 0x0000001900217c82 */ /* 0x000fe20008000000 */
[----:B------:R0:W-:Y:S01]  /*21680*/  BAR.SYNC.DEFER_BLOCKING R0, 0x100 ;  /* 0x000400000000751d */ /* 0x0001e20000010000 */
[----:B------:R-:W-:-:S02]  /*21690*/  VIADD R20, R14, 0x102 ;  /* 0x000001020e147836 */ /* 0x000fc40000000000 */
[----:B------:R-:W-:Y:S02]  /*216a0*/  IMAD.MOV.U32 R21, RZ, RZ, -0x7fffffe0 ;  /* 0x80000020ff157424 */ /* 0x000fe400078e00ff */
[----:B------:R-:W-:Y:S01]  /*216b0*/  IMAD.MOV.U32 R15, RZ, RZ, -0x7fffffe0 ;  /* 0x80000020ff0f7424 */ /* 0x000fe200078e00ff */
        /* <DEDUP_REMOVED lines=225> */
.L_x_1638:
[----:B------:R-:W-:Y:S01]  /*224d0*/  SHF.L.U32 R0, R11, 0x1f, RZ ;  /* 0x0000001f0b007819 */ /* 0x000fe200000006ff */
[----:B------:R-:W-:-:S04]  /*224e0*/  IMAD R3, R190, 0x8, R16 ;  /* 0x00000008be037824 */ /* 0x000fc800078e0210 */
[----:B------:R0:W1:Y:S01]  /*224f0*/  SYNCS.PHASECHK.TRANS64.TRYWAIT P1, [R3+URZ+0x29850], R0 ;  /* 0x02985000030075a7 */ /* 0x000062000802017f */
[----:B------:R-:W-:Y:S05]  /*22500*/  @!P3 BRA `(.L_x_1639) ;  /* 0x000000000004b947 */ /* 0x000fea0003800000 */
[----:B------:R-:W-:Y:S01]  /*22510*/  BPT.TRAP 0x1 ;  /* 0x000000040000795c */ /* 0x000fe20000300000 */
.L_x_1639:
[----:B-1----:R-:W-:Y:S05]  /*22520*/  @P1 BRA `(.L_x_1637) ;  /* 0x0000000000081947 */ /* 0x002fea0003800000 */
[----:B------:R-:W1:Y:S02]  /*22530*/  SYNCS.PHASECHK.TRANS64.TRYWAIT P1, [R3+URZ+0x29850], R0 ;  /* 0x02985000030075a7 */ /* 0x000e64000802017f */
[----:B-1----:R-:W-:Y:S05]  /*22540*/  @!P1 BRA `(.L_x_1640) ;  /* 0x0000011c00309947 */ /* 0x002fea0003800000 */
.L_x_1637:
[----:B01----:R-:W-:Y:S01]  /*22550*/  VIADD R0, R16, 0x400 ;  /* 0x0000040010007836 */ /* 0x003fe20000000000 */
[----:B------:R-:W-:Y:S05]  /*22560*/  WARPSYNC.ALL ;  /* 0x0000000000007948 */ /* 0x000fea0003800000 */
[----:B------:R-:W-:Y:S01]  /*22570*/  SHF.R.U32.HI R0, RZ, 0x4, R0 ;  /* 0x00000004ff007819 */ /* 0x000fe20000011600 */
[----:B------:R-:W-:Y:S01]  /*22580*/  IMAD.MOV.U32 R15, RZ, RZ, -0x3ffffff0 ;  /* 0xc0000010ff0f7424 */ /* 0x000fe200078e00ff */
[----:B------:R-:W-:Y:S01]  /*22590*/  WARPGROUP.ARRIVE ;  /* 0x00000000000079c5 */ /* 0x000fe20000000000 */
[----:B------:R-:W-:Y:S01]  /*225a0*/  IMAD.MOV.U32 R21, RZ, RZ, -0x3ffffff0 ;  /* 0xc0000010ff157424 */ /* 0x000fe200078e00ff */
[----:B------:R-:W-:-:S02]  /*225b0*/  LOP3.LUT R0, R0, 0x3fff, RZ, 0xc0, !PT ;  /* 0x00003fff00007812 */ /* 0x000fc400078ec0ff */
[----:B------:R-:W-:Y:S02]  /*225c0*/  R2UR UR7, R15 ;  /* 0x000000000f0772ca */ /* 0x000fe400000e0000 */
[----:B------:R-:W-:Y:S02]  /*225d0*/  LOP3.LUT R0, R0, 0x10000, RZ, 0xfc, !PT ;  /* 0x0001000000007812 */ /* 0x000fe400078efcff */
[----:B------:R-:W-:-:S03]  /*225e0*/  ISETP.NE.AND P1, PT, R205, 0x3, PT ;  /* 0x00000003cd00780c */ /* 0x000fc60003f25270 */
        /* <DEDUP_REMOVED lines=9> */
[----:B------:R-:W-:Y:S01]  /*22680*/  R2UR UR7, R21 ;  /* 0x00000000150772ca */ /* 0x000fe200000e0000 */
[----:B------:R-:W-:Y:S01]  /*22690*/  IMAD.MOV.U32 R21, RZ, RZ, -0x3ffffff0 ;  /* 0xc0000010ff157424 */ /* 0x000fe200078e00ff */
[----:B------:R-:W-:Y:S02]  /*226a0*/  WARPGROUP.DEPBAR.LE gsb0, 0x0 ;  /* 0x00008000000079c5 */ /* 0x000fe40000010000 */
[----:B------:R-:W-:-:S06]  /*226b0*/  WARPGROUP.ARRIVE ;  /* 0x00000000000079c5 */ /* 0x000fcc0000000000 */
[----:B------:R-:W0:Y:S03]  /*226c0*/  S2R R187, SR_TID.X ;  /* 0x0000000000bb7919 */ /* 0x000e260000002100 */
[----:B------:R-:W-:Y:S01]  /*226d0*/  QGMMA.64x128x32.F32.E4M3.E4M3 R24, R180, gdesc[UR4], R24, gsb0 ;  /* 0x01e00004b4187df3 */ /* 0x000fe20008000818 */
[----:B------:R-:W-:Y:S02]  /*226e0*/  R2UR UR6, R20 ;  /* 0x00000000140672ca */ /* 0x000fe400000e0000 */
        /* <DEDUP_REMOVED lines=39> */
[----:B------:R-:W-:Y:S01]  /*22960*/  R2UR UR7, R21 ;  /* 0x00000000150772ca */ /* 0x000fe200000e0000 */
[----:B------:R-:W-:Y:S01]  /*22970*/  IMAD.MOV.U32 R21, RZ, RZ, -0x3ffffff0 ;  /* 0xc0000010ff157424 */ /* 0x000fe200078e00ff */
        /* <DEDUP_REMOVED lines=29> */
[----:B------:R-:W-:Y:S01]  /*22b50*/  FMNMX.FTZ R20, R96, R11, !PT ;  /* 0x0000000b60147209 */ /* 0x000fe20007810000 */
[----:B------:R-:W-:Y:S02]  /*22b60*/  WARPGROUP.DEPBAR.LE gsb0, 0x0 ;  /* 0x00008000000079c5 */ /* 0x000fe40000010000 */
[----:B------:R-:W-:Y:S01]  /*22b70*/  WARPGROUP.ARRIVE ;  /* 0x00000000000079c5 */ /* 0x000fe20000000000 */
[----:B------:R-:W-:Y:S02]  /*22b80*/  FMNMX.FTZ R3, R95, R0, !PT ;  /* 0x000000005f037209 */ /* 0x000fe40007810000 */
[----:B------:R-:W-:Y:S02]  /*22b90*/  FMNMX.FTZ R11, R97, R20, !PT ;  /* 0x00000014610b7209 */ /* 0x000fe40007810000 */
[----:B------:R-:W-:Y:S01]  /*22ba0*/  FMNMX.FTZ R0, R98, R3, !PT ;  /* 0x0000000362007209 */ /* 0x000fe20007810000 */
[----:B------:R-:W-:Y:S01]  /*22bb0*/  QGMMA.64x128x32.F32.E4M3.E4M3 R24, R176, gdesc[UR4], R24, gsb0 ;  /* 0x01e00004b0187df3 */ /* 0x000fe20008000818 */
[----:B------:R-:W-:-:S02]  /*22bc0*/  FMNMX.FTZ R20, R100, R11, !PT ;  /* 0x0000000b64147209 */ /* 0x000fc40007810000 */
[----:B------:R-:W-:Y:S02]  /*22bd0*/  FMNMX.FTZ R3, R99, R0, !PT ;  /* 0x0000000063037209 */ /* 0x000fe40007810000 */
[----:B------:R-:W-:Y:S02]  /*22be0*/  FMNMX.FTZ R13, R101, R20, !PT ;  /* 0x00000014650d7209 */ /* 0x000fe40007810000 */
[----:B------:R-:W-:Y:S02]  /*22bf0*/  FMNMX.FTZ R0, R102, R3, !PT ;  /* 0x0000000366007209 */ /* 0x000fe40007810000 */
[----:B------:R-:W-:Y:S01]  /*22c00*/  R2UR UR7, R21 ;  /* 0x00000000150772ca */ /* 0x000fe200000e0000 */
[----:B------:R-:W1:Y:S01]  /*22c10*/  SHFL.BFLY PT, R20, R13, 0x2, 0x1f ;  /* 0x0c401f000d147f89 */ /* 0x000e6200000e0000 */
[----:B------:R-:W-:Y:S02]  /*22c20*/  FMNMX.FTZ R15, R103, R0, !PT ;  /* 0x00000000670f7209 */ /* 0x000fe40007810000 */
[----:B0-----:R-:W-:-:S03]  /*22c30*/  SHF.R.U32.HI R187, RZ, 0x7, R187 ;  /* 0x00000007ffbb7819 */ /* 0x001fc600000116bb */
[----:B------:R-:W0:Y:S01]  /*22c40*/  SHFL.BFLY PT, R0, R15, 0x2, 0x1f ;  /* 0x0c401f000f007f89 */ /* 0x000e2200000e0000 */
[----:B-1----:R-:W-:Y:S01]  /*22c50*/  FMNMX.FTZ R11, R13, R20, !PT ;  /* 0x000000140d0b7209 */ /* 0x002fe20007810000 */
[C---:B------:R-:W-:Y:S02]  /*22c60*/  VIADD R20, R14.reuse, 0x300 ;  /* 0x000003000e147836 */ /* 0x040fe40000000000 */
[----:B------:R-:W-:-:S03]  /*22c70*/  VIADD R14, R14, 0x400 ;  /* 0x000004000e0e7836 */ /* 0x000fc60000000000 */
[----:B------:R-:W-:Y:S02]  /*22c80*/  R2UR UR6, R20 ;  /* 0x00000000140672ca */ /* 0x000fe400000e0000 */
[----:B0-----:R-:W-:Y:S02]  /*22c90*/  FMNMX.FTZ R20, R15, R0, !PT ;  /* 0x000000000f147209 */ /* 0x001fe40007810000 */
[----:B------:R-:W0:Y:S04]  /*22ca0*/  SHFL.BFLY PT, R0, R11, 0x1, 0x1f ;  /* 0x0c201f000b007f89 */ /* 0x000e2800000e0000 */
[----:B------:R-:W1:Y:S01]  /*22cb0*/  SHFL.BFLY PT, R21, R20, 0x1, 0x1f ;  /* 0x0c201f0014157f89 */ /* 0x000e6200000e0000 */
[----:B0-----:R-:W-:Y:S02]  /*22cc0*/  FMNMX.FTZ R3, R11, R0, !PT ;  /* 0x000000000b037209 */ /* 0x001fe40007810000 */
[----:B-1----:R-:W-:-:S03]  /*22cd0*/  FMNMX.FTZ R0, R20, R21, !PT ;  /* 0x0000001514007209 */ /* 0x002fc60007810000 */
[----:B------:R-:W-:Y:S01]  /*22ce0*/  FADD.FTZ R13, -R3, R10 ;  /* 0x0000000a030d7221 */ /* 0x000fe20000010100 */
[----:B------:R-:W-:-:S03]  /*22cf0*/  FFMA.FTZ R11, R2, R3, -8 ;  /* 0xc1000000020b7423 */ /* 0x000fc60000010003 */
[----:B------:R-:W-:Y:S01]  /*22d00*/  FMUL.FTZ R15, R2, R13 ;  /* 0x0000000d020f7220 */ /* 0x000fe20000410000 */
[----:B------:R-:W-:-:S01]  /*22d10*/  FADD.FTZ R13, -R0, R9 ;  /* 0x00000009000d7221 */ /* 0x000fc20000010100 */
[C-C-:B------:R-:W-:Y:S01]  /*22d20*/  FFMA.FTZ R20, R2.reuse, R152, -R11.reuse ;  /* 0x0000009802147223 */ /* 0x140fe2000001080b */
[----:B------:R-:W-:-:S01]  /*22d30*/  FFMA.FTZ R21, R2, R156, -R11 ;  /* 0x0000009c02157223 */ /* 0x000fc2000001080b */
[----:B------:R0:W-:Y:S01]  /*22d40*/  MUFU.EX2 R9, R15 ;  /* 0x0000000f00097308 */ /* 0x0001e20000000800 */
[C---:B------:R-:W-:Y:S01]  /*22d50*/  FMUL.FTZ R10, R2.reuse, R13 ;  /* 0x0000000d020a7220 */ /* 0x040fe20000410000 */
[C-C-:B------:R-:W-:Y:S01]  /*22d60*/  FFMA.FTZ R13, R2.reuse, R153, -R11.reuse ;  /* 0x00000099020d7223 */ /* 0x140fe2000001080b */
[----:B------:R-:W-:-:S01]  /*22d70*/  FFMA.FTZ R152, R2, R157, -R11 ;  /* 0x0000009d02987223 */ /* 0x000fc2000001080b */
[C-C-:B------:R-:W-:Y:S01]  /*22d80*/  FFMA.FTZ R153, R2.reuse, R160, -R11.reuse ;  /* 0x000000a002997223 */ /* 0x140fe2000001080b */
[----:B------:R-:W-:-:S01]  /*22d90*/  FFMA.FTZ R156, R2, R161, -R11 ;  /* 0x000000a1029c7223 */ /* 0x000fc2000001080b */
[C-C-:B------:R-:W-:Y:S01]  /*22da0*/  FFMA.FTZ R157, R2.reuse, R164, -R11.reuse ;  /* 0x000000a4029d7223 */ /* 0x140fe2000001080b */
[----:B------:R-:W-:-:S01]  /*22db0*/  FFMA.FTZ R160, R2, R165, -R11 ;  /* 0x000000a502a07223 */ /* 0x000fc2000001080b */
[----:B------:R-:W-:Y:S01]  /*22dc0*/  FFMA.FTZ R136, R2, R136, -R11 ;  /* 0x0000008802887223 */ /* 0x000fe2000001080b */
[----:B0-----:R-:W-:-:S02]  /*22dd0*/  IMAD.MOV.U32 R15, RZ, RZ, -0x3ffffff0 ;  /* 0xc0000010ff0f7424 */ /* 0x001fc400078e00ff */
        /* <DEDUP_REMOVED lines=30> */
[----:B------:R-:W-:Y:S01]  /*22fc0*/  FFMA.FTZ R11, R2, R101, -R11 ;  /* 0x00000065020b7223 */ /* 0x000fe2000001080b */
[----:B------:R-:W0:Y:S01]  /*22fd0*/  MUFU.EX2 R20, R20 ;  /* 0x0000001400147308 */ /* 0x000e220000000800 */
[----:B------:R-:W-:-:S07]  /*22fe0*/  IADD3 R165, -R187, 0xb, RZ ;  /* 0x0000000bbba57810 */ /* 0x000fce0007ffe1ff */
[----:B------:R-:W-:Y:S08]  /*22ff0*/  MUFU.EX2 R10, R10 ;  /* 0x0000000a000a7308 */ /* 0x000ff00000000800 */
[----:B------:R-:W1:Y:S01]  /*23000*/  MUFU.EX2 R13, R13 ;  /* 0x0000000d000d7308 */ /* 0x000e620000000800 */
[----:B0-----:R-:W-:-:S01]  /*23010*/  FFMA.FTZ R6, R9, R6, R20 ;  /* 0x0000000609067223 */ /* 0x001fc20000010014 */
[----:B------:R-:W-:-:S02]  /*23020*/  WARPGROUP.DEPBAR.LE gsb0, 0x0 ;  /* 0x00008000000079c5 */ /* 0x000fc40000010000 */
[----:B------:R-:W-:-:S04]  /*23030*/  WARPGROUP.ARRIVE ;  /* 0x00000000000079c5 */ /* 0x000fc80000000000 */
[----:B------:R-:W0:Y:S02]  /*23040*/  MUFU.EX2 R21, R21 ;  /* 0x0000001500157308 */ /* 0x000e240000000800 */
[----:B------:R-:W-:Y:S01]  /*23050*/  QGMMA.64x128x32.F32.E4M3.E4M3 R24, R172, gdesc[UR4], R24, gsb0 ;  /* 0x01e00004ac187df3 */ /* 0x000fe20008000818 */
[----:B------:R-:W-:Y:S01]  /*23060*/  R2UR UR7, R15 ;  /* 0x000000000f0772ca */ /* 0x000fe200000e0000 */
[----:B------:R-:W-:Y:S01]  /*23070*/  FFMA.FTZ R15, R2, R0, -8 ;  /* 0xc1000000020f7423 */ /* 0x000fe20000010000 */
[----:B------:R-:W-:-:S03]  /*23080*/  R2UR UR6, R14 ;  /* 0x000000000e0672ca */ /* 0x000fc600000e0000 */
[----:B------:R-:W2:Y:S01]  /*23090*/  MUFU.EX2 R152, R152 ;  /* 0x0000009800987308 */ /* 0x000ea20000000800 */
        /* <DEDUP_REMOVED lines=9> */
[----:B------:R-:W-:Y:S01]  /*23130*/  FFMA.FTZ R162, R2, R167, -R15 ;  /* 0x000000a702a27223 */ /* 0x000fe2000001080f */
[----:B0-----:R-:W-:-:S01]  /*23140*/  FADD.FTZ R163, R21, R6 ;  /* 0x0000000615a37221 */ /* 0x001fc20000010000 */
[C-C-:B------:R-:W-:Y:S01]  /*23150*/  FFMA.FTZ R138, R2.reuse, R138, -R15.reuse ;  /* 0x0000008a028a7223 */ /* 0x140fe2000001080f */
[----:B------:R-:W-:-:S01]  /*23160*/  FFMA.FTZ R139, R2, R139, -R15 ;  /* 0x0000008b028b7223 */ /* 0x000fc2000001080f */
[C-C-:B------:R-:W-:Y:S01]  /*23170*/  FFMA.FTZ R142, R2.reuse, R142, -R15.reuse ;  /* 0x0000008e028e7223 */ /* 0x140fe2000001080f */
[----:B------:R-:W-:-:S01]  /*23180*/  FFMA.FTZ R143, R2, R143, -R15 ;  /* 0x0000008f028f7223 */ /* 0x000fc2000001080f */
[----:B------:R-:W0:Y:S01]  /*23190*/  MUFU.EX2 R14, R14 ;  /* 0x0000000e000e7308 */ /* 0x000e220000000800 */
        /* <DEDUP_REMOVED lines=8> */
[----:B-1----:R-:W-:-:S01]  /*23220*/  FFMA.FTZ R5, R10, R5, R101 ;  /* 0x000000050a057223 */ /* 0x002fc20000010065 */
[C-C-:B------:R-:W-:Y:S01]  /*23230*/  FFMA.FTZ R126, R2.reuse, R126, -R15.reuse ;  /* 0x0000007e027e7223 */ /* 0x140fe2000001080f */
[----:B------:R-:W-:-:S01]  /*23240*/  FFMA.FTZ R127, R2, R127, -R15 ;  /* 0x0000007f027f7223 */ /* 0x000fc2000001080f */
[C-C-:B------:R-:W-:Y:S01]  /*23250*/  FFMA.FTZ R130, R2.reuse, R130, -R15.reuse ;  /* 0x0000008202827223 */ /* 0x140fe2000001080f */
[----:B------:R-:W-:-:S01]  /*23260*/  FFMA.FTZ R131, R2, R131, -R15 ;  /* 0x0000008302837223 */ /* 0x000fc2000001080f */
[C-C-:B------:R-:W-:Y:S01]  /*23270*/  FFMA.FTZ R134, R2.reuse, R134, -R15.reuse ;  /* 0x0000008602867223 */ /* 0x140fe2000001080f */
[----:B------:R-:W-:-:S01]  /*23280*/  FFMA.FTZ R135, R2, R135, -R15 ;  /* 0x0000008702877223 */ /* 0x000fc2000001080f */
[----:B------:R-:W1:Y:S01]  /*23290*/  MUFU.EX2 R155, R155 ;  /* 0x0000009b009b7308 */ /* 0x000e620000000800 */
        /* <DEDUP_REMOVED lines=16> */
[----:B-1----:R-:W-:-:S01]  /*233a0*/  FADD.FTZ R5, R155, R6 ;  /* 0x000000069b057221 */ /* 0x002fc20000010000 */
[C-C-:B------:R-:W-:Y:S01]  /*233b0*/  FFMA.FTZ R98, R2.reuse, R98, -R15.reuse ;  /* 0x0000006202627223 */ /* 0x140fe2000001080f */
[----:B------:R-:W-:-:S05]  /*233c0*/  FFMA.FTZ R99, R2, R99, -R15 ;  /* 0x0000006302637223 */ /* 0x000fca000001080f */
        /* <DEDUP_REMOVED lines=22> */
[----:B------:R-:W-:Y:S02]  /*23530*/  WARPGROUP.DEPBAR.LE gsb0, 0x0 ;  /* 0x00008000000079c5 */ /* 0x000fe40000010000 */
[----:B------:R-:W-:-:S04]  /*23540*/  WARPGROUP.ARRIVE ;  /* 0x00000000000079c5 */ /* 0x000fc80000000000 */
[----:B------:R-:W2:Y:S01]  /*23550*/  MUFU.EX2 R142, R142 ;  /* 0x0000008e008e7308 */ /* 0x000ea20000000800 */
[----:B-1----:R-:W-:-:S01]  /*23560*/  FADD.FTZ R163, R139, R164 ;  /* 0x000000a48ba37221 */ /* 0x002fc20000010000 */
[----:B------:R-:W-:Y:S06]  /*23570*/  QGMMA.64x128x32.F32.E4M3.E4M3 R24, R168, gdesc[UR4], R24, gsb0 ;  /* 0x01e00004a8187df3 */ /* 0x000fec0008000818 */
        /* <DEDUP_REMOVED lines=36> */
[----:B------:R-:W-:-:S06]  /*237c0*/  WARPGROUP.DEPBAR.LE gsb0, 0x0 ;  /* 0x00008000000079c5 */ /* 0x000fcc0000010000 */
        /* <DEDUP_REMOVED lines=50> */
[C-C-:B------:R-:W-:Y:S01]  /*23af0*/  FFMA.FTZ R6, R2.reuse, R102, -R15.reuse ;  /* 0x0000006602067223 */ /* 0x140fe2000001080f */
[----:B------:R-:W-:-:S05]  /*23b00*/  FFMA.FTZ R102, R2, R103, -R15 ;  /* 0x0000006702667223 */ /* 0x000fca000001080f */
[----:B------:R-:W0:Y:S01]  /*23b10*/  MUFU.EX2 R90, R90 ;  /* 0x0000005a005a7308 */ /* 0x000e220000000800 */
[----:B--2---:R-:W-:-:S07]  /*23b20*/  FADD.FTZ R163, R119, R164 ;  /* 0x000000a477a37221 */ /* 0x004fce0000010000 */
[----:B------:R-:W2:Y:S01]  /*23b30*/  MUFU.EX2 R89, R89 ;  /* 0x0000005900597308 */ /* 0x000ea20000000800 */
[----:B-1----:R-:W-:-:S01]  /*23b40*/  FADD.FTZ R164, R88, R5 ;  /* 0x0000000558a47221 */ /* 0x002fc20000010000 */
[----:B------:R-:W-:-:S04]  /*23b50*/  @!P0 IMAD R5, R12, 0x8, R16 ;  /* 0x000000080c058824 */ /* 0x000fc800078e0210 */
[----:B------:R-:W-:Y:S02]  /*23b60*/  @!P0 VIADD R5, R5, 0x29840 ;  /* 0x0002984005058836 */ /* 0x000fe40000000000 */
[----:B------:R-:W1:Y:S01]  /*23b70*/  MUFU.EX2 R91, R91 ;  /* 0x0000005b005b7308 */ /* 0x000e620000000800 */
[----:B0-----:R-:W-:-:S02]  /*23b80*/  FADD.FTZ R166, R90, R163 ;  /* 0x000000a35aa67221 */ /* 0x001fc40000010000 */
[----:B------:R-:W-:Y:S01]  /*23b90*/  @!P0 PRMT R5, RZ, 0x654, R5 ;  /* 0x00000654ff058816 */ /* 0x000fe20000000005 */
[----:B------:R0:W-:Y:S06]  /*23ba0*/  BAR.ARV R165, 0x100 ;  /* 0x000400a50000751d */ /* 0x0001ec0000002000 */
[----:B------:R-:W3:Y:S01]  /*23bb0*/  MUFU.EX2 R92, R92 ;  /* 0x0000005c005c7308 */ /* 0x000ee20000000800 */
[----:B--2---:R-:W-:-:S01]  /*23bc0*/  FADD.FTZ R103, R89, R164 ;  /* 0x000000a459677221 */ /* 0x004fc20000010000 */
[----:B------:R2:W-:Y:S01]  /*23bd0*/  @!P0 SYNCS.ARRIVE.TRANS64.RED.A1T0 RZ, [R5+URZ], RZ ;  /* 0x000000ff05ff89a7 */ /* 0x0005e2000810043f */
[----:B-1----:R-:W-:-:S05]  /*23be0*/  FADD.FTZ R163, R91, R166 ;  /* 0x000000a65ba37221 */ /* 0x002fca0000010000 */
[----:B------:R-:W1:Y:S08]  /*23bf0*/  MUFU.EX2 R94, R94 ;  /* 0x0000005e005e7308 */ /* 0x000e700000000800 */
[----:B------:R-:W4:Y:S01]  /*23c00*/  MUFU.EX2 R93, R93 ;  /* 0x0000005d005d7308 */ /* 0x000f220000000800 */
[----:B---3--:R-:W-:-:S07]  /*23c10*/  FADD.FTZ R164, R92, R103 ;  /* 0x000000675ca47221 */ /* 0x008fce0000010000 */
[----:B------:R-:W3:Y:S01]  /*23c20*/  MUFU.EX2 R95, R95 ;  /* 0x0000005f005f7308 */ /* 0x000ee20000000800 */
[----:B-1----:R-:W-:-:S07]  /*23c30*/  FADD.FTZ R166, R94, R163 ;  /* 0x000000a35ea67221 */ /* 0x002fce0000010000 */
[----:B------:R-:W-:Y:S01]  /*23c40*/  MUFU.EX2 R96, R96 ;  /* 0x0000006000607308 */ /* 0x000fe20000000800 */
[----:B----4-:R-:W-:-:S07]  /*23c50*/  FADD.FTZ R103, R93, R164 ;  /* 0x000000a45d677221 */ /* 0x010fce0000010000 */
[----:B------:R-:W1:Y:S01]  /*23c60*/  MUFU.EX2 R98, R98 ;  /* 0x0000006200627308 */ /* 0x000e620000000800 */
[----:B---3--:R-:W-:-:S07]  /*23c70*/  FADD.FTZ R163, R95, R166 ;  /* 0x000000a65fa37221 */ /* 0x008fce0000010000 */
[----:B------:R-:W-:Y:S08]  /*23c80*/  MUFU.EX2 R97, R97 ;  /* 0x0000006100617308 */ /* 0x000ff00000000800 */
[----:B------:R-:W3:Y:S01]  /*23c90*/  MUFU.EX2 R99, R99 ;  /* 0x0000006300637308 */ /* 0x000ee20000000800 */
[----:B-1----:R-:W-:-:S07]  /*23ca0*/  FADD.FTZ R164, R98, R163 ;  /* 0x000000a362a47221 */ /* 0x002fce0000010000 */
[----:B------:R-:W1:Y:S08]  /*23cb0*/  MUFU.EX2 R100, R100 ;  /* 0x0000006400647308 */ /* 0x000e700000000800 */
[----:B------:R4:W5:Y:S01]  /*23cc0*/  MUFU.EX2 R15, R6 ;  /* 0x00000006000f7308 */ /* 0x0009620000000800 */
[----:B---3--:R-:W-:-:S07]  /*23cd0*/  FADD.FTZ R164, R99, R164 ;  /* 0x000000a463a47221 */ /* 0x008fce0000010000 */
[----:B------:R-:W3:Y:S01]  /*23ce0*/  MUFU.EX2 R11, R11 ;  /* 0x0000000b000b7308 */ /* 0x000ee20000000800 */
[----:B----4-:R-:W-:-:S04]  /*23cf0*/  FADD.FTZ R6, R96, R103 ;  /* 0x0000006760067221 */ /* 0x010fc80000010000 */
[----:B--2---:R-:W-:-:S03]  /*23d00*/  FADD.FTZ R5, R97, R6 ;  /* 0x0000000661057221 */ /* 0x004fc60000010000 */
[----:B------:R-:W2:Y:S01]  /*23d10*/  MUFU.EX2 R102, R102 ;  /* 0x0000006600667308 */ /* 0x000ea20000000800 */
[----:B-1----:R-:W-:-:S01]  /*23d20*/  FADD.FTZ R6, R100, R5 ;  /* 0x0000000564067221 */ /* 0x002fc20000010000 */
[----:B-----5:R-:W-:-:S03]  /*23d30*/  FADD.FTZ R5, R15, R164 ;  /* 0x000000a40f057221 */ /* 0x020fc60000010000 */
[----:B---3--:R-:W-:Y:S01]  /*23d40*/  FADD.FTZ R6, R11, R6 ;  /* 0x000000060b067221 */ /* 0x008fe20000010000 */
[----:B--2---:R-:W-:-:S01]  /*23d50*/  FADD.FTZ R5, R102, R5 ;  /* 0x0000000566057221 */ /* 0x004fc20000010000 */
[----:B0-----:R-:W-:Y:S06]  /*23d60*/  @!P1 BRA `(.L_x_1641) ;  /* 0x0000000000049947 */ /* 0x001fec0003800000 */
[----:B------:R-:W-:Y:S01]  /*23d70*/  BPT.TRAP 0x1 ;  /* 0x000000040000795c */ /* 0x000fe20000300000 */
.L_x_1641:
[----:B------:R-:W-:Y:S01]  /*23d80*/  F2FP.SATFINITE.E4M3.F32.PACK_AB_MERGE_C R154, R155, R154, RZ ;  /* 0x0000009a9b9a723e */ /* 0x000fe200048070ff */
[----:B------:R-:W-:Y:S01]  /*23d90*/  FMUL.FTZ R24, R24, R9 ;  /* 0x0000000918187220 */ /* 0x000fe20000410000 */
[----:B------:R-:W-:Y:S01]  /*23da0*/  F2FP.SATFINITE.E4M3.F32.PACK_AB_MERGE_C R100, R11, R100, RZ ;  /* 0x000000640b64723e */ /* 0x000fe200048070ff */
        /* <DEDUP_REMOVED lines=8> */
[----:B------:R-:W-:Y:S01]  /*23e30*/  FMUL.FTZ R28, R28, R9 ;  /* 0x000000091c1c7220 */ /* 0x000fe20000410000 */
        /* <DEDUP_REMOVED lines=102> */
[----:B------:R-:W-:Y:S01]  /*244a0*/  F2FP.SATFINITE.E4M3.F32.PACK_AB_MERGE_C R171, R99, R98, R15 ;  /* 0x0000006263ab723e */ /* 0x000fe2000480700f */
[----:B------:R-:W-:Y:S06]  /*244b0*/  @P1 BRA `(.L_x_1642) ;  /* 0xffffffcc007c1947 */ /* 0x000fec000383ffff */
[----:B------:R-:W-:-:S07]  /*244c0*/  IMAD.MOV.U32 R190, RZ, RZ, R12 ;  /* 0x000000ffffbe7224 */ /* 0x000fce00078e000c */
.L_x_1631:
[----:B------:R-:W-:-:S13]  /*244d0*/  ISETP.GE.AND P1, PT, R4, R204, PT ;  /* 0x000000cc0400720c */ /* 0x000fda0003f26270 */
[----:B------:R-:W-:Y:S05]  /*244e0*/  @!P1 BRA `(.L_x_1643) ;  /* 0x0000004c00c49947 */ /* 0x000fea0003800000 */
[----:B------:R-:W-:Y:S02]  /*244f0*/  IMAD.MOV.U32 R7, RZ, RZ, R0 ;  /* 0x000000ffff077224 */ /* 0x000fe400078e0000 */
[----:B------:R-:W-:Y:S02]  /*24500*/  IMAD.MOV.U32 R9, RZ, RZ, R3 ;  /* 0x000000ffff097224 */ /* 0x000fe400078e0003 */
[----:B------:R-:W-:-:S07]  /*24510*/  IMAD.MOV.U32 R10, RZ, RZ, R19 ;  /* 0x000000ffff0a7224 */ /* 0x000fce00078e0013 */
.L_x_1662:
        /* <DEDUP_REMOVED lines=9> */
.L_x_1645:
        /* <DEDUP_REMOVED lines=8> */
.L_x_1646:
[----:B------:R-:W-:Y:S04]  /*24630*/  BSSY B0, `(.L_x_1644) ;  /* 0x0000004000007945 */ /* 0x000fe80003800000 */
[----:B-1----:R-:W-:Y:S05]  /*24640*/  @P2 BRA `(.L_x_1647) ;  /* 0x0000000000082947 */ /* 0x002fea0003800000 */
[----:B------:R-:W1:Y:S02]  /*24650*/  SYNCS.PHASECHK.TRANS64.TRYWAIT P2, [R3+URZ+0x29830], R0 ;  /* 0x02983000030075a7 */ /* 0x000e64000804017f */
[----:B-1----:R-:W-:Y:S05]  /*24660*/  @!P2 BRA `(.L_x_1648) ;  /* 0x000000f800fca947 */ /* 0x002fea0003800000 */
.L_x_1647:
[----:B------:R-:W-:Y:S05]  /*24670*/  BSYNC B0 ;  /* 0x0000000000007941 */ /* 0x000fea0003800000 */
.L_x_1644:
        /* <DEDUP_REMOVED lines=28> */
[----:B------:R-:W-:Y:S01]  /*24840*/  VIADD R88, R12, 0x2 ;  /* 0x000000020c587836 */ /* 0x000fe20000000000 */
[----:B0-----:R-:W-:Y:S01]  /*24850*/  SHF.R.U32.HI R0, RZ, 0x7, R0 ;  /* 0x00000007ff007819 */ /* 0x001fe20000011600 */
[----:B------:R-:W-:Y:S01]  /*24860*/  UMOV UR32, UR24 ;  /* 0x0000001800207c82 */ /* 0x000fe20008000000 */
[----:B------:R-:W-:Y:S01]  /*24870*/  R2UR UR34, R14 ;  /* 0x000000000e2272ca */ /* 0x000fe200000e0000 */
[----:B------:R-:W-:Y:S01]  /*24880*/  UMOV UR33, UR25 ;  /* 0x0000001900217c82 */ /* 0x000fe20008000000 */
[----:B------:R-:W-:Y:S01]  /*24890*/  R2UR UR35, R15 ;  /* 0x000000000f2372ca */ /* 0x000fe200000e0000 */
[----:B------:R-:W-:Y:S01]  /*248a0*/  VIADD R0, R0, 0x8 ;  /* 0x0000000800007836 */ /* 0x000fe20000000000 */
[----:B------:R-:W-:Y:S01]  /*248b0*/  R2UR UR6, R88 ;  /* 0x00000000580672ca */ /* 0x000fe200000e0000 */
[C---:B------:R-:W-:Y:S01]  /*248c0*/  VIADD R20, R12.reuse, 0x82 ;  /* 0x000000820c147836 */ /* 0x040fe20000000000 */
[----:B------:R-:W-:Y:S01]  /*248d0*/  R2UR UR7, R89 ;  /* 0x00000000590772ca */ /* 0x000fe200000e0000 */
[----:B------:R-:W-:Y:S01]  /*248e0*/  IMAD.MOV.U32 R21, RZ, RZ, -0x7fffffe0 ;  /* 0x80000020ff157424 */ /* 0x000fe200078e00ff */
        /* <DEDUP_REMOVED lines=229> */
.L_x_1650:
[----:B------:R-:W-:Y:S01]  /*25740*/  SHF.L.U32 R0, R10, 0x1f, RZ ;  /* 0x0000001f0a007819 */ /* 0x000fe200000006ff */
[----:B------:R-:W-:-:S04]  /*25750*/  IMAD R3, R190, 0x8, R16 ;  /* 0x00000008be037824 */ /* 0x000fc800078e0210 */
[----:B------:R0:W1:Y:S01]  /*25760*/  SYNCS.PHASECHK.TRANS64.TRYWAIT P1, [R3+URZ+0x29850], R0 ;  /* 0x02985000030075a7 */ /* 0x000062000802017f */
[----:B------:R-:W-:Y:S05]  /*25770*/  @!P3 BRA `(.L_x_1651) ;  /* 0x000000000004b947 */ /* 0x000fea0003800000 */
[----:B------:R-:W-:Y:S01]  /*25780*/  BPT.TRAP 0x1 ;  /* 0x000000040000795c */ /* 0x000fe20000300000 */
.L_x_1651:
[----:B-1----:R-:W-:Y:S05]  /*25790*/  @P1 BRA `(.L_x_1649) ;  /* 0x0000000000081947 */ /* 0x002fea0003800000 */
[----:B------:R-:W1:Y:S02]  /*257a0*/  SYNCS.PHASECHK.TRANS64.TRYWAIT P1, [R3+URZ+0x29850], R0 ;  /* 0x02985000030075a7 */ /* 0x000e64000802017f */
[----:B-1----:R-:W-:Y:S05]  /*257b0*/  @!P1 BRA `(.L_x_1652) ;  /* 0x000000e800bc9947 */ /* 0x002fea0003800000 */
.L_x_1649:
[----:B01----:R-:W-:Y:S01]  /*257c0*/  VIADD R0, R16, 0x400 ;  /* 0x0000040010007836 */ /* 0x003fe20000000000 */
[----:B------:R-:W-:Y:S05]  /*257d0*/  WARPSYNC.ALL ;  /* 0x0000000000007948 */ /* 0x000fea0003800000 */
[----:B------:R-:W-:Y:S01]  /*257e0*/  SHF.R.U32.HI R0, RZ, 0x4, R0 ;  /* 0x00000004ff007819 */ /* 0x000fe20000011600 */
[----:B------:R-:W-:Y:S01]  /*257f0*/  IMAD.MOV.U32 R13, RZ, RZ, -0x3ffffff0 ;  /* 0xc0000010ff0d7424 */ /* 0x000fe200078e00ff */
[----:B------:R-:W-:Y:S01]  /*25800*/  WARPGROUP.ARRIVE ;  /* 0x00000000000079c5 */ /* 0x000fe20000000000 */
[----:B------:R-:W-:Y:S01]  /*25810*/  IMAD.MOV.U32 R15, RZ, RZ, -0x3ffffff0 ;  /* 0xc0000010ff0f7424 */ /* 0x000fe200078e00ff */
[----:B------:R-:W-:Y:S01]  /*25820*/  LOP3.LUT R0, R0, 0x3fff, RZ, 0xc0, !PT ;  /* 0x00003fff00007812 */ /* 0x000fe200078ec0ff */
[----:B------:R-:W0:Y:S01]  /*25830*/  LDC R10, c[0x0][0x448] ;  /* 0x00011200ff0a7b82 */ /* 0x000e220000000800 */
[----:B------:R-:W-:Y:S01]  /*25840*/  R2UR UR7, R13 ;  /* 0x000000000d0772ca */ /* 0x000fe200000e0000 */
[----:B------:R-:W-:Y:S01]  /*25850*/  IMAD.MOV.U32 R13, RZ, RZ, -0x3ffffff0 ;  /* 0xc0000010ff0d7424 */ /* 0x000fe200078e00ff */
[----:B------:R-:W-:Y:S01]  /*25860*/  LOP3.LUT R0, R0, 0x10000, RZ, 0xfc, !PT ;  /* 0x0001000000007812 */ /* 0x000fe200078efcff */
[----:B------:R-:W1:Y:S01]  /*25870*/  S2R R21, SR_TID.X ;  /* 0x0000000000157919 */ /* 0x000e620000002100 */
[----:B------:R-:W-:-:S03]  /*25880*/  IMAD.IADD R20, R212, 0x1, R201 ;  /* 0x00000001d4147824 */ /* 0x000fc600078e02c9 */
[----:B------:R-:W-:Y:S02]  /*25890*/  IMAD R12, R190, 0x500, R0 ;  /* 0x00000500be0c7824 */ /* 0x000fe400078e0200 */
[----:B------:R-:W-:Y:S02]  /*258a0*/  @!P0 IMAD R0, R11, 0x8, R16 ;  /* 0x000000080b008824 */ /* 0x000fe400078e0210 */
[C---:B------:R-:W-:Y:S01]  /*258b0*/  VIADD R14, R12.reuse, 0x100 ;  /* 0x000001000c0e7836 */ /* 0x040fe20000000000 */
[----:B------:R-:W-:Y:S01]  /*258c0*/  R2UR UR6, R12 ;  /* 0x000000000c0672ca */ /* 0x000fe200000e0000 */
[----:B------:R-:W-:-:S05]  /*258d0*/  @!P0 VIADD R0, R0, 0x29840 ;  /* 0x0002984000008836 */ /* 0x000fca0000000000 */
[----:B------:R-:W-:Y:S02]  /*258e0*/  @!P0 PRMT R0, RZ, 0x654, R0 ;  /* 0x00000654ff008816 */ /* 0x000fe40000000000 */
[----:B0-----:R-:W-:-:S05]  /*258f0*/  ISETP.NE.AND P1, PT, R10, 0x1, PT ;  /* 0x000000010a00780c */ /* 0x001fca0003f25270 */
[----:B------:R-:W-:Y:S01]  /*25900*/  QGMMA.64x128x32.F32.E4M3.E4M3 R24, R184, gdesc[UR4], R24, gsb0 ;  /* 0x01e00004b8187df3 */ /* 0x000fe20008000818 */
[----:B------:R-:W-:Y:S01]  /*25910*/  R2UR UR6, R14 ;  /* 0x000000000e0672ca */ /* 0x000fe200000e0000 */
[----:B------:R-:W-:Y:S01]  /*25920*/  VIADD R14, R12, 0x200 ;  /* 0x000002000c0e7836 */ /* 0x000fe20000000000 */
[----:B------:R-:W-:Y:S01]  /*25930*/  R2UR UR7, R15 ;  /* 0x000000000f0772ca */ /* 0x000fe200000e0000 */
[----:B------:R-:W-:-:S04]  /*25940*/  IMAD.MOV.U32 R15, RZ, RZ, -0x3ffffff0 ;  /* 0xc0000010ff0f7424 */ /* 0x000fc800078e00ff */
[----:B------:R-:W0:Y:S08]  /*25950*/  @P1 LDC R3, c[0x0][0x44c] ;  /* 0x00011300ff031b82 */ /* 0x000e300000000800 */
[----:B------:R-:W2:Y:S01]  /*25960*/  @P1 LDC R10, c[0x0][0x450] ;  /* 0x00011400ff0a1b82 */ /* 0x000ea20000000800 */
[----:B0-----:R-:W-:-:S05]  /*25970*/  @P1 IMAD.HI.U32 R3, R20, R3, RZ ;  /* 0x0000000314031227 */ /* 0x001fca00078e00ff */
[----:B--2---:R-:W-:Y:S02]  /*25980*/  @P1 SHF.R.U32.HI R20, RZ, R10, R3 ;  /* 0x0000000aff141219 */ /* 0x004fe40000011603 */
[----:B------:R-:W-:Y:S01]  /*25990*/  ISETP.GE.AND P1, PT, R225, 0x1, PT ;  /* 0x00000001e100780c */ /* 0x000fe20003f26270 */
[----:B------:R-:W-:Y:S02]  /*259a0*/  WARPGROUP.DEPBAR.LE gsb0, 0x0 ;  /* 0x00008000000079c5 */ /* 0x000fe40000010000 */
[----:B------:R-:W-:Y:S01]  /*259b0*/  WARPGROUP.ARRIVE ;  /* 0x00000000000079c5 */ /* 0x000fe20000000000 */
[----:B-1----:R-:W-:Y:S02]  /*259c0*/  SHF.R.U32.HI R187, RZ, 0x7, R21 ;  /* 0x00000007ffbb7819 */ /* 0x002fe40000011615 */
[----:B------:R-:W0:Y:S03]  /*259d0*/  SHFL.IDX PT, R21, R20, RZ, 0x1c1f ;  /* 0x001c1fff14157589 */ /* 0x000e2600000e0000 */
[----:B------:R-:W-:Y:S01]  /*259e0*/  QGMMA.64x128x32.F32.E4M3.E4M3 R24, R180, gdesc[UR4], R24, gsb0 ;  /* 0x01e00004b4187df3 */ /* 0x000fe20008000818 */
[----:B------:R-:W-:Y:S01]  /*259f0*/  R2UR UR6, R14 ;  /* 0x000000000e0672ca */ /* 0x000fe200000e0000 */
[----:B------:R-:W-:Y:S01]  /*25a00*/  VIADD R14, R12, 0x300 ;  /* 0x000003000c0e7836 */ /* 0x000fe20000000000 */
[----:B------:R-:W-:Y:S01]  /*25a10*/  R2UR UR7, R15 ;  /* 0x000000000f0772ca */ /* 0x000fe200000e0000 */
[----:B------:R-:W-:-:S02]  /*25a20*/  IMAD.MOV.U32 R15, RZ, RZ, -0x3ffffff0 ;  /* 0xc0000010ff0f7424 */ /* 0x000fc400078e00ff */
        /* <DEDUP_REMOVED lines=11> */
[----:B------:R-:W-:Y:S01]  /*25ae0*/  IADD3 R12, -R187, 0xb, RZ ;  /* 0x0000000bbb0c7810 */ /* 0x000fe20007ffe1ff */
[----:B------:R-:W-:Y:S02]  /*25af0*/  WARPGROUP.DEPBAR.LE gsb0, 0x0 ;  /* 0x00008000000079c5 */ /* 0x000fe40000010000 */
[----:B------:R-:W-:-:S08]  /*25b00*/  WARPGROUP.ARRIVE ;  /* 0x00000000000079c5 */ /* 0x000fd00000000000 */
[----:B------:R-:W-:Y:S01]  /*25b10*/  QGMMA.64x128x32.F32.E4M3.E4M3 R24, R168, gdesc[UR4], R24, gsb0 ;  /* 0x01e00004a8187df3 */ /* 0x000fe20008000818 */
[----:B------:R-:W-:Y:S02]  /*25b20*/  ULOP3.LUT UR6, URZ, UR58, URZ, 0x33, !UPT ;  /* 0x0000003a3f067292 */ /* 0x000fe4000f8e333f */
[----:B------:R-:W-:Y:S02]  /*25b30*/  WARPGROUP.DEPBAR.LE gsb0, 0x0 ;  /* 0x00008000000079c5 */ /* 0x000fe40000010000 */
[----:B------:R-:W-:Y:S01]  /*25b40*/  IMAD R168, R4, -0xa0, RZ ;  /* 0xffffff6004a87824 */ /* 0x000fe200078e02ff */
[----:B------:R1:W-:Y:S06]  /*25b50*/  BAR.ARV R12, 0x100 ;  /* 0x0004000c0000751d */ /* 0x0003ec0000002000 */
[----:B------:R-:W-:Y:S01]  /*25b60*/  VIADD R10, R168, 0x1 ;  /* 0x00000001a80a7836 */ /* 0x000fe20000000000 */
[----:B------:R2:W-:Y:S03]  /*25b70*/  @!P0 SYNCS.ARRIVE.TRANS64.RED.A1T0 RZ, [R0+URZ], RZ ;  /* 0x000000ff00ff89a7 */ /* 0x0005e6000810043f */
[----:B------:R-:W-:-:S05]  /*25b80*/  IMAD R10, R211, -0x2, R10 ;  /* 0xfffffffed30a7824 */ /* 0x000fca00078e020a */
[----:B------:R-:W-:Y:S01]  /*25b90*/  IADD3 R14, -R192, R10, R193 ;  /* 0x0000000ac00e7210 */ /* 0x000fe20007ffe1c1 */
[----:B--2---:R-:W-:-:S04]  /*25ba0*/  VIADD R0, R10, 0xffffffff ;  /* 0xffffffff0a007836 */ /* 0x004fc80000000000 */
[C---:B------:R-:W-:Y:S02]  /*25bb0*/  VIADD R15, R14.reuse, UR57 ;  /* 0x000000390e0f7c36 */ /* 0x040fe40008000000 */
        /* <DEDUP_REMOVED lines=16> */
.L_x_1655:
[----:B------:R-:W-:-:S05]  /*25cc0*/  IMAD.U32 R169, RZ, RZ, UR54 ;  /* 0x00000036ffa97e24 */ /* 0x000fca000f8e00ff */
[----:B------:R-:W-:-:S13]  /*25cd0*/  ISETP.NE.AND P1, PT, R169, 0x1, PT ;  /* 0x00000001a900780c */ /* 0x000fda0003f25270 */
[----:B------:R-:W0:Y:S02]  /*25ce0*/  @P1 LDC.64 R12, c[0x0][0x9e8] ;  /* 0x00027a00ff0c1b82 */ /* 0x000e240000000a00 */
[----:B0-----:R-:W-:-:S05]  /*25cf0*/  @P1 IMAD.HI.U32 R12, R21, R12, RZ ;  /* 0x0000000c150c1227 */ /* 0x001fca00078e00ff */
[----:B------:R-:W-:-:S07]  /*25d00*/  @P1 SHF.R.U32.HI R21, RZ, R13, R12 ;  /* 0x0000000dff151219 */ /* 0x000fce000001160c */
.L_x_1656:
[----:B------:R-:W-:Y:S05]  /*25d10*/  BSYNC B0 ;  /* 0x0000000000007941 */ /* 0x000fea0003800000 */
.L_x_1654:
[----:B------:R-:W-:-:S05]  /*25d20*/  IMAD R21, R21, R169, R0 ;  /* 0x000000a915157224 */ /* 0x000fca00078e0200 */
[----:B------:R-:W-:Y:S02]  /*25d30*/  VIADDMNMX R10, R21, R169, R10, PT ;  /* 0x000000a9150a7246 */ /* 0x000fe4000380010a */
[----:B------:R-:W-:-:S07]  /*25d40*/  VIMNMX R3, R3, R21, !PT ;  /* 0x0000001503037248 */ /* 0x000fce0007fe0100 */
.L_x_1653:
        /* <DEDUP_REMOVED lines=12> */
[C---:B------:R-:W-:Y:S02]  /*25e10*/  ISETP.GT.AND P1, PT, R3.reuse, 0x8, !P2 ;  /* 0x000000080300780c */ /* 0x040fe40005724270 */
        /* <DEDUP_REMOVED lines=220> */
[----:B------:R-:W-:Y:S01]  /*26be0*/  ISETP.GE.AND P6, PT, R225, 0x1, PT ;  /* 0x00000001e100780c */ /* 0x000fe20003fc6270 */
        /* <DEDUP_REMOVED lines=15> */
.L_x_1659:
[----:B------:R-:W-:-:S05]  /*26ce0*/  IMAD.U32 R10, RZ, RZ, UR54 ;  /* 0x00000036ff0a7e24 */ /* 0x000fca000f8e00ff */
[----:B------:R-:W-:-:S13]  /*26cf0*/  ISETP.NE.AND P6, PT, R10, 0x1, PT ;  /* 0x000000010a00780c */ /* 0x000fda0003fc5270 */
[----:B------:R-:W0:Y:S02]  /*26d00*/  @P6 LDC.64 R12, c[0x0][0x9e8] ;  /* 0x00027a00ff0c6b82 */ /* 0x000e240000000a00 */
[----:B0-----:R-:W-:-:S05]  /*26d10*/  @P6 IMAD.HI.U32 R12, R3, R12, RZ ;  /* 0x0000000c030c6227 */ /* 0x001fca00078e00ff */
[----:B------:R-:W-:-:S07]  /*26d20*/  @P6 SHF.R.U32.HI R3, RZ, R13, R12 ;  /* 0x0000000dff036219 */ /* 0x000fce000001160c */
.L_x_1660:
[----:B------:R-:W-:Y:S05]  /*26d30*/  BSYNC B0 ;  /* 0x0000000000007941 */ /* 0x000fea0003800000 */
.L_x_1658:
[----:B------:R-:W-:-:S05]  /*26d40*/  IMAD R0, R3, R10, R0 ;  /* 0x0000000a03007224 */ /* 0x000fca00078e0200 */
[----:B------:R-:W-:Y:S02]  /*26d50*/  VIADDMNMX R15, R0, R10, R15, PT ;  /* 0x0000000a000f7246 */ /* 0x000fe4000380010f */
[----:B------:R-:W-:-:S07]  /*26d60*/  VIMNMX R14, R14, R0, !PT ;  /* 0x000000000e0e7248 */ /* 0x000fce0007fe0100 */
.L_x_1657:
        /* <DEDUP_REMOVED lines=72> */
[C---:B------:R-:W-:Y:S02]  /*271f0*/  ISETP.LT.OR P1, PT, R15.reuse, 0x49, P1 ;  /* 0x000000490f00780c */ /* 0x040fe40000f21670 */
[----:B------:R-:W-:Y:S02]  /*27200*/  FMNMX.FTZ R0, R116, R3, !PT ;  /* 0x0000000374007209 */ /* 0x000fe40007810000 */
[----:B------:R-:W-:Y:S02]  /*27210*/  FSEL R126, R126, -INF , !P1 ;  /* 0xff8000007e7e7808 */ /* 0x000fe40004800000 */
[----:B------:R-:W-:Y:S02]  /*27220*/  ISETP.GT.AND P1, PT, R14, 0x49, !P6 ;  /* 0x000000490e00780c */ /* 0x000fe40007724270 */
[----:B------:R-:W-:Y:S02]  /*27230*/  LOP3.LUT P6, RZ, R170, 0x40, RZ, 0xc0, !PT ;  /* 0x00000040aaff7812 */ /* 0x000fe400078cc0ff */
        /* <DEDUP_REMOVED lines=19> */
[C---:B------:R-:W-:Y:S02]  /*27370*/  ISETP.GT.AND P1, PT, R14.reuse, 0x58, !P1 ;  /* 0x000000580e00780c */ /* 0x040fe40004f24270 */
[----:B------:R-:W-:Y:S02]  /*27380*/  FMNMX.FTZ R10, R101, R0, !PT ;  /* 0x00000000650a7209 */ /* 0x000fe40007810000 */
[----:B------:R-:W-:Y:S02]  /*27390*/  ISETP.LT.OR P1, PT, R15, 0x59, P1 ;  /* 0x000000590f00780c */ /* 0x000fe40000f21670 */
[----:B------:R-:W-:Y:S01]  /*273a0*/  ISETP.GT.AND P2, PT, R14, 0x89, !P2 ;  /* 0x000000890e00780c */ /* 0x000fe20005744270 */
[----:B------:R-:W0:Y:S01]  /*273b0*/  SHFL.BFLY PT, R3, R10, 0x2, 0x1f ;  /* 0x0c401f000a037f89 */ /* 0x000e2200000e0000 */
[----:B------:R-:W-:Y:S02]  /*273c0*/  FSEL R134, R134, -INF , !P1 ;  /* 0xff80000086867808 */ /* 0x000fe40004800000 */
[----:B------:R-:W-:-:S02]  /*273d0*/  LOP3.LUT P1, RZ, R170, 0x2000, RZ, 0xc0, !PT ;  /* 0x00002000aaff7812 */ /* 0x000fc4000782c0ff */
[C---:B------:R-:W-:Y:S02]  /*273e0*/  ISETP.LT.OR P2, PT, R15.reuse, 0x8a, P2 ;  /* 0x0000008a0f00780c */ /* 0x040fe40001741670 */
[C---:B------:R-:W-:Y:S02]  /*273f0*/  ISETP.GT.AND P1, PT, R14.reuse, 0x59, !P1 ;  /* 0x000000590e00780c */ /* 0x040fe40004f24270 */
[----:B------:R-:W-:Y:S02]  /*27400*/  ISETP.GT.AND P3, PT, R14, 0x90, !P3 ;  /* 0x000000900e00780c */ /* 0x000fe40005f64270 */
[----:B------:R-:W-:Y:S02]  /*27410*/  ISETP.LT.OR P1, PT, R15, 0x5a, P1 ;  /* 0x0000005a0f00780c */ /* 0x000fe40000f21670 */
[----:B------:R-:W-:Y:S02]  /*27420*/  FSEL R95, R95, -INF , !P2 ;  /* 0xff8000005f5f7808 */ /* 0x000fe40005000000 */
[----:B------:R-:W-:-:S02]  /*27430*/  FSEL R135, R135, -INF , !P1 ;  /* 0xff80000087877808 */ /* 0x000fc40004800000 */
[----:B------:R-:W-:Y:S02]  /*27440*/  LOP3.LUT P1, RZ, R170, 0x1000, RZ, 0xc0, !PT ;  /* 0x00001000aaff7812 */ /* 0x000fe4000782c0ff */
[C---:B------:R-:W-:Y:S02]  /*27450*/  ISETP.LT.OR P3, PT, R15.reuse, 0x91, P3 ;  /* 0x000000910f00780c */ /* 0x040fe40001f61670 */
[C---:B------:R-:W-:Y:S02]  /*27460*/  ISETP.GT.AND P1, PT, R14.reuse, 0x60, !P1 ;  /* 0x000000600e00780c */ /* 0x040fe40004f24270 */
[----:B------:R-:W-:Y:S02]  /*27470*/  ISETP.GT.AND P4, PT, R14, 0x91, !P4 ;  /* 0x000000910e00780c */ /* 0x000fe40006784270 */
[----:B------:R-:W-:Y:S02]  /*27480*/  ISETP.LT.OR P1, PT, R15, 0x61, P1 ;  /* 0x000000610f00780c */ /* 0x000fe40000f21670 */
[----:B0-----:R-:W-:-:S02]  /*27490*/  FMNMX.FTZ R12, R10, R3, !PT ;  /* 0x000000030a0c7209 */ /* 0x001fc40007810000 */
[----:B------:R-:W-:Y:S02]  /*274a0*/  FSEL R106, R106, -INF , !P1 ;  /* 0xff8000006a6a7808 */ /* 0x000fe40004800000 */
[----:B------:R-:W-:Y:S01]  /*274b0*/  LOP3.LUT P1, RZ, R170, 0x800, RZ, 0xc0, !PT ;  /* 0x00000800aaff7812 */ /* 0x000fe2000782c0ff */
[----:B------:R-:W0:Y:S01]  /*274c0*/  SHFL.BFLY PT, R3, R12, 0x1, 0x1f ;  /* 0x0c201f000c037f89 */ /* 0x000e2200000e0000 */
[----:B------:R-:W-:Y:S02]  /*274d0*/  FSEL R98, R98, -INF , !P3 ;  /* 0xff80000062627808 */ /* 0x000fe40005800000 */
[----:B------:R-:W-:Y:S02]  /*274e0*/  ISETP.GT.AND P1, PT, R14, 0x61, !P1 ;  /* 0x000000610e00780c */ /* 0x000fe40004f24270 */
[C---:B------:R-:W-:Y:S02]  /*274f0*/  ISETP.LT.OR P4, PT, R15.reuse, 0x92, P4 ;  /* 0x000000920f00780c */ /* 0x040fe40002781670 */
[----:B------:R-:W-:-:S02]  /*27500*/  ISETP.LT.OR P1, PT, R15, 0x62, P1 ;  /* 0x000000620f00780c */ /* 0x000fc40000f21670 */
[----:B------:R-:W-:Y:S02]  /*27510*/  ISETP.GT.AND P5, PT, R14, 0x98, !P5 ;  /* 0x000000980e00780c */ /* 0x000fe40006fa4270 */
[----:B------:R-:W-:Y:S02]  /*27520*/  FSEL R107, R107, -INF , !P1 ;  /* 0xff8000006b6b7808 */ /* 0x000fe40004800000 */
[----:B------:R-:W-:Y:S02]  /*27530*/  LOP3.LUT P1, RZ, R170, 0x400, RZ, 0xc0, !PT ;  /* 0x00000400aaff7812 */ /* 0x000fe4000782c0ff */
[----:B------:R-:W-:Y:S02]  /*27540*/  FSEL R99, R99, -INF , !P4 ;  /* 0xff80000063637808 */ /* 0x000fe40006000000 */
[----:B------:R-:W-:Y:S02]  /*27550*/  ISETP.GT.AND P1, PT, R14, 0x68, !P1 ;  /* 0x000000680e00780c */ /* 0x000fe40004f24270 */
[----:B------:R-:W-:-:S02]  /*27560*/  ISETP.LT.OR P5, PT, R15, 0x99, P5 ;  /* 0x000000990f00780c */ /* 0x000fc40002fa1670 */
[----:B------:R-:W-:Y:S02]  /*27570*/  ISETP.LT.OR P1, PT, R15, 0x69, P1 ;  /* 0x000000690f00780c */ /* 0x000fe40000f21670 */
[----:B------:R-:W-:Y:S02]  /*27580*/  FSEL R102, R102, -INF , !P5 ;  /* 0xff80000066667808 */ /* 0x000fe40006800000 */
[----:B------:R-:W-:Y:S02]  /*27590*/  FSEL R110, R110, -INF , !P1 ;  /* 0xff8000006e6e7808 */ /* 0x000fe40004800000 */
[----:B------:R-:W-:Y:S02]  /*275a0*/  LOP3.LUT P1, RZ, R170, 0x200, RZ, 0xc0, !PT ;  /* 0x00000200aaff7812 */ /* 0x000fe4000782c0ff */
[----:B0-----:R-:W-:Y:S02]  /*275b0*/  FMNMX.FTZ R3, R12, R3, !PT ;  /* 0x000000030c037209 */ /* 0x001fe40007810000 */
[----:B------:R-:W-:-:S02]  /*275c0*/  ISETP.GT.AND P1, PT, R14, 0x69, !P1 ;  /* 0x000000690e00780c */ /* 0x000fc40004f24270 */
[----:B------:R-:W-:Y:S01]  /*275d0*/  ISETP.NE.AND P3, PT, R205, 0x3, PT ;  /* 0x00000003cd00780c */ /* 0x000fe20003f65270 */
[----:B------:R-:W-:-:S01]  /*275e0*/  FFMA.FTZ R0, R2, R3, -8 ;  /* 0xc100000002007423 */ /* 0x000fc20000010003 */
        /* <DEDUP_REMOVED lines=58> */
[----:B------:R-:W-:Y:S02]  /*27990*/  ISETP.GT.AND P1, PT, R14, RZ, !P6 ;  /* 0x000000ff0e00720c */ /* 0x000fe40007724270 */
[----:B------:R-:W-:Y:S02]  /*279a0*/  LOP3.LUT P6, RZ, R170, 0x8000000, RZ, 0xc0, !PT ;  /* 0x08000000aaff7812 */ /* 0x000fe400078cc0ff */
[----:B------:R-:W-:Y:S02]  /*279b0*/  ISETP.LT.OR P1, PT, R15, 0x1, P1 ;  /* 0x000000010f00780c */ /* 0x000fe40000f21670 */
[----:B------:R-:W-:Y:S02]  /*279c0*/  ISETP.GT.AND P2, PT, R14, 0x99, !P6 ;  /* 0x000000990e00780c */ /* 0x000fe40007744270 */
[----:B------:R-:W-:-:S02]  /*279d0*/  FSEL R154, R154, -INF , !P1 ;  /* 0xff8000009a9a7808 */ /* 0x000fc40004800000 */
[----:B------:R-:W-:Y:S02]  /*279e0*/  FSETP.NEU.FTZ.AND P1, PT, R3, -INF , PT ;  /* 0xff8000000300780b */ /* 0x000fe40003f3d000 */
[----:B------:R-:W-:Y:S02]  /*279f0*/  FMNMX.FTZ R128, R154, R7, !PT ;  /* 0x000000079a807209 */ /* 0x000fe40007810000 */
[----:B------:R-:W-:Y:S02]  /*27a00*/  FSEL R0, R0, RZ, P1 ;  /* 0x000000ff00007208 */ /* 0x000fe40000800000 */
[----:B------:R-:W-:-:S03]  /*27a10*/  ISETP.LT.OR P2, PT, R15, 0x9a, P2 ;  /* 0x0000009a0f00780c */ /* 0x000fc60001741670 */
[C-C-:B------:R-:W-:Y:S01]  /*27a20*/  FFMA.FTZ R12, R2.reuse, R21, -R0.reuse ;  /* 0x00000015020c7223 */ /* 0x140fe20000010800 */
        /* <DEDUP_REMOVED lines=8> */
[----:B------:R0:W-:Y:S01]  /*27ab0*/  MUFU.EX2 R10, R152 ;  /* 0x00000098000a7308 */ /* 0x0001e20000000800 */
[----:B------:R-:W-:Y:S01]  /*27ac0*/  FSEL R103, R103, -INF , !P2 ;  /* 0xff80000067677808 */ /* 0x000fe20005000000 */
        /* <DEDUP_REMOVED lines=40> */
[----:B------:R-:W-:Y:S01]  /*27d50*/  FFMA.FTZ R101, R2, R101, -R0 ;  /* 0x0000006502657223 */ /* 0x000fe20000010800 */
[----:B------:R-:W-:Y:S01]  /*27d60*/  FMNMX.FTZ R165, R147, R138, !PT ;  /* 0x0000008a93a57209 */ /* 0x000fe20007810000 */
[----:B------:R-:W-:Y:S03]  /*27d70*/  MUFU.EX2 R153, R153 ;  /* 0x0000009900997308 */ /* 0x000fe60000000800 */
[----:B------:R-:W-:-:S04]  /*27d80*/  FMNMX.FTZ R138, R150, R165, !PT ;  /* 0x000000a5968a7209 */ /* 0x000fc80007810000 */
        /* <DEDUP_REMOVED lines=20> */
[----:B0-----:R-:W-:-:S04]  /*27ed0*/  FMNMX.FTZ R152, R114, R165, !PT ;  /* 0x000000a572987209 */ /* 0x001fc80007810000 */
        /* <DEDUP_REMOVED lines=14> */
[----:B------:R-:W-:Y:S01]  /*27fc0*/  FMNMX.FTZ R108, R102, R109, !PT ;  /* 0x0000006d666c7209 */ /* 0x000fe20007810000 */
[C-C-:B------:R-:W-:Y:S01]  /*27fd0*/  FFMA.FTZ R109, R2.reuse, R113, -R0.reuse ;  /* 0x00000071026d7223 */ /* 0x140fe20000010800 */
[----:B------:R-:W-:-:S02]  /*27fe0*/  FFMA.FTZ R113, R2, R117, -R0 ;  /* 0x0000007502717223 */ /* 0x000fc40000010800 */
[----:B------:R-:W-:Y:S01]  /*27ff0*/  FMNMX.FTZ R152, R103, R108, !PT ;  /* 0x0000006c67987209 */ /* 0x000fe20007810000 */
[----:B------:R-:W-:Y:S04]  /*28000*/  MUFU.EX2 R145, R145 ;  /* 0x0000009100917308 */ /* 0x000fe80000000800 */
[----:B------:R-:W0:Y:S04]  /*28010*/  SHFL.BFLY PT, R165, R152, 0x2, 0x1f ;  /* 0x0c401f0098a57f89 */ /* 0x000e2800000e0000 */
[----:B------:R1:W-:Y:S08]  /*28020*/  MUFU.EX2 R108, R160 ;  /* 0x000000a0006c7308 */ /* 0x0003f00000000800 */
[----:B------:R-:W-:Y:S08]  /*28030*/  MUFU.EX2 R136, R179 ;  /* 0x000000b300887308 */ /* 0x000ff00000000800 */
[----:B------:R-:W-:Y:S01]  /*28040*/  MUFU.EX2 R149, R149 ;  /* 0x0000009500957308 */ /* 0x000fe20000000800 */
[----:B0-----:R-:W-:-:S02]  /*28050*/  FMNMX.FTZ R165, R152, R165, !PT ;  /* 0x000000a598a57209 */ /* 0x001fc40007810000 */
[----:B------:R-:W-:-:S05]  /*28060*/  FSEL R152, R3, RZ, P1 ;  /* 0x000000ff03987208 */ /* 0x000fca0000800000 */
[----:B------:R-:W-:Y:S01]  /*28070*/  MUFU.EX2 R138, R181 ;  /* 0x000000b5008a7308 */ /* 0x000fe20000000800 */
[----:B------:R-:W0:Y:S01]  /*28080*/  SHFL.BFLY PT, R116, R165, 0x1, 0x1f ;  /* 0x0c201f00a5747f89 */ /* 0x000e2200000e0000 */
[----:B------:R-:W-:-:S04]  /*28090*/  FADD.FTZ R9, -R152, R9 ;  /* 0x0000000998097221 */ /* 0x000fc80000010100 */
[----:B------:R-:W-:Y:S02]  /*280a0*/  FMUL.FTZ R9, R2, R9 ;  /* 0x0000000902097220 */ /* 0x000fe40000410000 */
[----:B------:R-:W-:Y:S08]  /*280b0*/  MUFU.EX2 R121, R121 ;  /* 0x0000007900797308 */ /* 0x000ff00000000800 */
[----:B------:R-:W2:Y:S08]  /*280c0*/  MUFU.EX2 R9, R9 ;  /* 0x0000000900097308 */ /* 0x000eb00000000800 */
[----:B------:R-:W-:Y:S01]  /*280d0*/  MUFU.EX2 R140, R183 ;  /* 0x000000b7008c7308 */ /* 0x000fe20000000800 */
[----:B0-----:R-:W-:-:S04]  /*280e0*/  FMNMX.FTZ R0, R165, R116, !PT ;  /* 0x00000074a5007209 */ /* 0x001fc80007810000 */
[----:B------:R-:W-:Y:S01]  /*280f0*/  FSETP.NEU.FTZ.AND P1, PT, R0, -INF , PT ;  /* 0xff8000000000780b */ /* 0x000fe20003f3d000 */
[----:B------:R-:W-:-:S02]  /*28100*/  FFMA.FTZ R117, R2, R0, -8 ;  /* 0xc100000002757423 */ /* 0x000fc40000010000 */
[----:B------:R-:W-:Y:S01]  /*28110*/  MUFU.EX2 R125, R125 ;  /* 0x0000007d007d7308 */ /* 0x000fe20000000800 */
[----:B-1----:R-:W-:Y:S01]  /*28120*/  FSEL R160, R0, RZ, P1 ;  /* 0x000000ff00a07208 */ /* 0x002fe20000800000 */
[----:B--2---:R-:W-:Y:S01]  /*28130*/  FFMA.FTZ R6, R9, R6, R10 ;  /* 0x0000000609067223 */ /* 0x004fe2000001000a */
[----:B------:R-:W-:-:S03]  /*28140*/  FSEL R117, R117, RZ, P1 ;  /* 0x000000ff75757208 */ /* 0x000fc60000800000 */
[----:B------:R-:W-:Y:S02]  /*28150*/  FADD.FTZ R7, -R160, R7 ;  /* 0x00000007a0077221 */ /* 0x000fe40000010100 */
[----:B------:R-:W-:-:S01]  /*28160*/  FFMA.FTZ R116, R2, R154, -R117 ;  /* 0x0000009a02747223 */ /* 0x000fc20000010875 */
[C-C-:B------:R-:W-:Y:S01]  /*28170*/  FFMA.FTZ R155, R2.reuse, R155, -R117.reuse ;  /* 0x0000009b029b7223 */ /* 0x140fe20000010875 */
[C---:B------:R-:W-:Y:S01]  /*28180*/  FMUL.FTZ R7, R2.reuse, R7 ;  /* 0x0000000702077220 */ /* 0x040fe20000410000 */
[C-C-:B------:R-:W-:Y:S01]  /*28190*/  FFMA.FTZ R152, R2.reuse, R158, -R117.reuse ;  /* 0x0000009e02987223 */ /* 0x140fe20000010875 */
[----:B------:R-:W-:-:S01]  /*281a0*/  FFMA.FTZ R159, R2, R159, -R117 ;  /* 0x0000009f029f7223 */ /* 0x000fc20000010875 */
[C-C-:B------:R-:W-:Y:S01]  /*281b0*/  FFMA.FTZ R154, R2.reuse, R162, -R117.reuse ;  /* 0x000000a2029a7223 */ /* 0x140fe20000010875 */
        /* <DEDUP_REMOVED lines=35> */
[----:B------:R-:W-:-:S01]  /*283f0*/  FFMA.FTZ R118, R2, R118, -R117 ;  /* 0x0000007602767223 */ /* 0x000fc20000010875 */
        /* <DEDUP_REMOVED lines=16> */
[----:B------:R-:W-:-:S02]  /*28500*/  FFMA.FTZ R103, R2, R103, -R117 ;  /* 0x0000006702677223 */ /* 0x000fc40000010875 */
[----:B------:R-:W-:-:S02]  /*28510*/  FADD.FTZ R6, R124, R5 ;  /* 0x000000057c067221 */ /* 0x000fc40000010000 */
        /* <DEDUP_REMOVED lines=8> */
[----:B-1----:R-:W-:-:S07]  /*285a0*/  FADD.FTZ R160, R165, R160 ;  /* 0x000000a0a5a07221 */ /* 0x002fce0000010000 */
        /* <DEDUP_REMOVED lines=20> */
[----:B------:R-:W-:-:S06]  /*286f0*/  FADD.FTZ R6, R138, R151 ;  /* 0x000000978a067221 */ /* 0x000fcc0000010000 */
[----:B------:R-:W2:Y:S01]  /*28700*/  MUFU.EX2 R123, R123 ;  /* 0x0000007b007b7308 */ /* 0x000ea20000000800 */
[----:B0-----:R-:W-:-:S07]  /*28710*/  FADD.FTZ R5, R150, R5 ;  /* 0x0000000596057221 */ /* 0x001fce0000010000 */
        /* <DEDUP_REMOVED lines=89> */
.L_x_1661:
[----:B------:R-:W-:Y:S01]  /*28cb0*/  F2FP.SATFINITE.E4M3.F32.PACK_AB_MERGE_C R12, R21, R12, RZ ;  /* 0x0000000c150c723e */ /* 0x000fe200048070ff */
[----:B------:R-:W-:Y:S01]  /*28cc0*/  FMUL.FTZ R24, R24, R9 ;  /* 0x0000000918187220 */ /* 0x000fe20000410000 */
[----:B------:R-:W-:Y:S01]  /*28cd0*/  F2FP.SATFINITE.E4M3.F32.PACK_AB_MERGE_C R139, R142, R139, RZ ;  /* 0x0000008b8e8b723e */ /* 0x000fe200048070ff */
[-C--:B------:R-:W-:Y:S01]  /*28ce0*/  FMUL.FTZ R25, R25, R9.reuse ;  /* 0x0000000919197220 */ /* 0x080fe20000410000 */
        /* <DEDUP_REMOVED lines=15> */
[----:B------:R-:W-:Y:S01]  /*28de0*/  FMUL.FTZ R36, R36, R9 ;  /* 0x0000000924247220 */ /* 0x000fe20000410000 */
        /* <DEDUP_REMOVED lines=94> */
[----:B------:R-:W-:Y:S01]  /*293d0*/  F2FP.SATFINITE.E4M3.F32.PACK_AB_MERGE_C R171, R99, R98, R102 ;  /* 0x0000006263ab723e */ /* 0x000fe20004807066 */
[----:B------:R-:W-:Y:S06]  /*293e0*/  @P1 BRA `(.L_x_1662) ;  /* 0xffffffb0004c1947 */ /* 0x000fec000383ffff */
[----:B------:R-:W-:-:S07]  /*293f0*/  IMAD.MOV.U32 R190, RZ, RZ, R11 ;  /* 0x000000ffffbe7224 */ /* 0x000fce00078e000b */
.L_x_1643:
[----:B------:R-:W-:Y:S01]  /*29400*/  ISETP.NE.AND P1, PT, R205, 0x3, PT ;  /* 0x00000003cd00780c */ /* 0x000fe20003f25270 */
[----:B------:R-:W-:Y:S05]  /*29410*/  WARPSYNC.ALL ;  /* 0x0000000000007948 */ /* 0x000fea0003800000 */
[----:B------:R-:W-:Y:S07]  /*29420*/  BAR.ARV 0x8, 0x180 ;  /* 0x0206000000007b1d */ /* 0x000fee0000002000 */
[----:B------:R-:W-:Y:S05]  /*29430*/  @!P1 BRA `(.L_x_1663) ;  /* 0x0000000000049947 */ /* 0x000fea0003800000 */
[----:B------:R-:W-:Y:S01]  /*29440*/  BPT.TRAP 0x1 ;  /* 0x000000040000795c */ /* 0x000fe20000300000 */
.L_x_1663:
[----:B------:R-:W-:Y:S01]  /*29450*/  IMAD R15, R190, 0x8, R16 ;  /* 0x00000008be0f7824 */ /* 0x000fe200078e0210 */
[----:B------:R-:W-:-:S04]  /*29460*/  SHF.L.U32 R4, R19, 0x1f, RZ ;  /* 0x0000001f13047819 */ /* 0x000fc800000006ff */
[----:B------:R0:W1:Y:S01]  /*29470*/  SYNCS.PHASECHK.TRANS64.TRYWAIT P0, [R15+URZ+0x29850], R4 ;  /* 0x029850040f0075a7 */ /* 0x000062000800017f */
[----:B------:R-:W-:Y:S05]  /*29480*/  @!P1 BRA `(.L_x_1664) ;  /* 0x0000000000049947 */ /* 0x000fea0003800000 */
[----:B------:R-:W-:Y:S01]  /*29490*/  BPT.TRAP 0x1 ;  /* 0x000000040000795c */ /* 0x000fe20000300000 */
.L_x_1664:
[----:B------:R-:W-:-:S05]  /*294a0*/  VIADD R16, R16, 0x400 ;  /* 0x0000040010107836 */ /* 0x000fca0000000000 */
[----:B------:R-:W-:-:S04]  /*294b0*/  SHF.R.U32.HI R16, RZ, 0x4, R16 ;  /* 0x00000004ff107819 */ /* 0x000fc80000011610 */
[----:B------:R-:W-:-:S04]  /*294c0*/  LOP3.LUT R16, R16, 0x3fff, RZ, 0xc0, !PT ;  /* 0x00003fff10107812 */ /* 0x000fc800078ec0ff */
[----:B------:R-:W-:Y:S01]  /*294d0*/  LOP3.LUT R9, R16, 0x10000, RZ, 0xfc, !PT ;  /* 0x0001000010097812 */ /* 0x000fe200078efcff */
[----:B-1----:R-:W-:Y:S06]  /*294e0*/  @P0 BRA `(.L_x_1665) ;  /* 0x0000000000080947 */ /* 0x002fec0003800000 */
[----:B------:R-:W1:Y:S02]  /*294f0*/  SYNCS.PHASECHK.TRANS64.TRYWAIT P0, [R15+URZ+0x29850], R4 ;  /* 0x029850040f0075a7 */ /* 0x000e64000800017f */
[----:B-1----:R-:W-:Y:S05]  /*29500*/  @!P0 BRA `(.L_x_1666) ;  /* 0x000000ac007c8947 */ /* 0x002fea0003800000 */
.L_x_1665:
[----:B------:R-:W-:Y:S01]  /*29510*/  IMAD R8, R190, 0x500, R9 ;  /* 0x00000500be087824 */ /* 0x000fe200078e0209 */
[----:B------:R-:W-:Y:S05]  /*29520*/  WARPSYNC.ALL ;  /* 0x0000000000007948 */ /* 0x000fea0003800000 */
[----:B------:R-:W-:Y:S01]  /*29530*/  IMAD.MOV.U32 R9, RZ, RZ, -0x3ffffff0 ;  /* 0xc0000010ff097424 */ /* 0x000fe200078e00ff */
[C---:B------:R-:W-:Y:S01]  /*29540*/  R2UR UR6, R8.reuse ;  /* 0x00000000080672ca */ /* 0x040fe200000e0000 */
[----:B------:R-:W-:Y:S01]  /*29550*/  WARPGROUP.ARRIVE ;  /* 0x00000000000079c5 */ /* 0x000fe20000000000 */
[C---:B------:R-:W-:Y:S01]  /*29560*/  VIADD R10, R8.reuse, 0x100 ;  /* 0x00000100080a7836 */ /* 0x040fe20000000000 */
[----:B------:R-:W-:Y:S01]  /*29570*/  ULDC.64 UR4, c[0x0][0x9a0] ;  /* 0x0002680000047ab9 */ /* 0x000fe20000000a00 */
[----:B------:R-:W-:Y:S01]  /*29580*/  R2UR UR7, R9 ;  /* 0x00000000090772ca */ /* 0x000fe200000e0000 */
[----:B------:R-:W-:Y:S01]  /*29590*/  IMAD.MOV.U32 R11, RZ, RZ, -0x3ffffff0 ;  /* 0xc0000010ff0b7424 */ /* 0x000fe200078e00ff */
[----:B------:R-:W-:Y:S01]  /*295a0*/  ISETP.NE.U32.AND P0, PT, RZ, UR4, PT ;  /* 0x00000004ff007c0c */ /* 0x000fe2000bf05070 */
[----:B------:R-:W-:-:S02]  /*295b0*/  VIADD R20, R8, 0x200 ;  /* 0x0000020008147836 */ /* 0x000fc40000000000 */
[----:B------:R-:W-:Y:S01]  /*295c0*/  IMAD.MOV.U32 R21, RZ, RZ, -0x3ffffff0 ;  /* 0xc0000010ff157424 */ /* 0x000fe200078e00ff */
[----:B------:R-:W-:-:S07]  /*295d0*/  ISETP.NE.AND.EX P0, PT, RZ, UR5, PT, P0 ;  /* 0x00000005ff007c0c */ /* 0x000fce000bf05300 */
[----:B------:R-:W-:Y:S01]  /*295e0*/  QGMMA.64x128x32.F32.E4M3.E4M3 R24, R184, gdesc[UR4], R24, gsb0 ;  /* 0x01e00004b8187df3 */ /* 0x000fe20008000818 */
[----:B------:R-:W-:Y:S02]  /*295f0*/  R2UR UR6, R10 ;  /* 0x000000000a0672ca */ /* 0x000fe400000e0000 */
[----:B------:R-:W-:-:S03]  /*29600*/  R2UR UR7, R11 ;  /* 0x000000000b0772ca */ /* 0x000fc600000e0000 */
[----:B------:R-:W0:Y:S01]  /*29610*/  @P0 LDC.64 R10, c[0x0][0x9c8] ;  /* 0x00027200ff0a0b82 */ /* 0x000e220000000a00 */
[----:B------:R-:W-:Y:S02]  /*29620*/  @P0 SHF.R.S32.HI R7, RZ, 0x1f, R207 ;  /* 0x0000001fff070819 */ /* 0x000fe400000114cf */
[----:B------:R-:W-:-:S05]  /*29630*/  @P0 SHF.R.S32.HI R9, RZ, 0x1f, R206 ;  /* 0x0000001fff090819 */ /* 0x000fca00000114ce */
[----:B------:R-:W2:Y:S01]  /*29640*/  @P0 LDC.64 R12, c[0x0][0x9d0] ;  /* 0x00027400ff0c0b82 */ /* 0x000ea20000000a00 */
[----:B01----:R-:W-:-:S04]  /*29650*/  @P0 IMAD R4, R7, R10, RZ ;  /* 0x0000000a07040224 */ /* 0x003fc800078e02ff */
[C---:B------:R-:W-:Y:S02]  /*29660*/  @P0 IMAD R7, R207.reuse, R11, R4 ;  /* 0x0000000bcf070224 */ /* 0x040fe400078e0204 */
[----:B------:R-:W-:-:S04]  /*29670*/  @P0 IMAD.WIDE.U32 R10, R207, R10, RZ ;  /* 0x0000000acf0a0225 */ /* 0x000fc800078e00ff */
[-C--:B--2---:R-:W-:Y:S02]  /*29680*/  @P0 IMAD R4, R9, R12.reuse, RZ ;  /* 0x0000000c09040224 */ /* 0x084fe400078e02ff */
[----:B------:R-:W-:Y:S02]  /*29690*/  @P0 IMAD.IADD R11, R11, 0x1, R7 ;  /* 0x000000010b0b0824 */ /* 0x000fe400078e0207 */
[C---:B------:R-:W-:Y:S02]  /*296a0*/  @P0 IMAD R7, R206.reuse, R13, R4 ;  /* 0x0000000dce070224 */ /* 0x040fe400078e0204 */
[----:B------:R-:W-:-:S04]  /*296b0*/  @P0 IMAD.WIDE.U32 R10, R206, R12, R10 ;  /* 0x0000000cce0a0225 */ /* 0x000fc800078e000a */
[----:B------:R-:W-:Y:S01]  /*296c0*/  @P0 IMAD.IADD R7, R11, 0x1, R7 ;  /* 0x000000010b070824 */ /* 0x000fe200078e0207 */
[----:B------:R-:W-:Y:S01]  /*296d0*/  @P0 LEA R12, P1, R10, UR4, 0x2 ;  /* 0x000000040a0c0c11 */ /* 0x000fe2000f8210ff */
[----:B------:R-:W-:-:S03]  /*296e0*/  IMAD.MOV.U32 R4, RZ, RZ, 0x3f800000 ;  /* 0x3f800000ff047424 */ /* 0x000fc600078e00ff */
        /* <DEDUP_REMOVED lines=41> */
[----:B------:R-:W0:Y:S01]  /*29980*/  @P1 MUFU.LG2 R7, R13 ;  /* 0x0000000d00071308 */ /* 0x000e220000000c00 */
[----:B------:R-:W-:-:S07]  /*29990*/  ISETP.NE.AND P3, PT, R205, 0x3, PT ;  /* 0x00000003cd00780c */ /* 0x000fce0003f65270 */
[----:B------:R-:W1:Y:S08]  /*299a0*/  @P2 MUFU.LG2 R8, R8 ;  /* 0x0000000800082308 */ /* 0x000e700000000c00 */
[----:B------:R-:W3:Y:S01]  /*299b0*/  @P0 MUFU.RCP R9, R12 ;  /* 0x0000000c00090308 */ /* 0x000ee20000001000 */
[C---:B------:R-:W-:Y:S01]  /*299c0*/  @P1 FMUL.FTZ R6, R2.reuse, 0.69314718246459960938 ;  /* 0x3f31721802061820 */ /* 0x040fe20000410000 */
[----:B------:R-:W-:Y:S01]  /*299d0*/  @P2 FMUL.FTZ R2, R2, 0.69314718246459960938 ;  /* 0x3f31721802022820 */ /* 0x000fe20000410000 */
[----:B0-----:R-:W-:Y:S01]  /*299e0*/  @P1 FMUL.FTZ R7, R7, 0.69314718246459960938 ;  /* 0x3f31721807071820 */ /* 0x001fe20000410000 */
[----:B------:R-:W-:-:S02]  /*299f0*/  IMAD.MOV.U32 R88, RZ, RZ, -0x800000 ;  /* 0xff800000ff587424 */ /* 0x000fc400078e00ff */
[----:B------:R-:W-:Y:S02]  /*29a00*/  IMAD.MOV.U32 R89, RZ, RZ, -0x800000 ;  /* 0xff800000ff597424 */ /* 0x000fe400078e00ff */
[----:B-1----:R-:W-:Y:S01]  /*29a10*/  @P2 FMUL.FTZ R11, R8, 0.69314718246459960938 ;  /* 0x3f317218080b2820 */ /* 0x002fe20000410000 */
[----:B------:R-:W-:-:S03]  /*29a20*/  @P1 FFMA.FTZ R88, R6, R3, R7 ;  /* 0x0000000306581223 */ /* 0x000fc60000010007 */
[----:B------:R-:W-:Y:S01]  /*29a30*/  @P2 FFMA.FTZ R89, R2, R0, R11 ;  /* 0x0000000002592223 */ /* 0x000fe2000001000b */
[-C--:B--2---:R-:W-:Y:S01]  /*29a40*/  FMUL.FTZ R2, R5, R4.reuse ;  /* 0x0000000405027220 */ /* 0x084fe20000410000 */
[----:B---3--:R-:W-:Y:S01]  /*29a50*/  FMUL.FTZ R3, R9, R4 ;  /* 0x0000000409037220 */ /* 0x008fe20000410000 */
[----:B------:R-:W-:Y:S02]  /*29a60*/  WARPGROUP.DEPBAR.LE gsb0, 0x0 ;  /* 0x00008000000079c5 */ /* 0x000fe40000010000 */
[----:B------:R-:W-:Y:S05]  /*29a70*/  @!P3 BRA `(.L_x_1667) ;  /* 0x000000000004b947 */ /* 0x000fea0003800000 */
[----:B------:R-:W-:Y:S01]  /*29a80*/  BPT.TRAP 0x1 ;  /* 0x000000040000795c */ /* 0x000fe20000300000 */
.L_x_1667:
[----:B------:R-:W-:Y:S02]  /*29a90*/  VIADD R0, R15, 0x29860 ;  /* 0x000298600f007836 */ /* 0x000fe40000000000 */
[-C--:B------:R-:W-:Y:S01]  /*29aa0*/  FMUL.FTZ R95, R24, R2.reuse ;  /* 0x00000002185f7220 */ /* 0x080fe20000410000 */
[----:B------:R-:W-:Y:S02]  /*29ab0*/  IMAD.U32 R5, RZ, RZ, UR37 ;  /* 0x00000025ff057e24 */ /* 0x000fe4000f8e00ff */
[-C--:B------:R-:W-:Y:S01]  /*29ac0*/  FMUL.FTZ R94, R28, R2.reuse ;  /* 0x000000021c5e7220 */ /* 0x080fe20000410000 */
[----:B------:R-:W-:Y:S02]  /*29ad0*/  VIADD R190, R190, 0x1 ;  /* 0x00000001bebe7836 */ /* 0x000fe40000000000 */
[-C--:B------:R-:W-:Y:S01]  /*29ae0*/  FMUL.FTZ R92, R29, R2.reuse ;  /* 0x000000021d5c7220 */ /* 0x080fe20000410000 */
[-C--:B------:R-:W-:Y:S01]  /*29af0*/  FMUL.FTZ R91, R32, R2.reuse ;  /* 0x00000002205b7220 */ /* 0x080fe20000410000 */
[----:B------:R-:W-:Y:S01]  /*29b00*/  PRMT R0, R5, 0x654, R0 ;  /* 0x0000065405007816 */ /* 0x000fe20000000000 */
[-C--:B------:R-:W-:Y:S01]  /*29b10*/  FMUL.FTZ R90, R33, R2.reuse ;  /* 0x00000002215a7220 */ /* 0x080fe20000410000 */
[----:B------:R-:W-:Y:S01]  /*29b20*/  ISETP.NE.AND P1, PT, R190, 0x2, PT ;  /* 0x00000002be00780c */ /* 0x000fe20003f25270 */
        /* <DEDUP_REMOVED lines=9> */
[----:B0-----:R-:W-:Y:S01]  /*29bc0*/  SEL R0, RZ, 0x1, P1 ;  /* 0x00000001ff007807 */ /* 0x001fe20000800000 */
        /* <DEDUP_REMOVED lines=54> */
[----:B------:R-:W-:-:S11]  /*29f30*/  SEL R190, R190, RZ, P1 ;  /* 0x000000ffbebe7207 */ /* 0x000fd60000800000 */
.L_x_1555:
        /* <DEDUP_REMOVED lines=41> */
[----:B------:R-:W-:Y:S02]  /*2a1d0*/  F2FP.BF16.F32.PACK_AB R30, R61, R24 ;  /* 0x000000183d1e723e */ /* 0x000fe400000010ff */
[----:B------:R-:W-:Y:S02]  /*2a1e0*/  F2FP.BF16.F32.PACK_AB R73, R63, R20 ;  /* 0x000000143f49723e */ /* 0x000fe400000010ff */
[----:B--2---:R-:W-:-:S02]  /*2a1f0*/  LOP3.LUT P0, R2, R51, 0x3, RZ, 0xc0, !PT ;  /* 0x0000000333027812 */ /* 0x004fc4000780c0ff */
[----:B------:R-:W-:Y:S02]  /*2a200*/  F2FP.BF16.F32.PACK_AB R94, R94, R95 ;  /* 0x0000005f5e5e723e */ /* 0x000fe400000010ff */
[----:B------:R-:W-:Y:S02]  /*2a210*/  F2FP.BF16.F32.PACK_AB R93, R92, R93 ;  /* 0x0000005d5c5d723e */ /* 0x000fe400000010ff */
[----:B------:R-:W-:Y:S02]  /*2a220*/  ISETP.EQ.OR P0, PT, R2, 0x3, !P0 ;  /* 0x000000030200780c */ /* 0x000fe40004702670 */
        /* <DEDUP_REMOVED lines=8> */
[----:B------:R-:W-:-:S02]  /*2a2b0*/  SEL R13, R94, R93, P0 ;  /* 0x0000005d5e0d7207 */ /* 0x000fc40000000000 */
[----:B------:R-:W-:Y:S01]  /*2a2c0*/  SEL R3, R93, R94, P0 ;  /* 0x0000005e5d037207 */ /* 0x000fe20000000000 */
[----:B---3--:R-:W-:Y:S01]  /*2a2d0*/  IMAD.WIDE R4, R50, 0x2, R48 ;  /* 0x0000000232047825 */ /* 0x008fe200078e0230 */
[----:B------:R-:W-:Y:S02]  /*2a2e0*/  F2FP.BF16.F32.PACK_AB R50, R87, R6 ;  /* 0x000000065732723e */ /* 0x000fe400000010ff */
[C---:B------:R-:W-:Y:S02]  /*2a2f0*/  IADD3 R11, P5, R4.reuse, 0x4060, RZ ;  /* 0x00004060040b7810 */ /* 0x040fe40007fbe0ff */
[----:B------:R-:W-:Y:S02]  /*2a300*/  IADD3 R9, P1, R4, 0x4040, RZ ;  /* 0x0000404004097810 */ /* 0x000fe40007f3e0ff */
[----:B------:R-:W-:Y:S02]  /*2a310*/  LOP3.LUT R10, R11, 0x380, RZ, 0xc0, !PT ;  /* 0x000003800b0a7812 */ /* 0x000fe400078ec0ff */
[----:B------:R-:W-:-:S02]  /*2a320*/  LOP3.LUT R8, R9, 0x380, RZ, 0xc0, !PT ;  /* 0x0000038009087812 */ /* 0x000fc400078ec0ff */
[----:B------:R-:W-:Y:S02]  /*2a330*/  IADD3 R15, P3, R4, 0x4000, RZ ;  /* 0x00004000040f7810 */ /* 0x000fe40007f7e0ff */
[----:B------:R-:W-:Y:S02]  /*2a340*/  SHF.R.U64 R10, R10, 0x3, RZ ;  /* 0x000000030a0a7819 */ /* 0x000fe400000012ff */
[----:B------:R-:W-:Y:S02]  /*2a350*/  SHF.R.U64 R8, R8, 0x3, RZ ;  /* 0x0000000308087819 */ /* 0x000fe400000012ff */
[----:B------:R-:W-:Y:S02]  /*2a360*/  LOP3.LUT R14, R15, 0x380, RZ, 0xc0, !PT ;  /* 0x000003800f0e7812 */ /* 0x000fe400078ec0ff */
[----:B------:R-:W-:Y:S01]  /*2a370*/  LOP3.LUT R10, R10, R11, RZ, 0x3c, !PT ;  /* 0x0000000b0a0a7212 */ /* 0x000fe200078e3cff */
[--C-:B------:R-:W-:Y:S01]  /*2a380*/  IMAD.X R11, RZ, RZ, R5.reuse, P5 ;  /* 0x000000ffff0b7224 */ /* 0x100fe200028e0605 */
[----:B------:R-:W-:Y:S01]  /*2a390*/  LOP3.LUT R8, R8, R9, RZ, 0x3c, !PT ;  /* 0x0000000908087212 */ /* 0x000fe200078e3cff */
[----:B------:R-:W-:Y:S01]  /*2a3a0*/  IMAD.X R9, RZ, RZ, R5, P1 ;  /* 0x000000ffff097224 */ /* 0x000fe200008e0605 */
        /* <DEDUP_REMOVED lines=26> */
[----:B------:R-:W-:-:S02]  /*2a550*/  MOV R64, R10 ;  /* 0x0000000a00407202 */ /* 0x000fc40000000f00 */
[----:B------:R-:W-:Y:S02]  /*2a560*/  MOV R81, R4 ;  /* 0x0000000400517202 */ /* 0x000fe40000000f00 */
[----:B------:R-:W-:Y:S02]  /*2a570*/  MOV R66, R8 ;  /* 0x0000000800427202 */ /* 0x000fe40000000f00 */
[----:B------:R-:W-:Y:S02]  /*2a580*/  MOV R68, R6 ;  /* 0x0000000600447202 */ /* 0x000fe40000000f00 */
[----:B------:R-:W-:Y:S02]  /*2a590*/  MOV R72, R14 ;  /* 0x0000000e00487202 */ /* 0x000fe40000000f00 */
[----:B------:R-:W-:Y:S02]  /*2a5a0*/  MOV R74, R20 ;  /* 0x00000014004a7202 */ /* 0x000fe40000000f00 */
[----:B------:R-:W-:-:S02]  /*2a5b0*/  MOV R76, R24 ;  /* 0x00000018004c7202 */ /* 0x000fc40000000f00 */
        /* <DEDUP_REMOVED lines=16> */
[----:B------:R-:W2:Y:S01]  /*2a6c0*/  SHFL.IDX PT, R27, R27, R2, 0x1c1f ;  /* 0x001c1f021b1b7589 */ /* 0x000ea200000e0000 */
[----:B------:R-:W-:Y:S02]  /*2a6d0*/  SEL R31, R30, R31, P0 ;  /* 0x0000001f1e1f7207 */ /* 0x000fe40000000000 */
[----:B------:R-:W-:Y:S01]  /*2a6e0*/  SEL R35, R34, R35, P0 ;  /* 0x0000002322237207 */ /* 0x000fe20000000000 */
[----:B------:R-:W-:Y:S01]  /*2a6f0*/  SHFL.IDX PT, R30, R29, R0, 0x1c1f ;  /* 0x001c1f001d1e7589 */ /* 0x000fe200000e0000 */
[----:B------:R-:W-:-:S02]  /*2a700*/  SEL R39, R42, R39, P0 ;  /* 0x000000272a277207 */ /* 0x000fc40000000000 */
[----:B------:R-:W-:Y:S01]  /*2a710*/  SEL R41, R43, R44, P0 ;  /* 0x0000002c2b297207 */ /* 0x000fe20000000000 */
[----:B------:R-:W3:Y:S01]  /*2a720*/  SHFL.IDX PT, R31, R31, R2, 0x1c1f ;  /* 0x001c1f021f1f7589 */ /* 0x000ee200000e0000 */
[----:B------:R-:W-:Y:S02]  /*2a730*/  SEL R45, R57, R40, P0 ;  /* 0x00000028392d7207 */ /* 0x000fe40000000000 */
[----:B------:R-:W-:Y:S01]  /*2a740*/  SEL R47, R40, R57, P0 ;  /* 0x00000039282f7207 */ /* 0x000fe20000000000 */
[----:B------:R-:W-:Y:S01]  /*2a750*/  SHFL.IDX PT, R34, R33, R0, 0x1c1f ;  /* 0x001c1f0021227589 */ /* 0x000fe200000e0000 */
[----:B------:R-:W-:Y:S02]  /*2a760*/  SEL R51, R38, R59, P0 ;  /* 0x0000003b26337207 */ /* 0x000fe40000000000 */
[----:B------:R-:W-:Y:S01]  /*2a770*/  SEL R53, R59, R38, P0 ;  /* 0x000000263b357207 */ /* 0x000fe20000000000 */
[----:B------:R-:W4:Y:S01]  /*2a780*/  SHFL.IDX PT, R35, R35, R2, 0x1c1f ;  /* 0x001c1f0223237589 */ /* 0x000f2200000e0000 */
[----:B------:R-:W-:-:S02]  /*2a790*/  SEL R43, R44, R43, P0 ;  /* 0x0000002b2c2b7207 */ /* 0x000fc40000000000 */
[----:B------:R-:W-:Y:S01]  /*2a7a0*/  SEL R55, R46, R65, P0 ;  /* 0x000000412e377207 */ /* 0x000fe20000000000 */
[----:B------:R-:W-:Y:S01]  /*2a7b0*/  SHFL.IDX PT, R38, R37, R0, 0x1c1f ;  /* 0x001c1f0025267589 */ /* 0x000fe200000e0000 */
[----:B------:R-:W-:Y:S02]  /*2a7c0*/  SEL R57, R65, R46, P0 ;  /* 0x0000002e41397207 */ /* 0x000fe40000000000 */
[----:B------:R-:W-:Y:S01]  /*2a7d0*/  SEL R59, R54, R67, P0 ;  /* 0x00000043363b7207 */ /* 0x000fe20000000000 */
[----:B------:R-:W1:Y:S01]  /*2a7e0*/  SHFL.IDX PT, R39, R39, R2, 0x1c1f ;  /* 0x001c1f0227277589 */ /* 0x000e6200000e0000 */
[----:B------:R-:W-:Y:S02]  /*2a7f0*/  SEL R61, R67, R54, P0 ;  /* 0x00000036433d7207 */ /* 0x000fe40000000000 */
[----:B------:R-:W-:Y:S01]  /*2a800*/  SEL R63, R62, R73, P0 ;  /* 0x000000493e3f7207 */ /* 0x000fe20000000000 */
[----:B------:R-:W1:Y:S01]  /*2a810*/  SHFL.IDX PT, R3, R3, R2, 0x1c1f ;  /* 0x001c1f0203037589 */ /* 0x000e6200000e0000 */
        /* <DEDUP_REMOVED lines=8> */
[----:B------:R-:W-:Y:S01]  /*2a8a0*/  SHFL.IDX PT, R42, R41, R0, 0x1c1f ;  /* 0x001c1f00292a7589 */ /* 0x000fe200000e0000 */
[----:B------:R-:W-:-:S02]  /*2a8b0*/  SEL R77, R50, R77, P0 ;  /* 0x0000004d324d7207 */ /* 0x000fc40000000000 */
[----:B0-----:R-:W-:Y:S01]  /*2a8c0*/  SEL R8, R10, R7, P0 ;  /* 0x000000070a087207 */ /* 0x001fe20000000000 */
[----:B------:R-:W0:Y:S01]  /*2a8d0*/  SHFL.IDX PT, R43, R43, R2, 0x1c1f ;  /* 0x001c1f022b2b7589 */ /* 0x000e2200000e0000 */
[----:B--2---:R-:W-:Y:S02]  /*2a8e0*/  SEL R24, R26, R27, P0 ;  /* 0x0000001b1a187207 */ /* 0x004fe40000000000 */
[----:B---3--:R-:W-:Y:S01]  /*2a8f0*/  SEL R28, R30, R31, P0 ;  /* 0x0000001f1e1c7207 */ /* 0x008fe20000000000 */
[----:B------:R-:W-:Y:S01]  /*2a900*/  SHFL.IDX PT, R45, R45, R0, 0x1c1f ;  /* 0x001c1f002d2d7589 */ /* 0x000fe200000e0000 */
[----:B----4-:R-:W-:Y:S02]  /*2a910*/  SEL R32, R34, R35, P0 ;  /* 0x0000002322207207 */ /* 0x010fe40000000000 */
[----:B-1----:R-:W-:Y:S01]  /*2a920*/  SEL R36, R38, R39, P0 ;  /* 0x0000002726247207 */ /* 0x002fe20000000000 */
        /* <DEDUP_REMOVED lines=13> */
[----:B0-----:R-:W-:Y:S02]  /*2aa00*/  SEL R40, R42, R43, P0 ;  /* 0x0000002b2a287207 */ /* 0x001fe40000000000 */
[----:B------:R-:W-:Y:S01]  /*2aa10*/  SEL R6, R3, R6, P0 ;  /* 0x0000000603067207 */ /* 0x000fe20000000000 */
[----:B------:R-:W-:Y:S01]  /*2aa20*/  SHFL.IDX PT, R71, R71, R0, 0x1c1f ;  /* 0x001c1f0047477589 */ /* 0x000fe200000e0000 */
[----:B------:R-:W-:-:S03]  /*2aa30*/  SEL R42, R43, R42, P0 ;  /* 0x0000002a2b2a7207 */ /* 0x000fc60000000000 */
[----:B------:R-:W0:Y:S04]  /*2aa40*/  SHFL.IDX PT, R44, R47, R2, 0x1c1f ;  /* 0x001c1f022f2c7589 */ /* 0x000e2800000e0000 */
[----:B------:R-:W1:Y:S04]  /*2aa50*/  SHFL.IDX PT, R46, R53, R2, 0x1c1f ;  /* 0x001c1f02352e7589 */ /* 0x000e6800000e0000 */
[----:B------:R-:W2:Y:S04]  /*2aa60*/  SHFL.IDX PT, R50, R57, R2, 0x1c1f ;  /* 0x001c1f0239327589 */ /* 0x000ea800000e0000 */
[----:B------:R-:W3:Y:S04]  /*2aa70*/  SHFL.IDX PT, R52, R61, R2, 0x1c1f ;  /* 0x001c1f023d347589 */ /* 0x000ee800000e0000 */
[----:B------:R-:W4:Y:S04]  /*2aa80*/  SHFL.IDX PT, R54, R65, R2, 0x1c1f ;  /* 0x001c1f0241367589 */ /* 0x000f2800000e0000 */
[----:B------:R-:W4:Y:S04]  /*2aa90*/  SHFL.IDX PT, R56, R69, R2, 0x1c1f ;  /* 0x001c1f0245387589 */ /* 0x000f2800000e0000 */
[----:B------:R-:W4:Y:S01]  /*2aaa0*/  SHFL.IDX PT, R58, R73, R2, 0x1c1f ;  /* 0x001c1f02493a7589 */ /* 0x000f2200000e0000 */
[----:B0-----:R-:W-:-:S02]  /*2aab0*/  SEL R5, R45, R44, P0 ;  /* 0x0000002c2d057207 */ /* 0x001fc40000000000 */
[----:B------:R-:W-:Y:S01]  /*2aac0*/  SEL R7, R44, R45, P0 ;  /* 0x0000002d2c077207 */ /* 0x000fe20000000000 */
[----:B------:R-:W0:Y:S01]  /*2aad0*/  SHFL.IDX PT, R75, R75, R0, 0x1c1f ;  /* 0x001c1f004b4b7589 */ /* 0x000e2200000e0000 */
[----:B-1----:R-:W-:Y:S02]  /*2aae0*/  SEL R9, R51, R46, P0 ;  /* 0x0000002e33097207 */ /* 0x002fe40000000000 */
[----:B------:R-:W-:Y:S01]  /*2aaf0*/  SEL R11, R46, R51, P0 ;  /* 0x000000332e0b7207 */ /* 0x000fe20000000000 */
[----:B------:R1:W0:Y:S01]  /*2ab00*/  SHFL.IDX PT, R60, R77, R2, 0x1c1f ;  /* 0x001c1f024d3c7589 */ /* 0x00022200000e0000 */
[----:B--2---:R-:W-:Y:S02]  /*2ab10*/  SEL R13, R55, R50, P0 ;  /* 0x00000032370d7207 */ /* 0x004fe40000000000 */
[----:B------:R-:W-:Y:S02]  /*2ab20*/  SEL R15, R50, R55, P0 ;  /* 0x00000037320f7207 */ /* 0x000fe40000000000 */
[----:B---3--:R-:W-:-:S02]  /*2ab30*/  SEL R25, R59, R52, P0 ;  /* 0x000000343b197207 */ /* 0x008fc40000000000 */
[----:B------:R-:W-:Y:S02]  /*2ab40*/  SEL R27, R52, R59, P0 ;  /* 0x0000003b341b7207 */ /* 0x000fe40000000000 */
[----:B----4-:R-:W-:Y:S01]  /*2ab50*/  SEL R29, R63, R54, P0 ;  /* 0x000000363f1d7207 */ /* 0x010fe20000000000 */
[----:B-1----:R-:W-:Y:S01]  /*2ab60*/  IMAD.MOV.U32 R2, RZ, RZ, RZ ;  /* 0x000000ffff027224 */ /* 0x002fe200078e00ff */
[----:B------:R-:W-:Y:S02]  /*2ab70*/  SEL R31, R54, R63, P0 ;  /* 0x0000003f361f7207 */ /* 0x000fe40000000000 */
[----:B------:R-:W-:Y:S02]  /*2ab80*/  SEL R33, R67, R56, P0 ;  /* 0x0000003843217207 */ /* 0x000fe40000000000 */
[----:B------:R-:W-:Y:S02]  /*2ab90*/  SEL R35, R56, R67, P0 ;  /* 0x0000004338237207 */ /* 0x000fe40000000000 */
[----:B------:R-:W-:-:S02]  /*2aba0*/  SEL R37, R71, R58, P0 ;  /* 0x0000003a47257207 */ /* 0x000fc40000000000 */
[----:B------:R-:W-:-:S07]  /*2abb0*/  SEL R39, R58, R71, P0 ;  /* 0x000000473a277207 */ /* 0x000fce0000000000 */
.L_x_1896:
[----:B------:R-:W-:Y:S05]  /*2abc0*/  WARPSYNC.ALL ;  /* 0x0000000000007948 */ /* 0x000fea0003800000 */
[----:B------:R-:W-:Y:S01]  /*2abd0*/  BAR.SYNC.DEFER_BLOCKING 0x1, 0x100 ;  /* 0x0044000000007b1d */ /* 0x000fe20000010000 */
[----:B0-----:R-:W-:Y:S02]  /*2abe0*/  SEL R41, R75, R60, P0 ;  /* 0x0000003c4b297207 */ /* 0x001fe40000000000 */
[----:B------:R-:W-:-:S03]  /*2abf0*/  SEL R43, R60, R75, P0 ;  /* 0x0000004b3c2b7207 */ /* 0x000fc60000000000 */
[----:B------:R-:W-:Y:S02]  /*2ac00*/  ULDC.64 UR4, c[0x0][0xc00] ;  /* 0x0003000000047ab9 */ /* 0x000fe40000000a00 */
[----:B------:R-:W0:Y:S01]  /*2ac10*/  LDC.64 R20, c[0x0][0xc00] ;  /* 0x00030000ff147b82 */ /* 0x000e220000000a00 */
[----:B------:R-:W-:-:S04]  /*2ac20*/  ISETP.NE.U32.AND P2, PT, RZ, UR4, PT ;  /* 0x00000004ff007c0c */ /* 0x000fc8000bf45070 */
[----:B------:R-:W-:Y:S01]  /*2ac30*/  ISETP.NE.AND.EX P2, PT, RZ, UR5, PT, P2 ;  /* 0x00000005ff007c0c */ /* 0x000fe2000bf45320 */
[----:B------:R-:W-:Y:S02]  /*2ac40*/  ULDC.64 UR4, c[0x0][0xc08] ;  /* 0x0003020000047ab9 */ /* 0x000fe40000000a00 */
[----:B------:R-:W-:Y:S01]  /*2ac50*/  ISETP.NE.U32.AND P0, PT, RZ, UR4, PT ;  /* 0x00000004ff007c0c */ /* 0x000fe2000bf05070 */
[----:B------:R-:W1:Y:S03]  /*2ac60*/  LDC R47, c[0x0][0xbe8] ;  /* 0x0002fa00ff2f7b82 */ /* 0x000e660000000800 */
[----:B------:R-:W-:Y:S01]  /*2ac70*/  ISETP.NE.AND.EX P0, PT, RZ, UR5, PT, P0 ;  /* 0x00000005ff007c0c */ /* 0x000fe2000bf05300 */
[----:B------:R2:W-:Y:S04]  /*2ac80*/  STSM.16.M88.4 [R81], R4 ;  /* 0x0000000451007844 */ /* 0x0005e80000000200 */
[----:B------:R3:W-:Y:S01]  /*2ac90*/  STSM.16.M88.4 [R80], R8 ;  /* 0x0000000850007844 */ /* 0x0007e20000000200 */
[----:B0-----:R-:W-:-:S03]  /*2aca0*/  IMAD.WIDE R20, R220, 0x4, R20 ;  /* 0x00000004dc147825 */ /* 0x001fc600078e0214 */
[----:B------:R0:W-:Y:S04]  /*2acb0*/  STSM.16.M88.4 [R76], R12 ;  /* 0x0000000c4c007844 */ /* 0x0001e80000000200 */
[----:B------:R0:W-:Y:S01]  /*2acc0*/  STSM.16.M88.4 [R74], R24 ;  /* 0x000000184a007844 */ /* 0x0001e20000000200 */
[----:B--2---:R-:W2:Y:S03]  /*2acd0*/  @P0 LDC.64 R4, c[0x0][0xc08] ;  /* 0x00030200ff040b82 */ /* 0x004ea60000000a00 */
[----:B------:R0:W-:Y:S04]  /*2ace0*/  STSM.16.M88.4 [R72], R28 ;  /* 0x0000001c48007844 */ /* 0x0001e80000000200 */
[----:B------:R0:W-:Y:S04]  /*2acf0*/  STSM.16.M88.4 [R68], R32 ;  /* 0x0000002044007844 */ /* 0x0001e80000000200 */
[----:B------:R0:W-:Y:S04]  /*2ad00*/  STSM.16.M88.4 [R66], R36 ;  /* 0x0000002442007844 */ /* 0x0001e80000000200 */
[----:B------:R0:W-:Y:S01]  /*2ad10*/  STSM.16.M88.4 [R64], R40 ;  /* 0x0000002840007844 */ /* 0x0001e20000000200 */
[----:B------:R-:W-:Y:S06]  /*2ad20*/  BAR.SYNC.DEFER_BLOCKING 0x1, 0x100 ;  /* 0x0044000000007b1d */ /* 0x000fec0000010000 */
[----:B------:R-:W-:Y:S01]  /*2ad30*/  ULDC UR4, c[0x0][0xa88] ;  /* 0x0002a20000047ab9 */ /* 0x000fe20000000800 */
[----:B--2---:R-:W-:-:S04]  /*2ad40*/  @P0 IMAD.WIDE R4, R220, 0x4, R4 ;  /* 0x00000004dc040825 */ /* 0x004fc800078e0204 */
[----:B------:R-:W-:Y:S01]  /*2ad50*/  IMAD.U32 R0, RZ, RZ, UR4 ;  /* 0x00000004ff007e24 */ /* 0x000fe2000f8e00ff */
[----:B------:R0:W5:Y:S01]  /*2ad60*/  @P2 LDG.E R2, desc[UR60][R20.64] ;  /* 0x0000003c14022981 */ /* 0x000162000c1e1900 */
[----:B-1----:R-:W-:Y:S01]  /*2ad70*/  ISETP.NE.AND P1, PT, R47, 0x1, PT ;  /* 0x000000012f00780c */ /* 0x002fe20003f25270 */
[----:B---3--:R-:W-:-:S03]  /*2ad80*/  IMAD.IADD R8, R212, 0x1, R201 ;  /* 0x00000001d4087824 */ /* 0x008fc600078e02c9 */
[----:B------:R0:W5:Y:S09]  /*2ad90*/  @P0 LDG.E R0, desc[UR60][R4.64] ;  /* 0x0000003c04000981 */ /* 0x000172000c1e1900 */
[----:B------:R-:W1:Y:S08]  /*2ada0*/  @P1 LDC R3, c[0x0][0xbec] ;  /* 0x0002fb00ff031b82 */ /* 0x000e700000000800 */
[----:B------:R-:W2:Y:S01]  /*2adb0*/  @P1 LDC R9, c[0x0][0xbf0] ;  /* 0x0002fc00ff091b82 */ /* 0x000ea20000000800 */
[----:B0-----:R-:W-:Y:S05]  /*2adc0*/  @P0 BRA `(.L_x_1671) ;  /* 0x0000000000100947 */ /* 0x001fea0003800000 */
[----:B------:R-:W-:Y:S05]  /*2add0*/  @!P2 BRA `(.L_x_1671) ;  /* 0x00000000000ca947 */ /* 0x000fea0003800000 */
[----:B------:R-:W3:Y:S04]  /*2ade0*/  LDG.E R5, desc[UR60][R20.64] ;  /* 0x0000003c14057981 */ /* 0x000ee8000c1e1900 */
[----:B-----5:R-:W3:Y:S02]  /*2adf0*/  LDG.E R0, desc[UR60][R20.64+0x4] ;  /* 0x0000043c14007981 */ /* 0x020ee4000c1e1900 */
[----:B---3--:R-:W-:-:S07]  /*2ae00*/  IMAD.IADD R0, R0, 0x1, -R5 ;  /* 0x0000000100007824 */ /* 0x008fce00078e0a05 */
.L_x_1671:
[----:B------:R-:W3:Y:S01]  /*2ae10*/  LDL R10, [R1+0x10] ;  /* 0x00001000010a7983 */ /* 0x000ee20000100800 */
[----:B------:R-:W-:Y:S01]  /*2ae20*/  SHF.R.S32.HI R50, RZ, 0x1f, R219 ;  /* 0x0000001fff327819 */ /* 0x000fe200000114db */
[----:B-1----:R-:W-:Y:S01]  /*2ae30*/  @P1 IMAD.HI.U32 R4, R8, R3, RZ ;  /* 0x0000000308041227 */ /* 0x002fe200078e00ff */
[----:B------:R-:W-:Y:S01]  /*2ae40*/  ULDC.64 UR4, c[0x0][0xb90] ;  /* 0x0002e40000047ab9 */ /* 0x000fe20000000a00 */
[----:B-----5:R-:W-:Y:S01]  /*2ae50*/  SHF.R.S32.HI R3, RZ, 0x1f, R2 ;  /* 0x0000001fff037819 */ /* 0x020fe20000011402 */
[----:B------:R-:W0:Y:S01]  /*2ae60*/  @P1 LDC R55, c[0x0][0xbec] ;  /* 0x0002fb00ff371b82 */ /* 0x000e220000000800 */
[----:B------:R-:W-:Y:S01]  /*2ae70*/  IMAD R6, R50, UR4, RZ ;  /* 0x0000000432067c24 */ /* 0x000fe2000f8e02ff */
[----:B------:R-:W-:Y:S01]  /*2ae80*/  SHF.R.S32.HI R46, RZ, 0x1f, R220 ;  /* 0x0000001fff2e7819 */ /* 0x000fe200000114dc */
[----:B------:R-:W-:Y:S01]  /*2ae90*/  IMAD.MOV.U32 R7, RZ, RZ, R8 ;  /* 0x000000ffff077224 */ /* 0x000fe200078e0008 */
[----:B--2---:R-:W-:Y:S01]  /*2aea0*/  @P1 SHF.R.U32.HI R7, RZ, R9, R4 ;  /* 0x00000009ff071219 */ /* 0x004fe20000011604 */
[----:B------:R-:W-:Y:S01]  /*2aeb0*/  IMAD.WIDE.U32 R4, R219, UR4, R2 ;  /* 0x00000004db047c25 */ /* 0x000fe2000f8e0002 */
[----:B------:R-:W-:-:S02]  /*2aec0*/  SEL R46, R46, RZ, !P2 ;  /* 0x000000ff2e2e7207 */ /* 0x000fc40005000000 */
[----:B------:R-:W-:Y:S01]  /*2aed0*/  SEL R51, R220, RZ, !P2 ;  /* 0x000000ffdc337207 */ /* 0x000fe20005000000 */
[----:B------:R-:W-:Y:S01]  /*2aee0*/  IMAD R9, R219, UR5, R6 ;  /* 0x00000005db097c24 */ /* 0x000fe2000f8e0206 */
[----:B------:R-:W-:Y:S01]  /*2aef0*/  ULDC.64 UR4, c[0x0][0xb98] ;  /* 0x0002e60000047ab9 */ /* 0x000fe20000000a00 */
[----:B------:R-:W-:Y:S02]  /*2af00*/  IMAD.MOV R6, RZ, RZ, -R7 ;  /* 0x000000ffff067224 */ /* 0x000fe400078e0a07 */
[----:B------:R-:W-:Y:S02]  /*2af10*/  IMAD.IADD R5, R5, 0x1, R9 ;  /* 0x0000000105057824 */ /* 0x000fe400078e0209 */
[----:B------:R-:W-:Y:S02]  /*2af20*/  IMAD R9, R47, R6, R8 ;  /* 0x000000062f097224 */ /* 0x000fe400078e0208 */
[----:B------:R-:W-:Y:S02]  /*2af30*/  IMAD R11, R224, 0x40, R213 ;  /* 0x00000040e00b7824 */ /* 0x000fe400078e02d5 */
[----:B------:R-:W-:-:S02]  /*2af40*/  IMAD R6, R46, UR4, RZ ;  /* 0x000000042e067c24 */ /* 0x000fc4000f8e02ff */
        /* <DEDUP_REMOVED lines=11> */
[----:B------:R-:W-:-:S02]  /*2b000*/  IADD3 R29, P3, R48, 0x4000, RZ ;  /* 0x00004000301d7810 */ /* 0x000fc40007f7e0ff */
[----:B------:R-:W-:Y:S01]  /*2b010*/  IADD3 R13, P4, R48, 0x2000, RZ ;  /* 0x00002000300d7810 */ /* 0x000fe20007f9e0ff */
[----:B------:R-:W-:Y:S01]  /*2b020*/  IMAD R11, R9, UR5, R6 ;  /* 0x00000005090b7c24 */ /* 0x000fe2000f8e0206 */
[----:B------:R-:W-:Y:S01]  /*2b030*/  LOP3.LUT R28, R29, 0x380, RZ, 0xc0, !PT ;  /* 0x000003801d1c7812 */ /* 0x000fe200078ec0ff */
[----:B------:R-:W-:Y:S01]  /*2b040*/  IMAD.WIDE.U32 R4, R9, UR4, R4 ;  /* 0x0000000409047c25 */ /* 0x000fe2000f8e0004 */
[----:B------:R-:W-:Y:S01]  /*2b050*/  ULDC.64 UR4, c[0x0][0xb50] ;  /* 0x0002d40000047ab9 */ /* 0x000fe20000000a00 */
[----:B------:R-:W-:Y:S02]  /*2b060*/  LOP3.LUT R12, R13, 0x380, RZ, 0xc0, !PT ;  /* 0x000003800d0c7812 */ /* 0x000fe400078ec0ff */
[----:B------:R-:W-:Y:S01]  /*2b070*/  IMAD.IADD R5, R5, 0x1, R11 ;  /* 0x0000000105057824 */ /* 0x000fe200078e020b */
[----:B------:R-:W-:Y:S01]  /*2b080*/  LEA R6, P2, R4, UR4, 0x2 ;  /* 0x0000000404067c11 */ /* 0x000fe2000f8410ff */
[----:B------:R-:W-:Y:S01]  /*2b090*/  IMAD.X R9, RZ, RZ, R49, P0 ;  /* 0x000000ffff097224 */ /* 0x000fe200000e0631 */
[----:B------:R-:W-:-:S02]  /*2b0a0*/  LOP3.LUT P0, RZ, R229, 0x3, RZ, 0xc0, !PT ;  /* 0x00000003e5ff7812 */ /* 0x000fc4000780c0ff */
[----:B------:R-:W-:Y:S01]  /*2b0b0*/  LEA.HI.X R4, R4, UR5, R5, 0x2, P2 ;  /* 0x0000000504047c11 */ /* 0x000fe200090f1405 */
[----:B------:R-:W-:Y:S01]  /*2b0c0*/  SHFL.IDX PT, R20, R6, RZ, 0x1c1f ;  /* 0x001c1fff06147589 */ /* 0x000fe200000e0000 */
[----:B------:R-:W-:Y:S01]  /*2b0d0*/  IADD3 R25, P2, R48, 0x3000, RZ ;  /* 0x0000300030197810 */ /* 0x000fe20007f5e0ff */
[----:B------:R-:W-:Y:S01]  /*2b0e0*/  ULDC.64 UR4, c[0x0][0xaa0] ;  /* 0x0002a80000047ab9 */ /* 0x000fe20000000a00 */
[----:B------:R-:W-:Y:S01]  /*2b0f0*/  SHF.R.U64 R28, R28, 0x3, RZ ;  /* 0x000000031c1c7819 */ /* 0x000fe200000012ff */
[----:B------:R-:W1:Y:S01]  /*2b100*/  SHFL.IDX PT, R21, R4, RZ, 0x1c1f ;  /* 0x001c1fff04157589 */ /* 0x000e6200000e0000 */
[----:B------:R-:W-:Y:S02]  /*2b110*/  LOP3.LUT R24, R25, 0x380, RZ, 0xc0, !PT ;  /* 0x0000038019187812 */ /* 0x000fe400078ec0ff */
[----:B------:R-:W-:Y:S01]  /*2b120*/  LOP3.LUT R28, R28, R29, RZ, 0x3c, !PT ;  /* 0x0000001d1c1c7212 */ /* 0x000fe200078e3cff */
[----:B------:R-:W-:Y:S01]  /*2b130*/  SHFL.IDX PT, R44, R6, 0x1, 0x1c1f ;  /* 0x003c1f00062c7f89 */ /* 0x000fe200000e0000 */
[----:B------:R-:W-:Y:S01]  /*2b140*/  SHF.R.U64 R24, R24, 0x3, RZ ;  /* 0x0000000318187819 */ /* 0x000fe200000012ff */
[--C-:B------:R-:W-:Y:S01]  /*2b150*/  IMAD.X R29, RZ, RZ, R49.reuse, P3 ;  /* 0x000000ffff1d7224 */ /* 0x100fe200018e0631 */
[----:B------:R-:W-:Y:S01]  /*2b160*/  IADD3 R5, P3, R48, 0x7000, RZ ;  /* 0x0000700030057810 */ /* 0x000fe20007f7e0ff */
[----:B------:R-:W2:Y:S01]  /*2b170*/  SHFL.IDX PT, R45, R4, 0x1, 0x1c1f ;  /* 0x003c1f00042d7f89 */ /* 0x000ea200000e0000 */
[----:B------:R-:W-:Y:S01]  /*2b180*/  LOP3.LUT R24, R24, R25, RZ, 0x3c, !PT ;  /* 0x0000001918187212 */ /* 0x000fe200078e3cff */
[--C-:B------:R-:W-:Y:S01]  /*2b190*/  IMAD.X R25, RZ, RZ, R49.reuse, P2 ;  /* 0x000000ffff197224 */ /* 0x100fe200010e0631 */
[----:B------:R-:W-:Y:S01]  /*2b1a0*/  SHF.R.U64 R12, R12, 0x3, RZ ;  /* 0x000000030c0c7819 */ /* 0x000fe200000012ff */
[----:B------:R-:W-:Y:S01]  /*2b1b0*/  IMAD R3, R3, UR4, RZ ;  /* 0x0000000403037c24 */ /* 0x000fe2000f8e02ff */
[----:B------:R-:W-:Y:S01]  /*2b1c0*/  LOP3.LUT R8, R7, 0x380, RZ, 0xc0, !PT ;  /* 0x0000038007087812 */ /* 0x000fe200078ec0ff */
[--C-:B------:R-:W-:Y:S01]  /*2b1d0*/  IMAD.X R41, RZ, RZ, R49.reuse, P3 ;  /* 0x000000ffff297224 */ /* 0x100fe200018e0631 */
[----:B------:R-:W-:Y:S01]  /*2b1e0*/  LOP3.LUT R12, R12, R13, RZ, 0x3c, !PT ;  /* 0x0000000d0c0c7212 */ /* 0x000fe200078e3cff */
[----:B------:R-:W-:Y:S01]  /*2b1f0*/  IMAD.X R13, RZ, RZ, R49, P4 ;  /* 0x000000ffff0d7224 */ /* 0x000fe200020e0631 */
[----:B------:R-:W-:-:S02]  /*2b200*/  IADD3 R33, P5, R48, 0x5000, RZ ;  /* 0x0000500030217810 */ /* 0x000fc40007fbe0ff */
[----:B------:R-:W-:Y:S02]  /*2b210*/  IADD3 R37, P4, R48, 0x6000, RZ ;  /* 0x0000600030257810 */ /* 0x000fe40007f9e0ff */
[----:B------:R-:W-:Y:S02]  /*2b220*/  SHF.R.U64 R8, R8, 0x3, RZ ;  /* 0x0000000308087819 */ /* 0x000fe400000012ff */
[----:B------:R-:W-:Y:S02]  /*2b230*/  LOP3.LUT R32, R33, 0x380, RZ, 0xc0, !PT ;  /* 0x0000038021207812 */ /* 0x000fe400078ec0ff */
[----:B------:R-:W-:Y:S02]  /*2b240*/  LOP3.LUT R36, R37, 0x380, RZ, 0xc0, !PT ;  /* 0x0000038025247812 */ /* 0x000fe400078ec0ff */
[----:B------:R-:W-:Y:S02]  /*2b250*/  LOP3.LUT R8, R8, R7, RZ, 0x3c, !PT ;  /* 0x0000000708087212 */ /* 0x000fe400078e3cff */
[----:B------:R-:W-:-:S02]  /*2b260*/  LOP3.LUT R7, R48, 0x380, RZ, 0xc0, !PT ;  /* 0x0000038030077812 */ /* 0x000fc400078ec0ff */
[----:B------:R-:W-:Y:S02]  /*2b270*/  SHF.R.U64 R32, R32, 0x3, RZ ;  /* 0x0000000320207819 */ /* 0x000fe400000012ff */
[----:B------:R-:W-:Y:S02]  /*2b280*/  SHF.R.U64 R36, R36, 0x3, RZ ;  /* 0x0000000324247819 */ /* 0x000fe400000012ff */
[----:B------:R-:W-:Y:S02]  /*2b290*/  SHF.R.U64 R7, R7, 0x3, RZ ;  /* 0x0000000307077819 */ /* 0x000fe400000012ff */
[----:B------:R-:W-:Y:S01]  /*2b2a0*/  LOP3.LUT R32, R32, R33, RZ, 0x3c, !PT ;  /* 0x0000002120207212 */ /* 0x000fe200078e3cff */
[--C-:B------:R-:W-:Y:S01]  /*2b2b0*/  IMAD.X R33, RZ, RZ, R49.reuse, P5 ;  /* 0x000000ffff217224 */ /* 0x100fe200028e0631 */
[----:B------:R-:W-:Y:S01]  /*2b2c0*/  LOP3.LUT R36, R36, R37, RZ, 0x3c, !PT ;  /* 0x0000002524247212 */ /* 0x000fe200078e3cff */
[----:B------:R-:W-:Y:S01]  /*2b2d0*/  IMAD.X R37, RZ, RZ, R49, P4 ;  /* 0x000000ffff257224 */ /* 0x000fe200020e0631 */
[----:B------:R-:W-:Y:S01]  /*2b2e0*/  LOP3.LUT R48, R7, R48, RZ, 0x3c, !PT ;  /* 0x0000003007307212 */ /* 0x000fe200078e3cff */
[----:B------:R-:W-:Y:S01]  /*2b2f0*/  BSSY B1, `(.L_x_1672) ;  /* 0x0000053000017945 */ /* 0x000fe20003800000 */
[----:B------:R-:W-:-:S02]  /*2b300*/  SHF.R.S32.HI R52, RZ, 0x1f, R217 ;  /* 0x0000001fff347819 */ /* 0x000fc400000114d9 */
[----:B------:R-:W-:Y:S01]  /*2b310*/  SHF.R.S32.HI R54, RZ, 0x1f, R213 ;  /* 0x0000001fff367819 */ /* 0x000fe200000114d5 */
[----:B---3--:R-:W-:-:S04]  /*2b320*/  IMAD.IADD R10, R10, 0x1, R201 ;  /* 0x000000010a0a7824 */ /* 0x008fc800078e02c9 */
[C---:B------:R-:W-:Y:S01]  /*2b330*/  VIADD R0, R10.reuse, 0x8 ;  /* 0x000000080a007836 */ /* 0x040fe20000000000 */
[----:B------:R-:W-:-:S04]  /*2b340*/  ISETP.GE.OR P2, PT, R10, R53, P0 ;  /* 0x000000350a00720c */ /* 0x000fc80000746670 */
[----:B------:R-:W-:Y:S02]  /*2b350*/  ISETP.GE.OR P0, PT, R0, R53, P0 ;  /* 0x000000350000720c */ /* 0x000fe40000706670 */
[----:B------:R-:W-:-:S04]  /*2b360*/  LOP3.LUT R0, R5, 0x380, RZ, 0xc0, !PT ;  /* 0x0000038005007812 */ /* 0x000fc800078ec0ff */
[----:B------:R-:W-:-:S03]  /*2b370*/  SHF.R.U64 R0, R0, 0x3, RZ ;  /* 0x0000000300007819 */ /* 0x000fc600000012ff */
[----:B-1----:R1:W-:Y:S01]  /*2b380*/  @!P2 ST.E desc[UR60][R20.64], R88 ;  /* 0x000000581400a985 */ /* 0x0023e2000c10193c */
[----:B------:R-:W-:-:S03]  /*2b390*/  LOP3.LUT R40, R0, R5, RZ, 0x3c, !PT ;  /* 0x0000000500287212 */ /* 0x000fc600078e3cff */
[----:B--2---:R2:W-:Y:S01]  /*2b3a0*/  @!P0 ST.E desc[UR60][R44.64], R89 ;  /* 0x000000592c008985 */ /* 0x0045e2000c10193c */
[----:B------:R-:W-:-:S03]  /*2b3b0*/  IMAD R0, R218, 0x20, R224 ;  /* 0x00000020da007824 */ /* 0x000fc600078e02e0 */
[----:B------:R3:W5:Y:S01]  /*2b3c0*/  LD.E.128 R4, desc[UR60][R48.64] ;  /* 0x0000003c30047980 */ /* 0x000762000c101d00 */
[----:B-1----:R-:W-:-:S03]  /*2b3d0*/  IMAD R21, R2, UR5, R3 ;  /* 0x0000000502157c24 */ /* 0x002fc6000f8e0203 */
[----:B------:R-:W5:Y:S01]  /*2b3e0*/  LD.E.128 R8, desc[UR60][R8.64] ;  /* 0x0000003c08087980 */ /* 0x000f62000c101d00 */
[----:B--2---:R-:W1:Y:S01]  /*2b3f0*/  @P1 LDC R45, c[0x0][0xbf0] ;  /* 0x0002fc00ff2d1b82 */ /* 0x004e620000000800 */
[----:B------:R-:W-:Y:S01]  /*2b400*/  IMAD.WIDE.U32 R2, R2, UR4, RZ ;  /* 0x0000000402027c25 */ /* 0x000fe2000f8e00ff */
[----:B------:R-:W-:Y:S01]  /*2b410*/  ULDC.64 UR4, c[0x0][0xae8] ;  /* 0x0002ba0000047ab9 */ /* 0x000fe20000000a00 */
[----:B------:R-:W5:Y:S02]  /*2b420*/  LD.E.128 R12, desc[UR60][R12.64] ;  /* 0x0000003c0c0c7980 */ /* 0x000f64000c101d00 */
[----:B------:R-:W-:Y:S02]  /*2b430*/  IMAD.IADD R3, R3, 0x1, R21 ;  /* 0x0000000103037824 */ /* 0x000fe400078e0215 */
[----:B------:R-:W-:Y:S01]  /*2b440*/  IMAD R20, R50, UR4, RZ ;  /* 0x0000000432147c24 */ /* 0x000fe2000f8e02ff */
[----:B------:R-:W5:Y:S01]  /*2b450*/  LD.E.128 R24, desc[UR60][R24.64] ;  /* 0x0000003c18187980 */ /* 0x000f62000c101d00 */
[----:B------:R-:W-:-:S02]  /*2b460*/  IMAD.IADD R44, R201, 0x1, R0 ;  /* 0x00000001c92c7824 */ /* 0x000fc400078e0200 */
[C---:B------:R-:W-:Y:S01]  /*2b470*/  IMAD R21, R219.reuse, UR5, R20 ;  /* 0x00000005db157c24 */ /* 0x040fe2000f8e0214 */
[----:B------:R-:W5:Y:S01]  /*2b480*/  LD.E.128 R28, desc[UR60][R28.64] ;  /* 0x0000003c1c1c7980 */ /* 0x000f62000c101d00 */
[----:B------:R-:W-:Y:S01]  /*2b490*/  IMAD.WIDE.U32 R2, R219, UR4, R2 ;  /* 0x00000004db027c25 */ /* 0x000fe2000f8e0002 */
[----:B------:R-:W-:Y:S02]  /*2b4a0*/  ULDC.64 UR4, c[0x0][0xaf0] ;  /* 0x0002bc0000047ab9 */ /* 0x000fe40000000a00 */
[----:B------:R-:W5:Y:S01]  /*2b4b0*/  LD.E.128 R32, desc[UR60][R32.64] ;  /* 0x0000003c20207980 */ /* 0x000f62000c101d00 */
[----:B0-----:R-:W-:-:S03]  /*2b4c0*/  @P1 IMAD.HI.U32 R0, R44, R55, RZ ;  /* 0x000000372c001227 */ /* 0x001fc600078e00ff */
[----:B------:R-:W5:Y:S01]  /*2b4d0*/  LD.E.128 R36, desc[UR60][R36.64] ;  /* 0x0000003c24247980 */ /* 0x000f62000c101d00 */
[----:B------:R-:W-:Y:S02]  /*2b4e0*/  IMAD.IADD R3, R3, 0x1, R21 ;  /* 0x0000000103037824 */ /* 0x000fe400078e0215 */
[----:B------:R-:W-:Y:S01]  /*2b4f0*/  IMAD.MOV.U32 R21, RZ, RZ, R44 ;  /* 0x000000ffff157224 */ /* 0x000fe200078e002c */
[----:B-1----:R-:W-:Y:S01]  /*2b500*/  @P1 SHF.R.U32.HI R21, RZ, R45, R0 ;  /* 0x0000002dff151219 */ /* 0x002fe20000011600 */
[----:B------:R-:W-:Y:S01]  /*2b510*/  IMAD R20, R46, UR4, RZ ;  /* 0x000000042e147c24 */ /* 0x000fe2000f8e02ff */
[----:B------:R-:W5:Y:S01]  /*2b520*/  LD.E.128 R40, desc[UR60][R40.64] ;  /* 0x0000003c28287980 */ /* 0x000f62000c101d00 */
[C---:B------:R-:W-:Y:S01]  /*2b530*/  IMAD.WIDE.U32 R2, R51.reuse, UR4, R2 ;  /* 0x0000000433027c25 */ /* 0x040fe2000f8e0002 */
[--C-:B------:R-:W-:Y:S01]  /*2b540*/  SHF.R.S32.HI R0, RZ, 0x1f, R21.reuse ;  /* 0x0000001fff007819 */ /* 0x100fe20000011415 */
[----:B------:R-:W-:Y:S01]  /*2b550*/  @!PT LDS RZ, [RZ] ;  /* 0x00000000fffff984 */ /* 0x000fe20000000800 */
[----:B------:R-:W-:Y:S01]  /*2b560*/  @!PT LDS RZ, [RZ] ;  /* 0x00000000fffff984 */ /* 0x000fe20000000800 */
[----:B------:R-:W-:Y:S01]  /*2b570*/  @!PT LDS RZ, [RZ] ;  /* 0x00000000fffff984 */ /* 0x000fe20000000800 */
[----:B------:R-:W-:Y:S01]  /*2b580*/  @!PT LDS RZ, [RZ] ;  /* 0x00000000fffff984 */ /* 0x000fe20000000800 */
[----:B------:R0:W-:Y:S06]  /*2b590*/  MEMBAR.ALL.CTA ;  /* 0x0000000000007992 */ /* 0x0001ec0000008000 */
[----:B0-----:R-:W0:Y:S01]  /*2b5a0*/  FENCE.VIEW.ASYNC.S ;  /* 0x00000000000073c6 */ /* 0x001e220000000000 */
[----:B------:R-:W-:Y:S01]  /*2b5b0*/  IMAD R45, R51, UR5, R20 ;  /* 0x00000005332d7c24 */ /* 0x000fe2000f8e0214 */
[----:B------:R-:W-:Y:S01]  /*2b5c0*/  ULDC.64 UR4, c[0x0][0xae0] ;  /* 0x0002b80000047ab9 */ /* 0x000fe20000000a00 */
[----:B------:R-:W-:-:S02]  /*2b5d0*/  IMAD.MOV R20, RZ, RZ, -R21 ;  /* 0x000000ffff147224 */ /* 0x000fc400078e0a15 */
[----:B------:R-:W-:Y:S02]  /*2b5e0*/  IMAD.IADD R3, R3, 0x1, R45 ;  /* 0x0000000103037824 */ /* 0x000fe400078e022d */
[----:B------:R-:W-:Y:S02]  /*2b5f0*/  IMAD R0, R0, UR4, RZ ;  /* 0x0000000400007c24 */ /* 0x000fe4000f8e02ff */
[----:B------:R-:W-:Y:S02]  /*2b600*/  IMAD R45, R47, R20, R44 ;  /* 0x000000142f2d7224 */ /* 0x000fe400078e022c */
[C---:B------:R-:W-:Y:S02]  /*2b610*/  IMAD R47, R21.reuse, UR5, R0 ;  /* 0x00000005152f7c24 */ /* 0x040fe4000f8e0200 */
[----:B------:R-:W-:Y:S01]  /*2b620*/  IMAD.WIDE.U32 R2, R21, UR4, R2 ;  /* 0x0000000415027c25 */ /* 0x000fe2000f8e0002 */
[----:B------:R-:W-:Y:S01]  /*2b630*/  SHF.R.S32.HI R0, RZ, 0x1f, R45 ;  /* 0x0000001fff007819 */ /* 0x000fe2000001142d */
[----:B------:R-:W-:-:S02]  /*2b640*/  ULDC.64 UR4, c[0x0][0xad8] ;  /* 0x0002b60000047ab9 */ /* 0x000fc40000000a00 */
[----:B------:R-:W-:Y:S02]  /*2b650*/  IMAD.IADD R46, R224, 0x1, R201 ;  /* 0x00000001e02e7824 */ /* 0x000fe400078e02c9 */
[----:B------:R-:W-:Y:S02]  /*2b660*/  IMAD.IADD R3, R3, 0x1, R47 ;  /* 0x0000000103037824 */ /* 0x000fe400078e022f */
[----:B------:R-:W-:Y:S01]  /*2b670*/  IMAD R20, R0, UR4, RZ ;  /* 0x0000000400147c24 */ /* 0x000fe2000f8e02ff */
[CC--:B------:R-:W-:Y:S01]  /*2b680*/  ISETP.GE.AND P2, PT, R46.reuse, R53.reuse, PT ;  /* 0x000000352e00720c */ /* 0x0c0fe20003f46270 */
[----:B------:R-:W-:Y:S02]  /*2b690*/  VIADD R0, R46, 0x20 ;  /* 0x000000202e007836 */ /* 0x000fe40000000000 */
        /* <DEDUP_REMOVED lines=10> */
[----:B------:R-:W-:Y:S01]  /*2b740*/  ISETP.GE.AND P1, PT, R20, R53, PT ;  /* 0x000000351400720c */ /* 0x000fe20003f26270 */
[----:B0-----:R0:W-:Y:S01]  /*2b750*/  SYNCS.ARRIVE.TRANS64.RED.A1T0 RZ, [R0+URZ], RZ ;  /* 0x000000ff00ff79a7 */ /* 0x0011e2000810043f */
[----:B------:R3:W1:Y:S04]  /*2b760*/  SHFL.IDX PT, R20, R44, RZ, 0x181f ;  /* 0x00181fff2c147589 */ /* 0x00066800000e0000 */
[----:B0-----:R3:W0:Y:S01]  /*2b770*/  SHFL.IDX PT, R0, R45, RZ, 0x181f ;  /* 0x00181fff2d007589 */ /* 0x00162200000e0000 */
[----:B------:R-:W-:Y:S06]  /*2b780*/  @P2 BRA `(.L_x_1673) ;  /* 0x0000000000242947 */ /* 0x000fec0003800000 */
[----:B------:R-:W-:Y:S02]  /*2b790*/  ULDC UR4, c[0x0][0xac8] ;  /* 0x0002b20000047ab9 */ /* 0x000fe40000000800 */
[----:B------:R-:W-:Y:S02]  /*2b7a0*/  ISETP.GE.AND P2, PT, R213, UR4, PT ;  /* 0x00000004d5007c0c */ /* 0x000fe4000bf46270 */
[----:B------:R-:W-:-:S11]  /*2b7b0*/  ISETP.GE.AND P3, PT, R217, UR4, PT ;  /* 0x00000004d9007c0c */ /* 0x000fd6000bf66270 */
[-C--:B-1----:R-:W-:Y:S02]  /*2b7c0*/  @!P2 LEA R2, P4, R213, R20.reuse, 0x1 ;  /* 0x00000014d502a211 */ /* 0x082fe400078808ff */
[----:B------:R-:W-:Y:S02]  /*2b7d0*/  @!P3 LEA R20, P5, R217, R20, 0x1 ;  /* 0x00000014d914b211 */ /* 0x000fe400078a08ff */
[-C--:B0-----:R-:W-:Y:S02]  /*2b7e0*/  @!P2 LEA.HI.X R3, R213, R0.reuse, R54, 0x1, P4 ;  /* 0x00000000d503a211 */ /* 0x081fe400020f0c36 */
[----:B------:R-:W-:-:S03]  /*2b7f0*/  @!P3 LEA.HI.X R21, R217, R0, R52, 0x1, P5 ;  /* 0x00000000d915b211 */ /* 0x000fc600028f0c34 */
[----:B-----5:R2:W-:Y:S04]  /*2b800*/  @!P2 ST.E.128 desc[UR60][R2.64], R4 ;  /* 0x000000040200a985 */ /* 0x0205e8000c101d3c */
[----:B------:R2:W-:Y:S02]  /*2b810*/  @!P3 ST.E.128 desc[UR60][R20.64], R28 ;  /* 0x0000001c1400b985 */ /* 0x0005e4000c101d3c */
.L_x_1673:
[----:B------:R-:W-:Y:S05]  /*2b820*/  BSYNC B1 ;  /* 0x0000000000017941 */ /* 0x000fea0003800000 */
.L_x_1672:
[----:B0-----:R0:W4:Y:S01]  /*2b830*/  SHFL.IDX PT, R0, R45, 0x1, 0x181f ;  /* 0x00381f002d007f89 */ /* 0x00112200000e0000 */
[----:B------:R-:W-:Y:S03]  /*2b840*/  BSSY B1, `(.L_x_1674) ;  /* 0x000000c000017945 */ /* 0x000fe60003800000 */
[----:B--2--5:R0:W2:Y:S01]  /*2b850*/  SHFL.IDX PT, R4, R44, 0x1, 0x181f ;  /* 0x00381f002c047f89 */ /* 0x0240a200000e0000 */
        /* <DEDUP_REMOVED lines=8> */
[----:B------:R2:W-:Y:S04]  /*2b8e0*/  @!P3 ST.E.128 desc[UR60][R2.64], R8 ;  /* 0x000000080200b985 */ /* 0x0005e8000c101d3c */
[----:B------:R2:W-:Y:S02]  /*2b8f0*/  @!P4 ST.E.128 desc[UR60][R4.64], R32 ;  /* 0x000000200400c985 */ /* 0x0005e4000c101d3c */
.L_x_1675:
[----:B------:R-:W-:Y:S05]  /*2b900*/  BSYNC B1 ;  /* 0x0000000000017941 */ /* 0x000fea0003800000 */
.L_x_1674:
[----:B----4-:R4:W0:Y:S01]  /*2b910*/  SHFL.IDX PT, R0, R45, 0x2, 0x181f ;  /* 0x00581f002d007f89 */ /* 0x01082200000e0000 */
[----:B------:R-:W-:Y:S03]  /*2b920*/  BSSY B1, `(.L_x_1676) ;  /* 0x000000c000017945 */ /* 0x000fe60003800000 */
[----:B--2---:R4:W2:Y:S01]  /*2b930*/  SHFL.IDX PT, R4, R44, 0x2, 0x181f ;  /* 0x00581f002c047f89 */ /* 0x0048a200000e0000 */
        /* <DEDUP_REMOVED lines=8> */
[----:B------:R0:W-:Y:S04]  /*2b9c0*/  @!P2 ST.E.128 desc[UR60][R2.64], R12 ;  /* 0x0000000c0200a985 */ /* 0x0001e8000c101d3c */
[----:B------:R0:W-:Y:S02]  /*2b9d0*/  @!P3 ST.E.128 desc[UR60][R4.64], R36 ;  /* 0x000000240400b985 */ /* 0x0001e4000c101d3c */
.L_x_1677:
[----:B------:R-:W-:Y:S05]  /*2b9e0*/  BSYNC B1 ;  /* 0x0000000000017941 */ /* 0x000fea0003800000 */
.L_x_1676:
[----:B0-----:R-:W-:Y:S01]  /*2b9f0*/  VIADD R0, R46, 0x60 ;  /* 0x000000602e007836 */ /* 0x001fe20000000000 */
[----:B--2---:R0:W2:Y:S04]  /*2ba00*/  SHFL.IDX PT, R4, R45, 0x3, 0x181f ;  /* 0x00781f002d047f89 */ /* 0x0040a800000e0000 */
[----:B------:R-:W-:Y:S01]  /*2ba10*/  ISETP.GE.AND P0, PT, R0, R53, PT ;  /* 0x000000350000720c */ /* 0x000fe20003f06270 */
[----:B---34-:R-:W3:-:S12]  /*2ba20*/  SHFL.IDX PT, R44, R44, 0x3, 0x181f ;  /* 0x00781f002c2c7f89 */ /* 0x018ed800000e0000 */
[----:B0-----:R-:W-:Y:S05]  /*2ba30*/  @P0 BRA `(.L_x_1678) ;  /* 0x0000000c00200947 */ /* 0x001fea0003800000 */
[----:B------:R-:W-:Y:S02]  /*2ba40*/  ULDC UR4, c[0x0][0xac8] ;  /* 0x0002b20000047ab9 */ /* 0x000fe40000000800 */
[----:B------:R-:W-:-:S13]  /*2ba50*/  ISETP.GE.AND P1, PT, R213, UR4, PT ;  /* 0x00000004d5007c0c */ /* 0x000fda000bf26270 */
[----:B---3--:R-:W-:-:S04]  /*2ba60*/  @!P1 LEA R2, P0, R213, R44, 0x1 ;  /* 0x0000002cd5029211 */ /* 0x008fc800078008ff */
[----:B--2---:R-:W-:Y:S02]  /*2ba70*/  @!P1 LEA.HI.X R3, R213, R4, R54, 0x1, P0 ;  /* 0x00000004d5039211 */ /* 0x004fe400000f0c36 */
[----:B------:R-:W-:-:S03]  /*2ba80*/  ISETP.GE.AND P0, PT, R217, UR4, PT ;  /* 0x00000004d9007c0c */ /* 0x000fc6000bf06270 */
[----:B------:R0:W-:Y:S10]  /*2ba90*/  @!P1 ST.E.128 desc[UR60][R2.64], R24 ;  /* 0x0000001802009985 */ /* 0x0001f4000c101d3c */
[----:B------:R-:W-:Y:S05]  /*2baa0*/  @P0 BRA `(.L_x_1678) ;  /* 0x0000000c00040947 */ /* 0x000fea0003800000 */
[----:B0-----:R-:W-:-:S04]  /*2bab0*/  LEA R2, P0, R217, R44, 0x1 ;  /* 0x0000002cd9027211 */ /* 0x001fc800078008ff */
[----:B------:R-:W-:-:S05]  /*2bac0*/  LEA.HI.X R3, R217, R4, R52, 0x1, P0 ;  /* 0x00000004d9037211 */ /* 0x000fca00000f0c34 */
[----:B------:R4:W-:Y:S01]  /*2bad0*/  ST.E.128 desc[UR60][R2.64], R40 ;  /* 0x0000002802007985 */ /* 0x0009e2000c101d3c */
[----:B------:R-:W-:Y:S05]  /*2bae0*/  BRA `(.L_x_1678) ;  /* 0x0000000800f47947 */ /* 0x000fea0003800000 */
.L_x_1669:
[----:B------:R-:W-:Y:S01]  /*2baf0*/  ULDC.64 UR4, c[0x0][0xc00] ;  /* 0x0003000000047ab9 */ /* 0x000fe20000000a00 */
[----:B------:R-:W2:Y:S01]  /*2bb00*/  LDC.64 R2, c[0x0][0xc00] ;  /* 0x00030000ff027b82 */ /* 0x000ea20000000a00 */
[----:B------:R-:W-:Y:S01]  /*2bb10*/  ISETP.NE.U32.AND P0, PT, RZ, UR4, PT ;  /* 0x00000004ff007c0c */ /* 0x000fe2000bf05070 */
[----:B------:R-:W-:-:S03]  /*2bb20*/  IMAD.MOV.U32 R0, RZ, RZ, RZ ;  /* 0x000000ffff007224 */ /* 0x000fc600078e00ff */
[----:B------:R-:W-:Y:S01]  /*2bb30*/  ISETP.NE.AND.EX P0, PT, RZ, UR5, PT, P0 ;  /* 0x00000005ff007c0c */ /* 0x000fe2000bf05300 */
[----:B------:R-:W-:Y:S02]  /*2bb40*/  ULDC.64 UR4, c[0x0][0xc08] ;  /* 0x0003020000047ab9 */ /* 0x000fe40000000a00 */
[----:B------:R-:W-:Y:S01]  /*2bb50*/  ISETP.NE.U32.AND P1, PT, RZ, UR4, PT ;  /* 0x00000004ff007c0c */ /* 0x000fe2000bf25070 */
[----:B------:R-:W3:Y:S03]  /*2bb60*/  LDC R21, c[0x0][0xbe8] ;  /* 0x0002fa00ff157b82 */ /* 0x000ee60000000800 */
[----:B------:R-:W-:Y:S01]  /*2bb70*/  ISETP.NE.AND.EX P1, PT, RZ, UR5, PT, P1 ;  /* 0x00000005ff007c0c */ /* 0x000fe2000bf25310 */
[----:B--2---:R-:W-:-:S12]  /*2bb80*/  IMAD.WIDE R2, R220, 0x4, R2 ;  /* 0x00000004dc027825 */ /* 0x004fd800078e0202 */
[----:B------:R-:W2:Y:S01]  /*2bb90*/  @P1 LDC.64 R4, c[0x0][0xc08] ;  /* 0x00030200ff041b82 */ /* 0x000ea20000000a00 */
[----:B------:R-:W-:Y:S02]  /*2bba0*/  ULDC UR4, c[0x0][0xa88] ;  /* 0x0002a20000047ab9 */ /* 0x000fe40000000800 */
[----:B------:R-:W-:Y:S01]  /*2bbb0*/  IMAD.U32 R6, RZ, RZ, UR4 ;  /* 0x00000004ff067e24 */ /* 0x000fe2000f8e00ff */
[----:B------:R4:W5:Y:S01]  /*2bbc0*/  @P0 LDG.E R0, desc[UR60][R2.64] ;  /* 0x0000003c02000981 */ /* 0x000962000c1e1900 */
[----:B--2---:R-:W-:-:S05]  /*2bbd0*/  @P1 IMAD.WIDE R4, R220, 0x4, R4 ;  /* 0x00000004dc041825 */ /* 0x004fca00078e0204 */
[----:B------:R4:W5:Y:S01]  /*2bbe0*/  @P1 LDG.E R6, desc[UR60][R4.64] ;  /* 0x0000003c04061981 */ /* 0x000962000c1e1900 */
[----:B---3--:R-:W-:Y:S01]  /*2bbf0*/  ISETP.NE.AND P2, PT, R21, 0x1, PT ;  /* 0x000000011500780c */ /* 0x008fe20003f45270 */
[----:B------:R-:W2:-:S12]  /*2bc00*/  S2R R8, SR_TID.X ;  /* 0x0000000000087919 */ /* 0x000e980000002100 */
[----:B------:R-:W3:Y:S08]  /*2bc10*/  @P2 LDC R20, c[0x0][0xbec] ;  /* 0x0002fb00ff142b82 */ /* 0x000ef00000000800 */
[----:B------:R-:W0:Y:S01]  /*2bc20*/  @P2 LDC R25, c[0x0][0xbf0] ;  /* 0x0002fc00ff192b82 */ /* 0x000e220000000800 */
[----:B--2---:R-:W-:-:S05]  /*2bc30*/  VIADD R7, R8, 0xffffff80 ;  /* 0xffffff8008077836 */ /* 0x004fca0000000000 */
[----:B------:R-:W-:Y:S02]  /*2bc40*/  ISETP.GE.AND P3, PT, R7, 0x80, PT ;  /* 0x000000800700780c */ /* 0x000fe40003f66270 */
[----:B------:R-:W-:Y:S01]  /*2bc50*/  SHF.R.S32.HI R7, RZ, 0x1f, R220 ;  /* 0x0000001fff077819 */ /* 0x000fe200000114dc */
[----:B----4-:R-:W-:Y:S10]  /*2bc60*/  @P1 BRA `(.L_x_1679) ;  /* 0x0000000000101947 */ /* 0x010ff40003800000 */
[----:B------:R-:W-:Y:S05]  /*2bc70*/  @!P0 BRA `(.L_x_1679) ;  /* 0x00000000000c8947 */ /* 0x000fea0003800000 */
[----:B------:R-:W2:Y:S04]  /*2bc80*/  LDG.E R5, desc[UR60][R2.64] ;  /* 0x0000003c02057981 */ /* 0x000ea8000c1e1900 */
[----:B-----5:R-:W2:Y:S02]  /*2bc90*/  LDG.E R6, desc[UR60][R2.64+0x4] ;  /* 0x0000043c02067981 */ /* 0x020ea4000c1e1900 */
[----:B--2---:R-:W-:-:S07]  /*2bca0*/  IMAD.IADD R6, R6, 0x1, -R5 ;  /* 0x0000000106067824 */ /* 0x004fce00078e0a05 */
.L_x_1679:
[----:B------:R-:W-:Y:S01]  /*2bcb0*/  BSSY B1, `(.L_x_1680) ;  /* 0x000002c000017945 */ /* 0x000fe20003800000 */
[----:B------:R-:W-:Y:S02]  /*2bcc0*/  SHF.R.S32.HI R10, RZ, 0x1f, R219 ;  /* 0x0000001fff0a7819 */ /* 0x000fe400000114db */
[----:B------:R-:W-:Y:S02]  /*2bcd0*/  SEL R13, R220, RZ, !P0 ;  /* 0x000000ffdc0d7207 */ /* 0x000fe40004000000 */
[----:B------:R-:W-:Y:S02]  /*2bce0*/  SEL R12, R7, RZ, !P0 ;  /* 0x000000ff070c7207 */ /* 0x000fe40004000000 */
[----:B-----5:R-:W-:Y:S01]  /*2bcf0*/  SHF.R.S32.HI R11, RZ, 0x1f, R0 ;  /* 0x0000001fff0b7819 */ /* 0x020fe20000011400 */
[----:B------:R-:W-:Y:S06]  /*2bd00*/  @P3 BRA `(.L_x_1681) ;  /* 0x0000000000983947 */ /* 0x000fec0003800000 */
[----:B------:R-:W2:Y:S01]  /*2bd10*/  LDC R14, c[0x0][0xbe8] ;  /* 0x0002fa00ff0e7b82 */ /* 0x000ea20000000800 */
[----:B------:R-:W-:Y:S01]  /*2bd20*/  IADD3 R9, R201, -0x80, R8 ;  /* 0xffffff80c9097810 */ /* 0x000fe20007ffe008 */
[----:B--2---:R-:W-:-:S05]  /*2bd30*/  IMAD R2, R6, R14, RZ ;  /* 0x0000000e06027224 */ /* 0x004fca00078e02ff */
[----:B------:R-:W-:-:S13]  /*2bd40*/  ISETP.GE.AND P0, PT, R9, R2, PT ;  /* 0x000000020900720c */ /* 0x000fda0003f06270 */
[----:B------:R-:W-:Y:S05]  /*2bd50*/  @P0 BRA `(.L_x_1681) ;  /* 0x0000000000840947 */ /* 0x000fea0003800000 */
[----:B------:R-:W-:Y:S01]  /*2bd60*/  ISETP.NE.AND P0, PT, R14, 0x1, PT ;  /* 0x000000010e00780c */ /* 0x000fe20003f05270 */
[----:B------:R-:W-:Y:S01]  /*2bd70*/  ULDC.64 UR4, c[0x0][0xb90] ;  /* 0x0002e40000047ab9 */ /* 0x000fe20000000a00 */
[----:B------:R-:W-:Y:S02]  /*2bd80*/  IMAD.MOV.U32 R2, RZ, RZ, R0 ;  /* 0x000000ffff027224 */ /* 0x000fe400078e0000 */
[----:B------:R-:W-:Y:S02]  /*2bd90*/  IMAD R8, R10, UR4, RZ ;  /* 0x000000040a087c24 */ /* 0x000fe4000f8e02ff */
[----:B------:R-:W-:Y:S02]  /*2bda0*/  IMAD.MOV.U32 R3, RZ, RZ, R11 ;  /* 0x000000ffff037224 */ /* 0x000fe400078e000b */
[----:B------:R-:W-:Y:S02]  /*2bdb0*/  IMAD.MOV.U32 R5, RZ, RZ, R9 ;  /* 0x000000ffff057224 */ /* 0x000fe400078e0009 */
[----:B------:R-:W-:-:S03]  /*2bdc0*/  IMAD.WIDE.U32 R2, R219, UR4, R2 ;  /* 0x00000004db027c25 */ /* 0x000fc6000f8e0002 */
[----:B------:R-:W2:Y:S01]  /*2bdd0*/  @P0 LDC R4, c[0x0][0xbec] ;  /* 0x0002fb00ff040b82 */ /* 0x000ea20000000800 */
[----:B------:R-:W-:Y:S01]  /*2bde0*/  IMAD R7, R219, UR5, R8 ;  /* 0x00000005db077c24 */ /* 0x000fe2000f8e0208 */
[----:B------:R-:W-:-:S03]  /*2bdf0*/  ULDC.64 UR4, c[0x0][0xb98] ;  /* 0x0002e60000047ab9 */ /* 0x000fc60000000a00 */
[----:B------:R-:W-:-:S03]  /*2be00*/  IMAD.IADD R3, R3, 0x1, R7 ;  /* 0x0000000103037824 */ /* 0x000fc600078e0207 */
[----:B------:R-:W4:Y:S01]  /*2be10*/  @P0 LDC R15, c[0x0][0xbf0] ;  /* 0x0002fc00ff0f0b82 */ /* 0x000f220000000800 */
[----:B------:R-:W-:-:S04]  /*2be20*/  IMAD.WIDE.U32 R2, R13, UR4, R2 ;  /* 0x000000040d027c25 */ /* 0x000fc8000f8e0002 */
[----:B--2---:R-:W-:-:S05]  /*2be30*/  @P0 IMAD.HI.U32 R4, R9, R4, RZ ;  /* 0x0000000409040227 */ /* 0x004fca00078e00ff */
[----:B----4-:R-:W-:Y:S01]  /*2be40*/  @P0 SHF.R.U32.HI R5, RZ, R15, R4 ;  /* 0x0000000fff050219 */ /* 0x010fe20000011604 */
[----:B------:R-:W-:-:S03]  /*2be50*/  IMAD R4, R12, UR4, RZ ;  /* 0x000000040c047c24 */ /* 0x000fc6000f8e02ff */
[----:B------:R-:W-:Y:S01]  /*2be60*/  IADD3 R2, P0, R5, R2, RZ ;  /* 0x0000000205027210 */ /* 0x000fe20007f1e0ff */
[----:B------:R-:W-:Y:S02]  /*2be70*/  IMAD.MOV R7, RZ, RZ, -R5 ;  /* 0x000000ffff077224 */ /* 0x000fe400078e0a05 */
[----:B------:R-:W-:Y:S01]  /*2be80*/  IMAD R8, R13, UR5, R4 ;  /* 0x000000050d087c24 */ /* 0x000fe2000f8e0204 */
[----:B------:R-:W-:Y:S01]  /*2be90*/  ULDC.64 UR4, c[0x0][0xb88] ;  /* 0x0002e20000047ab9 */ /* 0x000fe20000000a00 */
[----:B------:R-:W-:Y:S01]  /*2bea0*/  IMAD R7, R14, R7, R9 ;  /* 0x000000070e077224 */ /* 0x000fe200078e0209 */
[----:B------:R-:W-:-:S04]  /*2beb0*/  SHF.R.S32.HI R9, RZ, 0x1f, R5 ;  /* 0x0000001fff097819 */ /* 0x000fc80000011405 */
        /* <DEDUP_REMOVED lines=8> */
[----:B------:R-:W-:Y:S01]  /*2bf40*/  LEA.HI.X R5, R2, UR5, R3, 0x2, P0 ;  /* 0x0000000502057c11 */ /* 0x000fe200080f1403 */
[----:B------:R-:W-:-:S05]  /*2bf50*/  IMAD.MOV.U32 R3, RZ, RZ, -0x800000 ;  /* 0xff800000ff037424 */ /* 0x000fca00078e00ff */
[----:B------:R2:W-:Y:S02]  /*2bf60*/  STG.E desc[UR60][R4.64], R3 ;  /* 0x0000000304007986 */ /* 0x0005e4000c10193c */
.L_x_1681:
[----:B------:R-:W-:Y:S05]  /*2bf70*/  BSYNC B1 ;  /* 0x0000000000017941 */ /* 0x000fea0003800000 */
.L_x_1680:
[----:B------:R-:W-:Y:S02]  /*2bf80*/  ULDC.64 UR4, c[0x0][0xaa0] ;  /* 0x0002a80000047ab9 */ /* 0x000fe40000000a00 */
[----:B--2---:R-:W-:-:S04]  /*2bf90*/  IMAD R3, R11, UR4, RZ ;  /* 0x000000040b037c24 */ /* 0x004fc8000f8e02ff */
[C---:B------:R-:W-:Y:S02]  /*2bfa0*/  IMAD R5, R0.reuse, UR5, R3 ;  /* 0x0000000500057c24 */ /* 0x040fe4000f8e0203 */
[----:B------:R-:W-:Y:S01]  /*2bfb0*/  IMAD.WIDE.U32 R2, R0, UR4, RZ ;  /* 0x0000000400027c25 */ /* 0x000fe2000f8e00ff */
[----:B------:R-:W-:-:S03]  /*2bfc0*/  ULDC.64 UR4, c[0x0][0xae8] ;  /* 0x0002ba0000047ab9 */ /* 0x000fc60000000a00 */
[----:B------:R-:W-:Y:S02]  /*2bfd0*/  IMAD R0, R218, 0x20, R224 ;  /* 0x00000020da007824 */ /* 0x000fe400078e02e0 */
[----:B------:R-:W-:Y:S02]  /*2bfe0*/  IMAD.IADD R3, R3, 0x1, R5 ;  /* 0x0000000103037824 */ /* 0x000fe400078e0205 */
[----:B------:R-:W-:Y:S02]  /*2bff0*/  IMAD.IADD R9, R201, 0x1, R0 ;  /* 0x00000001c9097824 */ /* 0x000fe400078e0200 */
[----:B------:R-:W-:Y:S02]  /*2c000*/  IMAD R4, R10, UR4, RZ ;  /* 0x000000040a047c24 */ /* 0x000fe4000f8e02ff */
[----:B---3--:R-:W-:-:S04]  /*2c010*/  @P2 IMAD.HI.U32 R0, R9, R20, RZ ;  /* 0x0000001409002227 */ /* 0x008fc800078e00ff */
[C---:B------:R-:W-:Y:S02]  /*2c020*/  IMAD R7, R219.reuse, UR5, R4 ;  /* 0x00000005db077c24 */ /* 0x040fe4000f8e0204 */
[----:B------:R-:W-:Y:S01]  /*2c030*/  IMAD.WIDE.U32 R2, R219, UR4, R2 ;  /* 0x00000004db027c25 */ /* 0x000fe2000f8e0002 */
[----:B------:R-:W-:-:S03]  /*2c040*/  ULDC.64 UR4, c[0x0][0xaf0] ;  /* 0x0002bc0000047ab9 */ /* 0x000fc60000000a00 */
[----:B------:R-:W-:Y:S01]  /*2c050*/  IMAD.MOV.U32 R5, RZ, RZ, R9 ;  /* 0x000000ffff057224 */ /* 0x000fe200078e0009 */
[----:B0-----:R-:W-:Y:S01]  /*2c060*/  @P2 SHF.R.U32.HI R5, RZ, R25, R0 ;  /* 0x00000019ff052219 */ /* 0x001fe20000011600 */
[----:B------:R-:W-:Y:S02]  /*2c070*/  IMAD R4, R12, UR4, RZ ;  /* 0x000000040c047c24 */ /* 0x000fe4000f8e02ff */
[----:B------:R-:W-:Y:S01]  /*2c080*/  IMAD.IADD R3, R3, 0x1, R7 ;  /* 0x0000000103037824 */ /* 0x000fe200078e0207 */
[----:B------:R-:W-:Y:S01]  /*2c090*/  SHF.R.S32.HI R0, RZ, 0x1f, R5 ;  /* 0x0000001fff007819 */ /* 0x000fe20000011405 */
[C---:B------:R-:W-:Y:S02]  /*2c0a0*/  IMAD R7, R13.reuse, UR5, R4 ;  /* 0x000000050d077c24 */ /* 0x040fe4000f8e0204 */
[----:B------:R-:W-:Y:S01]  /*2c0b0*/  IMAD.WIDE.U32 R2, R13, UR4, R2 ;  /* 0x000000040d027c25 */ /* 0x000fe2000f8e0002 */
[----:B------:R-:W-:-:S03]  /*2c0c0*/  ULDC.64 UR4, c[0x0][0xae0] ;  /* 0x0002b80000047ab9 */ /* 0x000fc60000000a00 */
[----:B------:R-:W-:Y:S02]  /*2c0d0*/  IMAD.MOV R4, RZ, RZ, -R5 ;  /* 0x000000ffff047224 */ /* 0x000fe400078e0a05 */
        /* <DEDUP_REMOVED lines=17> */
[----:B------:R0:W2:Y:S04]  /*2c1f0*/  SHFL.IDX PT, R0, R3, RZ, 0x181f ;  /* 0x00181fff03007589 */ /* 0x0000a800000e0000 */
[----:B------:R0:W3:Y:S02]  /*2c200*/  SHFL.IDX PT, R14, R2, RZ, 0x181f ;  /* 0x00181fff020e7589 */ /* 0x0000e400000e0000 */
.L_x_1899:
[----:B------:R-:W-:Y:S01]  /*2c210*/  IMAD R21, R6, R21, RZ ;  /* 0x0000001506157224 */ /* 0x000fe200078e02ff */
[----:B------:R-:W-:Y:S01]  /*2c220*/  BSSY B1, `(.L_x_1683) ;  /* 0x000000f000017945 */ /* 0x000fe20003800000 */
[----:B------:R-:W-:-:S05]  /*2c230*/  IMAD.IADD R6, R224, 0x1, R201 ;  /* 0x00000001e0067824 */ /* 0x000fca00078e02c9 */
[----:B------:R-:W-:-:S13]  /*2c240*/  ISETP.GE.AND P0, PT, R6, R21, PT ;  /* 0x000000150600720c */ /* 0x000fda0003f06270 */
[----:B------:R-:W-:Y:S05]  /*2c250*/  @P0 BRA `(.L_x_1684) ;  /* 0x00000000002c0947 */ /* 0x000fea0003800000 */
[----:B------:R-:W-:Y:S01]  /*2c260*/  ULDC UR4, c[0x0][0xac8] ;  /* 0x0002b20000047ab9 */ /* 0x000fe20000000800 */
[----:B------:R-:W-:Y:S02]  /*2c270*/  SHF.R.S32.HI R8, RZ, 0x1f, R213 ;  /* 0x0000001fff087819 */ /* 0x000fe400000114d5 */
[----:B------:R-:W-:Y:S02]  /*2c280*/  ISETP.GE.AND P2, PT, R213, UR4, PT ;  /* 0x00000004d5007c0c */ /* 0x000fe4000bf46270 */
[----:B------:R-:W-:Y:S02]  /*2c290*/  ISETP.GE.AND P3, PT, R217, UR4, PT ;  /* 0x00000004d9007c0c */ /* 0x000fe4000bf66270 */
[----:B------:R-:W-:-:S09]  /*2c2a0*/  SHF.R.S32.HI R7, RZ, 0x1f, R217 ;  /* 0x0000001fff077819 */ /* 0x000fd200000114d9 */
[-C--:B---3--:R-:W-:Y:S02]  /*2c2b0*/  @!P2 LEA R4, P0, R213, R14.reuse, 0x1 ;  /* 0x0000000ed504a211 */ /* 0x088fe400078008ff */
[----:B------:R-:W-:Y:S02]  /*2c2c0*/  @!P3 LEA R14, P1, R217, R14, 0x1 ;  /* 0x0000000ed90eb211 */ /* 0x000fe400078208ff */
[-C--:B--2---:R-:W-:Y:S02]  /*2c2d0*/  @!P2 LEA.HI.X R5, R213, R0.reuse, R8, 0x1, P0 ;  /* 0x00000000d505a211 */ /* 0x084fe400000f0c08 */
[----:B------:R-:W-:-:S03]  /*2c2e0*/  @!P3 LEA.HI.X R15, R217, R0, R7, 0x1, P1 ;  /* 0x00000000d90fb211 */ /* 0x000fc600008f0c07 */
[----:B------:R4:W-:Y:S04]  /*2c2f0*/  @!P2 ST.E.128 desc[UR60][R4.64], RZ ;  /* 0x000000ff0400a985 */ /* 0x0009e8000c101d3c */
[----:B------:R4:W-:Y:S02]  /*2c300*/  @!P3 ST.E.128 desc[UR60][R14.64], RZ ;  /* 0x000000ff0e00b985 */ /* 0x0009e4000c101d3c */
.L_x_1684:
[----:B------:R-:W-:Y:S05]  /*2c310*/  BSYNC B1 ;  /* 0x0000000000017941 */ /* 0x000fea0003800000 */
.L_x_1683:
[----:B------:R-:W-:-:S03]  /*2c320*/  UMOV UR4, 0xffffffff ;  /* 0xffffffff00047882 */ /* 0x000fc60000000000 */
[----:B------:R-:W-:Y:S05]  /*2c330*/  BRA.DIV UR4, `(.L_x_1685) ;  /* 0x0000009204347947 */ /* 0x000fea000b800000 */
[----:B--2---:R2:W0:Y:S04]  /*2c340*/  SHFL.IDX PT, R0, R3, 0x1, 0x181f ;  /* 0x00381f0003007f89 */ /* 0x00442800000e0000 */
[----:B---34-:R2:W3:Y:S02]  /*2c350*/  SHFL.IDX PT, R14, R2, 0x1, 0x181f ;  /* 0x00381f00020e7f89 */ /* 0x0184e400000e0000 */
.L_x_1903:
        /* <DEDUP_REMOVED lines=11> */
[-C--:B0-----:R-:W-:Y:S02]  /*2c410*/  @!P2 LEA.HI.X R5, R213, R0.reuse, R8, 0x1, P0 ;  /* 0x00000000d505a211 */ /* 0x081fe400000f0c08 */
[----:B------:R-:W-:-:S03]  /*2c420*/  @!P3 LEA.HI.X R15, R217, R0, R7, 0x1, P1 ;  /* 0x00000000d90fb211 */ /* 0x000fc600008f0c07 */
[----:B------:R4:W-:Y:S04]  /*2c430*/  @!P2 ST.E.128 desc[UR60][R4.64], RZ ;  /* 0x000000ff0400a985 */ /* 0x0009e8000c101d3c */
[----:B------:R4:W-:Y:S02]  /*2c440*/  @!P3 ST.E.128 desc[UR60][R14.64], RZ ;  /* 0x000000ff0e00b985 */ /* 0x0009e4000c101d3c */
.L_x_1687:
[----:B------:R-:W-:Y:S05]  /*2c450*/  BSYNC B1 ;  /* 0x0000000000017941 */ /* 0x000fea0003800000 */
.L_x_1686:
[----:B------:R-:W-:-:S03]  /*2c460*/  UMOV UR4, 0xffffffff ;  /* 0xffffffff00047882 */ /* 0x000fc60000000000 */
[----:B------:R-:W-:Y:S05]  /*2c470*/  BRA.DIV UR4, `(.L_x_1688) ;  /* 0x00000092042c7947 */ /* 0x000fea000b800000 */
[----:B0-----:R0:W0:Y:S04]  /*2c480*/  SHFL.IDX PT, R0, R3, 0x2, 0x181f ;  /* 0x00581f0003007f89 */ /* 0x00102800000e0000 */
[----:B---34-:R3:W4:Y:S02]  /*2c490*/  SHFL.IDX PT, R14, R2, 0x2, 0x181f ;  /* 0x00581f00020e7f89 */ /* 0x01872400000e0000 */
.L_x_1907:
        /* <DEDUP_REMOVED lines=9> */
[-C--:B----4-:R-:W-:Y:S02]  /*2c530*/  @!P2 LEA R4, P0, R213, R14.reuse, 0x1 ;  /* 0x0000000ed504a211 */ /* 0x090fe400078008ff */
[----:B------:R-:W-:Y:S02]  /*2c540*/  @!P3 LEA R14, P1, R217, R14, 0x1 ;  /* 0x0000000ed90eb211 */ /* 0x000fe400078208ff */
[-C--:B0-----:R-:W-:Y:S02]  /*2c550*/  @!P2 LEA.HI.X R5, R213, R0.reuse, R8, 0x1, P0 ;  /* 0x00000000d505a211 */ /* 0x081fe400000f0c08 */
[----:B------:R-:W-:-:S03]  /*2c560*/  @!P3 LEA.HI.X R15, R217, R0, R7, 0x1, P1 ;  /* 0x00000000d90fb211 */ /* 0x000fc600008f0c07 */
[----:B------:R0:W-:Y:S04]  /*2c570*/  @!P2 ST.E.128 desc[UR60][R4.64], RZ ;  /* 0x000000ff0400a985 */ /* 0x0001e8000c101d3c */
[----:B------:R0:W-:Y:S02]  /*2c580*/  @!P3 ST.E.128 desc[UR60][R14.64], RZ ;  /* 0x000000ff0e00b985 */ /* 0x0001e4000c101d3c */
.L_x_1690:
[----:B------:R-:W-:Y:S05]  /*2c590*/  BSYNC B1 ;  /* 0x0000000000017941 */ /* 0x000fea0003800000 */
.L_x_1689:
[----:B------:R-:W-:-:S03]  /*2c5a0*/  UMOV UR4, 0xffffffff ;  /* 0xffffffff00047882 */ /* 0x000fc60000000000 */
[----:B------:R-:W-:Y:S05]  /*2c5b0*/  BRA.DIV UR4, `(.L_x_1691) ;  /* 0x0000009204247947 */ /* 0x000fea000b800000 */
[----:B0-----:R0:W0:Y:S04]  /*2c5c0*/  SHFL.IDX PT, R0, R3, 0x3, 0x181f ;  /* 0x00781f0003007f89 */ /* 0x00102800000e0000 */
[----:B----4-:R4:W0:Y:S02]  /*2c5d0*/  SHFL.IDX PT, R14, R2, 0x3, 0x181f ;  /* 0x00781f00020e7f89 */ /* 0x01082400000e0000 */
.L_x_1911:
[----:B--234-:R-:W-:-:S05]  /*2c5e0*/  VIADD R2, R6, 0x60 ;  /* 0x0000006006027836 */ /* 0x01cfca0000000000 */
[----:B------:R-:W-:-:S13]  /*2c5f0*/  ISETP.GE.AND P0, PT, R2, R21, PT ;  /* 0x000000150200720c */ /* 0x000fda0003f06270 */
[----:B------:R-:W-:Y:S05]  /*2c600*/  @P0 BRA `(.L_x_1678) ;  /* 0x00000000002c0947 */ /* 0x000fea0003800000 */
[----:B------:R-:W-:Y:S01]  /*2c610*/  ULDC UR4, c[0x0][0xac8] ;  /* 0x0002b20000047ab9 */ /* 0x000fe20000000800 */
[----:B------:R-:W-:Y:S02]  /*2c620*/  SHF.R.S32.HI R5, RZ, 0x1f, R213 ;  /* 0x0000001fff057819 */ /* 0x000fe400000114d5 */
[----:B------:R-:W-:Y:S02]  /*2c630*/  ISETP.GE.AND P2, PT, R213, UR4, PT ;  /* 0x00000004d5007c0c */ /* 0x000fe4000bf46270 */
[----:B------:R-:W-:Y:S02]  /*2c640*/  ISETP.GE.AND P3, PT, R217, UR4, PT ;  /* 0x00000004d9007c0c */ /* 0x000fe4000bf66270 */
[----:B------:R-:W-:-:S09]  /*2c650*/  SHF.R.S32.HI R4, RZ, 0x1f, R217 ;  /* 0x0000001fff047819 */ /* 0x000fd200000114d9 */
[-C--:B0-----:R-:W-:Y:S02]  /*2c660*/  @!P2 LEA R2, P0, R213, R14.reuse, 0x1 ;  /* 0x0000000ed502a211 */ /* 0x081fe400078008ff */
[----:B------:R-:W-:Y:S02]  /*2c670*/  @!P3 LEA R14, P1, R217, R14, 0x1 ;  /* 0x0000000ed90eb211 */ /* 0x000fe400078208ff */
[-C--:B------:R-:W-:Y:S02]  /*2c680*/  @!P2 LEA.HI.X R3, R213, R0.reuse, R5, 0x1, P0 ;  /* 0x00000000d503a211 */ /* 0x080fe400000f0c05 */
[----:B------:R-:W-:-:S03]  /*2c690*/  @!P3 LEA.HI.X R15, R217, R0, R4, 0x1, P1 ;  /* 0x00000000d90fb211 */ /* 0x000fc600008f0c04 */
[----:B------:R0:W-:Y:S04]  /*2c6a0*/  @!P2 ST.E.128 desc[UR60][R2.64], RZ ;  /* 0x000000ff0200a985 */ /* 0x0001e8000c101d3c */
[----:B------:R0:W-:Y:S02]  /*2c6b0*/  @!P3 ST.E.128 desc[UR60][R14.64], RZ ;  /* 0x000000ff0e00b985 */ /* 0x0001e4000c101d3c */
.L_x_1678:
[----:B------:R-:W-:Y:S05]  /*2c6c0*/  BSYNC B0 ;  /* 0x0000000000007941 */ /* 0x000fea0003800000 */
.L_x_1668:
[----:B------:R-:W-:Y:S02]  /*2c6d0*/  ULDC UR4, c[0x0][0xc3c] ;  /* 0x00030f0000047ab9 */ /* 0x000fe40000000800 */
[----:B-1----:R-:W-:-:S13]  /*2c6e0*/  ISETP.GE.AND P0, PT, R207, UR4, PT ;  /* 0x00000004cf007c0c */ /* 0x002fda000bf06270 */
[----:B------:R-:W-:Y:S05]  /*2c6f0*/  @!P0 BRA `(.L_x_1692) ;  /* 0xfffffd4c00508947 */ /* 0x000fea000383ffff */
[----:B------:R-:W-:Y:S05]  /*2c700*/  BRA `(.L_x_1429) ;  /* 0x0000007000d07947 */ /* 0x000fea0003800000 */
.L_x_1427:
[----:B------:R-:W-:-:S08]  /*2c710*/  NOP ;  /* 0x0000000000007918 */ /* 0x000fd00000000000 */
[----:B------:R-:W0:-:S00]  /*2c720*/  USETMAXREG.DEALLOC.CTAPOOL 0x18 ;  /* 0x00000018000079c8 */ /* 0x000e0000080e0500 */
[----:B0-----:R-:W2:Y:S01]  /*2c730*/  LDL.LU R2, [R1] ;  /* 0x0000000001027983 */ /* 0x001ea20000300800 */
[----:B------:R-:W-:Y:S01]  /*2c740*/  LOP3.LUT R0, R0, 0x3, RZ, 0xc0, !PT ;  /* 0x0000000300007812 */ /* 0x000fe200078ec0ff */
[----:B------:R-:W-:-:S05]  /*2c750*/  IMAD.MOV.U32 R4, RZ, RZ, RZ ;  /* 0x000000ffff047224 */ /* 0x000fca00078e00ff */
[----:B------:R-:W0:Y:S02]  /*2c760*/  SHFL.IDX PT, R0, R0, RZ, 0x1f ;  /* 0x00001fff00007589 */ /* 0x000e2400000e0000 */
[----:B0-----:R-:W-:Y:S02]  /*2c770*/  ISETP.NE.AND P0, PT, R0, RZ, PT ;  /* 0x000000ff0000720c */ /* 0x001fe40003f05270 */
[----:B--2---:R-:W-:-:S11]  /*2c780*/  LOP3.LUT R2, R2, 0xfffffffd, RZ, 0xc0, !PT ;  /* 0xfffffffd02027812 */ /* 0x004fd600078ec0ff */
[----:B------:R-:W-:-:S05]  /*2c790*/  @P0 LOP3.LUT R2, R2, 0x2, RZ, 0xfc, !PT ;  /* 0x0000000202020812 */ /* 0x000fca00078efcff */
[----:B------:R0:W-:Y:S01]  /*2c7a0*/  STL [R1], R2 ;  /* 0x0000000201007387 */ /* 0x0001e20000100800 */
[----:B------:R-:W-:Y:S05]  /*2c7b0*/  @!P0 BRA `(.L_x_1693) ;  /* 0x00000000001c8947 */ /* 0x000fea0003800000 */
[----:B------:R-:W1:Y:S08]  /*2c7c0*/  S2UR UR5, SR_CgaCtaId ;  /* 0x00000000000579c3 */ /* 0x000e700000008800 */
[----:B------:R-:W-:Y:S06]  /*2c7d0*/  BAR.SYNC.DEFER_BLOCKING 0x5, 0x180 ;  /* 0x0146000000007b1d */ /* 0x000fec0000010000 */
[----:B------:R-:W-:-:S02]  /*2c7e0*/  UMOV UR4, 0x400 ;  /* 0x0000040000047882 */ /* 0x000fc40000000000 */
[----:B-1----:R-:W-:-:S09]  /*2c7f0*/  ULEA UR4, UR5, UR4, 0x18 ;  /* 0x0000000405047291 */ /* 0x002fd2000f8ec03f */
[----:B------:R-:W2:Y:S01]  /*2c800*/  LDS.128 R16, [UR4+0x298d0] ;  /* 0x0298d004ff107984 */ /* 0x000ea20008000c00 */
[----:B------:R-:W-:Y:S06]  /*2c810*/  BAR.ARV 0x4, 0x180 ;  /* 0x0106000000007b1d */ /* 0x000fec0000002000 */
[----:B------:R-:W-:Y:S05]  /*2c820*/  BRA `(.L_x_1694) ;  /* 0x0000000800847947 */ /* 0x000fea0003800000 */
.L_x_1693:
[----:B------:R-:W1:Y:S01]  /*2c830*/  S2R R0, SR_TID.X ;  /* 0x0000000000007919 */ /* 0x000e620000002100 */
[----:B------:R-:W-:Y:S01]  /*2c840*/  ULDC UR4, c[0x0][0xc3c] ;  /* 0x00030f0000047ab9 */ /* 0x000fe20000000800 */
[----:B------:R-:W2:Y:S01]  /*2c850*/  S2UR UR6, SR_CTAID.X ;  /* 0x00000000000679c3 */ /* 0x000ea20000002500 */
[----:B------:R-:W-:Y:S01]  /*2c860*/  ULDC UR5, c[0x0][0xc38] ;  /* 0x00030e0000057ab9 */ /* 0x000fe20000000800 */
[----:B-1----:R-:W-:-:S04]  /*2c870*/  LOP3.LUT R0, R0, 0x1f, RZ, 0xc0, !PT ;  /* 0x0000001f00007812 */ /* 0x002fc800078ec0ff */
[----:B------:R-:W-:-:S04]  /*2c880*/  ISETP.NE.AND P0, PT, R0, 0x1f, PT ;  /* 0x0000001f0000780c */ /* 0x000fc80003f05270 */
[----:B------:R-:W-:-:S13]  /*2c890*/  ISETP.GE.OR P1, PT, R0, UR4, !P0 ;  /* 0x0000000400007c0c */ /* 0x000fda000c726670 */
[----:B0-----:R-:W0:Y:S02]  /*2c8a0*/  @!P1 LDC.64 R2, c[0x0][0xc80] ;  /* 0x00032000ff029b82 */ /* 0x001e240000000a00 */
[----:B0-----:R-:W-:-:S05]  /*2c8b0*/  @!P1 IMAD.WIDE.U32 R2, R0, 0x4, R2 ;  /* 0x0000000400029825 */ /* 0x001fca00078e0002 */
[----:B------:R-:W3:Y:S01]  /*2c8c0*/  @!P1 LDG.E R4, desc[UR60][R2.64] ;  /* 0x0000003c02049981 */ /* 0x000ee2000c1e1900 */
[C---:B------:R-:W-:Y:S01]  /*2c8d0*/  ISETP.NE.AND P1, PT, R0.reuse, RZ, PT ;  /* 0x000000ff0000720c */ /* 0x040fe20003f25270 */
[----:B------:R-:W-:Y:S01]  /*2c8e0*/  UMOV UR4, URZ ;  /* 0x0000003f00047c82 */ /* 0x000fe20008000000 */
[C---:B------:R-:W-:Y:S01]  /*2c8f0*/  ISETP.GE.U32.AND P2, PT, R0.reuse, 0x2, PT ;  /* 0x000000020000780c */ /* 0x040fe20003f46070 */
[----:B------:R-:W-:Y:S01]  /*2c900*/  IMAD.MOV.U32 R16, RZ, RZ, RZ ;  /* 0x000000ffff107224 */ /* 0x000fe200078e00ff */
[C---:B------:R-:W-:Y:S02]  /*2c910*/  ISETP.GE.U32.AND P3, PT, R0.reuse, 0x4, PT ;  /* 0x000000040000780c */ /* 0x040fe40003f66070 */
[C---:B------:R-:W-:Y:S02]  /*2c920*/  ISETP.GE.U32.AND P4, PT, R0.reuse, 0x8, PT ;  /* 0x000000080000780c */ /* 0x040fe40003f86070 */
[----:B------:R-:W-:Y:S01]  /*2c930*/  ISETP.GE.U32.AND P5, PT, R0, 0x10, PT ;  /* 0x000000100000780c */ /* 0x000fe20003fa6070 */
[----:B---3--:R-:W0:Y:S02]  /*2c940*/  SHFL.UP PT, R5, R4, 0x1, RZ ;  /* 0x0420000004057989 */ /* 0x008e2400000e00ff */
        /* <DEDUP_REMOVED lines=17> */
[----:B--2---:R-:W-:-:S13]  /*2ca60*/  ISETP.GT.AND P6, PT, R6, UR6, PT ;  /* 0x0000000606007c0c */ /* 0x004fda000bfc4270 */
[----:B------:R-:W-:Y:S05]  /*2ca70*/  @P6 BRA `(.L_x_1695) ;  /* 0x00000000009c6947 */ /* 0x000fea0003800000 */
[----:B------:R-:W0:Y:S01]  /*2ca80*/  LDC R5, c[0x0][0xc3c] ;  /* 0x00030f00ff057b82 */ /* 0x000e220000000800 */
[----:B------:R-:W-:Y:S01]  /*2ca90*/  IMAD.MOV.U32 R6, RZ, RZ, R3 ;  /* 0x000000ffff067224 */ /* 0x000fe200078e0003 */
[----:B------:R-:W-:Y:S01]  /*2caa0*/  UMOV UR4, URZ ;  /* 0x0000003f00047c82 */ /* 0x000fe20008000000 */
[----:B------:R-:W-:Y:S01]  /*2cab0*/  ULDC UR7, c[0x0][0xc3c] ;  /* 0x00030f0000077ab9 */ /* 0x000fe20000000800 */
[----:B------:R-:W-:-:S05]  /*2cac0*/  ULDC UR5, c[0x0][0xc38] ;  /* 0x00030e0000057ab9 */ /* 0x000fca0000000800 */
.L_x_1699:
[----:B------:R-:W-:Y:S01]  /*2cad0*/  UIADD3 UR4, UR4, 0x1f, URZ ;  /* 0x0000001f04047890 */ /* 0x000fe2000fffe03f */
[----:B------:R-:W-:-:S05]  /*2cae0*/  IMAD.U32 R19, RZ, RZ, UR7 ;  /* 0x00000007ff137e24 */ /* 0x000fca000f8e00ff */
[----:B0-----:R-:W-:-:S13]  /*2caf0*/  ISETP.LE.AND P6, PT, R5, UR4, PT ;  /* 0x0000000405007c0c */ /* 0x001fda000bfc3270 */
[----:B------:R-:W-:Y:S05]  /*2cb00*/  @P6 BRA `(.L_x_1696) ;  /* 0x0000000400a86947 */ /* 0x000fea0003800000 */
[----:B------:R-:W-:Y:S01]  /*2cb10*/  VIADD R7, R0, UR4 ;  /* 0x0000000400077c36 */ /* 0x000fe20008000000 */
[----:B------:R-:W-:Y:S01]  /*2cb20*/  BSSY B0, `(.L_x_1697) ;  /* 0x0000007000007945 */ /* 0x000fe20003800000 */
[----:B------:R-:W-:-:S03]  /*2cb30*/  IMAD.MOV.U32 R4, RZ, RZ, RZ ;  /* 0x000000ffff047224 */ /* 0x000fc600078e00ff */
[----:B------:R-:W-:-:S13]  /*2cb40*/  ISETP.GE.OR P6, PT, R7, R5, !P0 ;  /* 0x000000050700720c */ /* 0x000fda00047c6670 */
[----:B------:R-:W-:Y:S05]  /*2cb50*/  @P6 BRA `(.L_x_1698) ;  /* 0x00000000000c6947 */ /* 0x000fea0003800000 */
[----:B------:R-:W0:Y:S02]  /*2cb60*/  LDC.64 R2, c[0x0][0xc80] ;  /* 0x00032000ff027b82 */ /* 0x000e240000000a00 */
[----:B0-----:R-:W-:-:S05]  /*2cb70*/  IMAD.WIDE R2, R7, 0x4, R2 ;  /* 0x0000000407027825 */ /* 0x001fca00078e0202 */
[----:B------:R0:W5:Y:S02]  /*2cb80*/  LDG.E R4, desc[UR60][R2.64] ;  /* 0x0000003c02047981 */ /* 0x000164000c1e1900 */
.L_x_1698:
[----:B------:R-:W-:Y:S05]  /*2cb90*/  BSYNC B0 ;  /* 0x0000000000007941 */ /* 0x000fea0003800000 */
.L_x_1697:
        /* <DEDUP_REMOVED lines=20> */
[----:B------:R-:W-:-:S07]  /*2cce0*/  IMAD.MOV.U32 R5, RZ, RZ, R9 ;  /* 0x000000ffff057224 */ /* 0x000fce00078e0009 */
.L_x_1695:
[----:B------:R-:W-:-:S04]  /*2ccf0*/  IMAD.IADD R6, R6, 0x1, -R3 ;  /* 0x0000000106067824 */ /* 0x000fc800078e0a03 */
[----:B------:R-:W-:-:S05]  /*2cd00*/  IMAD R2, R5, UR5, R6 ;  /* 0x0000000505027c24 */ /* 0x000fca000f8e0206 */
[----:B------:R-:W-:Y:S02]  /*2cd10*/  ISETP.GT.AND P0, PT, R2, UR6, PT ;  /* 0x0000000602007c0c */ /* 0x000fe4000bf04270 */
[----:B------:R-:W0:Y:S11]  /*2cd20*/  LDC.64 R2, c[0x0][0xc90] ;  /* 0x00032400ff027b82 */ /* 0x000e360000000a00 */
[----:B------:R-:W-:-:S04]  /*2cd30*/  VOTE.ANY R11, PT, !P0 ;  /* 0x00000000000b7806 */ /* 0x000fc800040e0100 */
[----:B------:R-:W1:Y:S02]  /*2cd40*/  POPC R7, R11 ;  /* 0x0000000b00077309 */ /* 0x000e640000000000 */
[----:B-1----:R-:W-:-:S04]  /*2cd50*/  VIADD R19, R7, UR4 ;  /* 0x0000000407137c36 */ /* 0x002fc80008000000 */
[----:B0-----:R-:W-:-:S05]  /*2cd60*/  IMAD.WIDE R2, R19, 0x4, R2 ;  /* 0x0000000413027825 */ /* 0x001fca00078e0202 */
[----:B------:R-:W2:Y:S01]  /*2cd70*/  LDG.E R9, desc[UR60][R2.64] ;  /* 0x0000003c02097981 */ /* 0x000ea2000c1e1900 */
[----:B------:R-:W-:-:S03]  /*2cd80*/  ISETP.NE.AND P0, PT, R11, RZ, PT ;  /* 0x000000ff0b00720c */ /* 0x000fc60003f05270 */
[----:B------:R-:W2:Y:S02]  /*2cd90*/  SHFL.IDX PT, R4, R4, R7, 0x1f ;  /* 0x00001f0704047589 */ /* 0x000ea400000e0000 */
[----:B--2---:R-:W-:-:S05]  /*2cda0*/  IMAD R8, R4, R9, RZ ;  /* 0x0000000904087224 */ /* 0x004fca00078e02ff */
[----:B------:R-:W-:-:S04]  /*2cdb0*/  IABS R10, R8 ;  /* 0x00000008000a7213 */ /* 0x000fc80000000000 */
[----:B------:R-:W0:Y:S08]  /*2cdc0*/  I2F.RP R12, R10 ;  /* 0x0000000a000c7306 */ /* 0x000e300000209400 */
[----:B0-----:R-:W0:Y:S02]  /*2cdd0*/  MUFU.RCP R12, R12 ;  /* 0x0000000c000c7308 */ /* 0x001e240000001000 */
[----:B0-----:R-:W-:-:S06]  /*2cde0*/  VIADD R13, R12, 0xffffffe ;  /* 0x0ffffffe0c0d7836 */ /* 0x001fcc0000000000 */
[----:B------:R0:W1:Y:S01]  /*2cdf0*/  F2I.FTZ.U32.TRUNC.NTZ R3, R13 ;  /* 0x0000000d00037305 */ /* 0x000062000021f000 */
[----:B------:R-:W-:Y:S05]  /*2ce00*/  @!P0 BRA `(.L_x_1700) ;  /* 0x0000000000088947 */ /* 0x000fea0003800000 */
[----:B------:R-:W-:-:S06]  /*2ce10*/  VIADD R16, R7, 0xffffffff ;  /* 0xffffffff07107836 */ /* 0x000fcc0000000000 */
[----:B------:R2:W3:Y:S02]  /*2ce20*/  SHFL.IDX PT, R16, R5, R16, 0x1f ;  /* 0x00001f1005107589 */ /* 0x0004e400000e0000 */
.L_x_1700:
[--C-:B-12---:R-:W-:Y:S02]  /*2ce30*/  IMAD.MOV R5, RZ, RZ, -R3.reuse ;  /* 0x000000ffff057224 */ /* 0x106fe400078e0a03 */
[----:B---3--:R-:W-:Y:S01]  /*2ce40*/  IMAD R16, R16, UR5, R6 ;  /* 0x0000000510107c24 */ /* 0x008fe2000f8e0206 */
[----:B------:R-:W-:Y:S01]  /*2ce50*/  IABS R6, R8 ;  /* 0x0000000800067213 */ /* 0x000fe20000000000 */
[----:B------:R-:W-:Y:S02]  /*2ce60*/  IMAD R5, R5, R10, RZ ;  /* 0x0000000a05057224 */ /* 0x000fe400078e02ff */
[----:B------:R-:W-:Y:S02]  /*2ce70*/  IMAD.MOV.U32 R2, RZ, RZ, RZ ;  /* 0x000000ffff027224 */ /* 0x000fe400078e00ff */
[----:B------:R-:W-:Y:S02]  /*2ce80*/  IMAD.MOV R6, RZ, RZ, -R6 ;  /* 0x000000ffff067224 */ /* 0x000fe400078e0a06 */
[----:B------:R-:W-:Y:S01]  /*2ce90*/  IMAD.HI.U32 R2, R3, R5, R2 ;  /* 0x0000000503027227 */ /* 0x000fe200078e0002 */
[----:B------:R-:W-:-:S04]  /*2cea0*/  IADD3 R5, -R16, UR6, RZ ;  /* 0x0000000610057c10 */ /* 0x000fc8000fffe1ff */
[----:B------:R-:W-:-:S05]  /*2ceb0*/  IABS R3, R5 ;  /* 0x0000000500037213 */ /* 0x000fca0000000000 */
        /* <DEDUP_REMOVED lines=16> */
[----:B------:R-:W-:-:S04]  /*2cfc0*/  VIADDMNMX R9, R10, UR5, R9, PT ;  /* 0x000000050a097c46 */ /* 0x000fc8000b800109 */
[-C--:B------:R-:W-:Y:S02]  /*2cfd0*/  IABS R7, R9.reuse ;  /* 0x0000000900077213 */ /* 0x080fe40000000000 */
[----:B------:R-:W-:Y:S02]  /*2cfe0*/  IABS R8, R9 ;  /* 0x0000000900087213 */ /* 0x000fe40000000000 */
[----:B------:R-:W1:Y:S03]  /*2cff0*/  I2F.RP R10, R7 ;  /* 0x00000007000a7306 */ /* 0x000e660000209400 */
[----:B------:R-:W-:-:S05]  /*2d000*/  IMAD.MOV R8, RZ, RZ, -R8 ;  /* 0x000000ffff087224 */ /* 0x000fca00078e0a08 */
[----:B-1----:R-:W1:Y:S02]  /*2d010*/  MUFU.RCP R10, R10 ;  /* 0x0000000a000a7308 */ /* 0x002e640000001000 */
[----:B-1----:R-:W-:-:S06]  /*2d020*/  VIADD R3, R10, 0xffffffe ;  /* 0x0ffffffe0a037836 */ /* 0x002fcc0000000000 */
[----:B------:R-:W1:Y:S02]  /*2d030*/  F2I.FTZ.U32.TRUNC.NTZ R3, R3 ;  /* 0x0000000300037305 */ /* 0x000e64000021f000 */
[----:B-1----:R-:W-:-:S04]  /*2d040*/  IMAD.MOV R2, RZ, RZ, -R3 ;  /* 0x000000ffff027224 */ /* 0x002fc800078e0a03 */
[----:B------:R-:W-:Y:S02]  /*2d050*/  IMAD R11, R2, R7, RZ ;  /* 0x00000007020b7224 */ /* 0x000fe400078e02ff */
[----:B------:R-:W-:-:S04]  /*2d060*/  IMAD.MOV.U32 R2, RZ, RZ, RZ ;  /* 0x000000ffff027224 */ /* 0x000fc800078e00ff */
[----:B------:R-:W-:Y:S01]  /*2d070*/  IMAD.HI.U32 R2, R3, R11, R2 ;  /* 0x0000000b03027227 */ /* 0x000fe200078e0002 */
[----:B------:R-:W-:Y:S02]  /*2d080*/  IABS R11, R5 ;  /* 0x00000005000b7213 */ /* 0x000fe40000000000 */
[C---:B------:R-:W-:Y:S01]  /*2d090*/  LOP3.LUT R3, R5.reuse, R9, RZ, 0x3c, !PT ;  /* 0x0000000905037212 */ /* 0x040fe200078e3cff */
[----:B------:R-:W-:Y:S02]  /*2d0a0*/  IMAD.IADD R5, R5, 0x1, R6 ;  /* 0x0000000105057824 */ /* 0x000fe400078e0206 */
[----:B------:R-:W-:Y:S01]  /*2d0b0*/  IMAD.HI.U32 R2, R2, R11, RZ ;  /* 0x0000000b02027227 */ /* 0x000fe200078e00ff */
[----:B------:R-:W-:-:S03]  /*2d0c0*/  ISETP.GE.AND P2, PT, R3, RZ, PT ;  /* 0x000000ff0300720c */ /* 0x000fc60003f46270 */
[----:B------:R-:W-:-:S05]  /*2d0d0*/  IMAD R8, R2, R8, R11 ;  /* 0x0000000802087224 */ /* 0x000fca00078e020b */
[----:B------:R-:W-:-:S13]  /*2d0e0*/  ISETP.GT.U32.AND P1, PT, R7, R8, PT ;  /* 0x000000080700720c */ /* 0x000fda0003f24070 */
[----:B------:R-:W-:Y:S02]  /*2d0f0*/  @!P1 IMAD.IADD R8, R8, 0x1, -R7 ;  /* 0x0000000108089824 */ /* 0x000fe400078e0a07 */
[----:B------:R-:W-:Y:S01]  /*2d100*/  @!P1 VIADD R2, R2, 0x1 ;  /* 0x0000000102029836 */ /* 0x000fe20000000000 */
[----:B------:R-:W-:Y:S02]  /*2d110*/  ISETP.NE.AND P1, PT, R9, RZ, PT ;  /* 0x000000ff0900720c */ /* 0x000fe40003f25270 */
[----:B------:R-:W-:-:S13]  /*2d120*/  ISETP.GE.U32.AND P0, PT, R8, R7, PT ;  /* 0x000000070800720c */ /* 0x000fda0003f06070 */
[----:B------:R-:W-:-:S04]  /*2d130*/  @P0 VIADD R2, R2, 0x1 ;  /* 0x0000000102020836 */ /* 0x000fc80000000000 */
[----:B------:R-:W-:Y:S01]  /*2d140*/  @!P2 IMAD.MOV R2, RZ, RZ, -R2 ;  /* 0x000000ffff02a224 */ /* 0x000fe200078e0a02 */
[----:B------:R-:W-:Y:S01]  /*2d150*/  @!P1 LOP3.LUT R2, RZ, R9, RZ, 0x33, !PT ;  /* 0x00000009ff029212 */ /* 0x000fe200078e33ff */
[----:B------:R-:W-:-:S03]  /*2d160*/  IMAD.MOV R9, RZ, RZ, -R9 ;  /* 0x000000ffff097224 */ /* 0x000fc600078e0a09 */
[----:B------:R-:W-:Y:S01]  /*2d170*/  LOP3.LUT R17, RZ, R2, RZ, 0x33, !PT ;  /* 0x00000002ff117212 */ /* 0x000fe200078e33ff */
[----:B------:R-:W-:-:S04]  /*2d180*/  IMAD R18, R2, R9, R5 ;  /* 0x0000000902127224 */ /* 0x000fc800078e0205 */
[----:B------:R-:W-:Y:S01]  /*2d190*/  IMAD.IADD R17, R4, 0x1, R17 ;  /* 0x0000000104117824 */ /* 0x000fe200078e0211 */
[----:B------:R-:W-:Y:S06]  /*2d1a0*/  BRA `(.L_x_1701) ;  /* 0x00000000000c7947 */ /* 0x000fec0003800000 */
.L_x_1696:
[----:B------:R-:W-:Y:S02]  /*2d1b0*/  IMAD.MOV.U32 R17, RZ, RZ, RZ ;  /* 0x000000ffff117224 */ /* 0x000fe400078e00ff */
[----:B------:R-:W-:Y:S02]  /*2d1c0*/  IMAD.U32 R16, RZ, RZ, UR6 ;  /* 0x00000006ff107e24 */ /* 0x000fe4000f8e00ff */
[----:B------:R-:W-:-:S07]  /*2d1d0*/  IMAD.MOV.U32 R18, RZ, RZ, RZ ;  /* 0x000000ffff127224 */ /* 0x000fce00078e00ff */
.L_x_1701:
[----:B------:R-:W-:-:S13]  /*2d1e0*/  ISETP.NE.AND P0, PT, R0, RZ, PT ;  /* 0x000000ff0000720c */ /* 0x000fda0003f05270 */
[----:B------:R-:W1:Y:S01]  /*2d1f0*/  @!P0 S2R R3, SR_CgaCtaId ;  /* 0x0000000000038919 */ /* 0x000e620000008800 */
[----:B------:R-:W-:-:S04]  /*2d200*/  @!P0 MOV R0, 0x400 ;  /* 0x0000040000008802 */ /* 0x000fc80000000f00 */
[----:B-1----:R-:W-:-:S05]  /*2d210*/  @!P0 LEA R0, R3, R0, 0x18 ;  /* 0x0000000003008211 */ /* 0x002fca00078ec0ff */
[----:B------:R1:W-:Y:S01]  /*2d220*/  @!P0 STS.128 [R0+0x298d0], R16 ;  /* 0x0298d01000008388 */ /* 0x0003e20000000c00 */
[----:B------:R-:W-:Y:S06]  /*2d230*/  BAR.ARV 0x5, 0x180 ;  /* 0x0146000000007b1d */ /* 0x000fec0000002000 */
.L_x_1694:
[----:B-1----:R-:W-:Y:S01]  /*2d240*/  IMAD.MOV.U32 R0, RZ, RZ, 0x1 ;  /* 0x00000001ff007424 */ /* 0x002fe200078e00ff */
[----:B------:R1:W-:Y:S01]  /*2d250*/  STL [R1+0x8], RZ ;  /* 0x000008ff01007387 */ /* 0x0003e20000100800 */
[----:B------:R-:W-:Y:S02]  /*2d260*/  ULDC UR4, c[0x0][0xc3c] ;  /* 0x00030f0000047ab9 */ /* 0x000fe40000000800 */
[----:B--2---:R-:W-:Y:S01]  /*2d270*/  ISETP.GE.AND P0, PT, R19, UR4, PT ;  /* 0x0000000413007c0c */ /* 0x004fe2000bf06270 */
[----:B------:R1:W-:Y:S04]  /*2d280*/  STL [R1+0x10], R0 ;  /* 0x0000100001007387 */ /* 0x0003e80000100800 */
[----:B------:R1:W-:Y:S08]  /*2d290*/  STL [R1+0x50], RZ ;  /* 0x000050ff01007387 */ /* 0x0003f00000100800 */
[----:B-1----:R-:W-:Y:S05]  /*2d2a0*/  @P0 BRA `(.L_x_1702) ;  /* 0x0000006000e40947 */ /* 0x002fea0003800000 */
        /* <DEDUP_REMOVED lines=10> */
[C---:B------:R-:W-:Y:S01]  /*2d350*/  LOP3.LUT R10, R11.reuse, 0x7f, RZ, 0xc0, !PT ;  /* 0x0000007f0b0a7812 */ /* 0x040fe200078ec0ff */
[C---:B------:R-:W-:Y:S01]  /*2d360*/  IMAD.SHL.U32 R5, R11.reuse, 0x2, RZ ;  /* 0x000000020b057824 */ /* 0x040fe200078e00ff */
[----:B------:R-:W-:Y:S01]  /*2d370*/  SHF.R.U32.HI R3, RZ, 0x1, R11 ;  /* 0x00000001ff037819 */ /* 0x000fe2000001160b */
[C---:B0-----:R-:W-:Y:S01]  /*2d380*/  IMAD.SHL.U32 R2, R11.reuse, 0x20, RZ ;  /* 0x000000200b027824 */ /* 0x041fe200078e00ff */
[----:B------:R-:W-:Y:S01]  /*2d390*/  LOP3.LUT R6, R4, 0x380, RZ, 0xc0, !PT ;  /* 0x0000038004067812 */ /* 0x000fe200078ec0ff */
[----:B------:R-:W-:Y:S01]  /*2d3a0*/  IMAD.SHL.U32 R0, R10, 0x10, RZ ;  /* 0x000000100a007824 */ /* 0x000fe200078e00ff */
[C---:B------:R-:W-:Y:S01]  /*2d3b0*/  LOP3.LUT P0, RZ, R11.reuse, 0x4, RZ, 0xc0, !PT ;  /* 0x000000040bff7812 */ /* 0x040fe2000780c0ff */
[C---:B------:R-:W-:Y:S01]  /*2d3c0*/  IMAD.SHL.U32 R8, R11.reuse, 0x4, RZ ;  /* 0x000000040b087824 */ /* 0x040fe200078e00ff */
[----:B------:R-:W-:Y:S01]  /*2d3d0*/  LOP3.LUT R6, R6, 0x30, R3, 0xf8, !PT ;  /* 0x0000003006067812 */ /* 0x000fe200078ef803 */
[----:B------:R-:W-:Y:S01]  /*2d3e0*/  IMAD.SHL.U32 R3, R11, 0x10, RZ ;  /* 0x000000100b037824 */ /* 0x000fe200078e00ff */
[----:B------:R-:W-:-:S04]  /*2d3f0*/  LOP3.LUT R7, R0, 0x600, RZ, 0xc0, !PT ;  /* 0x0000060000077812 */ /* 0x000fc800078ec0ff */
[----:B------:R-:W-:Y:S02]  /*2d400*/  LOP3.LUT R0, R3, 0x1b0, RZ, 0xc0, !PT ;  /* 0x000001b003007812 */ /* 0x000fe400078ec0ff */
[C---:B------:R-:W-:Y:S02]  /*2d410*/  LOP3.LUT R9, R7.reuse, 0x60, R2, 0xf8, !PT ;  /* 0x0000006007097812 */ /* 0x040fe400078ef802 */
        /* <DEDUP_REMOVED lines=19> */
[----:B------:R-:W-:Y:S02]  /*2d550*/  IMAD.IADD R2, R5, 0x1, R0 ;  /* 0x0000000105027824 */ /* 0x000fe400078e0200 */
[----:B------:R-:W-:Y:S02]  /*2d560*/  IMAD.MOV.U32 R0, RZ, RZ, 0x1 ;  /* 0x00000001ff007424 */ /* 0x000fe400078e00ff */
[----:B------:R-:W-:Y:S01]  /*2d570*/  IMAD.MOV.U32 R3, RZ, RZ, 0x1 ;  /* 0x00000001ff037424 */ /* 0x000fe200078e00ff */
        /* <DEDUP_REMOVED lines=8> */
.L_x_1828:
[----:B------:R-:W-:Y:S05]  /*2d600*/  YIELD ;  /* 0x0000000000007946 */ /* 0x000fea0003800000 */
[----:B------:R-:W-:Y:S01]  /*2d610*/  ULDC.64 UR4, c[0x0][0xa28] ;  /* 0x00028a0000047ab9 */ /* 0x000fe20000000a00 */
[----:B-1----:R-:W-:Y:S02]  /*2d620*/  CS2R R6, SRZ ;  /* 0x0000000000067805 */ /* 0x002fe4000001ff00 */
[----:B------:R-:W-:Y:S01]  /*2d630*/  ISETP.NE.U32.AND P0, PT, RZ, UR4, PT ;  /* 0x00000004ff007c0c */ /* 0x000fe2000bf05070 */
[----:B------:R-:W1:Y:S01]  /*2d640*/  LDC.64 R12, c[0x0][0xa00] ;  /* 0x00028000ff0c7b82 */ /* 0x000e620000000a00 */
[----:B------:R-:W-:Y:S01]  /*2d650*/  ULDC.64 UR6, c[0x0][0xa08] ;  /* 0x0002820000067ab9 */ /* 0x000fe20000000a00 */
[----:B------:R-:W-:Y:S01]  /*2d660*/  ULDC.64 UR8, c[0x0][0xa10] ;  /* 0x0002840000087ab9 */ /* 0x000fe20000000a00 */
[----:B------:R-:W-:Y:S01]  /*2d670*/  ISETP.NE.AND.EX P0, PT, RZ, UR5, PT, P0 ;  /* 0x00000005ff007c0c */ /* 0x000fe2000bf05300 */
[----:B------:R-:W-:-:S04]  /*2d680*/  ULDC.64 UR4, c[0x0][0xa18] ;  /* 0x0002860000047ab9 */ /* 0x000fc80000000a00 */
[----:B--2---:R-:W2:Y:S08]  /*2d690*/  LDC.64 R4, c[0x0][0xa08] ;  /* 0x00028200ff047b82 */ /* 0x004eb00000000a00 */
[----:B0-----:R-:W0:Y:S02]  /*2d6a0*/  @P0 LDC.64 R2, c[0x0][0xa28] ;  /* 0x00028a00ff020b82 */ /* 0x001e240000000a00 */
[----:B0-----:R-:W-:-:S05]  /*2d6b0*/  @P0 IMAD.WIDE R2, R19, 0x4, R2 ;  /* 0x0000000413020825 */ /* 0x001fca00078e0202 */
[----:B------:R0:W5:Y:S01]  /*2d6c0*/  @P0 LDG.E R6, desc[UR60][R2.64] ;  /* 0x0000003c02060981 */ /* 0x000162000c1e1900 */
[----:B------:R-:W-:Y:S01]  /*2d6d0*/  ISETP.NE.U32.AND P0, PT, RZ, UR4, PT ;  /* 0x00000004ff007c0c */ /* 0x000fe2000bf05070 */
[----:B-1----:R-:W-:Y:S01]  /*2d6e0*/  IMAD.WIDE R12, R19, 0x4, R12 ;  /* 0x00000004130c7825 */ /* 0x002fe200078e020c */
[----:B------:R-:W-:Y:S02]  /*2d6f0*/  ISETP.NE.U32.AND P2, PT, RZ, UR6, PT ;  /* 0x00000006ff007c0c */ /* 0x000fe4000bf45070 */
[----:B------:R-:W-:Y:S01]  /*2d700*/  ISETP.NE.AND.EX P0, PT, RZ, UR5, PT, P0 ;  /* 0x00000005ff007c0c */ /* 0x000fe2000bf05300 */
[----:B------:R-:W-:Y:S01]  /*2d710*/  ULDC.64 UR4, c[0x0][0xa00] ;  /* 0x0002800000047ab9 */ /* 0x000fe20000000a00 */
[----:B------:R-:W-:Y:S01]  /*2d720*/  ISETP.NE.U32.AND P4, PT, RZ, UR8, PT ;  /* 0x00000008ff007c0c */ /* 0x000fe2000bf85070 */
[----:B------:R-:W-:Y:S01]  /*2d730*/  IMAD.MOV.U32 R8, RZ, RZ, RZ ;  /* 0x000000ffff087224 */ /* 0x000fe200078e00ff */
[----:B------:R-:W-:Y:S01]  /*2d740*/  ISETP.NE.U32.AND P1, PT, RZ, UR4, PT ;  /* 0x00000004ff007c0c */ /* 0x000fe2000bf25070 */
[----:B0-----:R-:W0:Y:S01]  /*2d750*/  LDC.64 R2, c[0x0][0xa10] ;  /* 0x00028400ff027b82 */ /* 0x001e220000000a00 */
[----:B---3--:R-:W-:-:S02]  /*2d760*/  IMAD.MOV.U32 R0, RZ, RZ, RZ ;  /* 0x000000ffff007224 */ /* 0x008fc400078e00ff */
[----:B------:R-:W-:Y:S01]  /*2d770*/  ISETP.NE.AND.EX P3, PT, RZ, UR5, PT, P1 ;  /* 0x00000005ff007c0c */ /* 0x000fe2000bf65310 */
[----:B--2---:R-:W-:-:S04]  /*2d780*/  IMAD.WIDE R4, R19, 0x4, R4 ;  /* 0x0000000413047825 */ /* 0x004fc800078e0204 */
[----:B------:R-:W1:Y:S01]  /*2d790*/  @P0 LDC.64 R10, c[0x0][0xa18] ;  /* 0x00028600ff0a0b82 */ /* 0x000e620000000a00 */
[----:B------:R-:W-:Y:S01]  /*2d7a0*/  ULDC UR4, c[0x0][0x288] ;  /* 0x0000a20000047ab9 */ /* 0x000fe20000000800 */
[----:B------:R-:W-:Y:S02]  /*2d7b0*/  ISETP.NE.AND.EX P1, PT, RZ, UR7, PT, P2 ;  /* 0x00000007ff007c0c */ /* 0x000fe4000bf25320 */
[----:B------:R-:W-:-:S04]  /*2d7c0*/  ISETP.NE.AND.EX P2, PT, RZ, UR9, PT, P4 ;  /* 0x00000009ff007c0c */ /* 0x000fc8000bf45340 */
[----:B------:R-:W2:Y:S07]  /*2d7d0*/  @P3 LDG.E R7, desc[UR60][R12.64] ;  /* 0x0000003c0c073981 */ /* 0x000eae000c1e1900 */
[----:B------:R-:W5:Y:S01]  /*2d7e0*/  @P1 LDG.E R8, desc[UR60][R4.64] ;  /* 0x0000003c04081981 */ /* 0x000f62000c1e1900 */
[----:B0-----:R-:W-:-:S05]  /*2d7f0*/  IMAD.WIDE R2, R19, 0x4, R2 ;  /* 0x0000000413027825 */ /* 0x001fca00078e0202 */
[----:B------:R-:W5:Y:S01]  /*2d800*/  @P2 LDG.E R0, desc[UR60][R2.64] ;  /* 0x0000003c02002981 */ /* 0x000f62000c1e1900 */
[----:B-1----:R-:W-:-:S03]  /*2d810*/  @P0 IMAD.WIDE R10, R19, 0x4, R10 ;  /* 0x00000004130a0825 */ /* 0x002fc600078e020a */
        /* <DEDUP_REMOVED lines=12> */
[----:B--2---:R0:W-:Y:S01]  /*2d8e0*/  STL [R1+0x38], R7 ;  /* 0x0000380701007387 */ /* 0x0041e20000100800 */
[----:B------:R-:W-:Y:S02]  /*2d8f0*/  IMAD.MOV.U32 R11, RZ, RZ, R7 ;  /* 0x000000ffff0b7224 */ /* 0x000fe400078e0007 */
[----:B0-----:R-:W-:Y:S01]  /*2d900*/  IMAD.U32 R7, RZ, RZ, UR4 ;  /* 0x00000004ff077e24 */ /* 0x001fe2000f8e00ff */
[----:B------:R-:W-:Y:S06]  /*2d910*/  @P0 BRA `(.L_x_1703) ;  /* 0x0000000000140947 */ /* 0x000fec0003800000 */
[----:B------:R-:W-:Y:S05]  /*2d920*/  @!P3 BRA `(.L_x_1703) ;  /* 0x000000000010b947 */ /* 0x000fea0003800000 */
[----:B------:R-:W2:Y:S04]  /*2d930*/  LDG.E R9, desc[UR60][R12.64] ;  /* 0x0000003c0c097981 */ /* 0x000ea8000c1e1900 */
[----:B------:R-:W2:Y:S02]  /*2d940*/  LDG.E R12, desc[UR60][R12.64+0x4] ;  /* 0x0000043c0c0c7981 */ /* 0x000ea4000c1e1900 */
[----:B--2---:R-:W-:-:S05]  /*2d950*/  IMAD.IADD R11, R12, 0x1, -R9 ;  /* 0x000000010c0b7824 */ /* 0x004fca00078e0a09 */
[----:B------:R0:W-:Y:S02]  /*2d960*/  STL [R1+0x38], R11 ;  /* 0x0000380b01007387 */ /* 0x0001e40000100800 */
.L_x_1703:
[----:B-----5:R-:W-:Y:S01]  /*2d970*/  IMAD.IADD R8, R8, 0x1, R6 ;  /* 0x0000000108087824 */ /* 0x020fe200078e0206 */
[----:B------:R-:W-:Y:S02]  /*2d980*/  ULDC.64 UR4, c[0x0][0xa20] ;  /* 0x0002880000047ab9 */ /* 0x000fe40000000a00 */
[----:B------:R-:W-:Y:S02]  /*2d990*/  ISETP.NE.U32.AND P0, PT, RZ, UR4, PT ;  /* 0x00000004ff007c0c */ /* 0x000fe4000bf05070 */
[----:B------:R1:W-:Y:S02]  /*2d9a0*/  STL [R1+0x24], R8 ;  /* 0x0000240801007387 */ /* 0x0003e40000100800 */
[----:B------:R-:W-:-:S13]  /*2d9b0*/  ISETP.NE.AND.EX P0, PT, RZ, UR5, PT, P0 ;  /* 0x00000005ff007c0c */ /* 0x000fda000bf05300 */
[----:B-1----:R-:W-:Y:S05]  /*2d9c0*/  @!P0 BRA `(.L_x_1704) ;  /* 0x0000000000108947 */ /* 0x002fea0003800000 */
[----:B------:R-:W1:Y:S02]  /*2d9d0*/  LDC.64 R4, c[0x0][0xa20] ;  /* 0x00028800ff047b82 */ /* 0x000e640000000a00 */
[----:B-1----:R-:W-:-:S05]  /*2d9e0*/  IMAD.WIDE R4, R19, 0x4, R4 ;  /* 0x0000000413047825 */ /* 0x002fca00078e0204 */
[----:B------:R1:W5:Y:S01]  /*2d9f0*/  LDG.E R7, desc[UR60][R4.64] ;  /* 0x0000003c04077981 */ /* 0x000362000c1e1900 */
[----:B------:R-:W-:Y:S05]  /*2da00*/  BRA `(.L_x_1705) ;  /* 0x0000000000107947 */ /* 0x000fea0003800000 */
.L_x_1704:
[----:B------:R-:W-:Y:S05]  /*2da10*/  @!P1 BRA `(.L_x_1705) ;  /* 0x00000000000c9947 */ /* 0x000fea0003800000 */
[----:B------:R-:W2:Y:S04]  /*2da20*/  LDG.E R7, desc[UR60][R4.64] ;  /* 0x0000003c04077981 */ /* 0x000ea8000c1e1900 */
[----:B------:R-:W2:Y:S02]  /*2da30*/  LDG.E R4, desc[UR60][R4.64+0x4] ;  /* 0x0000043c04047981 */ /* 0x000ea4000c1e1900 */
[----:B--2---:R-:W-:-:S07]  /*2da40*/  IMAD.IADD R7, R4, 0x1, -R7 ;  /* 0x0000000104077824 */ /* 0x004fce00078e0a07 */
.L_x_1705:
[----:B-1----:R-:W2:Y:S04]  /*2da50*/  @P2 LDG.E R4, desc[UR60][R2.64] ;  /* 0x0000003c02042981 */ /* 0x002ea8000c1e1900 */
[----:B------:R1:W2:Y:S01]  /*2da60*/  @P2 LDG.E R2, desc[UR60][R2.64+0x4] ;  /* 0x0000043c02022981 */ /* 0x0002a2000c1e1900 */
[----:B------:R-:W-:Y:S02]  /*2da70*/  IMAD.SHL.U32 R12, R17, 0x80, RZ ;  /* 0x00000080110c7824 */ /* 0x000fe400078e00ff */
[----:B-----5:R-:W-:Y:S02]  /*2da80*/  IMAD.IADD R9, R7, 0x1, -R6 ;  /* 0x0000000107097824 */ /* 0x020fe400078e0a06 */
[----:B------:R-:W-:Y:S01]  /*2da90*/  VIADD R6, R12, 0x7f ;  /* 0x0000007f0c067836 */ /* 0x000fe20000000000 */
[----:B------:R3:W-:Y:S01]  /*2daa0*/  STL [R1+0x30], R12 ;  /* 0x0000300c01007387 */ /* 0x0007e20000100800 */
[----:B-1----:R-:W1:Y:S02]  /*2dab0*/  LDC R3, c[0x0][0x448] ;  /* 0x00011200ff037b82 */ /* 0x002e640000000800 */
[----:B-1----:R-:W-:-:S13]  /*2dac0*/  ISETP.NE.AND P1, PT, R3, 0x1, PT ;  /* 0x000000010300780c */ /* 0x002fda0003f25270 */
[----:B------:R-:W1:Y:S08]  /*2dad0*/  @P1 LDC R3, c[0x0][0x44c] ;  /* 0x00011300ff031b82 */ /* 0x000e700000000800 */
[----:B------:R-:W4:Y:S01]  /*2dae0*/  @P1 LDC R5, c[0x0][0x450] ;  /* 0x00011400ff051b82 */ /* 0x000f220000000800 */
[----:B--2---:R-:W-:Y:S02]  /*2daf0*/  @P2 IMAD.IADD R10, R2, 0x1, -R4 ;  /* 0x00000001020a2824 */ /* 0x004fe400078e0a04 */
[----:B-1----:R-:W-:-:S04]  /*2db00*/  @P1 IMAD.HI.U32 R2, R6, R3, RZ ;  /* 0x0000000306021227 */ /* 0x002fc800078e00ff */
[----:B------:R-:W-:Y:S01]  /*2db10*/  IMAD.IADD R7, R9, 0x1, R10 ;  /* 0x0000000109077824 */ /* 0x000fe200078e020a */
[----:B----4-:R-:W-:-:S03]  /*2db20*/  @P1 SHF.R.U32.HI R6, RZ, R5, R2 ;  /* 0x00000005ff061219 */ /* 0x010fc60000011602 */
[C---:B------:R-:W-:Y:S01]  /*2db30*/  VIADD R2, R7.reuse, 0x9f ;  /* 0x0000009f07027836 */ /* 0x040fe20000000000 */
[----:B------:R-:W-:-:S03]  /*2db40*/  IADD3 R17, R7, 0x1, -R11 ;  /* 0x0000000107117810 */ /* 0x000fc60007ffe80b */
[----:B------:R-:W-:-:S04]  /*2db50*/  IMAD.HI R2, R2, 0x66666667, RZ ;  /* 0x6666666702027827 */ /* 0x000fc800078e02ff */
[----:B------:R-:W-:Y:S01]  /*2db60*/  IMAD.IADD R6, R17, 0x1, R6 ;  /* 0x0000000111067824 */ /* 0x000fe200078e0206 */
[----:B------:R-:W-:-:S04]  /*2db70*/  SHF.R.U32.HI R21, RZ, 0x1f, R2 ;  /* 0x0000001fff157819 */ /* 0x000fc80000011602 */
[----:B------:R-:W-:Y:S02]  /*2db80*/  LEA.HI.SX32 R21, R2, R21, 0x1a ;  /* 0x0000001502157211 */ /* 0x000fe400078fd2ff */
[----:B------:R-:W1:Y:S02]  /*2db90*/  LDC.64 R2, c[0x0][0x9e0] ;  /* 0x00027800ff027b82 */ /* 0x000e640000000a00 */
[----:B-1----:R-:W-:Y:S01]  /*2dba0*/  ISETP.GE.AND P3, PT, R3, 0x1, PT ;  /* 0x000000010300780c */ /* 0x002fe20003f66270 */
[----:B------:R-:W-:-:S12]  /*2dbb0*/  IMAD.IADD R8, R6, 0x1, R2 ;  /* 0x0000000106087824 */ /* 0x000fd800078e0202 */
[----:B---3--:R-:W-:Y:S05]  /*2dbc0*/  @!P3 BRA `(.L_x_1706) ;  /* 0x000000000048b947 */ /* 0x008fea0003800000 */
[C---:B------:R-:W-:Y:S01]  /*2dbd0*/  ISETP.GT.AND P0, PT, R6.reuse, RZ, PT ;  /* 0x000000ff0600720c */ /* 0x040fe20003f04270 */
[----:B------:R-:W-:Y:S01]  /*2dbe0*/  BSSY B0, `(.L_x_1707) ;  /* 0x000000e000007945 */ /* 0x000fe20003800000 */
[----:B------:R-:W-:-:S11]  /*2dbf0*/  VIADD R2, R6, 0xffffffff ;  /* 0xffffffff06027836 */ /* 0x000fd60000000000 */
[----:B------:R-:W-:Y:S05]  /*2dc00*/  @P0 BRA `(.L_x_1708) ;  /* 0x00000000001c0947 */ /* 0x000fea0003800000 */
[----:B------:R-:W-:Y:S01]  /*2dc10*/  ISETP.NE.AND P0, PT, R3, 0x1, PT ;  /* 0x000000010300780c */ /* 0x000fe20003f05270 */
[----:B------:R-:W-:-:S12]  /*2dc20*/  IMAD.MOV R2, RZ, RZ, -R6 ;  /* 0x000000ffff027224 */ /* 0x000fd800078e0a06 */
[----:B------:R-:W1:Y:S02]  /*2dc30*/  @P0 LDC.64 R4, c[0x0][0x9e8] ;  /* 0x00027a00ff040b82 */ /* 0x000e640000000a00 */
[----:B-1----:R-:W-:-:S05]  /*2dc40*/  @P0 IMAD.HI.U32 R4, R2, R4, RZ ;  /* 0x0000000402040227 */ /* 0x002fca00078e00ff */
[----:B------:R-:W-:-:S04]  /*2dc50*/  @P0 SHF.R.U32.HI R2, RZ, R5, R4 ;  /* 0x00000005ff020219 */ /* 0x000fc80000011604 */
[----:B------:R-:W-:Y:S01]  /*2dc60*/  LOP3.LUT R2, RZ, R2, RZ, 0x33, !PT ;  /* 0x00000002ff027212 */ /* 0x000fe200078e33ff */
[----:B------:R-:W-:Y:S06]  /*2dc70*/  BRA `(.L_x_1709) ;  /* 0x0000000000107947 */ /* 0x000fec0003800000 */
.L_x_1708:
[----:B------:R-:W-:-:S13]  /*2dc80*/  ISETP.NE.AND P0, PT, R3, 0x1, PT ;  /* 0x000000010300780c */ /* 0x000fda0003f05270 */
[----:B------:R-:W1:Y:S02]  /*2dc90*/  @P0 LDC.64 R4, c[0x0][0x9e8] ;  /* 0x00027a00ff040b82 */ /* 0x000e640000000a00 */
[----:B-1----:R-:W-:-:S05]  /*2dca0*/  @P0 IMAD.HI.U32 R4, R2, R4, RZ ;  /* 0x0000000402040227 */ /* 0x002fca00078e00ff */
[----:B------:R-:W-:-:S07]  /*2dcb0*/  @P0 SHF.R.U32.HI R2, RZ, R5, R4 ;  /* 0x00000005ff020219 */ /* 0x000fce0000011604 */
.L_x_1709:
[----:B------:R-:W-:Y:S05]  /*2dcc0*/  BSYNC B0 ;  /* 0x0000000000007941 */ /* 0x000fea0003800000 */
.L_x_1707:
[----:B------:R-:W-:-:S05]  /*2dcd0*/  IMAD R2, R2, R3, R3 ;  /* 0x0000000302027224 */ /* 0x000fca00078e0203 */
[----:B------:R-:W-:-:S07]  /*2dce0*/  VIMNMX R8, R8, R2, PT ;  /* 0x0000000208087248 */ /* 0x000fce0003fe0100 */
.L_x_1706:
[----:B------:R-:W1:Y:S01]  /*2dcf0*/  @P1 LDC R4, c[0x0][0x44c] ;  /* 0x00011300ff041b82 */ /* 0x000e620000000800 */
[----:B------:R-:W-:Y:S01]  /*2dd00*/  IMAD.MOV.U32 R2, RZ, RZ, R12 ;  /* 0x000000ffff027224 */ /* 0x000fe200078e000c */
[----:B------:R-:W-:Y:S01]  /*2dd10*/  ULDC UR4, c[0x0][0x9dc] ;  /* 0x0002770000047ab9 */ /* 0x000fe20000000800 */
[----:B------:R-:W-:-:S05]  /*2dd20*/  IMAD.IADD R20, R7, 0x1, -R11 ;  /* 0x0000000107147824 */ /* 0x000fca00078e0a0b */
[----:B------:R-:W2:Y:S01]  /*2dd30*/  @P1 LDC R5, c[0x0][0x450] ;  /* 0x00011400ff051b82 */ /* 0x000ea20000000800 */
[----:B-1----:R-:W-:-:S05]  /*2dd40*/  @P1 IMAD.HI.U32 R4, R12, R4, RZ ;  /* 0x000000040c041227 */ /* 0x002fca00078e00ff */
[----:B--2---:R-:W-:-:S05]  /*2dd50*/  @P1 SHF.R.U32.HI R2, RZ, R5, R4 ;  /* 0x00000005ff021219 */ /* 0x004fca0000011604 */
        /* <DEDUP_REMOVED lines=8> */
[----:B------:R-:W1:Y:S02]  /*2dde0*/  @P0 LDC.64 R4, c[0x0][0x9e8] ;  /* 0x00027a00ff040b82 */ /* 0x000e640000000a00 */
[----:B-1----:R-:W-:-:S05]  /*2ddf0*/  @P0 IMAD.HI.U32 R4, R2, R4, RZ ;  /* 0x0000000402040227 */ /* 0x002fca00078e00ff */
[----:B------:R-:W-:-:S04]  /*2de00*/  @P0 SHF.R.U32.HI R2, RZ, R5, R4 ;  /* 0x00000005ff020219 */ /* 0x000fc80000011604 */
[----:B------:R-:W-:Y:S01]  /*2de10*/  LOP3.LUT R2, RZ, R2, RZ, 0x33, !PT ;  /* 0x00000002ff027212 */ /* 0x000fe200078e33ff */
[----:B------:R-:W-:Y:S06]  /*2de20*/  BRA `(.L_x_1713) ;  /* 0x0000000000107947 */ /* 0x000fec0003800000 */
.L_x_1712:
[----:B------:R-:W-:-:S13]  /*2de30*/  ISETP.NE.AND P0, PT, R3, 0x1, PT ;  /* 0x000000010300780c */ /* 0x000fda0003f05270 */
[----:B------:R-:W1:Y:S02]  /*2de40*/  @P0 LDC.64 R4, c[0x0][0x9e8] ;  /* 0x00027a00ff040b82 */ /* 0x000e640000000a00 */
[----:B-1----:R-:W-:-:S05]  /*2de50*/  @P0 IMAD.HI.U32 R4, R2, R4, RZ ;  /* 0x0000000402040227 */ /* 0x002fca00078e00ff */
[----:B------:R-:W-:-:S07]  /*2de60*/  @P0 SHF.R.U32.HI R2, RZ, R5, R4 ;  /* 0x00000005ff020219 */ /* 0x000fce0000011604 */
.L_x_1713:
[----:B------:R-:W-:Y:S05]  /*2de70*/  BSYNC B0 ;  /* 0x0000000000007941 */ /* 0x000fea0003800000 */
.L_x_1711:
[----:B------:R-:W-:-:S05]  /*2de80*/  IMAD R2, R2, R3, RZ ;  /* 0x0000000302027224 */ /* 0x000fca00078e02ff */
[----:B------:R-:W-:-:S07]  /*2de90*/  VIMNMX R6, R6, R2, !PT ;  /* 0x0000000206067248 */ /* 0x000fce0007fe0100 */
.L_x_1710:
[----:B------:R-:W-:Y:S01]  /*2dea0*/  VIADD R8, R8, 0x9f ;  /* 0x0000009f08087836 */ /* 0x000fe20000000000 */
[----:B------:R-:W-:Y:S01]  /*2deb0*/  BSSY B0, `(.L_x_1714) ;  /* 0x0000132000007945 */ /* 0x000fe20003800000 */
        /* <DEDUP_REMOVED lines=26> */
[----:B------:R-:W1:Y:S02]  /*2e060*/  S2R R4, SR_TID.X ;  /* 0x0000000000047919 */ /* 0x000e640000002100 */
[----:B-1----:R-:W-:-:S04]  /*2e070*/  SHF.R.U32.HI R4, RZ, 0x5, R4 ;  /* 0x00000005ff047819 */ /* 0x002fc80000011604 */
[----:B------:R-:W-:-:S05]  /*2e080*/  LOP3.LUT R4, R4, 0x3, RZ, 0xc0, !PT ;  /* 0x0000000304047812 */ /* 0x000fca00078ec0ff */
[----:B------:R1:W2:Y:S02]  /*2e090*/  SHFL.IDX PT, R14, R4, RZ, 0x1f ;  /* 0x00001fff040e7589 */ /* 0x0002a400000e0000 */
.L_x_1914:
[----:B--2---:R-:W-:Y:S02]  /*2e0a0*/  ISETP.NE.AND P0, PT, R14, RZ, PT ;  /* 0x000000ff0e00720c */ /* 0x004fe40003f05270 */
[----:B------:R-:W-:-:S11]  /*2e0b0*/  PLOP3.LUT P6, PT, PT, PT, PT, 0x8, 0x0 ;  /* 0x000000000000781c */ /* 0x000fd60003fce170 */
[----:B------:R-:W-:Y:S05]  /*2e0c0*/  @P0 BRA `(.L_x_1717) ;  /* 0x00000000000c0947 */ /* 0x000fea0003800000 */
[----:B------:R-:W-:-:S03]  /*2e0d0*/  UMOV UR4, 0xffffffff ;  /* 0xffffffff00047882 */ /* 0x000fc60000000000 */
[----:B------:R-:W-:Y:S05]  /*2e0e0*/  BRA.DIV UR4, `(.L_x_1718) ;  /* 0x0000007604d47947 */ /* 0x000fea000b800000 */
[----:B------:R-:W-:-:S13]  /*2e0f0*/  ELECT P6, URZ, PT ;  /* 0x00000000003f782f */ /* 0x000fda00038c0000 */
.L_x_1717:
[----:B-1----:R-:W2:Y:S04]  /*2e100*/  LDL R4, [R1+0x50] ;  /* 0x0000500001047983 */ /* 0x002ea80000100800 */
[----:B------:R-:W3:Y:S01]  /*2e110*/  LDL R6, [R1+0x4] ;  /* 0x0000040001067983 */ /* 0x000ee20000100800 */
[----:B------:R-:W-:Y:S01]  /*2e120*/  BSSY B1, `(.L_x_1719) ;  /* 0x0000008000017945 */ /* 0x000fe20003800000 */
[----:B--2---:R-:W-:-:S05]  /*2e130*/  VIADD R4, R4, 0x1 ;  /* 0x0000000104047836 */ /* 0x004fca0000000000 */
[----:B------:R-:W-:-:S04]  /*2e140*/  LEA.HI R5, R4, R4, RZ, 0x1 ;  /* 0x0000000404057211 */ /* 0x000fc800078f08ff */
[----:B------:R-:W-:-:S05]  /*2e150*/  LOP3.LUT R5, R5, 0xfffffffe, RZ, 0xc0, !PT ;  /* 0xfffffffe05057812 */ /* 0x000fca00078ec0ff */
[----:B------:R-:W-:-:S05]  /*2e160*/  IMAD.IADD R4, R4, 0x1, -R5 ;  /* 0x0000000104047824 */ /* 0x000fca00078e0a05 */
[----:B------:R-:W-:-:S04]  /*2e170*/  SHF.L.U32 R4, R4, 0x1f, RZ ;  /* 0x0000001f04047819 */ /* 0x000fc800000006ff */
[----:B---3--:R-:W1:Y:S02]  /*2e180*/  SYNCS.PHASECHK.TRANS64.TRYWAIT P0, [R6+URZ+0x29820], R4 ;  /* 0x02982004060075a7 */ /* 0x008e64000800017f */
[----:B-1----:R-:W-:Y:S05]  /*2e190*/  @!P0 BRA `(.L_x_1720) ;  /* 0x0000007400c88947 */ /* 0x002fea0003800000 */
.L_x_1917:
[----:B------:R-:W-:Y:S05]  /*2e1a0*/  BSYNC B1 ;  /* 0x0000000000017941 */ /* 0x000fea0003800000 */
.L_x_1719:
[----:B------:R-:W-:Y:S04]  /*2e1b0*/  BSSY B1, `(.L_x_1721) ;  /* 0x0000074000017945 */ /* 0x000fe80003800000 */
[----:B------:R-:W-:Y:S05]  /*2e1c0*/  @!P6 BRA `(.L_x_1722) ;  /* 0x0000000400c8e947 */ /* 0x000fea0003800000 */
[----:B------:R-:W2:Y:S04]  /*2e1d0*/  LDL R6, [R1+0x4] ;  /* 0x0000040001067983 */ /* 0x000ea80000100800 */
[----:B------:R-:W3:Y:S01]  /*2e1e0*/  LDL R7, [R1+0x14] ;  /* 0x0000140001077983 */ /* 0x000ee20000100800 */
[----:B-1----:R-:W1:Y:S01]  /*2e1f0*/  S2R R5, SR_TID.X ;  /* 0x0000000000057919 */ /* 0x002e620000002100 */
[----:B--2---:R-:W-:Y:S02]  /*2e200*/  IMAD.MOV.U32 R9, RZ, RZ, R6 ;  /* 0x000000ffff097224 */ /* 0x004fe400078e0006 */
[----:B------:R-:W2:Y:S01]  /*2e210*/  LDL R6, [R1+0xc] ;  /* 0x00000c0001067983 */ /* 0x000ea20000100800 */
[----:B---3--:R-:W-:Y:S01]  /*2e220*/  SHF.L.U32 R10, R7, 0x1f, RZ ;  /* 0x0000001f070a7819 */ /* 0x008fe200000006ff */
[----:B------:R-:W-:Y:S01]  /*2e230*/  BSSY B2, `(.L_x_1723) ;  /* 0x0000006000027945 */ /* 0x000fe20003800000 */
[----:B-1----:R-:W-:-:S04]  /*2e240*/  LOP3.LUT R5, R5, 0x7f, RZ, 0xc0, !PT ;  /* 0x0000007f05057812 */ /* 0x002fc800078ec0ff */
[----:B------:R-:W-:Y:S01]  /*2e250*/  ISETP.NE.AND P1, PT, R5, RZ, PT ;  /* 0x000000ff0500720c */ /* 0x000fe20003f25270 */
[----:B--2---:R-:W-:-:S04]  /*2e260*/  IMAD R6, R6, 0x8, R9 ;  /* 0x0000000806067824 */ /* 0x004fc800078e0209 */
[----:B------:R-:W1:Y:S02]  /*2e270*/  SYNCS.PHASECHK.TRANS64.TRYWAIT P0, [R6+URZ+0x298a0], R10 ;  /* 0x0298a00a060075a7 */ /* 0x000e64000800017f */
[----:B-1----:R-:W-:Y:S06]  /*2e280*/  @!P0 BRA `(.L_x_1724) ;  /* 0x0000007400a48947 */ /* 0x002fec0003800000 */
.L_x_1918:
[----:B------:R-:W-:Y:S05]  /*2e290*/  BSYNC B2 ;  /* 0x0000000000027941 */ /* 0x000fea0003800000 */
.L_x_1723:
[----:B------:R-:W-:Y:S04]  /*2e2a0*/  BSSY B2, `(.L_x_1725) ;  /* 0x0000009000027945 */ /* 0x000fe80003800000 */
        /* <DEDUP_REMOVED lines=8> */
.L_x_1726:
[----:B------:R-:W-:Y:S05]  /*2e330*/  BSYNC B2 ;  /* 0x0000000000027941 */ /* 0x000fea0003800000 */
.L_x_1725:
[----:B------:R-:W2:Y:S04]  /*2e340*/  LDL R7, [R1+0x4] ;  /* 0x0000040001077983 */ /* 0x000ea80000100800 */
[----:B------:R-:W2:Y:S01]  /*2e350*/  LDL R4, [R1+0xc] ;  /* 0x00000c0001047983 */ /* 0x000ea20000100800 */
[----:B0-----:R-:W-:Y:S01]  /*2e360*/  IMAD.MOV.U32 R11, RZ, RZ, RZ ;  /* 0x000000ffff0b7224 */ /* 0x001fe200078e00ff */
        /* <DEDUP_REMOVED lines=11> */
.L_x_1727:
        /* <DEDUP_REMOVED lines=9> */
[----:B0-----:R-:W-:Y:S05]  /*2e4b0*/  @P0 BRA.U.ANY `(.L_x_1727) ;  /* 0xfffffffd00d80947 */ /* 0x001fea000393ffff */
[----:B------:R-:W-:Y:S01]  /*2e4c0*/  PLOP3.LUT P0, PT, PT, PT, PT, 0x80, 0x0 ;  /* 0x000000000000781c */ /* 0x000fe20003f0f070 */
[----:B------:R-:W-:Y:S01]  /*2e4d0*/  VIADD R7, R9, 0x1cc00 ;  /* 0x0001cc0009077836 */ /* 0x000fe20000000000 */
[----:B------:R-:W-:Y:S01]  /*2e4e0*/  UMOV UR6, 0x0 ;  /* 0x0000000000067882 */ /* 0x000fe20000000000 */
[----:B------:R-:W-:Y:S01]  /*2e4f0*/  UMOV UR7, 0x12f00000 ;  /* 0x12f0000000077882 */ /* 0x000fe20000000000 */
[----:B------:R-:W-:-:S09]  /*2e500*/  UMOV UR10, 0x40 ;  /* 0x00000040000a7882 */ /* 0x000fd20000000000 */
.L_x_1728:
        /* <DEDUP_REMOVED lines=15> */
.L_x_1729:
        /* <DEDUP_REMOVED lines=10> */
[----:B------:R-:W0:Y:S01]  /*2e6a0*/  SYNCS.PHASECHK.TRANS64.TRYWAIT P0, [R6+URZ+0x298c0], R10 ;  /* 0x0298c00a060075a7 */ /* 0x000e22000800017f */
[----:B------:R-:W-:Y:S04]  /*2e6b0*/  BSSY B2, `(.L_x_1730) ;  /* 0x0000002000027945 */ /* 0x000fe80003800000 */
[----:B0-----:R-:W-:Y:S05]  /*2e6c0*/  @!P0 BRA `(.L_x_1731) ;  /* 0x0000007000a88947 */ /* 0x001fea0003800000 */
.L_x_1919:
[----:B------:R-:W-:Y:S05]  /*2e6d0*/  BSYNC B2 ;  /* 0x0000000000027941 */ /* 0x000fea0003800000 */
.L_x_1730:
[----:B------:R-:W-:Y:S01]  /*2e6e0*/  BSSY B2, `(.L_x_1732) ;  /* 0x000000b000027945 */ /* 0x000fe20003800000 */
[----:B------:R-:W-:Y:S02]  /*2e6f0*/  IMAD.MOV.U32 R12, RZ, RZ, 0x0 ;  /* 0x00000000ff0c7424 */ /* 0x000fe400078e00ff */
[----:B------:R-:W-:Y:S01]  /*2e700*/  IMAD.MOV.U32 R13, RZ, RZ, 0x12f00000 ;  /* 0x12f00000ff0d7424 */ /* 0x000fe200078e00ff */
[----:B------:R-:W-:Y:S06]  /*2e710*/  @P1 BRA `(.L_x_1733) ;  /* 0x00000000001c1947 */ /* 0x000fec0003800000 */
[----:B------:R-:W2:Y:S02]  /*2e720*/  S2R R4, SR_TID.X ;  /* 0x0000000000047919 */ /* 0x000ea40000002100 */
[----:B--2---:R-:W-:Y:S01]  /*2e730*/  LOP3.LUT R7, R4, 0x1f, RZ, 0xc0, !PT ;  /* 0x0000001f04077812 */ /* 0x004fe200078ec0ff */
[----:B------:R-:W-:-:S03]  /*2e740*/  IMAD.MOV.U32 R4, RZ, RZ, 0x5000 ;  /* 0x00005000ff047424 */ /* 0x000fc600078e00ff */
[----:B------:R-:W-:Y:S01]  /*2e750*/  ISETP.NE.AND P0, PT, R7, RZ, PT ;  /* 0x000000ff0700720c */ /* 0x000fe20003f05270 */
[----:B------:R2:W-:-:S12]  /*2e760*/  SYNCS.ARRIVE.TRANS64 RZ, [R6+URZ+0x298b0], R4 ;  /* 0x0298b00406ff79a7 */ /* 0x0005d8000800003f */
[----:B--2---:R-:W-:Y:S05]  /*2e770*/  @!P0 BRA `(.L_x_1733) ;  /* 0x0000000000048947 */ /* 0x004fea0003800000 */
[----:B------:R-:W-:Y:S01]  /*2e780*/  BPT.TRAP 0x1 ;  /* 0x000000040000795c */ /* 0x000fe20000300000 */
.L_x_1733:
[----:B------:R-:W-:Y:S05]  /*2e790*/  BSYNC B2 ;  /* 0x0000000000027941 */ /* 0x000fea0003800000 */
.L_x_1732:
        /* <DEDUP_REMOVED lines=11> */
.L_x_1734:
        /* <DEDUP_REMOVED lines=9> */
[----:B--2---:R-:W-:Y:S05]  /*2e8e0*/  @P0 BRA.U.ANY `(.L_x_1734) ;  /* 0xfffffffd00d80947 */ /* 0x004fea000393ffff */
.L_x_1722:
[----:B------:R-:W-:Y:S05]  /*2e8f0*/  BSYNC B1 ;  /* 0x0000000000017941 */ /* 0x000fea0003800000 */
.L_x_1721:
[----:B------:R-:W1:Y:S04]  /*2e900*/  LDL.LU R9, [R1+0xc] ;  /* 0x00000c0001097983 */ /* 0x000e680000300800 */
[----:B------:R-:W2:Y:S01]  /*2e910*/  LDL.LU R7, [R1+0x14] ;  /* 0x0000140001077983 */ /* 0x000ea20000300800 */
[----:B------:R-:W-:Y:S01]  /*2e920*/  PLOP3.LUT P0, PT, PT, PT, PT, 0x8, 0x0 ;  /* 0x000000000000781c */ /* 0x000fe20003f0e170 */
[----:B-1----:R-:W-:Y:S02]  /*2e930*/  VIADD R4, R9, 0x1 ;  /* 0x0000000109047836 */ /* 0x002fe40000000000 */
[----:B------:R-:W-:-:S03]  /*2e940*/  VIADD R9, R8, 0xfffffffe ;  /* 0xfffffffe08097836 */ /* 0x000fc60000000000 */
        /* <DEDUP_REMOVED lines=8> */
.L_x_1749:
[----:B------:R-:W-:Y:S05]  /*2e9d0*/  YIELD ;  /* 0x0000000000007946 */ /* 0x000fea0003800000 */
[----:B------:R-:W-:Y:S04]  /*2e9e0*/  BSSY B1, `(.L_x_1735) ;  /* 0x0000072000017945 */ /* 0x000fe80003800000 */
[----:B--2---:R-:W-:Y:S05]  /*2e9f0*/  @!P6 BRA `(.L_x_1736) ;  /* 0x0000000400c0e947 */ /* 0x004fea0003800000 */
[----:B-1----:R-:W2:Y:S04]  /*2ea00*/  LDL R7, [R1+0x4] ;  /* 0x0000040001077983 */ /* 0x002ea80000100800 */
[----:B------:R-:W2:Y:S04]  /*2ea10*/  LDL R6, [R1+0xc] ;  /* 0x00000c0001067983 */ /* 0x000ea80000100800 */
[----:B------:R-:W3:Y:S01]  /*2ea20*/  LDL R5, [R1+0x14] ;  /* 0x0000140001057983 */ /* 0x000ee20000100800 */
[----:B------:R-:W1:Y:S01]  /*2ea30*/  S2R R4, SR_TID.X ;  /* 0x0000000000047919 */ /* 0x000e620000002100 */
[----:B------:R-:W-:Y:S01]  /*2ea40*/  BSSY B2, `(.L_x_1737) ;  /* 0x0000007000027945 */ /* 0x000fe20003800000 */
[----:B-1----:R-:W-:-:S04]  /*2ea50*/  LOP3.LUT R4, R4, 0x7f, RZ, 0xc0, !PT ;  /* 0x0000007f04047812 */ /* 0x002fc800078ec0ff */
[----:B------:R-:W-:Y:S01]  /*2ea60*/  ISETP.NE.AND P2, PT, R4, RZ, PT ;  /* 0x000000ff0400720c */ /* 0x000fe20003f45270 */
[----:B--2---:R-:W-:Y:S01]  /*2ea70*/  IMAD R8, R6, 0x8, R7 ;  /* 0x0000000806087824 */ /* 0x004fe200078e0207 */
[----:B---3--:R-:W-:-:S04]  /*2ea80*/  SHF.L.U32 R7, R5, 0x1f, RZ ;  /* 0x0000001f05077819 */ /* 0x008fc800000006ff */
[----:B------:R-:W1:Y:S02]  /*2ea90*/  SYNCS.PHASECHK.TRANS64.TRYWAIT P1, [R8+URZ+0x298a0], R7 ;  /* 0x0298a007080075a7 */ /* 0x000e64000802017f */
[----:B-1----:R-:W-:Y:S05]  /*2eaa0*/  @!P1 BRA `(.L_x_1738) ;  /* 0x0000006c00c49947 */ /* 0x002fea0003800000 */
.L_x_1920:
[----:B------:R-:W-:Y:S05]  /*2eab0*/  BSYNC B2 ;  /* 0x0000000000027941 */ /* 0x000fea0003800000 */
.L_x_1737:
        /* <DEDUP_REMOVED lines=9> */
.L_x_1740:
[----:B------:R-:W-:Y:S05]  /*2eb50*/  BSYNC B2 ;  /* 0x0000000000027941 */ /* 0x000fea0003800000 */
.L_x_1739:
[----:B------:R-:W2:Y:S04]  /*2eb60*/  LDL R5, [R1+0x4] ;  /* 0x0000040001057983 */ /* 0x000ea80000100800 */
[----:B------:R-:W2:Y:S01]  /*2eb70*/  LDL R4, [R1+0xc] ;  /* 0x00000c0001047983 */ /* 0x000ea20000100800 */
[----:B0-----:R-:W-:Y:S01]  /*2eb80*/  IMAD.MOV.U32 R11, RZ, RZ, RZ ;  /* 0x000000ffff0b7224 */ /* 0x001fe200078e00ff */
[----:B------:R-:W-:Y:S01]  /*2eb90*/  UIADD3 UR4, UP0, UR40, 0x570, URZ ;  /* 0x0000057028047890 */ /* 0x000fe2000ff1e03f */
[----:B------:R-:W-:Y:S01]  /*2eba0*/  PLOP3.LUT P1, PT, PT, PT, PT, 0x80, 0x0 ;  /* 0x000000000000781c */ /* 0x000fe20003f2f070 */
[----:B------:R-:W-:Y:S01]  /*2ebb0*/  UMOV UR6, 0x0 ;  /* 0x0000000000067882 */ /* 0x000fe20000000000 */
[----:B------:R-:W-:Y:S01]  /*2ebc0*/  UMOV UR7, 0x12f00000 ;  /* 0x12f0000000077882 */ /* 0x000fe20000000000 */
[----:B------:R-:W-:Y:S01]  /*2ebd0*/  R2UR UR10, R11 ;  /* 0x000000000b0a72ca */ /* 0x000fe200000e0000 */
[----:B------:R-:W-:Y:S01]  /*2ebe0*/  UIADD3.X UR5, URZ, UR41, URZ, UP0, !UPT ;  /* 0x000000293f057290 */ /* 0x000fe200087fe43f */
[----:B--2---:R-:W-:-:S02]  /*2ebf0*/  IMAD R6, R4, 0x7800, R5 ;  /* 0x0000780004067824 */ /* 0x004fc400078e0205 */
[----:B------:R-:W-:Y:S02]  /*2ec00*/  IMAD R5, R9, 0xa0, R0 ;  /* 0x000000a009057824 */ /* 0x000fe400078e0200 */
[----:B------:R-:W-:Y:S02]  /*2ec10*/  VIADD R4, R8, 0x29890 ;  /* 0x0002989008047836 */ /* 0x000fe40000000000 */
[----:B------:R-:W-:-:S07]  /*2ec20*/  VIADD R10, R6, 0x1a400 ;  /* 0x0001a400060a7836 */ /* 0x000fce0000000000 */
.L_x_1741:
        /* <DEDUP_REMOVED lines=15> */
.L_x_1742:
        /* <DEDUP_REMOVED lines=15> */
.L_x_1743:
        /* <DEDUP_REMOVED lines=13> */
.L_x_1921:
[----:B------:R-:W-:Y:S05]  /*2eee0*/  BSYNC B2 ;  /* 0x0000000000027941 */ /* 0x000fea0003800000 */
.L_x_1744:
[----:B------:R-:W-:Y:S01]  /*2eef0*/  BSSY B2, `(.L_x_1746) ;  /* 0x000000b000027945 */ /* 0x000fe20003800000 */
[----:B------:R-:W-:Y:S02]  /*2ef00*/  IMAD.MOV.U32 R6, RZ, RZ, 0x0 ;  /* 0x00000000ff067424 */ /* 0x000fe400078e00ff */
[----:B01----:R-:W-:Y:S01]  /*2ef10*/  IMAD.MOV.U32 R7, RZ, RZ, 0x12f00000 ;  /* 0x12f00000ff077424 */ /* 0x003fe200078e00ff */
        /* <DEDUP_REMOVED lines=8> */
.L_x_1747:
[----:B------:R-:W-:Y:S05]  /*2efa0*/  BSYNC B2 ;  /* 0x0000000000027941 */ /* 0x000fea0003800000 */
.L_x_1746:
        /* <DEDUP_REMOVED lines=9> */
[----:B--2---:R-:W-:-:S04]  /*2f040*/  IMAD R4, R4, 0x5000, R10 ;  /* 0x0000500004047824 */ /* 0x004fc800078e020a */
[----:B------:R-:W-:-:S08]  /*2f050*/  VIADD R4, R4, 0xa400 ;  /* 0x0000a40004047836 */ /* 0x000fd00000000000 */
.L_x_1748:
        /* <DEDUP_REMOVED lines=10> */
.L_x_1736:
[----:B------:R-:W-:Y:S05]  /*2f100*/  BSYNC B1 ;  /* 0x0000000000017941 */ /* 0x000fea0003800000 */
.L_x_1735:
[----:B-1----:R-:W2:Y:S04]  /*2f110*/  LDL.LU R7, [R1+0xc] ;  /* 0x00000c0001077983 */ /* 0x002ea80000300800 */
[----:B------:R-:W3:Y:S01]  /*2f120*/  LDL.LU R6, [R1+0x14] ;  /* 0x0000140001067983 */ /* 0x000ee20000300800 */
        /* <DEDUP_REMOVED lines=10> */
.L_x_1715:
[----:B------:R-:W-:Y:S05]  /*2f1d0*/  BSYNC B0 ;  /* 0x0000000000007941 */ /* 0x000fea0003800000 */
.L_x_1714:
[----:B------:R-:W3:Y:S01]  /*2f1e0*/  LDL R8, [R1+0x30] ;  /* 0x0000300001087983 */ /* 0x000ee20000100800 */
[----:B------:R-:W4:Y:S01]  /*2f1f0*/  LDC R0, c[0x0][0x448] ;  /* 0x00011200ff007b82 */ /* 0x000f220000000800 */
[----:B------:R-:W-:Y:S07]  /*2f200*/  @!P0 WARPSYNC.ALL ;  /* 0x0000000000008948 */ /* 0x000fee0003800000 */
[----:B------:R-:W-:Y:S01]  /*2f210*/  @!P0 BAR.SYNC.DEFER_BLOCKING 0xc, 0x180 ;  /* 0x0306000000008b1d */ /* 0x000fe20000010000 */
[----:B----4-:R-:W-:-:S13]  /*2f220*/  ISETP.NE.AND P1, PT, R0, 0x1, PT ;  /* 0x000000010000780c */ /* 0x010fda0003f25270 */
[----:B------:R-:W4:Y:S08]  /*2f230*/  @P1 LDC R2, c[0x0][0x44c] ;  /* 0x00011300ff021b82 */ /* 0x000f300000000800 */
[----:B------:R-:W5:Y:S01]  /*2f240*/  @P1 LDC R3, c[0x0][0x450] ;  /* 0x00011400ff031b82 */ /* 0x000f620000000800 */
[----:B---3--:R-:W-:-:S04]  /*2f250*/  VIADD R0, R8, 0x7f ;  /* 0x0000007f08007836 */ /* 0x008fc80000000000 */
[----:B----4-:R-:W-:-:S05]  /*2f260*/  @P1 IMAD.HI.U32 R2, R0, R2, RZ ;  /* 0x0000000200021227 */ /* 0x010fca00078e00ff */
[----:B-----5:R-:W-:Y:S02]  /*2f270*/  @P1 SHF.R.U32.HI R0, RZ, R3, R2 ;  /* 0x00000003ff001219 */ /* 0x020fe40000011602 */
[----:B------:R-:W3:Y:S03]  /*2f280*/  LDC.64 R2, c[0x0][0x9e0] ;  /* 0x00027800ff027b82 */ /* 0x000ee60000000a00 */
[----:B------:R-:W-:Y:S01]  /*2f290*/  IMAD.IADD R0, R17, 0x1, R0 ;  /* 0x0000000111007824 */ /* 0x000fe200078e0200 */
[----:B---3--:R-:W-:-:S03]  /*2f2a0*/  ISETP.GE.AND P2, PT, R3, 0x1, PT ;  /* 0x000000010300780c */ /* 0x008fc60003f46270 */
[----:B--2---:R-:W-:-:S10]  /*2f2b0*/  IMAD.IADD R6, R0, 0x1, R2 ;  /* 0x0000000100067824 */ /* 0x004fd400078e0202 */
[----:B------:R-:W-:Y:S05]  /*2f2c0*/  @!P2 BRA `(.L_x_1750) ;  /* 0x000000000048a947 */ /* 0x000fea0003800000 */
[C---:B------:R-:W-:Y:S01]  /*2f2d0*/  ISETP.GT.AND P0, PT, R0.reuse, RZ, PT ;  /* 0x000000ff0000720c */ /* 0x040fe20003f04270 */
[----:B------:R-:W-:Y:S01]  /*2f2e0*/  BSSY B0, `(.L_x_1751) ;  /* 0x000000e000007945 */ /* 0x000fe20003800000 */
[----:B------:R-:W-:-:S11]  /*2f2f0*/  VIADD R2, R0, 0xffffffff ;  /* 0xffffffff00027836 */ /* 0x000fd60000000000 */
[----:B------:R-:W-:Y:S05]  /*2f300*/  @P0 BRA `(.L_x_1752) ;  /* 0x00000000001c0947 */ /* 0x000fea0003800000 */
[----:B------:R-:W-:Y:S01]  /*2f310*/  ISETP.NE.AND P0, PT, R3, 0x1, PT ;  /* 0x000000010300780c */ /* 0x000fe20003f05270 */
[----:B------:R-:W-:-:S12]  /*2f320*/  IMAD.MOV R0, RZ, RZ, -R0 ;  /* 0x000000ffff007224 */ /* 0x000fd800078e0a00 */
[----:B-1----:R-:W1:Y:S02]  /*2f330*/  @P0 LDC.64 R4, c[0x0][0x9e8] ;  /* 0x00027a00ff040b82 */ /* 0x002e640000000a00 */
[----:B-1----:R-:W-:-:S05]  /*2f340*/  @P0 IMAD.HI.U32 R4, R0, R4, RZ ;  /* 0x0000000400040227 */ /* 0x002fca00078e00ff */
[----:B------:R-:W-:-:S04]  /*2f350*/  @P0 SHF.R.U32.HI R0, RZ, R5, R4 ;  /* 0x00000005ff000219 */ /* 0x000fc80000011604 */
[----:B------:R-:W-:Y:S01]  /*2f360*/  LOP3.LUT R2, RZ, R0, RZ, 0x33, !PT ;  /* 0x00000000ff027212 */ /* 0x000fe200078e33ff */
[----:B------:R-:W-:Y:S06]  /*2f370*/  BRA `(.L_x_1753) ;  /* 0x0000000000107947 */ /* 0x000fec0003800000 */
.L_x_1752:
[----:B------:R-:W-:-:S13]  /*2f380*/  ISETP.NE.AND P0, PT, R3, 0x1, PT ;  /* 0x000000010300780c */ /* 0x000fda0003f05270 */
[----:B-1----:R-:W1:Y:S02]  /*2f390*/  @P0 LDC.64 R4, c[0x0][0x9e8] ;  /* 0x00027a00ff040b82 */ /* 0x002e640000000a00 */
[----:B-1----:R-:W-:-:S05]  /*2f3a0*/  @P0 IMAD.HI.U32 R4, R2, R4, RZ ;  /* 0x0000000402040227 */ /* 0x002fca00078e00ff */
[----:B------:R-:W-:-:S07]  /*2f3b0*/  @P0 SHF.R.U32.HI R2, RZ, R5, R4 ;  /* 0x00000005ff020219 */ /* 0x000fce0000011604 */
.L_x_1753:
[----:B------:R-:W-:Y:S05]  /*2f3c0*/  BSYNC B0 ;  /* 0x0000000000007941 */ /* 0x000fea0003800000 */
.L_x_1751:
[----:B------:R-:W-:-:S05]  /*2f3d0*/  IMAD R2, R2, R3, R3 ;  /* 0x0000000302027224 */ /* 0x000fca00078e0203 */
[----:B------:R-:W-:-:S07]  /*2f3e0*/  VIMNMX R6, R6, R2, PT ;  /* 0x0000000206067248 */ /* 0x000fce0003fe0100 */
.L_x_1750:
[----:B------:R-:W-:Y:S01]  /*2f3f0*/  VIADD R6, R6, 0x9f ;  /* 0x0000009f06067836 */ /* 0x000fe20000000000 */
[----:B------:R-:W2:Y:S01]  /*2f400*/  @P1 LDC R2, c[0x0][0x44c] ;  /* 0x00011300ff021b82 */ /* 0x000ea20000000800 */
[----:B------:R-:W-:Y:S02]  /*2f410*/  ULDC UR4, c[0x0][0x9dc] ;  /* 0x0002770000047ab9 */ /* 0x000fe40000000800 */
[----:B------:R-:W-:-:S05]  /*2f420*/  IMAD.HI R6, R6, 0x66666667, RZ ;  /* 0x6666666706067827 */ /* 0x000fca00078e02ff */
[----:B-1----:R-:W1:Y:S01]  /*2f430*/  @P1 LDC R4, c[0x0][0x450] ;  /* 0x00011400ff041b82 */ /* 0x002e620000000800 */
[----:B------:R-:W-:-:S04]  /*2f440*/  SHF.R.U32.HI R0, RZ, 0x1f, R6 ;  /* 0x0000001fff007819 */ /* 0x000fc80000011606 */
[----:B------:R-:W-:-:S04]  /*2f450*/  LEA.HI.SX32 R0, R6, R0, 0x1a ;  /* 0x0000000006007211 */ /* 0x000fc800078fd2ff */
[----:B------:R-:W-:Y:S01]  /*2f460*/  VIMNMX R7, R21, R0, PT ;  /* 0x0000000015077248 */ /* 0x000fe20003fe0100 */
[----:B------:R-:W-:-:S04]  /*2f470*/  IMAD.MOV.U32 R0, RZ, RZ, R8 ;  /* 0x000000ffff007224 */ /* 0x000fc800078e0008 */
[----:B------:R3:W-:Y:S01]  /*2f480*/  STL [R1+0x40], R7 ;  /* 0x0000400701007387 */ /* 0x0007e20000100800 */
[----:B--2---:R-:W-:-:S05]  /*2f490*/  @P1 IMAD.HI.U32 R2, R8, R2, RZ ;  /* 0x0000000208021227 */ /* 0x004fca00078e00ff */
[----:B-1----:R-:W-:-:S05]  /*2f4a0*/  @P1 SHF.R.U32.HI R0, RZ, R4, R2 ;  /* 0x00000004ff001219 */ /* 0x002fca0000011602 */
[----:B------:R-:W-:-:S04]  /*2f4b0*/  IMAD.IADD R0, R20, 0x1, R0 ;  /* 0x0000000114007824 */ /* 0x000fc800078e0200 */
[----:B------:R-:W-:Y:S01]  /*2f4c0*/  VIADD R2, R0, -UR4 ;  /* 0x8000000400027c36 */ /* 0x000fe20008000000 */
[----:B---3--:R-:W-:Y:S06]  /*2f4d0*/  @!P2 BRA `(.L_x_1754) ;  /* 0x000000000044a947 */ /* 0x008fec0003800000 */
        /* <DEDUP_REMOVED lines=10> */
.L_x_1756:
[----:B------:R-:W-:-:S13]  /*2f580*/  ISETP.NE.AND P0, PT, R3, 0x1, PT ;  /* 0x000000010300780c */ /* 0x000fda0003f05270 */
[----:B------:R-:W1:Y:S02]  /*2f590*/  @P0 LDC.64 R4, c[0x0][0x9e8] ;  /* 0x00027a00ff040b82 */ /* 0x000e640000000a00 */
[----:B-1----:R-:W-:-:S05]  /*2f5a0*/  @P0 IMAD.HI.U32 R4, R0, R4, RZ ;  /* 0x0000000400040227 */ /* 0x002fca00078e00ff */
[----:B------:R-:W-:-:S07]  /*2f5b0*/  @P0 SHF.R.U32.HI R0, RZ, R5, R4 ;  /* 0x00000005ff000219 */ /* 0x000fce0000011604 */
.L_x_1757:
[----:B------:R-:W-:Y:S05]  /*2f5c0*/  BSYNC B0 ;  /* 0x0000000000007941 */ /* 0x000fea0003800000 */
.L_x_1755:
[----:B------:R-:W-:-:S05]  /*2f5d0*/  IMAD R0, R0, R3, RZ ;  /* 0x0000000300007224 */ /* 0x000fca00078e02ff */
[----:B------:R-:W-:-:S07]  /*2f5e0*/  VIMNMX R2, R2, R0, !PT ;  /* 0x0000000002027248 */ /* 0x000fce0007fe0100 */
.L_x_1754:
[----:B------:R-:W-:-:S05]  /*2f5f0*/  IMAD.HI R2, R2, 0x66666667, RZ ;  /* 0x6666666702027827 */ /* 0x000fca00078e02ff */
[----:B------:R-:W-:-:S04]  /*2f600*/  SHF.R.U32.HI R0, RZ, 0x1f, R2 ;  /* 0x0000001fff007819 */ /* 0x000fc80000011602 */
[----:B------:R-:W-:-:S04]  /*2f610*/  LEA.HI.SX32 R0, R2, R0, 0x1a ;  /* 0x0000000002007211 */ /* 0x000fc800078fd2ff */
[----:B------:R-:W-:-:S04]  /*2f620*/  VIMNMX R3, RZ, R0, !PT ;  /* 0x00000000ff037248 */ /* 0x000fc80007fe0100 */
[----:B------:R-:W-:Y:S01]  /*2f630*/  ISETP.GT.AND P0, PT, R7, R3, PT ;  /* 0x000000030700720c */ /* 0x000fe20003f04270 */
[----:B------:R1:W-:-:S12]  /*2f640*/  STL [R1+0x20], R3 ;  /* 0x0000200301007387 */ /* 0x0003d80000100800 */
[----:B-1----:R-:W-:Y:S05]  /*2f650*/  @P0 BRA `(.L_x_1758) ;  /* 0x0000000000440947 */ /* 0x002fea0003800000 */
[----:B------:R-:W1:Y:S02]  /*2f660*/  S2R R3, SR_TID.X ;  /* 0x0000000000037919 */ /* 0x000e640000002100 */
[----:B-1----:R-:W-:-:S04]  /*2f670*/  LOP3.LUT R3, R3, 0x7f, RZ, 0xc0, !PT ;  /* 0x0000007f03037812 */ /* 0x002fc800078ec0ff */
[----:B------:R-:W-:-:S13]  /*2f680*/  ISETP.NE.AND P0, PT, R3, RZ, PT ;  /* 0x000000ff0300720c */ /* 0x000fda0003f05270 */
[----:B------:R-:W-:Y:S05]  /*2f690*/  @P0 BRA `(.L_x_1759) ;  /* 0x0000003000c80947 */ /* 0x000fea0003800000 */
[----:B------:R-:W1:Y:S01]  /*2f6a0*/  S2R R2, SR_LANEID ;  /* 0x0000000000027919 */ /* 0x000e620000000000 */
[----:B------:R-:W-:Y:S01]  /*2f6b0*/  VOTEU.ANY UR4, UPT, PT ;  /* 0x0000000000047886 */ /* 0x000fe200038e0100 */
[----:B------:R-:W2:Y:S01]  /*2f6c0*/  LDC.64 R4, c[0x0][0xc60] ;  /* 0x00031800ff047b82 */ /* 0x000ea20000000a00 */
[----:B------:R-:W1:Y:S02]  /*2f6d0*/  FLO.U32 R0, UR4 ;  /* 0x0000000400007d00 */ /* 0x000e6400080e0000 */
[----:B-1----:R-:W-:-:S06]  /*2f6e0*/  ISETP.EQ.U32.AND P0, PT, R0, R2, PT ;  /* 0x000000020000720c */ /* 0x002fcc0003f02070 */
[----:B------:R-:W2:Y:S07]  /*2f6f0*/  POPC R2, UR4 ;  /* 0x0000000400027d09 */ /* 0x000eae0008000000 */
[----:B--2---:R-:W2:Y:S04]  /*2f700*/  @P0 ATOMG.E.ADD.STRONG.GPU PT, R2, desc[UR60][R4.64], R2 ;  /* 0x00000002040209a8 */ /* 0x004ea800081ee1fc */
[----:B--2---:R1:W2:Y:S02]  /*2f710*/  SHFL.IDX PT, R2, R2, R0, 0x1f ;  /* 0x00001f0002027589 */ /* 0x0042a400000e0000 */
[----:B-1----:R-:W1:Y:S02]  /*2f720*/  S2R R0, SR_LTMASK ;  /* 0x0000000000007919 */ /* 0x002e640000003900 */
[----:B-1----:R-:W-:-:S06]  /*2f730*/  LOP3.LUT R0, R0, UR4, RZ, 0xc0, !PT ;  /* 0x0000000400007c12 */ /* 0x002fcc000f8ec0ff */
[----:B------:R-:W2:Y:S02]  /*2f740*/  POPC R0, R0 ;  /* 0x0000000000007309 */ /* 0x000ea40000000000 */
[----:B--2---:R-:W-:Y:S01]  /*2f750*/  IADD3 R16, R2, UR38, R0 ;  /* 0x0000002602107c10 */ /* 0x004fe2000fffe000 */
[----:B------:R-:W-:Y:S06]  /*2f760*/  BRA `(.L_x_1759) ;  /* 0x0000003000947947 */ /* 0x000fec0003800000 */
.L_x_1758:
        /* <DEDUP_REMOVED lines=15> */
[----:B0-----:R-:W-:Y:S02]  /*2f860*/  IMAD.U32 R11, RZ, RZ, UR5 ;  /* 0x00000005ff0b7e24 */ /* 0x001fe4000f8e00ff */
[----:B------:R-:W-:Y:S02]  /*2f870*/  IMAD.MOV.U32 R8, RZ, RZ, 0x70 ;  /* 0x00000070ff087424 */ /* 0x000fe400078e00ff */
[----:B------:R-:W-:Y:S02]  /*2f880*/  IMAD.MOV.U32 R12, RZ, RZ, 0x1 ;  /* 0x00000001ff0c7424 */ /* 0x000fe400078e00ff */
[----:B------:R-:W-:-:S07]  /*2f890*/  IMAD.MOV.U32 R13, RZ, RZ, RZ ;  /* 0x000000ffff0d7224 */ /* 0x000fce00078e00ff */
[----:B------:R-:W-:-:S07]  /*2f8a0*/  LEPC R20, `(.L_x_1761) ;  /* 0x000000001014794e */ /* 0x000fce0000000000 */
[----:B-1----:R-:W-:Y:S05]  /*2f8b0*/  CALL.ABS.NOINC R2 ;  /* 0x0000000002007343 */ /* 0x002fea0003c00000 */
.L_x_1761:
[----:B------:R-:W-:Y:S05]  /*2f8c0*/  BSYNC B6 ;  /* 0x0000000000067941 */ /* 0x000fea0003800000 */
.L_x_1760:
[----:B------:R-:W-:Y:S02]  /*2f8d0*/  IMAD.MOV.U32 R2, RZ, RZ, R17 ;  /* 0x000000ffff027224 */ /* 0x000fe400078e0011 */
[----:B------:R-:W2:Y:S01]  /*2f8e0*/  LDL.LU R17, [R1] ;  /* 0x0000000001117983 */ /* 0x000ea20000300800 */
[----:B------:R-:W-:Y:S01]  /*2f8f0*/  BSSY B6, `(.L_x_1762) ;  /* 0x0000017000067945 */ /* 0x000fe20003800000 */
[----:B------:R-:W-:-:S05]  /*2f900*/  VIADD R0, R2, 0xa400 ;  /* 0x0000a40002007836 */ /* 0x000fca0000000000 */
[----:B------:R-:W-:Y:S02]  /*2f910*/  LOP3.LUT P0, RZ, R0, 0x3ff, RZ, 0xc0, !PT ;  /* 0x000003ff00ff7812 */ /* 0x000fe4000780c0ff */
[----:B--2---:R-:W-:-:S11]  /*2f920*/  LOP3.LUT R17, R17, 0xfffffffe, RZ, 0xc0, !PT ;  /* 0xfffffffe11117812 */ /* 0x004fd600078ec0ff */
[----:B------:R-:W-:-:S05]  /*2f930*/  @P0 LOP3.LUT R17, R17, 0x1, RZ, 0xfc, !PT ;  /* 0x0000000111110812 */ /* 0x000fca00078efcff */
[----:B------:R1:W-:Y:S01]  /*2f940*/  STL [R1], R17 ;  /* 0x0000001101007387 */ /* 0x0003e20000100800 */
[----:B------:R-:W-:Y:S05]  /*2f950*/  @!P0 BRA `(.L_x_1763) ;  /* 0x0000000000408947 */ /* 0x000fea0003800000 */
[----:B------:R-:W-:Y:S01]  /*2f960*/  MOV R2, 0x0 ;  /* 0x0000000000027802 */ /* 0x000fe20000000f00 */
[----:B------:R-:W-:Y:S01]  /*2f970*/  ULDC.64 UR6, c[0x4][0xa0] ;  /* 0x0100280000067ab9 */ /* 0x000fe20000000a00 */
[----:B------:R-:W-:Y:S01]  /*2f980*/  ULDC.64 UR8, c[0x4][0xa8] ;  /* 0x01002a0000087ab9 */ /* 0x000fe20000000a00 */
[----:B------:R-:W-:Y:S01]  /*2f990*/  ULDC.64 UR4, c[0x4][0x10] ;  /* 0x0100040000047ab9 */ /* 0x000fe20000000a00 */
[----:B------:R-:W-:Y:S02]  /*2f9a0*/  IMAD.U32 R4, RZ, RZ, UR6 ;  /* 0x00000006ff047e24 */ /* 0x000fe4000f8e00ff */
[----:B------:R-:W2:Y:S01]  /*2f9b0*/  LDC.64 R2, c[0x4][R2] ;  /* 0x0100000002027b82 */ /* 0x000ea20000000a00 */
        /* <DEDUP_REMOVED lines=9> */
[----:B-12---:R-:W-:Y:S05]  /*2fa50*/  CALL.ABS.NOINC R2 ;  /* 0x0000000002007343 */ /* 0x006fea0003c00000 */
.L_x_1763:
[----:B------:R-:W-:Y:S05]  /*2fa60*/  BSYNC B6 ;  /* 0x0000000000067941 */ /* 0x000fea0003800000 */
.L_x_1762:
        /* <DEDUP_REMOVED lines=21> */
.L_x_1765:
[----:B------:R-:W-:Y:S05]  /*2fbc0*/  BSYNC B6 ;  /* 0x0000000000067941 */ /* 0x000fea0003800000 */
.L_x_1764:
        /* <DEDUP_REMOVED lines=19> */
.L_x_1767:
[----:B------:R-:W-:Y:S05]  /*2fd00*/  BSYNC B6 ;  /* 0x0000000000067941 */ /* 0x000fea0003800000 */
.L_x_1766:
[----:B------:R-:W-:Y:S01]  /*2fd10*/  ULDC.64 UR4, c[0x0][0x9f8] ;  /* 0x00027e0000047ab9 */ /* 0x000fe20000000a00 */
[----:B------:R-:W-:Y:S01]  /*2fd20*/  IMAD.MOV.U32 R8, RZ, RZ, R19 ;  /* 0x000000ffff087224 */ /* 0x000fe200078e0013 */
[----:B------:R-:W-:-:S04]  /*2fd30*/  ISETP.NE.U32.AND P0, PT, RZ, UR4, PT ;  /* 0x00000004ff007c0c */ /* 0x000fc8000bf05070 */
[----:B------:R-:W-:Y:S01]  /*2fd40*/  ISETP.NE.AND.EX P0, PT, RZ, UR5, PT, P0 ;  /* 0x00000005ff007c0c */ /* 0x000fe2000bf05300 */
[----:B------:R-:W-:-:S12]  /*2fd50*/  ULDC.64 UR4, c[0x0][0xa08] ;  /* 0x0002820000047ab9 */ /* 0x000fd80000000a00 */
[----:B------:R-:W2:Y:S02]  /*2fd60*/  @P0 LDC.64 R2, c[0x0][0x9f8] ;  /* 0x00027e00ff020b82 */ /* 0x000ea40000000a00 */
[----:B--2---:R-:W-:-:S05]  /*2fd70*/  @P0 IMAD.WIDE R2, R19, 0x4, R2 ;  /* 0x0000000413020825 */ /* 0x004fca00078e0202 */
[----:B------:R2:W3:Y:S02]  /*2fd80*/  @P0 LDG.E R8, desc[UR60][R2.64] ;  /* 0x0000003c02080981 */ /* 0x0004e4000c1e1900 */
[----:B--2---:R-:W2:Y:S02]  /*2fd90*/  LDC.64 R2, c[0x0][0x418] ;  /* 0x00010600ff027b82 */ /* 0x004ea40000000a00 */
[----:B--2---:R-:W-:Y:S01]  /*2fda0*/  LOP3.LUT P0, RZ, R2, UR4, RZ, 0xfc, !PT ;  /* 0x0000000402ff7c12 */ /* 0x004fe2000f80fcff */
[----:B------:R-:W-:-:S03]  /*2fdb0*/  UMOV UR4, 0xffffffff ;  /* 0xffffffff00047882 */ /* 0x000fc60000000000 */
[----:B------:R-:W-:Y:S02]  /*2fdc0*/  LOP3.LUT P0, RZ, R3, UR5, RZ, 0xfc, P0 ;  /* 0x0000000503ff7c12 */ /* 0x000fe4000800fcff */
[----:B---3--:R-:W-:Y:S01]  /*2fdd0*/  SHF.R.S32.HI R9, RZ, 0x1f, R8 ;  /* 0x0000001fff097819 */ /* 0x008fe20000011408 */
[----:B------:R2:W-:Y:S01]  /*2fde0*/  STL [R1+0x18], R8 ;  /* 0x0000180801007387 */ /* 0x0005e20000100800 */
[----:B-1----:R-:W-:-:S03]  /*2fdf0*/  SEL R17, R8, RZ, !P0 ;  /* 0x000000ff08117207 */ /* 0x002fc60004000000 */
[----:B------:R2:W-:Y:S01]  /*2fe00*/  STL [R1+0x1c], R9 ;  /* 0x00001c0901007387 */ /* 0x0005e20000100800 */
[----:B------:R-:W-:Y:S05]  /*2fe10*/  BRA.DIV UR4, `(.L_x_1768) ;  /* 0x0000005e04107947 */ /* 0x000fea000b800000 */
[----:B------:R-:W1:Y:S02]  /*2fe20*/  S2R R0, SR_TID.X ;  /* 0x0000000000007919 */ /* 0x000e640000002100 */
[----:B-1----:R-:W-:-:S04]  /*2fe30*/  SHF.R.U32.HI R0, RZ, 0x5, R0 ;  /* 0x00000005ff007819 */ /* 0x002fc80000011600 */
[----:B------:R-:W-:-:S05]  /*2fe40*/  LOP3.LUT R0, R0, 0x3, RZ, 0xc0, !PT ;  /* 0x0000000300007812 */ /* 0x000fca00078ec0ff */
[----:B------:R1:W3:Y:S02]  /*2fe50*/  SHFL.IDX PT, R14, R0, RZ, 0x1f ;  /* 0x00001fff000e7589 */ /* 0x0002e400000e0000 */
.L_x_1924:
[----:B-1----:R-:W4:Y:S01]  /*2fe60*/  LDL.LU R0, [R1] ;  /* 0x0000000001007983 */ /* 0x002f220000300800 */
[----:B------:R-:W-:Y:S02]  /*2fe70*/  PLOP3.LUT P1, PT, PT, PT, PT, 0x8, 0x0 ;  /* 0x000000000000781c */ /* 0x000fe40003f2e170 */
[----:B---3--:R-:W-:Y:S02]  /*2fe80*/  ISETP.NE.AND P0, PT, R14, RZ, PT ;  /* 0x000000ff0e00720c */ /* 0x008fe40003f05270 */
[----:B----4-:R-:W-:-:S09]  /*2fe90*/  LOP3.LUT R0, R0, 0xfffffffe, RZ, 0xc0, !PT ;  /* 0xfffffffe00007812 */ /* 0x010fd200078ec0ff */
[----:B------:R-:W-:-:S05]  /*2fea0*/  @P1 LOP3.LUT R0, R0, 0x1, RZ, 0xfc, !PT ;  /* 0x0000000100001812 */ /* 0x000fca00078efcff */
[----:B------:R1:W-:Y:S01]  /*2feb0*/  STL [R1], R0 ;  /* 0x0000000001007387 */ /* 0x0003e20000100800 */
[----:B------:R-:W-:Y:S05]  /*2fec0*/  @P0 BRA `(.L_x_1769) ;  /* 0x0000000400a40947 */ /* 0x000fea0003800000 */
[----:B------:R-:W-:-:S03]  /*2fed0*/  UMOV UR4, 0xffffffff ;  /* 0xffffffff00047882 */ /* 0x000fc60000000000 */
[----:B------:R-:W-:Y:S05]  /*2fee0*/  BRA.DIV UR4, `(.L_x_1770) ;  /* 0x0000005e04107947 */ /* 0x000fea000b800000 */
[----:B------:R-:W-:-:S13]  /*2fef0*/  ELECT P6, URZ, PT ;  /* 0x00000000003f782f */ /* 0x000fda00038c0000 */
.L_x_1927:
[----:B------:R-:W-:Y:S05]  /*2ff00*/  @!P6 BRA `(.L_x_1769) ;  /* 0x000000040094e947 */ /* 0x000fea0003800000 */
[----:B-1----:R-:W3:Y:S01]  /*2ff10*/  LDL R0, [R1+0x40] ;  /* 0x0000400001007983 */ /* 0x002ee20000100800 */
[----:B------:R-:W-:-:S04]  /*2ff20*/  ISETP.NE.U32.AND P0, PT, R2, RZ, PT ;  /* 0x000000ff0200720c */ /* 0x000fc80003f05070 */
[----:B------:R-:W-:Y:S01]  /*2ff30*/  ISETP.NE.AND.EX P0, PT, R3, RZ, PT, P0 ;  /* 0x000000ff0300720c */ /* 0x000fe20003f05300 */
[----:B---3--:R-:W-:-:S12]  /*2ff40*/  VIADD R0, R0, 0xffffffff ;  /* 0xffffffff00007836 */ /* 0x008fd80000000000 */
[----:B------:R-:W-:Y:S05]  /*2ff50*/  @!P0 BRA `(.L_x_1771) ;  /* 0x0000000000448947 */ /* 0x000fea0003800000 */
[----:B------:R-:W1:Y:S01]  /*2ff60*/  LDC R7, c[0x0][0x43c] ;  /* 0x00010f00ff077b82 */ /* 0x000e620000000800 */
[----:B------:R-:W-:Y:S01]  /*2ff70*/  ULDC.64 UR4, c[0x0][0x428] ;  /* 0x00010a0000047ab9 */ /* 0x000fe20000000a00 */
[----:B-1----:R-:W-:-:S13]  /*2ff80*/  ISETP.NE.AND P0, PT, R7, 0x1, PT ;  /* 0x000000010700780c */ /* 0x002fda0003f05270 */
[----:B------:R-:W1:Y:S02]  /*2ff90*/  @P0 LDC.64 R4, c[0x0][0x440] ;  /* 0x00011000ff040b82 */ /* 0x000e640000000a00 */
[----:B-1----:R-:W-:-:S04]  /*2ffa0*/  @P0 IMAD.HI.U32 R6, R0, R4, RZ ;  /* 0x0000000400060227 */ /* 0x002fc800078e00ff */
        /* <DEDUP_REMOVED lines=12> */
.L_x_1771:
[----:B--2---:R-:W2:Y:S04]  /*30070*/  LDL R9, [R1+0x4] ;  /* 0x0000040001097983 */ /* 0x004ea80000100800 */
[----:B-1----:R-:W2:Y:S04]  /*30080*/  LDL R2, [R1+0x8] ;  /* 0x0000080001027983 */ /* 0x002ea80000100800 */
[----:B------:R-:W3:Y:S01]  /*30090*/  LDL R3, [R1+0x10] ;  /* 0x0000100001037983 */ /* 0x000ee20000100800 */
[----:B------:R-:W1:Y:S02]  /*300a0*/  S2R R8, SR_TID.X ;  /* 0x0000000000087919 */ /* 0x000e640000002100 */
[----:B-1----:R-:W-:-:S04]  /*300b0*/  LOP3.LUT R8, R8, 0x7f, RZ, 0xc0, !PT ;  /* 0x0000007f08087812 */ /* 0x002fc800078ec0ff */
[----:B------:R-:W-:Y:S01]  /*300c0*/  ISETP.NE.AND P1, PT, R8, RZ, PT ;  /* 0x000000ff0800720c */ /* 0x000fe20003f25270 */
[----:B--2---:R-:W-:Y:S01]  /*300d0*/  IMAD R2, R2, 0x8, R9 ;  /* 0x0000000802027824 */ /* 0x004fe200078e0209 */
[----:B---3--:R-:W-:-:S04]  /*300e0*/  SHF.L.U32 R3, R3, 0x1f, RZ ;  /* 0x0000001f03037819 */ /* 0x008fc800000006ff */
[----:B------:R-:W1:Y:S02]  /*300f0*/  SYNCS.PHASECHK.TRANS64.TRYWAIT P0, [R2+URZ+0x29880], R3 ;  /* 0x02988003020075a7 */ /* 0x000e64000800017f */
[----:B-1----:R-:W-:Y:S05]  /*30100*/  @!P0 BRA `(.L_x_1772) ;  /* 0x0000005800a88947 */ /* 0x002fea0003800000 */
.L_x_1928:
        /* <DEDUP_REMOVED lines=8> */
.L_x_1773:
[----:B------:R-:W2:Y:S04]  /*30190*/  LDL R6, [R1+0x4] ;  /* 0x0000040001067983 */ /* 0x000ea80000100800 */
[----:B------:R-:W2:Y:S04]  /*301a0*/  LDL R4, [R1+0x8] ;  /* 0x0000080001047983 */ /* 0x000ea80000100800 */
[----:B------:R-:W3:Y:S01]  /*301b0*/  LDL R5, [R1+0x24] ;  /* 0x0000240001057983 */ /* 0x000ee20000100800 */
[----:B------:R-:W-:Y:S01]  /*301c0*/  R2UR UR9, R2 ;  /* 0x00000000020972ca */ /* 0x000fe200000e0000 */
[----:B------:R-:W-:Y:S01]  /*301d0*/  UIADD3 UR4, UP0, UR40, 0x470, URZ ;  /* 0x0000047028047890 */ /* 0x000fe2000ff1e03f */
[----:B------:R-:W-:Y:S01]  /*301e0*/  R2UR UR12, R18 ;  /* 0x00000000120c72ca */ /* 0x000fe200000e0000 */
[----:B------:R-:W-:Y:S01]  /*301f0*/  UMOV UR6, 0x0 ;  /* 0x0000000000067882 */ /* 0x000fe20000000000 */
[----:B-----5:R-:W-:Y:S01]  /*30200*/  R2UR UR13, R17 ;  /* 0x00000000110d72ca */ /* 0x020fe200000e0000 */
[----:B------:R-:W-:Y:S01]  /*30210*/  UIADD3.X UR5, URZ, UR41, URZ, UP0, !UPT ;  /* 0x000000293f057290 */ /* 0x000fe200087fe43f */
[----:B------:R-:W-:Y:S01]  /*30220*/  UMOV UR7, 0x14f00000 ;  /* 0x14f0000000077882 */ /* 0x000fe20000000000 */
[----:B------:R-:W-:-:S06]  /*30230*/  UMOV UR10, URZ ;  /* 0x0000003f000a7c82 */ /* 0x000fcc0008000000 */
[----:B------:R-:W-:Y:S01]  /*30240*/  UIADD3 UR9, UR9, 0x29870, URZ ;  /* 0x0002987009097890 */ /* 0x000fe2000fffe03f */
[----:B--2---:R-:W-:Y:S02]  /*30250*/  IMAD R4, R4, 0x5000, R6 ;  /* 0x0000500004047824 */ /* 0x004fe400078e0206 */
[----:B---3--:R-:W-:-:S03]  /*30260*/  IMAD R0, R0, 0xa0, R5 ;  /* 0x000000a000007824 */ /* 0x008fc600078e0205 */
[----:B------:R-:W-:Y:S02]  /*30270*/  R2UR UR8, R4 ;  /* 0x00000000040872ca */ /* 0x000fe400000e0000 */
[----:B------:R-:W-:-:S11]  /*30280*/  R2UR UR11, R0 ;  /* 0x00000000000b72ca */ /* 0x000fd600000e0000 */
[----:B------:R-:W-:-:S09]  /*30290*/  UIADD3 UR8, UR8, 0xa400, URZ ;  /* 0x0000a40008087890 */ /* 0x000fd2000fffe03f */
[----:B------:R2:W-:Y:S01]  /*302a0*/  UTMALDG.4D [UR8], [UR4], desc[UR6] ;  /* 0x00000608040075b4 */ /* 0x0005e20008019000 */
[----:B------:R-:W3:Y:S02]  /*302b0*/  SYNCS.PHASECHK.TRANS64.TRYWAIT P0, [R2+URZ+0x29840], R3 ;  /* 0x02984003020075a7 */ /* 0x000ee4000800017f */
[----:B--23--:R-:W-:Y:S05]  /*302c0*/  @!P0 BRA `(.L_x_1774) ;  /* 0x00000058004c8947 */ /* 0x00cfea0003800000 */
.L_x_1929:
        /* <DEDUP_REMOVED lines=8> */
.L_x_1775:
[----:B------:R-:W3:Y:S04]  /*30350*/  LDL R5, [R1+0x4] ;  /* 0x0000040001057983 */ /* 0x000ee80000100800 */
[----:B------:R-:W3:Y:S04]  /*30360*/  LDL R4, [R1+0x8] ;  /* 0x0000080001047983 */ /* 0x000ee80000100800 */
[----:B-12---:R-:W2:Y:S01]  /*30370*/  LDL.LU R3, [R1] ;  /* 0x0000000001037983 */ /* 0x006ea20000300800 */
[----:B------:R-:W-:Y:S01]  /*30380*/  R2UR UR11, R0 ;  /* 0x00000000000b72ca */ /* 0x000fe200000e0000 */
[----:B------:R-:W-:Y:S01]  /*30390*/  UIADD3 UR4, UP0, UR40, 0x370, URZ ;  /* 0x0000037028047890 */ /* 0x000fe2000ff1e03f */
[----:B------:R-:W-:Y:S01]  /*303a0*/  R2UR UR9, R2 ;  /* 0x00000000020972ca */ /* 0x000fe200000e0000 */
[----:B------:R-:W-:Y:S01]  /*303b0*/  UMOV UR10, URZ ;  /* 0x0000003f000a7c82 */ /* 0x000fe20008000000 */
[----:B------:R-:W-:Y:S01]  /*303c0*/  R2UR UR12, R18 ;  /* 0x00000000120c72ca */ /* 0x000fe200000e0000 */
[----:B------:R-:W-:Y:S01]  /*303d0*/  UIADD3.X UR5, URZ, UR41, URZ, UP0, !UPT ;  /* 0x000000293f057290 */ /* 0x000fe200087fe43f */
[----:B------:R-:W-:Y:S01]  /*303e0*/  R2UR UR13, R17 ;  /* 0x00000000110d72ca */ /* 0x000fe200000e0000 */
[----:B------:R-:W-:Y:S01]  /*303f0*/  UMOV UR6, 0x0 ;  /* 0x0000000000067882 */ /* 0x000fe20000000000 */
[----:B------:R-:W-:Y:S01]  /*30400*/  PLOP3.LUT P0, PT, PT, PT, PT, 0x80, 0x0 ;  /* 0x000000000000781c */ /* 0x000fe20003f0f070 */
[----:B------:R-:W-:Y:S01]  /*30410*/  UMOV UR7, 0x14f00000 ;  /* 0x14f0000000077882 */ /* 0x000fe20000000000 */
[----:B------:R-:W-:-:S05]  /*30420*/  UMOV UR17, 0x40 ;  /* 0x0000004000117882 */ /* 0x000fca0000000000 */
[----:B------:R-:W-:Y:S01]  /*30430*/  UIADD3 UR9, UR9, 0x29830, URZ ;  /* 0x0002983009097890 */ /* 0x000fe2000fffe03f */
[----:B---3--:R-:W-:Y:S01]  /*30440*/  IMAD R0, R4, 0x7800, R5 ;  /* 0x0000780004007824 */ /* 0x008fe200078e0205 */
[----:B--2---:R-:W-:-:S04]  /*30450*/  LOP3.LUT R3, R3, 0xfffffffe, RZ, 0xc0, !PT ;  /* 0xfffffffe03037812 */ /* 0x004fc800078ec0ff */
[----:B------:R-:W-:Y:S02]  /*30460*/  R2UR UR8, R0 ;  /* 0x00000000000872ca */ /* 0x000fe400000e0000 */
[----:B------:R-:W-:-:S05]  /*30470*/  @P0 LOP3.LUT R3, R3, 0x1, RZ, 0xfc, !PT ;  /* 0x0000000103030812 */ /* 0x000fca00078efcff */
[----:B------:R3:W-:Y:S06]  /*30480*/  STL [R1], R3 ;  /* 0x0000000301007387 */ /* 0x0007ec0000100800 */
[----:B------:R-:W-:Y:S02]  /*30490*/  UIADD3 UR14, UR8, 0x1a400, URZ ;  /* 0x0001a400080e7890 */ /* 0x000fe4000fffe03f */
[----:B------:R-:W-:Y:S02]  /*304a0*/  UIADD3 UR15, UR8, 0x1cc00, URZ ;  /* 0x0001cc00080f7890 */ /* 0x000fe4000fffe03f */
[----:B------:R-:W-:-:S03]  /*304b0*/  UIADD3 UR16, UR8, 0x1f400, URZ ;  /* 0x0001f40008107890 */ /* 0x000fc6000fffe03f */
[----:B------:R-:W-:Y:S01]  /*304c0*/  UMOV UR8, UR14 ;  /* 0x0000000e00087c82 */ /* 0x000fe20008000000 */
[----:B------:R-:W-:Y:S01]  /*304d0*/  UMOV UR14, 0x80 ;  /* 0x00000080000e7882 */ /* 0x000fe20000000000 */
[----:B------:R1:W-:Y:S02]  /*304e0*/  UTMALDG.4D [UR8], [UR4], desc[UR6] ;  /* 0x00000608040075b4 */ /* 0x0003e40008019000 */
[----:B-1----:R-:W-:Y:S01]  /*304f0*/  UMOV UR8, UR15 ;  /* 0x0000000f00087c82 */ /* 0x002fe20008000000 */
[----:B------:R-:W-:Y:S02]  /*30500*/  UMOV UR10, UR17 ;  /* 0x00000011000a7c82 */ /* 0x000fe40008000000 */
[----:B------:R1:W-:Y:S02]  /*30510*/  UTMALDG.4D [UR8], [UR4], desc[UR6] ;  /* 0x00000608040075b4 */ /* 0x0003e40008019000 */
[----:B-1----:R-:W-:Y:S01]  /*30520*/  UMOV UR8, UR16 ;  /* 0x0000001000087c82 */ /* 0x002fe20008000000 */
[----:B------:R-:W-:-:S02]  /*30530*/  UMOV UR10, UR14 ;  /* 0x0000000e000a7c82 */ /* 0x000fc40008000000 */
[----:B------:R3:W-:Y:S02]  /*30540*/  UTMALDG.4D [UR8], [UR4], desc[UR6] ;  /* 0x00000608040075b4 */ /* 0x0007e40008019000 */
[----:B---3--:R-:W-:Y:S01]  /*30550*/  NOP ;  /* 0x0000000000007918 */ /* 0x008fe20000000000 */
.L_x_1769:
[----:B------:R-:W3:Y:S04]  /*30560*/  LDL R4, [R1+0x4] ;  /* 0x0000040001047983 */ /* 0x000ee80000100800 */
[----:B------:R-:W1:Y:S01]  /*30570*/  LDL.LU R3, [R1+0x3c] ;  /* 0x00003c0001037983 */ /* 0x000e620000300800 */
[----:B------:R-:W-:Y:S05]  /*30580*/  WARPSYNC.ALL ;  /* 0x0000000000007948 */ /* 0x000fea0003800000 */
[----:B------:R-:W-:Y:S01]  /*30590*/  ULDC.64 UR4, c[0x0][0x298] ;  /* 0x0000a60000047ab9 */ /* 0x000fe20000000a00 */
[----:B------:R-:W-:Y:S01]  /*305a0*/  BSSY B6, `(.L_x_1776) ;  /* 0x000001c000067945 */ /* 0x000fe20003800000 */
[----:B------:R-:W-:Y:S01]  /*305b0*/  BAR.SYNC.DEFER_BLOCKING 0x8, 0x180 ;  /* 0x0206000000007b1d */ /* 0x000fe20000010000 */
[----:B-1----:R-:W-:-:S05]  /*305c0*/  SHF.R.S32.HI R0, RZ, 0x1f, R3 ;  /* 0x0000001fff007819 */ /* 0x002fca0000011403 */
[----:B------:R-:W-:Y:S02]  /*305d0*/  IMAD R2, R0, UR4, RZ ;  /* 0x0000000400027c24 */ /* 0x000fe4000f8e02ff */
[----:B---3--:R-:W-:Y:S02]  /*305e0*/  VIADD R0, R4, 0x14400 ;  /* 0x0001440004007836 */ /* 0x008fe40000000000 */
[C---:B------:R-:W-:Y:S02]  /*305f0*/  IMAD R2, R3.reuse, UR5, R2 ;  /* 0x0000000503027c24 */ /* 0x040fe4000f8e0202 */
[----:B------:R-:W-:Y:S01]  /*30600*/  IMAD.WIDE.U32 R4, R3, UR4, RZ ;  /* 0x0000000403047c25 */ /* 0x000fe2000f8e00ff */
[----:B------:R-:W-:-:S03]  /*30610*/  LOP3.LUT P0, RZ, R0, 0x1bf, RZ, 0xc0, !PT ;  /* 0x000001bf00ff7812 */ /* 0x000fc6000780c0ff */
[----:B------:R-:W-:Y:S01]  /*30620*/  IMAD.IADD R0, R5, 0x1, R2 ;  /* 0x0000000105007824 */ /* 0x000fe200078e0202 */
[----:B------:R1:W-:Y:S04]  /*30630*/  STL.64 [R1+0x48], R4 ;  /* 0x0000480401007387 */ /* 0x0003e80000100a00 */
[----:B------:R1:W-:Y:S05]  /*30640*/  STL [R1+0x3c], R0 ;  /* 0x00003c0001007387 */ /* 0x0003ea0000100800 */
[----:B------:R-:W-:Y:S05]  /*30650*/  @!P0 BRA `(.L_x_1777) ;  /* 0x0000000000408947 */ /* 0x000fea0003800000 */
[----:B------:R-:W-:Y:S01]  /*30660*/  MOV R2, 0x0 ;  /* 0x0000000000027802 */ /* 0x000fe20000000f00 */
[----:B------:R-:W-:Y:S01]  /*30670*/  ULDC.64 UR4, c[0x4][0xa0] ;  /* 0x0100280000047ab9 */ /* 0x000fe20000000a00 */
[----:B------:R-:W-:Y:S01]  /*30680*/  ULDC.64 UR6, c[0x4][0xa8] ;  /* 0x01002a0000067ab9 */ /* 0x000fe20000000a00 */
[----:B------:R-:W-:Y:S01]  /*30690*/  ULDC.64 UR8, c[0x4][0x28] ;  /* 0x01000a0000087ab9 */ /* 0x000fe20000000a00 */
[----:B-1----:R-:W-:Y:S02]  /*306a0*/  IMAD.U32 R4, RZ, RZ, UR4 ;  /* 0x00000004ff047e24 */ /* 0x002fe4000f8e00ff */
[----:B------:R-:W1:Y:S01]  /*306b0*/  LDC.64 R2, c[0x4][R2] ;  /* 0x0100000002027b82 */ /* 0x000e620000000a00 */
[----:B------:R-:W-:Y:S02]  /*306c0*/  IMAD.U32 R5, RZ, RZ, UR5 ;  /* 0x00000005ff057e24 */ /* 0x000fe4000f8e00ff */
[----:B------:R-:W-:Y:S02]  /*306d0*/  IMAD.U32 R6, RZ, RZ, UR6 ;  /* 0x00000006ff067e24 */ /* 0x000fe4000f8e00ff */
[----:B------:R-:W-:-:S02]  /*306e0*/  IMAD.U32 R7, RZ, RZ, UR7 ;  /* 0x00000007ff077e24 */ /* 0x000fc4000f8e00ff */
[----:B------:R-:W-:Y:S02]  /*306f0*/  IMAD.U32 R10, RZ, RZ, UR8 ;  /* 0x00000008ff0a7e24 */ /* 0x000fe4000f8e00ff */
[----:B0-----:R-:W-:Y:S02]  /*30700*/  IMAD.U32 R11, RZ, RZ, UR9 ;  /* 0x00000009ff0b7e24 */ /* 0x001fe4000f8e00ff */
[----:B--2---:R-:W-:Y:S02]  /*30710*/  IMAD.MOV.U32 R8, RZ, RZ, 0x70 ;  /* 0x00000070ff087424 */ /* 0x004fe400078e00ff */
[----:B------:R-:W-:Y:S02]  /*30720*/  IMAD.MOV.U32 R12, RZ, RZ, 0x1 ;  /* 0x00000001ff0c7424 */ /* 0x000fe400078e00ff */
[----:B------:R-:W-:-:S07]  /*30730*/  IMAD.MOV.U32 R13, RZ, RZ, RZ ;  /* 0x000000ffff0d7224 */ /* 0x000fce00078e00ff */
[----:B------:R-:W-:-:S07]  /*30740*/  LEPC R20, `(.L_x_1777) ;  /* 0x000000001014794e */ /* 0x000fce0000000000 */
[----:B-1----:R-:W-:Y:S05]  /*30750*/  CALL.ABS.NOINC R2 ;  /* 0x0000000002007343 */ /* 0x002fea0003c00000 */
.L_x_1777:
[----:B------:R-:W-:Y:S05]  /*30760*/  BSYNC B6 ;  /* 0x0000000000067941 */ /* 0x000fea0003800000 */
.L_x_1776:
[----:B-1----:R-:W3:Y:S01]  /*30770*/  LDL.LU R0, [R1+0x3c] ;  /* 0x00003c0001007983 */ /* 0x002ee20000300800 */
[----:B------:R-:W1:Y:S01]  /*30780*/  LDC R7, c[0x0][0x448] ;  /* 0x00011200ff077b82 */ /* 0x000e620000000800 */
[----:B------:R-:W-:Y:S01]  /*30790*/  ULDC.64 UR4, c[0x0][0x2d8] ;  /* 0x0000b60000047ab9 */ /* 0x000fe20000000a00 */
[----:B------:R-:W-:Y:S01]  /*307a0*/  ULDC.64 UR6, c[0x0][0x280] ;  /* 0x0000a00000067ab9 */ /* 0x000fe20000000a00 */
[----:B------:R-:W3:Y:S04]  /*307b0*/  LDL.LU.64 R2, [R1+0x48] ;  /* 0x0000480001027983 */ /* 0x000ee80000300a00 */
[----:B------:R-:W4:Y:S01]  /*307c0*/  LDL R12, [R1+0x30] ;  /* 0x00003000010c7983 */ /* 0x000f220000100800 */
[----:B------:R-:W0:Y:S01]  /*307d0*/  S2R R5, SR_TID.X ;  /* 0x0000000000057919 */ /* 0x000e220000002100 */
[----:B------:R-:W2:Y:S01]  /*307e0*/  S2R R6, SR_TID.X ;  /* 0x0000000000067919 */ /* 0x000ea20000002100 */
[----:B0-----:R-:W-:-:S04]  /*307f0*/  LOP3.LUT R5, R5, 0x7f, RZ, 0xc0, !PT ;  /* 0x0000007f05057812 */ /* 0x001fc800078ec0ff */
[----:B------:R-:W-:Y:S01]  /*30800*/  SHF.R.U32.HI R5, RZ, 0x2, R5 ;  /* 0x00000002ff057819 */ /* 0x000fe20000011605 */
[----:B--2---:R-:W-:-:S05]  /*30810*/  IMAD.SHL.U32 R8, R6, 0x20, RZ ;  /* 0x0000002006087824 */ /* 0x004fca00078e00ff */
[----:B------:R-:W-:Y:S01]  /*30820*/  LOP3.LUT R8, R5, 0x60, R8, 0xf8, !PT ;  /* 0x0000006005087812 */ /* 0x000fe200078ef808 */
[----:B------:R-:W0:Y:S02]  /*30830*/  S2R R10, SR_TID.X ;  /* 0x00000000000a7919 */ /* 0x000e240000002100 */
[----:B0-----:R-:W-:-:S05]  /*30840*/  IMAD.SHL.U32 R10, R10, 0x10, RZ ;  /* 0x000000100a0a7824 */ /* 0x001fca00078e00ff */
[----:B------:R-:W-:-:S04]  /*30850*/  LOP3.LUT R10, R10, 0x30, RZ, 0xc0, !PT ;  /* 0x000000300a0a7812 */ /* 0x000fc800078ec0ff */
[C---:B------:R-:W-:Y:S02]  /*30860*/  LOP3.LUT R11, R10.reuse, 0x40, RZ, 0xfc, !PT ;  /* 0x000000400a0b7812 */ /* 0x040fe400078efcff */
[----:B------:R-:W-:Y:S01]  /*30870*/  LOP3.LUT R10, R10, 0x80, RZ, 0xfc, !PT ;  /* 0x000000800a0a7812 */ /* 0x000fe200078efcff */
[----:B---3--:R-:W-:Y:S01]  /*30880*/  IMAD.MOV.U32 R3, RZ, RZ, R0 ;  /* 0x000000ffff037224 */ /* 0x008fe200078e0000 */
[----:B------:R-:W-:-:S05]  /*30890*/  SHF.R.S32.HI R0, RZ, 0x1f, R18 ;  /* 0x0000001fff007819 */ /* 0x000fca0000011412 */
[----:B------:R-:W-:Y:S02]  /*308a0*/  IMAD R0, R0, UR4, RZ ;  /* 0x0000000400007c24 */ /* 0x000fe4000f8e02ff */
[----:B------:R-:W-:-:S04]  /*308b0*/  IMAD.WIDE.U32 R2, R18, UR4, R2 ;  /* 0x0000000412027c25 */ /* 0x000fc8000f8e0002 */
[----:B------:R-:W-:Y:S01]  /*308c0*/  IMAD R0, R18, UR5, R0 ;  /* 0x0000000512007c24 */ /* 0x000fe2000f8e0200 */
[----:B------:R-:W-:Y:S02]  /*308d0*/  ULDC.64 UR4, c[0x0][0xa00] ;  /* 0x0002800000047ab9 */ /* 0x000fe40000000a00 */
[----:B------:R-:W-:Y:S01]  /*308e0*/  ISETP.NE.U32.AND P0, PT, RZ, UR4, PT ;  /* 0x00000004ff007c0c */ /* 0x000fe2000bf05070 */
[----:B------:R-:W-:Y:S01]  /*308f0*/  IMAD.IADD R3, R3, 0x1, R0 ;  /* 0x0000000103037824 */ /* 0x000fe200078e0200 */
[----:B------:R-:W-:Y:S02]  /*30900*/  SHF.R.S32.HI R0, RZ, 0x1f, R19 ;  /* 0x0000001fff007819 */ /* 0x000fe40000011413 */
[----:B------:R-:W-:Y:S01]  /*30910*/  ISETP.NE.AND.EX P0, PT, RZ, UR5, PT, P0 ;  /* 0x00000005ff007c0c */ /* 0x000fe2000bf05300 */
[----:B------:R-:W-:-:S03]  /*30920*/  ULDC.64 UR4, c[0x0][0x2e0] ;  /* 0x0000b80000047ab9 */ /* 0x000fc60000000a00 */
[----:B------:R-:W-:Y:S02]  /*30930*/  SEL R4, R0, RZ, !P0 ;  /* 0x000000ff00047207 */ /* 0x000fe40004000000 */
[----:B------:R-:W-:Y:S02]  /*30940*/  SEL R0, R19, RZ, !P0 ;  /* 0x000000ff13007207 */ /* 0x000fe40004000000 */
[----:B-1----:R-:W-:-:S13]  /*30950*/  ISETP.NE.AND P0, PT, R7, 0x1, PT ;  /* 0x000000010700780c */ /* 0x002fda0003f05270 */
[----:B------:R-:W0:Y:S08]  /*30960*/  @P0 LDC R5, c[0x0][0x44c] ;  /* 0x00011300ff050b82 */ /* 0x000e300000000800 */
[----:B------:R-:W1:Y:S01]  /*30970*/  @P0 LDC R6, c[0x0][0x450] ;  /* 0x00011400ff060b82 */ /* 0x000e620000000800 */
[----:B------:R-:W-:Y:S02]  /*30980*/  IMAD R4, R4, UR4, RZ ;  /* 0x0000000404047c24 */ /* 0x000fe4000f8e02ff */
[----:B------:R-:W-:-:S04]  /*30990*/  IMAD.WIDE.U32 R2, R0, UR4, R2 ;  /* 0x0000000400027c25 */ /* 0x000fc8000f8e0002 */
[----:B------:R-:W-:Y:S01]  /*309a0*/  IMAD R0, R0, UR5, R4 ;  /* 0x0000000500007c24 */ /* 0x000fe2000f8e0204 */
[----:B------:R-:W-:Y:S01]  /*309b0*/  ULDC.64 UR4, c[0x0][0x2d0] ;  /* 0x0000b40000047ab9 */ /* 0x000fe20000000a00 */
[----:B----4-:R-:W-:Y:S02]  /*309c0*/  IMAD.IADD R4, R8, 0x1, R12 ;  /* 0x0000000108047824 */ /* 0x010fe400078e020c */
[----:B------:R-:W-:Y:S02]  /*309d0*/  IMAD.IADD R3, R3, 0x1, R0 ;  /* 0x0000000103037824 */ /* 0x000fe400078e0200 */
[----:B0-----:R-:W-:Y:S01]  /*309e0*/  @P0 IMAD.HI.U32 R5, R4, R5, RZ ;  /* 0x0000000504050227 */ /* 0x001fe200078e00ff */
[----:B------:R-:W0:Y:S03]  /*309f0*/  S2R R8, SR_TID.X ;  /* 0x0000000000087919 */ /* 0x000e260000002100 */
[----:B------:R-:W-:Y:S01]  /*30a00*/  IMAD.MOV.U32 R0, RZ, RZ, R4 ;  /* 0x000000ffff007224 */ /* 0x000fe200078e0004 */
[----:B-1----:R-:W-:-:S05]  /*30a10*/  @P0 SHF.R.U32.HI R0, RZ, R6, R5 ;  /* 0x00000006ff000219 */ /* 0x002fca0000011605 */
[----:B------:R-:W-:-:S04]  /*30a20*/  IMAD.MOV R5, RZ, RZ, -R0 ;  /* 0x000000ffff057224 */ /* 0x000fc800078e0a00 */
[----:B------:R-:W-:Y:S01]  /*30a30*/  IMAD R4, R7, R5, R4 ;  /* 0x0000000507047224 */ /* 0x000fe200078e0204 */
[----:B------:R-:W-:Y:S01]  /*30a40*/  SHF.R.S32.HI R5, RZ, 0x1f, R0 ;  /* 0x0000001fff057819 */ /* 0x000fe20000011400 */
[----:B------:R-:W-:-:S04]  /*30a50*/  IMAD.WIDE.U32 R2, R0, UR4, R2 ;  /* 0x0000000400027c25 */ /* 0x000fc8000f8e0002 */
[----:B------:R-:W-:-:S04]  /*30a60*/  IMAD R5, R5, UR4, RZ ;  /* 0x0000000405057c24 */ /* 0x000fc8000f8e02ff */
[----:B------:R-:W-:Y:S01]  /*30a70*/  IMAD R0, R0, UR5, R5 ;  /* 0x0000000500007c24 */ /* 0x000fe2000f8e0205 */
[----:B------:R-:W-:-:S03]  /*30a80*/  ULDC.64 UR4, c[0x0][0x2c8] ;  /* 0x0000b20000047ab9 */ /* 0x000fc60000000a00 */
[----:B------:R-:W-:Y:S01]  /*30a90*/  IMAD.IADD R3, R3, 0x1, R0 ;  /* 0x0000000103037824 */ /* 0x000fe200078e0200 */
[----:B------:R-:W-:Y:S01]  /*30aa0*/  SHF.R.S32.HI R0, RZ, 0x1f, R4 ;  /* 0x0000001fff007819 */ /* 0x000fe20000011404 */
[----:B------:R-:W-:-:S04]  /*30ab0*/  IMAD.WIDE.U32 R2, R4, UR4, R2 ;  /* 0x0000000404027c25 */ /* 0x000fc8000f8e0002 */
[----:B------:R-:W-:Y:S01]  /*30ac0*/  IMAD R0, R0, UR4, RZ ;  /* 0x0000000400007c24 */ /* 0x000fe2000f8e02ff */
[----:B------:R-:W-:Y:S01]  /*30ad0*/  ULDC UR4, c[0x0][0x2b8] ;  /* 0x0000ae0000047ab9 */ /* 0x000fe20000000800 */
[----:B0-----:R-:W-:Y:S01]  /*30ae0*/  IMAD.SHL.U32 R9, R8, 0x10, RZ ;  /* 0x0000001008097824 */ /* 0x001fe200078e00ff */
[----:B------:R-:W-:Y:S02]  /*30af0*/  ISETP.GE.AND P2, PT, R10, UR4, PT ;  /* 0x000000040a007c0c */ /* 0x000fe4000bf46270 */
[----:B------:R-:W-:Y:S02]  /*30b00*/  LOP3.LUT R10, R8, 0x7f, RZ, 0xc0, !PT ;  /* 0x0000007f080a7812 */ /* 0x000fe400078ec0ff */
[----:B------:R0:W5:Y:S01]  /*30b10*/  LDL R8, [R1+0x34] ;  /* 0x0000340001087983 */ /* 0x0001620000100800 */
[----:B------:R-:W-:Y:S01]  /*30b20*/  LOP3.LUT R9, R9, 0x30, RZ, 0xc0, !PT ;  /* 0x0000003009097812 */ /* 0x000fe200078ec0ff */
[----:B------:R-:W-:Y:S01]  /*30b30*/  IMAD R0, R4, UR5, R0 ;  /* 0x0000000504007c24 */ /* 0x000fe2000f8e0200 */
[----:B------:R-:W-:-:S02]  /*30b40*/  IADD3 R4, P3, R2, UR6, RZ ;  /* 0x0000000602047c10 */ /* 0x000fc4000ff7e0ff */
[----:B------:R-:W-:Y:S02]  /*30b50*/  ISETP.GE.AND P0, PT, R9, UR4, PT ;  /* 0x0000000409007c0c */ /* 0x000fe4000bf06270 */
[----:B------:R-:W-:Y:S01]  /*30b60*/  ISETP.GE.AND P1, PT, R11, UR4, PT ;  /* 0x000000040b007c0c */ /* 0x000fe2000bf26270 */
[----:B------:R-:W-:Y:S01]  /*30b70*/  UMOV UR4, 0xffffffff ;  /* 0xffffffff00047882 */ /* 0x000fe20000000000 */
[----:B------:R-:W-:Y:S02]  /*30b80*/  IADD3.X R3, R3, UR7, R0, P3, !PT ;  /* 0x0000000703037c10 */ /* 0x000fe40009ffe400 */
[----:B------:R-:W-:Y:S01]  /*30b90*/  SHF.R.U32.HI R10, RZ, 0x2, R10 ;  /* 0x00000002ff0a7819 */ /* 0x000fe2000001160a */
[----:B0-----:R-:W-:Y:S08]  /*30ba0*/  BRA.DIV UR4, `(.L_x_1778) ;  /* 0x0000005204287947 */ /* 0x001ff0000b800000 */
[----:B------:R-:W2:Y:S04]  /*30bb0*/  LDL.LU R6, [R1+0x38] ;  /* 0x0000380001067983 */ /* 0x000ea80000300800 */
[----:B------:R-:W3:Y:S01]  /*30bc0*/  LDL.LU R11, [R1+0x30] ;  /* 0x00003000010b7983 */ /* 0x000ee20000300800 */
[----:B--2---:R-:W-:-:S03]  /*30bd0*/  IMAD R2, R6, R7, RZ ;  /* 0x0000000706027224 */ /* 0x004fc600078e02ff */
[----:B------:R-:W0:Y:S01]  /*30be0*/  SHFL.IDX PT, R7, R4, RZ, 0x1c1f ;  /* 0x001c1fff04077589 */ /* 0x000e2200000e0000 */
[----:B---3--:R-:W-:-:S03]  /*30bf0*/  IMAD.IADD R0, R10, 0x1, R11 ;  /* 0x000000010a007824 */ /* 0x008fc600078e020b */
[----:B------:R-:W1:Y:S01]  /*30c00*/  SHFL.IDX PT, R6, R3, RZ, 0x1c1f ;  /* 0x001c1fff03067589 */ /* 0x000e6200000e0000 */
[C---:B------:R-:W-:Y:S01]  /*30c10*/  VIADD R5, R0.reuse, 0x20 ;  /* 0x0000002000057836 */ /* 0x040fe20000000000 */
[----:B------:R-:W-:-:S13]  /*30c20*/  ISETP.GE.AND P4, PT, R0, R2, PT ;  /* 0x000000020000720c */ /* 0x000fda0003f86270 */
        /* <DEDUP_REMOVED lines=14> */
[----:B------:R-:W-:Y:S02]  /*30d10*/  @!P3 IMAD.MOV.U32 R6, RZ, RZ, R5 ;  /* 0x000000ffff06b224 */ /* 0x000fe400078e0005 */
[----:B------:R-:W-:-:S03]  /*30d20*/  VIADD R5, R0, 0x40 ;  /* 0x0000004000057836 */ /* 0x000fc60000000000 */
        /* <DEDUP_REMOVED lines=15> */
.L_x_1938:
[----:B------:R-:W-:Y:S01]  /*30e20*/  VIADD R0, R0, 0x60 ;  /* 0x0000006000007836 */ /* 0x000fe20000000000 */
[----:B------:R-:W-:Y:S04]  /*30e30*/  BSSY B0, `(.L_x_1779) ;  /* 0x000000b000007945 */ /* 0x000fe80003800000 */
        /* <DEDUP_REMOVED lines=10> */
.L_x_1780:
[----:B------:R-:W-:Y:S05]  /*30ee0*/  BSYNC B0 ;  /* 0x0000000000007941 */ /* 0x000fea0003800000 */
.L_x_1779:
[----:B0--34-:R0:W5:Y:S01]  /*30ef0*/  LDL R8, [R1+0x4] ;  /* 0x0000040001087983 */ /* 0x0191620000100800 */
[----:B------:R-:W-:Y:S01]  /*30f00*/  PLOP3.LUT P0, PT, PT, PT, PT, 0x80, 0x0 ;  /* 0x000000000000781c */ /* 0x000fe20003f0f070 */
[----:B------:R-:W-:-:S12]  /*30f10*/  NOP ;  /* 0x0000000000007918 */ /* 0x000fd80000000000 */
.L_x_1781:
        /* <DEDUP_REMOVED lines=19> */
.L_x_1939:
[----:B------:R-:W-:Y:S05]  /*31050*/  BSYNC B0 ;  /* 0x0000000000007941 */ /* 0x000fea0003800000 */
.L_x_1782:
[----:B--2---:R-:W2:Y:S04]  /*31060*/  LDL.LU R2, [R1+0x40] ;  /* 0x0000400001027983 */ /* 0x004ea80000300800 */
[----:B------:R-:W3:Y:S01]  /*31070*/  LDL R3, [R1+0x20] ;  /* 0x0000200001037983 */ /* 0x000ee20000100800 */
[----:B--2---:R-:W-:-:S05]  /*31080*/  VIADD R2, R2, 0xfffffffe ;  /* 0xfffffffe02027836 */ /* 0x004fca0000000000 */
[----:B---3--:R-:W-:-:S13]  /*31090*/  ISETP.GE.AND P0, PT, R2, R3, PT ;  /* 0x000000030200720c */ /* 0x008fda0003f06270 */
[----:B------:R-:W-:Y:S05]  /*310a0*/  @!P0 BRA `(.L_x_1784) ;  /* 0x0000001000248947 */ /* 0x000fea0003800000 */
[----:B------:R2:W5:Y:S04]  /*310b0*/  LDL.LU R0, [R1+0x8] ;  /* 0x0000080001007983 */ /* 0x0005680000300800 */
[----:B------:R2:W5:Y:S02]  /*310c0*/  LDL.LU R3, [R1+0x10] ;  /* 0x0000100001037983 */ /* 0x0005640000300800 */
.L_x_1806:
[----:B------:R-:W3:Y:S01]  /*310d0*/  LDL R4, [R1] ;  /* 0x0000000001047983 */ /* 0x000ee20000100800 */
[----:B-1---5:R-:W-:Y:S01]  /*310e0*/  VIADD R5, R0, 0x1 ;  /* 0x0000000100057836 */ /* 0x022fe20000000000 */
[----:B------:R-:W-:Y:S05]  /*310f0*/  YIELD ;  /* 0x0000000000007946 */ /* 0x000fea0003800000 */
[C---:B------:R-:W-:Y:S01]  /*31100*/  ISETP.NE.AND P0, PT, R5.reuse, 0x2, PT ;  /* 0x000000020500780c */ /* 0x040fe20003f05270 */
[----:B------:R-:W-:Y:S03]  /*31110*/  BSSY B0, `(.L_x_1785) ;  /* 0x000008f000007945 */ /* 0x000fe60003800000 */
[----:B--2---:R-:W-:-:S02]  /*31120*/  SEL R10, R5, RZ, P0 ;  /* 0x000000ff050a7207 */ /* 0x004fc40000000000 */
[----:B---3--:R-:W-:Y:S02]  /*31130*/  LOP3.LUT P1, RZ, R4, 0x1, RZ, 0xc0, !PT ;  /* 0x0000000104ff7812 */ /* 0x008fe4000782c0ff */
        /* <DEDUP_REMOVED lines=18> */
[----:B------:R-:W-:-:S04]  /*31260*/  @P0 SHF.R.U32.HI R4, RZ, R5, R6 ;  /* 0x00000005ff040219 */ /* 0x000fc80000011606 */
[--C-:B------:R-:W-:Y:S01]  /*31270*/  SHF.R.S32.HI R5, RZ, 0x1f, R4.reuse ;  /* 0x0000001fff057819 */ /* 0x100fe20000011404 */
[----:B------:R-:W-:-:S04]  /*31280*/  IMAD.MOV R8, RZ, RZ, -R4 ;  /* 0x000000ffff087224 */ /* 0x000fc800078e0a04 */
[----:B------:R-:W-:Y:S02]  /*31290*/  IMAD R8, R7, R8, R2 ;  /* 0x0000000807087224 */ /* 0x000fe400078e0202 */
[----:B---3--:R-:W-:-:S04]  /*312a0*/  IMAD R6, R12, UR6, RZ ;  /* 0x000000060c067c24 */ /* 0x008fc8000f8e02ff */
[C---:B--2---:R-:W-:Y:S02]  /*312b0*/  IMAD R6, R11.reuse, UR7, R6 ;  /* 0x000000070b067c24 */ /* 0x044fe4000f8e0206 */
[----:B------:R-:W-:-:S04]  /*312c0*/  IMAD.WIDE.U32 R4, R11, UR6, R4 ;  /* 0x000000060b047c25 */ /* 0x000fc8000f8e0004 */
[----:B------:R-:W-:Y:S01]  /*312d0*/  IMAD.IADD R5, R6, 0x1, R5 ;  /* 0x0000000106057824 */ /* 0x000fe200078e0205 */
[----:B------:R-:W-:-:S04]  /*312e0*/  LEA R6, P0, R4, UR4, 0x2 ;  /* 0x0000000404067c11 */ /* 0x000fc8000f8010ff */
[----:B------:R-:W-:-:S05]  /*312f0*/  LEA.HI.X R7, R4, UR5, R5, 0x2, P0 ;  /* 0x0000000504077c11 */ /* 0x000fca00080f1405 */
[----:B------:R3:W5:Y:S04]  /*31300*/  LDG.E R17, desc[UR60][R6.64] ;  /* 0x0000003c06117981 */ /* 0x000768000c1e1900 */
.L_x_1787:
[----:B------:R-:W4:Y:S01]  /*31310*/  LDL R4, [R1+0x4] ;  /* 0x0000040001047983 */ /* 0x000f220000100800 */
[----:B------:R-:W3:Y:S02]  /*31320*/  S2R R5, SR_TID.X ;  /* 0x0000000000057919 */ /* 0x000ee40000002100 */
[----:B---3--:R-:W-:Y:S01]  /*31330*/  LOP3.LUT R6, R5, 0x7f, RZ, 0xc0, !PT ;  /* 0x0000007f05067812 */ /* 0x008fe200078ec0ff */
[----:B------:R-:W-:Y:S03]  /*31340*/  BSSY B1, `(.L_x_1788) ;  /* 0x0000006000017945 */ /* 0x000fe60003800000 */
[----:B------:R-:W-:Y:S01]  /*31350*/  ISETP.NE.AND P1, PT, R6, RZ, PT ;  /* 0x000000ff0600720c */ /* 0x000fe20003f25270 */
[----:B----4-:R-:W-:Y:S01]  /*31360*/  IMAD R5, R10, 0x8, R4 ;  /* 0x000000080a057824 */ /* 0x010fe200078e0204 */
[----:B------:R-:W-:-:S04]  /*31370*/  SHF.L.U32 R4, R9, 0x1f, RZ ;  /* 0x0000001f09047819 */ /* 0x000fc800000006ff */
[----:B------:R-:W3:Y:S02]  /*31380*/  SYNCS.PHASECHK.TRANS64.TRYWAIT P0, [R5+URZ+0x29880], R4 ;  /* 0x02988004050075a7 */ /* 0x000ee4000800017f */
[----:B---3--:R-:W-:Y:S05]  /*31390*/  @!P0 BRA `(.L_x_1789) ;  /* 0x0000004c00ac8947 */ /* 0x008fea0003800000 */
.L_x_1940:
[----:B------:R-:W-:Y:S05]  /*313a0*/  BSYNC B1 ;  /* 0x0000000000017941 */ /* 0x000fea0003800000 */
.L_x_1788:
        /* <DEDUP_REMOVED lines=9> */
.L_x_1791:
[----:B------:R-:W-:Y:S05]  /*31440*/  BSYNC B1 ;  /* 0x0000000000017941 */ /* 0x000fea0003800000 */
.L_x_1790:
[----:B-1----:R-:W4:Y:S04]  /*31450*/  LDL R9, [R1+0x4] ;  /* 0x0000040001097983 */ /* 0x002f280000100800 */
[----:B------:R-:W4:Y:S04]  /*31460*/  LDL R7, [R1+0x8] ;  /* 0x0000080001077983 */ /* 0x000f280000100800 */
        /* <DEDUP_REMOVED lines=8> */
[----:B----4-:R-:W-:-:S02]  /*314f0*/  IMAD R7, R7, 0x5000, R9 ;  /* 0x0000500007077824 */ /* 0x010fc400078e0209 */
[----:B--2---:R-:W-:Y:S02]  /*31500*/  IMAD R6, R8, 0xa0, R6 ;  /* 0x000000a008067824 */ /* 0x004fe400078e0206 */
[----:B------:R-:W-:Y:S02]  /*31510*/  VIADD R7, R7, 0xa400 ;  /* 0x0000a40007077836 */ /* 0x000fe40000000000 */
[----:B------:R-:W-:-:S07]  /*31520*/  VIADD R8, R5, 0x29870 ;  /* 0x0002987005087836 */ /* 0x000fce0000000000 */
.L_x_1792:
[----:B------:R-:W-:-:S13]  /*31530*/  @P0 ELECT P2, URZ, PT ;  /* 0x00000000003f082f */ /* 0x000fda0003840000 */
[----:B-----5:R-:W-:Y:S02]  /*31540*/  @P2 R2UR UR13, R17 ;  /* 0x00000000110d22ca */ /* 0x020fe400000e0000 */
        /* <DEDUP_REMOVED lines=11> */
.L_x_1941:
[----:B------:R-:W-:Y:S05]  /*31600*/  BSYNC B1 ;  /* 0x0000000000017941 */ /* 0x000fea0003800000 */
.L_x_1793:
[----:B------:R-:W-:Y:S01]  /*31610*/  BSSY B1, `(.L_x_1795) ;  /* 0x000000b000017945 */ /* 0x000fe20003800000 */
[----:B------:R-:W-:Y:S02]  /*31620*/  IMAD.MOV.U32 R8, RZ, RZ, 0x0 ;  /* 0x00000000ff087424 */ /* 0x000fe400078e00ff */
[----:B------:R-:W-:Y:S01]  /*31630*/  IMAD.MOV.U32 R9, RZ, RZ, 0x14f00000 ;  /* 0x14f00000ff097424 */ /* 0x000fe200078e00ff */
[----:B------:R-:W-:Y:S06]  /*31640*/  @P1 BRA `(.L_x_1796) ;  /* 0x00000000001c1947 */ /* 0x000fec0003800000 */
[----:B------:R-:W2:Y:S01]  /*31650*/  S2R R7, SR_TID.X ;  /* 0x0000000000077919 */ /* 0x000ea20000002100 */
[----:B-1-3--:R-:W-:-:S04]  /*31660*/  IMAD.MOV.U32 R4, RZ, RZ, 0x7800 ;  /* 0x00007800ff047424 */ /* 0x00afc800078e00ff */
[----:B------:R4:W-:Y:S01]  /*31670*/  SYNCS.ARRIVE.TRANS64 RZ, [R5+URZ+0x29830], R4 ;  /* 0x0298300405ff79a7 */ /* 0x0009e2000800003f */
[----:B--2---:R-:W-:-:S04]  /*31680*/  LOP3.LUT R7, R7, 0x1f, RZ, 0xc0, !PT ;  /* 0x0000001f07077812 */ /* 0x004fc800078ec0ff */
[----:B------:R-:W-:-:S13]  /*31690*/  ISETP.NE.AND P0, PT, R7, RZ, PT ;  /* 0x000000ff0700720c */ /* 0x000fda0003f05270 */
[----:B----4-:R-:W-:Y:S05]  /*316a0*/  @!P0 BRA `(.L_x_1796) ;  /* 0x0000000000048947 */ /* 0x010fea0003800000 */
[----:B------:R-:W-:Y:S01]  /*316b0*/  BPT.TRAP 0x1 ;  /* 0x000000040000795c */ /* 0x000fe20000300000 */
.L_x_1796:
[----:B------:R-:W-:Y:S05]  /*316c0*/  BSYNC B1 ;  /* 0x0000000000017941 */ /* 0x000fea0003800000 */
.L_x_1795:
[----:B------:R-:W2:Y:S04]  /*316d0*/  LDL R7, [R1+0x4] ;  /* 0x0000040001077983 */ /* 0x000ea80000100800 */
[----:B-1-3--:R-:W2:Y:S01]  /*316e0*/  LDL R4, [R1+0x8] ;  /* 0x0000080001047983 */ /* 0x00aea20000100800 */
        /* <DEDUP_REMOVED lines=9> */
.L_x_1797:
        /* <DEDUP_REMOVED lines=15> */
.L_x_1798:
        /* <DEDUP_REMOVED lines=15> */
.L_x_1799:
        /* <DEDUP_REMOVED lines=9> */
[----:B---3--:R-:W-:Y:S05]  /*319f0*/  @P0 BRA.U.ANY `(.L_x_1799) ;  /* 0xfffffffd00d80947 */ /* 0x008fea000393ffff */
.L_x_1786:
[----:B------:R-:W-:Y:S05]  /*31a00*/  BSYNC B0 ;  /* 0x0000000000007941 */ /* 0x000fea0003800000 */
.L_x_1785:
[----:B------:R-:W-:-:S06]  /*31a10*/  UISETP.NE.AND UP0, UPT, UR37, 0x3, UPT ;  /* 0x000000032500788c */ /* 0x000fcc000bf05270 */
[----:B------:R-:W-:-:S13]  /*31a20*/  PLOP3.LUT P0, PT, PT, PT, UP0, 0x80, 0x0 ;  /* 0x000000000000781c */ /* 0x000fda0003f0f008 */
[----:B------:R-:W-:Y:S05]  /*31a30*/  @!P0 BRA `(.L_x_1800) ;  /* 0x0000000000048947 */ /* 0x000fea0003800000 */
[----:B------:R-:W-:Y:S01]  /*31a40*/  BPT.TRAP 0x1 ;  /* 0x000000040000795c */ /* 0x000fe20000300000 */
.L_x_1800:
[----:B------:R-:W3:Y:S01]  /*31a50*/  LDL R5, [R1+0x4] ;  /* 0x0000040001057983 */ /* 0x000ee20000100800 */
[----:B------:R-:W-:Y:S01]  /*31a60*/  IMAD.U32 R4, RZ, RZ, UR39 ;  /* 0x00000027ff047e24 */ /* 0x000fe2000f8e00ff */
[----:B------:R-:W-:Y:S04]  /*31a70*/  BSSY B0, `(.L_x_1801) ;  /* 0x0000007000007945 */ /* 0x000fe80003800000 */
[----:B------:R-:W-:Y:S02]  /*31a80*/  ISETP.NE.AND P1, PT, R4, 0x3, PT ;  /* 0x000000030400780c */ /* 0x000fe40003f25270 */
[----:B------:R-:W-:-:S04]  /*31a90*/  LOP3.LUT R4, R3, 0x1, RZ, 0x3c, !PT ;  /* 0x0000000103047812 */ /* 0x000fc800078e3cff */
[----:B------:R-:W-:Y:S01]  /*31aa0*/  SHF.L.U32 R4, R4, 0x1f, RZ ;  /* 0x0000001f04047819 */ /* 0x000fe200000006ff */
[----:B---3--:R-:W-:-:S04]  /*31ab0*/  IMAD R20, R0, 0x8, R5 ;  /* 0x0000000800147824 */ /* 0x008fc800078e0205 */
[----:B------:R-:W3:Y:S02]  /*31ac0*/  SYNCS.PHASECHK.TRANS64.TRYWAIT P0, [R20+URZ+0x29870], R4 ;  /* 0x02987004140075a7 */ /* 0x000ee4000800017f */
[----:B---3--:R-:W-:Y:S05]  /*31ad0*/  @!P0 BRA `(.L_x_1802) ;  /* 0x0000004800048947 */ /* 0x008fea0003800000 */
.L_x_1942:
[----:B------:R-:W-:Y:S05]  /*31ae0*/  BSYNC B0 ;  /* 0x0000000000007941 */ /* 0x000fea0003800000 */
.L_x_1801:
[----:B------:R-:W-:Y:S05]  /*31af0*/  @!P1 BRA `(.L_x_1803) ;  /* 0x0000000000049947 */ /* 0x000fea0003800000 */
[----:B------:R-:W-:Y:S01]  /*31b00*/  BPT.TRAP 0x1 ;  /* 0x000000040000795c */ /* 0x000fe20000300000 */
.L_x_1803:
[----:B------:R-:W-:Y:S01]  /*31b10*/  SHF.L.U32 R3, R3, 0x1f, RZ ;  /* 0x0000001f03037819 */ /* 0x000fe200000006ff */
[----:B------:R-:W-:-:S03]  /*31b20*/  IMAD R12, R0, 0x5000, RZ ;  /* 0x00005000000c7824 */ /* 0x000fc600078e02ff */
[----:B------:R-:W4:Y:S02]  /*31b30*/  SYNCS.PHASECHK.TRANS64.TRYWAIT P0, [R20+URZ+0x29860], R3 ;  /* 0x02986003140075a7 */ /* 0x000f24000800017f */
[----:B----4-:R-:W-:Y:S05]  /*31b40*/  @!P0 BRA `(.L_x_1804) ;  /* 0x0000004400fc8947 */ /* 0x010fea0003800000 */
.L_x_1943:
[----:B------:R-:W5:Y:S04]  /*31b50*/  LDL R0, [R1+0x2c] ;  /* 0x00002c0001007983 */ /* 0x000f680000100800 */
[----:B------:R-:W2:Y:S04]  /*31b60*/  LDL R13, [R1+0x4] ;  /* 0x00000400010d7983 */ /* 0x000ea80000100800 */
[----:B------:R-:W4:Y:S01]  /*31b70*/  LDL R14, [R1+0x28] ;  /* 0x00002800010e7983 */ /* 0x000f220000100800 */
[----:B-1----:R-:W1:Y:S01]  /*31b80*/  S2R R9, SR_TID.X ;  /* 0x0000000000097919 */ /* 0x002e620000002100 */
[----:B------:R-:W-:Y:S05]  /*31b90*/  WARPSYNC.ALL ;  /* 0x0000000000007948 */ /* 0x000fea0003800000 */
[----:B------:R-:W-:Y:S01]  /*31ba0*/  IMAD.MOV.U32 R15, RZ, RZ, 0x40 ;  /* 0x00000040ff0f7424 */ /* 0x000fe200078e00ff */
[----:B-1----:R-:W-:-:S04]  /*31bb0*/  LOP3.LUT P0, RZ, R9, 0x4, RZ, 0xc0, !PT ;  /* 0x0000000409ff7812 */ /* 0x002fc8000780c0ff */
[----:B------:R-:W-:Y:S02]  /*31bc0*/  SEL R15, R15, 0xffffffc0, !P0 ;  /* 0xffffffc00f0f7807 */ /* 0x000fe40004000000 */
[----:B-----5:R-:W-:-:S05]  /*31bd0*/  LOP3.LUT R0, R12, R0, RZ, 0xfc, !PT ;  /* 0x000000000c007212 */ /* 0x020fca00078efcff */
[----:B--2---:R-:W-:-:S05]  /*31be0*/  IMAD.IADD R0, R13, 0x1, R0 ;  /* 0x000000010d007824 */ /* 0x004fca00078e0200 */
[----:B---3--:R-:W1:Y:S01]  /*31bf0*/  LDSM.16.MT88.4 R4, [R0+0xa400] ;  /* 0x00a400000004783b */ /* 0x008e620000004200 */
[----:B----4-:R-:W-:Y:S01]  /*31c00*/  IMAD.IADD R3, R15, 0x1, R0 ;  /* 0x000000010f037824 */ /* 0x010fe200078e0200 */
        /* <DEDUP_REMOVED lines=69> */
.L_x_1805:
[----:B------:R-:W3:Y:S01]  /*32060*/  S2R R0, SR_TID.X ;  /* 0x0000000000007919 */ /* 0x000ee20000002100 */
[----:B-1----:R1:W-:Y:S01]  /*32070*/  SYNCS.ARRIVE.TRANS64.A1T0 RZ, [R20+URZ+0x29850], RZ ;  /* 0x029850ff14ff79a7 */ /* 0x0023e2000810003f */
[----:B---3--:R-:W-:Y:S02]  /*32080*/  LOP3.LUT R3, R0, 0x7f, RZ, 0xc0, !PT ;  /* 0x0000007f00037812 */ /* 0x008fe400078ec0ff */
[----:B------:R-:W3:Y:S01]  /*32090*/  LDL R0, [R1+0x20] ;  /* 0x0000200001007983 */ /* 0x000ee20000100800 */
[----:B------:R-:W-:Y:S01]  /*320a0*/  BAR.SYNC.DEFER_BLOCKING 0x2, 0x80 ;  /* 0x0082000000007b1d */ /* 0x000fe20000010000 */
[----:B------:R-:W-:-:S05]  /*320b0*/  ISETP.NE.AND P0, PT, R3, RZ, PT ;  /* 0x000000ff0300720c */ /* 0x000fca0003f05270 */
[----:B------:R4:W5:Y:S08]  /*320c0*/  LDL R3, [R1+0x10] ;  /* 0x0000100001037983 */ /* 0x0009700000100800 */
[----:B-1----:R-:W-:-:S05]  /*320d0*/  @!P0 VIADD R20, R20, 0x29880 ;  /* 0x0002988014148836 */ /* 0x002fca0000000000 */
[----:B------:R-:W-:-:S04]  /*320e0*/  @!P0 PRMT R20, RZ, 0x654, R20 ;  /* 0x00000654ff148816 */ /* 0x000fc80000000014 */
[----:B------:R4:W-:Y:S01]  /*320f0*/  @!P0 SYNCS.ARRIVE.TRANS64.RED.A1T0 RZ, [R20+URZ], RZ ;  /* 0x000000ff14ff89a7 */ /* 0x0009e2000810043f */
[C---:B---3--:R-:W-:Y:S01]  /*32100*/  ISETP.GT.AND P0, PT, R2.reuse, R0, PT ;  /* 0x000000000200720c */ /* 0x048fe20003f04270 */
[----:B------:R-:W-:Y:S01]  /*32110*/  VIADD R2, R2, 0xffffffff ;  /* 0xffffffff02027836 */ /* 0x000fe20000000000 */
[----:B------:R4:W5:Y:S11]  /*32120*/  LDL R0, [R1+0x8] ;  /* 0x0000080001007983 */ /* 0x0009760000100800 */
[----:B----4-:R-:W-:Y:S05]  /*32130*/  @P0 BRA `(.L_x_1806) ;  /* 0xffffffec00e40947 */ /* 0x010fea000383ffff */
.L_x_1784:
        /* <DEDUP_REMOVED lines=17> */
.L_x_1808:
[----:B------:R-:W-:Y:S05]  /*32250*/  BSYNC B0 ;  /* 0x0000000000007941 */ /* 0x000fea0003800000 */
.L_x_1807:
[----:B------:R-:W-:-:S06]  /*32260*/  UISETP.NE.AND UP0, UPT, UR37, 0x3, UPT ;  /* 0x000000032500788c */ /* 0x000fcc000bf05270 */
[----:B------:R-:W-:-:S13]  /*32270*/  PLOP3.LUT P1, PT, PT, PT, UP0, 0x80, 0x0 ;  /* 0x000000000000781c */ /* 0x000fda0003f2f008 */
[----:B------:R-:W-:Y:S05]  /*32280*/  @!P1 BRA `(.L_x_1809) ;  /* 0x0000000000049947 */ /* 0x000fea0003800000 */
[----:B------:R-:W-:Y:S01]  /*32290*/  BPT.TRAP 0x1 ;  /* 0x000000040000795c */ /* 0x000fe20000300000 */
.L_x_1809:
        /* <DEDUP_REMOVED lines=11> */
.L_x_1944:
[----:B------:R-:W-:Y:S05]  /*32350*/  BSYNC B0 ;  /* 0x0000000000007941 */ /* 0x000fea0003800000 */
.L_x_1810:
[----:B------:R-:W-:Y:S05]  /*32360*/  @!P2 BRA `(.L_x_1812) ;  /* 0x000000000004a947 */ /* 0x000fea0003800000 */
[----:B------:R-:W-:Y:S01]  /*32370*/  BPT.TRAP 0x1 ;  /* 0x000000040000795c */ /* 0x000fe20000300000 */
.L_x_1812:
[----:B---3--:R-:W3:Y:S02]  /*32380*/  LDL R0, [R1+0x10] ;  /* 0x0000100001007983 */ /* 0x008ee40000100800 */
[----:B---3--:R-:W-:-:S04]  /*32390*/  SHF.L.U32 R0, R0, 0x1f, RZ ;  /* 0x0000001f00007819 */ /* 0x008fc800000006ff */
[----:B------:R-:W3:Y:S02]  /*323a0*/  SYNCS.PHASECHK.TRANS64.TRYWAIT P1, [R17+URZ+0x29860], R0 ;  /* 0x02986000110075a7 */ /* 0x000ee4000802017f */
[----:B---3--:R-:W-:Y:S05]  /*323b0*/  @!P1 BRA `(.L_x_1813) ;  /* 0x0000004000089947 */ /* 0x008fea0003800000 */
.L_x_1945:
[----:B------:R-:W3:Y:S04]  /*323c0*/  LDL R18, [R1+0x8] ;  /* 0x0000080001127983 */ /* 0x000ee80000100800 */
[----:B------:R-:W4:Y:S04]  /*323d0*/  LDL R2, [R1+0x2c] ;  /* 0x00002c0001027983 */ /* 0x000f280000100800 */
[----:B--2---:R-:W2:Y:S04]  /*323e0*/  LDL R12, [R1+0x4] ;  /* 0x00000400010c7983 */ /* 0x004ea80000100800 */
[----:B------:R-:W5:Y:S01]  /*323f0*/  LDL R13, [R1+0x28] ;  /* 0x00002800010d7983 */ /* 0x000f620000100800 */
[----:B------:R-:W0:Y:S01]  /*32400*/  S2R R3, SR_TID.X ;  /* 0x0000000000037919 */ /* 0x000e220000002100 */
[----:B------:R-:W-:Y:S05]  /*32410*/  WARPSYNC.ALL ;  /* 0x0000000000007948 */ /* 0x000fea0003800000 */
[----:B0-----:R-:W-:Y:S01]  /*32420*/  LOP3.LUT P1, RZ, R3, 0x4, RZ, 0xc0, !PT ;  /* 0x0000000403ff7812 */ /* 0x001fe2000782c0ff */
[----:B------:R-:W-:-:S05]  /*32430*/  IMAD.MOV.U32 R3, RZ, RZ, 0x40 ;  /* 0x00000040ff037424 */ /* 0x000fca00078e00ff */
[----:B------:R-:W-:Y:S01]  /*32440*/  SEL R3, R3, 0xffffffc0, !P1 ;  /* 0xffffffc003037807 */ /* 0x000fe20004800000 */
[----:B---3--:R-:W-:-:S05]  /*32450*/  IMAD R0, R18, 0x5000, RZ ;  /* 0x0000500012007824 */ /* 0x008fca00078e02ff */
[----:B----4-:R-:W-:-:S05]  /*32460*/  LOP3.LUT R2, R0, R2, RZ, 0xfc, !PT ;  /* 0x0000000200027212 */ /* 0x010fca00078efcff */
[----:B--2---:R-:W-:-:S05]  /*32470*/  IMAD.IADD R2, R12, 0x1, R2 ;  /* 0x000000010c027824 */ /* 0x004fca00078e0202 */
[----:B-1----:R-:W0:Y:S01]  /*32480*/  LDSM.16.MT88.4 R4, [R2+0xa400] ;  /* 0x00a400000204783b */ /* 0x002e220000004200 */
[----:B------:R-:W-:Y:S01]  /*32490*/  IMAD.IADD R3, R3, 0x1, R2 ;  /* 0x0000000103037824 */ /* 0x000fe200078e0202 */
[----:B-----5:R-:W-:Y:S02]  /*324a0*/  LOP3.LUT R0, R0, R13, RZ, 0xfc, !PT ;  /* 0x0000000d00007212 */ /* 0x020fe400078efcff */
[C-C-:B0-----:R-:W-:Y:S02]  /*324b0*/  PRMT R8, R4.reuse, 0x6420, R5.reuse ;  /* 0x0000642004087816 */ /* 0x141fe40000000005 */
[----:B------:R-:W-:Y:S02]  /*324c0*/  PRMT R9, R4, 0x7531, R5 ;  /* 0x0000753104097816 */ /* 0x000fe40000000005 */
[C-C-:B------:R-:W-:Y:S02]  /*324d0*/  PRMT R10, R6.reuse, 0x6420, R7.reuse ;  /* 0x00006420060a7816 */ /* 0x140fe40000000007 */
[----:B------:R-:W-:-:S02]  /*324e0*/  PRMT R11, R6, 0x7531, R7 ;  /* 0x00007531060b7816 */ /* 0x000fc40000000007 */
[----:B------:R-:W0:Y:S01]  /*324f0*/  LDSM.16.MT88.4 R4, [R3+0xa400] ;  /* 0x00a400000304783b */ /* 0x000e220000004200 */
[----:B------:R-:W-:-:S05]  /*32500*/  IMAD.IADD R0, R12, 0x1, R0 ;  /* 0x000000010c007824 */ /* 0x000fca00078e0200 */
[----:B------:R0:W-:Y:S02]  /*32510*/  STSM.16.M88.4 [R0+0x400], R8 ;  /* 0x0004000800007844 */ /* 0x0001e40000000200 */
[C-C-:B0-----:R-:W-:Y:S02]  /*32520*/  PRMT R8, R4.reuse, 0x6420, R5.reuse ;  /* 0x0000642004087816 */ /* 0x141fe40000000005 */
        /* <DEDUP_REMOVED lines=60> */
.L_x_1814:
[----:B------:R-:W2:Y:S01]  /*328f0*/  LDL.LU R3, [R1+0x10] ;  /* 0x0000100001037983 */ /* 0x000ea20000300800 */
[----:B0-----:R0:W-:Y:S01]  /*32900*/  SYNCS.ARRIVE.TRANS64.A1T0 RZ, [R17+URZ+0x29850], RZ ;  /* 0x029850ff11ff79a7 */ /* 0x0011e2000810003f */
[----:B-1----:R-:W-:Y:S02]  /*32910*/  VIADD R0, R18, 0x1 ;  /* 0x0000000112007836 */ /* 0x002fe40000000000 */
[----:B0-----:R-:W-:-:S05]  /*32920*/  @!P0 VIADD R17, R17, 0x29880 ;  /* 0x0002988011118836 */ /* 0x001fca0000000000 */
[----:B------:R-:W-:Y:S01]  /*32930*/  @!P0 PRMT R17, RZ, 0x654, R17 ;  /* 0x00000654ff118816 */ /* 0x000fe20000000011 */
[----:B------:R-:W-:Y:S06]  /*32940*/  BAR.SYNC.DEFER_BLOCKING 0x2, 0x80 ;  /* 0x0082000000007b1d */ /* 0x000fec0000010000 */
[----:B------:R1:W-:Y:S01]  /*32950*/  @!P0 SYNCS.ARRIVE.TRANS64.RED.A1T0 RZ, [R17+URZ], RZ ;  /* 0x000000ff11ff89a7 */ /* 0x0003e2000810043f */
[----:B------:R-:W-:-:S04]  /*32960*/  ISETP.NE.AND P0, PT, R0, 0x2, PT ;  /* 0x000000020000780c */ /* 0x000fc80003f05270 */
[----:B------:R-:W-:Y:S02]  /*32970*/  SEL R2, RZ, 0x1, P0 ;  /* 0x00000001ff027807 */ /* 0x000fe40000000000 */
[----:B------:R-:W-:-:S05]  /*32980*/  SEL R0, R0, RZ, P0 ;  /* 0x000000ff00007207 */ /* 0x000fca0000000000 */
[----:B------:R1:W-:Y:S01]  /*32990*/  STL [R1+0x8], R0 ;  /* 0x0000080001007387 */ /* 0x0003e20000100800 */
[----:B--2---:R-:W-:-:S05]  /*329a0*/  LOP3.LUT R3, R3, R2, RZ, 0x3c, !PT ;  /* 0x0000000203037212 */ /* 0x004fca00078e3cff */
[----:B------:R1:W-:Y:S02]  /*329b0*/  STL [R1+0x10], R3 ;  /* 0x0000100301007387 */ /* 0x0003e40000100800 */
.L_x_1759:
[----:B-1----:R-:W2:Y:S02]  /*329c0*/  LDL R0, [R1] ;  /* 0x0000000001007983 */ /* 0x002ea40000100800 */
[----:B--2---:R-:W-:-:S13]  /*329d0*/  LOP3.LUT P0, RZ, R0, 0x2, RZ, 0xc0, !PT ;  /* 0x0000000200ff7812 */ /* 0x004fda000780c0ff */
[----:B------:R-:W-:Y:S05]  /*329e0*/  @!P0 BRA `(.L_x_1815) ;  /* 0x0000000000288947 */ /* 0x000fea0003800000 */
[----:B------:R-:W-:Y:S05]  /*329f0*/  WARPSYNC.ALL ;  /* 0x0000000000007948 */ /* 0x000fea0003800000 */
[----:B------:R-:W1:Y:S08]  /*32a00*/  S2UR UR5, SR_CgaCtaId ;  /* 0x00000000000579c3 */ /* 0x000e700000008800 */
[----:B------:R-:W-:Y:S06]  /*32a10*/  BAR.SYNC.DEFER_BLOCKING 0x5, 0x180 ;  /* 0x0146000000007b1d */ /* 0x000fec0000010000 */
[----:B------:R-:W-:-:S02]  /*32a20*/  UMOV UR4, 0x400 ;  /* 0x0000040000047882 */ /* 0x000fc40000000000 */
[----:B-1----:R-:W-:-:S06]  /*32a30*/  ULEA UR4, UR5, UR4, 0x18 ;  /* 0x0000000405047291 */ /* 0x002fcc000f8ec03f */
[----:B------:R-:W-:-:S05]  /*32a40*/  IMAD.U32 R0, RZ, RZ, UR4 ;  /* 0x00000004ff007e24 */ /* 0x000fca000f8e00ff */
[----:B------:R3:W4:Y:S04]  /*32a50*/  LDS.128 R16, [R0+0x298d0] ;  /* 0x0298d00000107984 */ /* 0x0007280000000c00 */
[----:B------:R3:W-:Y:S01]  /*32a60*/  STL [R1+0x4], R0 ;  /* 0x0000040001007387 */ /* 0x0007e20000100800 */
[----:B------:R-:W-:Y:S06]  /*32a70*/  BAR.ARV 0x4, 0x180 ;  /* 0x0106000000007b1d */ /* 0x000fec0000002000 */
[----:B------:R-:W-:Y:S05]  /*32a80*/  BRA `(.L_x_1816) ;  /* 0x0000000800dc7947 */ /* 0x000fea0003800000 */
.L_x_1815:
        /* <DEDUP_REMOVED lines=35> */
[----:B------:R1:W2:Y:S02]  /*32cc0*/  SHFL.IDX PT, R8, R6, 0x1f, 0x1f ;  /* 0x03e01f0006087f89 */ /* 0x0002a400000e0000 */
.L_x_1955:
[----:B------:R-:W-:Y:S02]  /*32cd0*/  ULDC UR4, c[0x0][0xc38] ;  /* 0x00030e0000047ab9 */ /* 0x000fe40000000800 */
[----:B------:R-:W-:-:S04]  /*32ce0*/  IMAD.U32 R4, RZ, RZ, UR4 ;  /* 0x00000004ff047e24 */ /* 0x000fc8000f8e00ff */
[----:B--2---:R-:W-:-:S04]  /*32cf0*/  IMAD R8, R8, R4, RZ ;  /* 0x0000000408087224 */ /* 0x004fc800078e02ff */
[----:B------:R-:W-:-:S05]  /*32d00*/  IMAD.IADD R5, R5, 0x1, R8 ;  /* 0x0000000105057824 */ /* 0x000fca00078e0208 */
[----:B------:R-:W-:-:S13]  /*32d10*/  ISETP.GT.AND P6, PT, R5, R0, PT ;  /* 0x000000000500720c */ /* 0x000fda0003fc4270 */
[----:B------:R-:W-:Y:S05]  /*32d20*/  @P6 BRA `(.L_x_1818) ;  /* 0x00000000009c6947 */ /* 0x000fea0003800000 */
.L_x_1823:
[----:B------:R-:W2:Y:S01]  /*32d30*/  LDC R2, c[0x0][0xc3c] ;  /* 0x00030f00ff027b82 */ /* 0x000ea20000000800 */
[----:B------:R-:W-:-:S05]  /*32d40*/  VIADD R19, R19, 0x1f ;  /* 0x0000001f13137836 */ /* 0x000fca0000000000 */
[----:B--2---:R-:W-:-:S13]  /*32d50*/  ISETP.GE.AND P6, PT, R19, R2, PT ;  /* 0x000000021300720c */ /* 0x004fda0003fc6270 */
[----:B------:R-:W-:Y:S05]  /*32d60*/  @P6 BRA `(.L_x_1819) ;  /* 0x0000000400d86947 */ /* 0x000fea0003800000 */
[----:B------:R-:W2:Y:S01]  /*32d70*/  S2R R3, SR_TID.X ;  /* 0x0000000000037919 */ /* 0x000ea20000002100 */
[----:B------:R-:W-:Y:S01]  /*32d80*/  BSSY B0, `(.L_x_1820) ;  /* 0x0000009000007945 */ /* 0x000fe20003800000 */
[----:B--2---:R-:W-:-:S05]  /*32d90*/  LOP3.LUT R3, R3, 0x1f, RZ, 0xc0, !PT ;  /* 0x0000001f03037812 */ /* 0x004fca00078ec0ff */
[----:B------:R-:W-:-:S05]  /*32da0*/  IMAD.IADD R4, R19, 0x1, R3 ;  /* 0x0000000113047824 */ /* 0x000fca00078e0203 */
[----:B------:R-:W-:Y:S01]  /*32db0*/  ISETP.GE.OR P6, PT, R4, R2, !P0 ;  /* 0x000000020400720c */ /* 0x000fe200047c6670 */
[----:B------:R-:W-:-:S12]  /*32dc0*/  IMAD.MOV.U32 R2, RZ, RZ, RZ ;  /* 0x000000ffff027224 */ /* 0x000fd800078e00ff */
[----:B------:R-:W-:Y:S05]  /*32dd0*/  @P6 BRA `(.L_x_1821) ;  /* 0x00000000000c6947 */ /* 0x000fea0003800000 */
[----:B------:R-:W2:Y:S02]  /*32de0*/  LDC.64 R2, c[0x0][0xc80] ;  /* 0x00032000ff027b82 */ /* 0x000ea40000000a00 */
[----:B--2---:R-:W-:-:S06]  /*32df0*/  IMAD.WIDE R2, R4, 0x4, R2 ;  /* 0x0000000404027825 */ /* 0x004fcc00078e0202 */
[----:B------:R2:W5:Y:S02]  /*32e00*/  LDG.E R2, desc[UR60][R2.64] ;  /* 0x0000003c02027981 */ /* 0x000564000c1e1900 */
.L_x_1821:
[----:B------:R-:W-:Y:S05]  /*32e10*/  BSYNC B0 ;  /* 0x0000000000007941 */ /* 0x000fea0003800000 */
.L_x_1820:
[----:B------:R-:W-:-:S03]  /*32e20*/  UMOV UR4, 0xffffffff ;  /* 0xffffffff00047882 */ /* 0x000fc60000000000 */
[----:B------:R-:W-:Y:S05]  /*32e30*/  BRA.DIV UR4, `(.L_x_1822) ;  /* 0x0000003a04b87947 */ /* 0x000fea000b800000 */
[----:B--2--5:R-:W2:Y:S02]  /*32e40*/  SHFL.UP PT, R3, R2, 0x1, RZ ;  /* 0x0420000002037989 */ /* 0x024ea400000e00ff */
[----:B--2---:R-:W-:-:S05]  /*32e50*/  SEL R3, R3, RZ, P1 ;  /* 0x000000ff03037207 */ /* 0x004fca0000800000 */
[----:B------:R-:W-:-:S05]  /*32e60*/  IMAD.IADD R3, R2, 0x1, R3 ;  /* 0x0000000102037824 */ /* 0x000fca00078e0203 */
[----:B------:R-:W2:Y:S02]  /*32e70*/  SHFL.UP PT, R4, R3, 0x2, RZ ;  /* 0x0440000003047989 */ /* 0x000ea400000e00ff */
        /* <DEDUP_REMOVED lines=10> */
[----:B-1----:R-:W-:-:S05]  /*32f20*/  IMAD.IADD R6, R3, 0x1, R4 ;  /* 0x0000000103067824 */ /* 0x002fca00078e0204 */
[----:B------:R1:W2:Y:S02]  /*32f30*/  SHFL.IDX PT, R8, R6, 0x1f, 0x1f ;  /* 0x03e01f0006087f89 */ /* 0x0002a400000e0000 */
.L_x_1963:
[----:B------:R-:W-:Y:S02]  /*32f40*/  ULDC UR4, c[0x0][0xc38] ;  /* 0x00030e0000047ab9 */ /* 0x000fe40000000800 */
[----:B------:R-:W-:-:S04]  /*32f50*/  IMAD.U32 R4, RZ, RZ, UR4 ;  /* 0x00000004ff047e24 */ /* 0x000fc8000f8e00ff */
[----:B--2---:R-:W-:-:S04]  /*32f60*/  IMAD R8, R8, R4, RZ ;  /* 0x0000000408087224 */ /* 0x004fc800078e02ff */
[----:B------:R-:W-:-:S05]  /*32f70*/  IMAD.IADD R5, R8, 0x1, R5 ;  /* 0x0000000108057824 */ /* 0x000fca00078e0205 */
[----:B------:R-:W-:-:S13]  /*32f80*/  ISETP.GT.AND P6, PT, R5, R0, PT ;  /* 0x000000000500720c */ /* 0x000fda0003fc4270 */
[----:B------:R-:W-:Y:S05]  /*32f90*/  @!P6 BRA `(.L_x_1823) ;  /* 0xfffffffc0064e947 */ /* 0x000fea000383ffff */
.L_x_1818:
        /* <DEDUP_REMOVED lines=8> */
.L_x_1967:
[----:B------:R-:W-:Y:S01]  /*33020*/  ISETP.NE.AND P0, PT, R3, RZ, PT ;  /* 0x000000ff0300720c */ /* 0x000fe20003f05270 */
[----:B------:R-:W-:-:S12]  /*33030*/  IMAD.MOV.U32 R16, RZ, RZ, RZ ;  /* 0x000000ffff107224 */ /* 0x000fd800078e00ff */
[----:B------:R-:W-:Y:S05]  /*33040*/  @!P0 BRA `(.L_x_1825) ;  /* 0x0000000000148947 */ /* 0x000fea0003800000 */
[----:B------:R-:W-:Y:S01]  /*33050*/  UMOV UR4, 0xffffffff ;  /* 0xffffffff00047882 */ /* 0x000fe20000000000 */
[----:B------:R-:W-:Y:S02]  /*33060*/  VIADD R12, R5, 0xffffffff ;  /* 0xffffffff050c7836 */ /* 0x000fe40000000000 */
[----:B------:R-:W-:Y:S05]  /*33070*/  BRA.DIV UR4, `(.L_x_1826) ;  /* 0x0000003e04487947 */ /* 0x000fea000b800000 */
[----:B-1----:R1:W4:Y:S02]  /*33080*/  SHFL.IDX PT, R6, R6, R12, 0x1f ;  /* 0x00001f0c06067589 */ /* 0x00232400000e0000 */
.L_x_1970:
[----:B----4-:R-:W-:-:S07]  /*33090*/  IMAD.MOV.U32 R16, RZ, RZ, R6 ;  /* 0x000000ffff107224 */ /* 0x010fce00078e0006 */
.L_x_1825:
[----:B-1----:R-:W1:Y:S01]  /*330a0*/  LDC.64 R6, c[0x0][0xc90] ;  /* 0x00032400ff067b82 */ /* 0x002e620000000a00 */
[----:B------:R-:W-:-:S04]  /*330b0*/  IMAD.IADD R19, R5, 0x1, R19 ;  /* 0x0000000105137824 */ /* 0x000fc800078e0213 */
[----:B-1----:R-:W-:-:S06]  /*330c0*/  IMAD.WIDE R6, R19, 0x4, R6 ;  /* 0x0000000413067825 */ /* 0x002fcc00078e0206 */
[----:B------:R-:W2:Y:S01]  /*330d0*/  LDG.E R6, desc[UR60][R6.64] ;  /* 0x0000003c06067981 */ /* 0x000ea2000c1e1900 */
[----:B------:R-:W-:-:S04]  /*330e0*/  IMAD R16, R16, R4, R8 ;  /* 0x0000000410107224 */ /* 0x000fc800078e0208 */
[----:B------:R-:W-:Y:S02]  /*330f0*/  IMAD.IADD R0, R0, 0x1, -R16 ;  /* 0x0000000100007824 */ /* 0x000fe400078e0a10 */
[----:B--23--:R-:W-:-:S05]  /*33100*/  IMAD R5, R17, R6, RZ ;  /* 0x0000000611057224 */ /* 0x00cfca00078e02ff */
[----:B------:R-:W-:-:S04]  /*33110*/  IABS R7, R5 ;  /* 0x0000000500077213 */ /* 0x000fc80000000000 */
[----:B------:R-:W1:Y:S08]  /*33120*/  I2F.RP R2, R7 ;  /* 0x0000000700027306 */ /* 0x000e700000209400 */
        /* <DEDUP_REMOVED lines=19> */
[----:B------:R-:W-:-:S04]  /*33260*/  @P0 VIADD R8, R8, 0x1 ;  /* 0x0000000108080836 */ /* 0x000fc80000000000 */
[----:B------:R-:W-:-:S04]  /*33270*/  IMAD.MOV.U32 R2, RZ, RZ, R8 ;  /* 0x000000ffff027224 */ /* 0x000fc800078e0008 */
[----:B------:R-:W-:Y:S01]  /*33280*/  @!P2 IMAD.MOV R2, RZ, RZ, -R2 ;  /* 0x000000ffff02a224 */ /* 0x000fe200078e0a02 */
[----:B------:R-:W-:-:S05]  /*33290*/  @!P1 LOP3.LUT R2, RZ, R5, RZ, 0x33, !PT ;  /* 0x00000005ff029212 */ /* 0x000fca00078e33ff */
[----:B------:R-:W-:Y:S02]  /*332a0*/  IMAD R7, R6, R2, RZ ;  /* 0x0000000206077224 */ /* 0x000fe400078e02ff */
[----:B------:R-:W-:Y:S02]  /*332b0*/  IMAD.MOV R2, RZ, RZ, -R2 ;  /* 0x000000ffff027224 */ /* 0x000fe400078e0a02 */
[----:B------:R-:W-:Y:S02]  /*332c0*/  IMAD.MOV R3, RZ, RZ, -R7 ;  /* 0x000000ffff037224 */ /* 0x000fe400078e0a07 */
[----:B------:R-:W-:-:S03]  /*332d0*/  IMAD R0, R5, R2, R0 ;  /* 0x0000000205007224 */ /* 0x000fc600078e0200 */
[----:B------:R-:W-:-:S04]  /*332e0*/  VIADDMNMX R4, R3, R4, R6, PT ;  /* 0x0000000403047246 */ /* 0x000fc80003800106 */
        /* <DEDUP_REMOVED lines=25> */
[----:B------:R-:W-:-:S04]  /*33480*/  IMAD.MOV R4, RZ, RZ, -R4 ;  /* 0x000000ffff047224 */ /* 0x000fc800078e0a04 */
[----:B------:R-:W-:Y:S01]  /*33490*/  IMAD R18, R2, R4, R0 ;  /* 0x0000000402127224 */ /* 0x000fe200078e0200 */
[----:B------:R-:W-:-:S05]  /*334a0*/  LOP3.LUT R2, RZ, R2, RZ, 0x33, !PT ;  /* 0x00000002ff027212 */ /* 0x000fca00078e33ff */
[----:B------:R-:W-:Y:S01]  /*334b0*/  IMAD.IADD R17, R17, 0x1, R2 ;  /* 0x0000000111117824 */ /* 0x000fe200078e0202 */
[----:B------:R-:W-:Y:S06]  /*334c0*/  BRA `(.L_x_1827) ;  /* 0x00000000001c7947 */ /* 0x000fec0003800000 */
.L_x_1819:
[----:B------:R-:W-:Y:S01]  /*334d0*/  UMOV UR4, URZ ;  /* 0x0000003f00047c82 */ /* 0x000fe20008000000 */
[----:B------:R-:W-:Y:S01]  /*334e0*/  UMOV UR5, URZ ;  /* 0x0000003f00057c82 */ /* 0x000fe20008000000 */
[----:B------:R-:W-:Y:S01]  /*334f0*/  ULDC UR6, c[0x0][0xc3c] ;  /* 0x00030f0000067ab9 */ /* 0x000fe20000000800 */
[----:B------:R-:W-:Y:S02]  /*33500*/  IMAD.MOV.U32 R16, RZ, RZ, R0 ;  /* 0x000000ffff107224 */ /* 0x000fe400078e0000 */
[----:B------:R-:W-:Y:S02]  /*33510*/  IMAD.U32 R17, RZ, RZ, UR4 ;  /* 0x00000004ff117e24 */ /* 0x000fe4000f8e00ff */
[----:B------:R-:W-:Y:S02]  /*33520*/  IMAD.U32 R18, RZ, RZ, UR5 ;  /* 0x00000005ff127e24 */ /* 0x000fe4000f8e00ff */
[----:B------:R-:W-:-:S07]  /*33530*/  IMAD.U32 R19, RZ, RZ, UR6 ;  /* 0x00000006ff137e24 */ /* 0x000fce000f8e00ff */
.L_x_1827:
[----:B------:R2:W3:Y:S01]  /*33540*/  LDL R3, [R1+0x4] ;  /* 0x0000040001037983 */ /* 0x0004e20000100800 */
[----:B------:R-:W4:Y:S01]  /*33550*/  S2R R0, SR_TID.X ;  /* 0x0000000000007919 */ /* 0x000f220000002100 */
[----:B------:R-:W-:Y:S05]  /*33560*/  WARPSYNC.ALL ;  /* 0x0000000000007948 */ /* 0x000fea0003800000 */
[----:B----4-:R-:W-:Y:S01]  /*33570*/  LOP3.LUT R0, R0, 0x1f, RZ, 0xc0, !PT ;  /* 0x0000001f00007812 */ /* 0x010fe200078ec0ff */
[----:B------:R-:W-:Y:S03]  /*33580*/  BAR.SYNC.DEFER_BLOCKING 0x4, 0x180 ;  /* 0x0106000000007b1d */ /* 0x000fe60000010000 */
[----:B------:R-:W-:-:S13]  /*33590*/  ISETP.NE.AND P0, PT, R0, RZ, PT ;  /* 0x000000ff0000720c */ /* 0x000fda0003f05270 */
[----:B------:R-:W3:Y:S01]  /*335a0*/  @!P0 S2R R0, SR_CgaCtaId ;  /* 0x0000000000008919 */ /* 0x000ee20000008800 */
[----:B------:R-:W-:-:S04]  /*335b0*/  @!P0 MOV R2, 0x400 ;  /* 0x0000040000028802 */ /* 0x000fc80000000f00 */
[----:B---3--:R-:W-:-:S05]  /*335c0*/  @!P0 LEA R3, R0, R2, 0x18 ;  /* 0x0000000200038211 */ /* 0x008fca00078ec0ff */
[----:B------:R2:W-:Y:S04]  /*335d0*/  @!P0 STS.128 [R3+0x298d0], R16 ;  /* 0x0298d01003008388 */ /* 0x0005e80000000c00 */
[----:B------:R2:W-:Y:S01]  /*335e0*/  @!P0 STL [R1+0x4], R3 ;  /* 0x0000040301008387 */ /* 0x0005e20000100800 */
[----:B------:R-:W-:Y:S06]  /*335f0*/  BAR.ARV 0x5, 0x180 ;  /* 0x0146000000007b1d */ /* 0x000fec0000002000 */
.L_x_1816:
[----:B------:R-:W-:Y:S02]  /*33600*/  ULDC UR4, c[0x0][0xc3c] ;  /* 0x00030f0000047ab9 */ /* 0x000fe40000000800 */
[----:B----4-:R-:W-:-:S13]  /*33610*/  ISETP.GE.AND P0, PT, R19, UR4, PT ;  /* 0x0000000413007c0c */ /* 0x010fda000bf06270 */
[----:B------:R-:W-:Y:S05]  /*33620*/  @!P0 BRA `(.L_x_1828) ;  /* 0xffffff9c00f48947 */ /* 0x000fea000383ffff */
[----:B------:R-:W-:Y:S05]  /*33630*/  BSYNC B7 ;  /* 0x0000000000077941 */ /* 0x000fea0003800000 */
.L_x_1702:
[----:B---3--:R-:W3:Y:S01]  /*33640*/  LDL.LU R0, [R1+0x50] ;  /* 0x0000500001007983 */ /* 0x008ee20000300800 */
[----:B------:R-:W-:Y:S01]  /*33650*/  BSSY B0, `(.L_x_1829) ;  /* 0x000000b000007945 */ /* 0x000fe20003800000 */
[----:B------:R-:W4:Y:S01]  /*33660*/  S2R R5, SR_CgaCtaId ;  /* 0x0000000000057919 */ /* 0x000f220000008800 */
[----:B---3--:R-:W-:-:S05]  /*33670*/  VIADD R0, R0, 0x1 ;  /* 0x0000000100007836 */ /* 0x008fca0000000000 */
[----:B0-----:R-:W-:-:S04]  /*33680*/  LEA.HI R2, R0, R0, RZ, 0x1 ;  /* 0x0000000000027211 */ /* 0x001fc800078f08ff */
[----:B--2---:R-:W-:-:S05]  /*33690*/  LOP3.LUT R3, R2, 0xfffffffe, RZ, 0xc0, !PT ;  /* 0xfffffffe02037812 */ /* 0x004fca00078ec0ff */
[----:B------:R-:W-:Y:S01]  /*336a0*/  IMAD.IADD R3, R0, 0x1, -R3 ;  /* 0x0000000100037824 */ /* 0x000fe200078e0a03 */
[----:B------:R-:W-:-:S04]  /*336b0*/  MOV R0, 0x400 ;  /* 0x0000040000007802 */ /* 0x000fc80000000f00 */
[----:B----4-:R-:W-:Y:S02]  /*336c0*/  LEA R0, R5, R0, 0x18 ;  /* 0x0000000005007211 */ /* 0x010fe400078ec0ff */
[----:B------:R-:W-:-:S04]  /*336d0*/  SHF.L.U32 R3, R3, 0x1f, RZ ;  /* 0x0000001f03037819 */ /* 0x000fc800000006ff */
[----:B------:R-:W0:Y:S02]  /*336e0*/  SYNCS.PHASECHK.TRANS64.TRYWAIT P0, [R0+URZ+0x29820], R3 ;  /* 0x02982003000075a7 */ /* 0x000e24000800017f */
[----:B0-----:R-:W-:Y:S05]  /*336f0*/  @!P0 BRA `(.L_x_1830) ;  /* 0x0000003400d08947 */ /* 0x001fea0003800000 */
.L_x_1971:
[----:B------:R-:W-:Y:S05]  /*33700*/  BSYNC B0 ;  /* 0x0000000000007941 */ /* 0x000fea0003800000 */
.L_x_1829:
[----:B------:R-:W-:-:S03]  /*33710*/  UMOV UR4, 0xffffffff ;  /* 0xffffffff00047882 */ /* 0x000fc60000000000 */
[----:B------:R-:W-:Y:S05]  /*33720*/  BRA.DIV UR4, `(.L_x_1831) ;  /* 0x0000003604d87947 */ /* 0x000fea000b800000 */
[----:B------:R-:W2:Y:S02]  /*33730*/  S2R R2, SR_TID.X ;  /* 0x0000000000027919 */ /* 0x000ea40000002100 */
[----:B--2---:R-:W-:-:S04]  /*33740*/  SHF.R.U32.HI R2, RZ, 0x5, R2 ;  /* 0x00000005ff027819 */ /* 0x004fc80000011602 */
[----:B------:R-:W-:-:S05]  /*33750*/  LOP3.LUT R2, R2, 0x3, RZ, 0xc0, !PT ;  /* 0x0000000302027812 */ /* 0x000fca00078ec0ff */
[----:B------:R2:W3:Y:S02]  /*33760*/  SHFL.IDX PT, R14, R2, RZ, 0x1f ;  /* 0x00001fff020e7589 */ /* 0x0004e400000e0000 */
.L_x_1974:
[----:B---3--:R-:W-:-:S13]  /*33770*/  ISETP.NE.AND P0, PT, R14, RZ, PT ;  /* 0x000000ff0e00720c */ /* 0x008fda0003f05270 */
[----:B------:R-:W-:Y:S05]  /*33780*/  @P0 BRA `(.L_x_1429) ;  /* 0x0000000000b00947 */ /* 0x000fea0003800000 */
[----:B------:R-:W-:-:S03]  /*33790*/  UMOV UR4, 0xffffffff ;  /* 0xffffffff00047882 */ /* 0x000fc60000000000 */
[----:B------:R-:W-:Y:S05]  /*337a0*/  BRA.DIV UR4, `(.L_x_1832) ;  /* 0x0000003604ec7947 */ /* 0x000fea000b800000 */
[----:B------:R-:W-:-:S13]  /*337b0*/  ELECT P6, URZ, PT ;  /* 0x00000000003f782f */ /* 0x000fda00038c0000 */
.L_x_1977:
[----:B------:R-:W-:Y:S05]  /*337c0*/  @!P6 BRA `(.L_x_1429) ;  /* 0x0000000000a0e947 */ /* 0x000fea0003800000 */
[----:B------:R-:W-:-:S06]  /*337d0*/  ULOP3.LUT UR4, UR36, 0x2, URZ, 0xfc, !UPT ;  /* 0x0000000224047892 */ /* 0x000fcc000f8efc3f */
[----:B--2---:R-:W-:-:S05]  /*337e0*/  IMAD.U32 R2, RZ, RZ, UR4 ;  /* 0x00000004ff027e24 */ /* 0x004fca000f8e00ff */
[----:B------:R-:W-:-:S13]  /*337f0*/  ISETP.NE.AND P0, PT, R2, 0x3, PT ;  /* 0x000000030200780c */ /* 0x000fda0003f05270 */
[----:B------:R-:W-:Y:S05]  /*33800*/  @!P0 BRA `(.L_x_1833) ;  /* 0x0000000000048947 */ /* 0x000fea0003800000 */
[----:B------:R-:W-:Y:S01]  /*33810*/  BPT.TRAP 0x1 ;  /* 0x000000040000795c */ /* 0x000fe20000300000 */
.L_x_1833:
[----:B0-----:R-:W1:Y:S04]  /*33820*/  LDL R3, [R1+0x8] ;  /* 0x0000080001037983 */ /* 0x001e680000100800 */
[----:B------:R-:W2:Y:S01]  /*33830*/  LDL.LU R7, [R1+0x10] ;  /* 0x0000100001077983 */ /* 0x000ea20000300800 */
[----:B------:R-:W-:-:S04]  /*33840*/  VIADD R2, R0, 0x29840 ;  /* 0x0002984000027836 */ /* 0x000fc80000000000 */
[C---:B-1----:R-:W-:Y:S02]  /*33850*/  IMAD R6, R3.reuse, 0x8, R2 ;  /* 0x0000000803067824 */ /* 0x042fe400078e0202 */
[----:B------:R-:W-:Y:S01]  /*33860*/  VIADD R3, R3, 0x1 ;  /* 0x0000000103037836 */ /* 0x000fe20000000000 */
[----:B--2---:R-:W-:-:S04]  /*33870*/  SHF.L.U32 R5, R7, 0x1f, RZ ;  /* 0x0000001f07057819 */ /* 0x004fc800000006ff */
        /* <DEDUP_REMOVED lines=8> */
.L_x_1978:
[----:B------:R-:W1:Y:S02]  /*33900*/  SYNCS.PHASECHK.TRANS64.TRYWAIT P1, [R7+URZ], R2 ;  /* 0x00000002070075a7 */ /* 0x000e64000802017f */
[----:B-1----:R-:W-:Y:S05]  /*33910*/  @!P1 BRA `(.L_x_1835) ;  /* 0x0000003400c49947 */ /* 0x002fea0003800000 */
.L_x_1979:
[----:B------:R-:W-:Y:S05]  /*33920*/  @!P0 BRA `(.L_x_1836) ;  /* 0x0000000000048947 */ /* 0x000fea0003800000 */
[----:B------:R-:W-:Y:S01]  /*33930*/  BPT.TRAP 0x1 ;  /* 0x000000040000795c */ /* 0x000fe20000300000 */
.L_x_1836:
[----:B------:R-:W2:Y:S02]  /*33940*/  LDL.LU R4, [R1+0x8] ;  /* 0x0000080001047983 */ /* 0x000ea40000300800 */
[----:B--2---:R-:W-:-:S04]  /*33950*/  IMAD R4, R4, 0x8, R0 ;  /* 0x0000000804047824 */ /* 0x004fc800078e0200 */
[----:B------:R-:W2:Y:S02]  /*33960*/  SYNCS.PHASECHK.TRANS64.TRYWAIT P1, [R4+URZ+0x29860], R5 ;  /* 0x02986005040075a7 */ /* 0x000ea4000802017f */
[----:B--2---:R-:W-:Y:S05]  /*33970*/  @!P1 BRA `(.L_x_1837) ;  /* 0x0000003400c09947 */ /* 0x004fea0003800000 */
.L_x_1980:
[----:B------:R-:W-:Y:S05]  /*33980*/  @!P0 BRA `(.L_x_1838) ;  /* 0x0000000000048947 */ /* 0x000fea0003800000 */
[----:B------:R-:W-:Y:S01]  /*33990*/  BPT.TRAP 0x1 ;  /* 0x000000040000795c */ /* 0x000fe20000300000 */
.L_x_1838:
[----:B------:R-:W-:-:S04]  /*339a0*/  IMAD R3, R3, 0x8, R0 ;  /* 0x0000000803037824 */ /* 0x000fc800078e0200 */
[----:B------:R-:W3:Y:S02]  /*339b0*/  SYNCS.PHASECHK.TRANS64.TRYWAIT P1, [R3+URZ+0x29860], R2 ;  /* 0x02986002030075a7 */ /* 0x000ee4000802017f */
[----:B---3--:R-:W-:Y:S05]  /*339c0*/  @!P1 BRA `(.L_x_1839) ;  /* 0x0000003400c09947 */ /* 0x008fea0003800000 */
.L_x_1981:
[----:B------:R-:W-:Y:S05]  /*339d0*/  @!P0 BRA `(.L_x_1840) ;  /* 0x0000000000048947 */ /* 0x000fea0003800000 */
[----:B------:R-:W-:Y:S01]  /*339e0*/  BPT.TRAP 0x1 ;  /* 0x000000040000795c */ /* 0x000fe20000300000 */
.L_x_1840:
[----:B------:R-:W4:Y:S02]  /*339f0*/  SYNCS.PHASECHK.TRANS64.TRYWAIT P0, [R4+URZ+0x29880], R5 ;  /* 0x02988005040075a7 */ /* 0x000f24000800017f */
[----:B----4-:R-:W-:Y:S05]  /*33a00*/  @!P0 BRA `(.L_x_1841) ;  /* 0x0000003400c48947 */ /* 0x010fea0003800000 */
.L_x_1842:
[----:B------:R0:W0:Y:S02]  /*33a10*/  SYNCS.PHASECHK.TRANS64.TRYWAIT P0, [R3+URZ+0x29880], R2 ;  /* 0x02988002030075a7 */ /* 0x000024000800017f */
[----:B0-----:R-:W-:Y:S05]  /*33a20*/  @!P0 NANOSLEEP.SYNCS 0x989680 ;  /* 0x009896800000895d */ /* 0x001fea0003900000 */
[----:B------:R-:W0:Y:S02]  /*33a30*/  @!P0 SYNCS.PHASECHK.TRANS64 P0, [R3+URZ+0x29880], R2 ;  /* 0x02988002030085a7 */ /* 0x000e24000800007f */
[----:B0-----:R-:W-:Y:S05]  /*33a40*/  @!P0 BRA `(.L_x_1842) ;  /* 0xfffffffc00f08947 */ /* 0x001fea000383ffff */
.L_x_1429:
[----:B------:R-:W-:Y:S05]  /*33a50*/  BSYNC B8 ;  /* 0x0000000000087941 */ /* 0x000fea0003800000 */
.L_x_1426:
[----:B------:R-:W-:Y:S05]  /*33a60*/  EXIT ;  /* 0x000000000000794d */ /* 0x000fea0003800000 */
.L_x_1455:
[----:B---3--:R3:W4:Y:S02]  /*33a70*/  SYNCS.PHASECHK.TRANS64.TRYWAIT P5, [R97+URZ+0x29890], R98 ;  /* 0x02989062610075a7 */ /* 0x00872400080a017f */
[----:B----4-:R-:W-:Y:S05]  /*33a80*/  @!P5 NANOSLEEP.SYNCS 0x989680 ;  /* 0x009896800000d95d */ /* 0x010fea0003900000 */
[----:B------:R-:W4:Y:S02]  /*33a90*/  @!P5 SYNCS.PHASECHK.TRANS64 P5, [R97+URZ+0x29890], R98 ;  /* 0x029890626100d5a7 */ /* 0x000f2400080a007f */
[----:B----4-:R-:W-:Y:S05]  /*33aa0*/  @!P5 BRA `(.L_x_1455) ;  /* 0xfffffffc00f0d947 */ /* 0x010fea000383ffff */
[----:B------:R-:W-:Y:S05]  /*33ab0*/  BRA `(.L_x_1843) ;  /* 0xfffffcfc00787947 */ /* 0x000fea000383ffff */
.L_x_1509:
[----:B--2---:R2:W4:Y:S02]  /*33ac0*/  SYNCS.PHASECHK.TRANS64.TRYWAIT P5, [R97+URZ+0x29890], R98 ;  /* 0x02989062610075a7 */ /* 0x00452400080a017f */
[----:B----4-:R-:W-:Y:S05]  /*33ad0*/  @!P5 NANOSLEEP.SYNCS 0x989680 ;  /* 0x009896800000d95d */ /* 0x010fea0003900000 */
[----:B------:R-:W4:Y:S02]  /*33ae0*/  @!P5 SYNCS.PHASECHK.TRANS64 P5, [R97+URZ+0x29890], R98 ;  /* 0x029890626100d5a7 */ /* 0x000f2400080a007f */
[----:B----4-:R-:W-:Y:S05]  /*33af0*/  @!P5 BRA `(.L_x_1509) ;  /* 0xfffffffc00f0d947 */ /* 0x010fea000383ffff */
[----:B------:R-:W-:Y:S05]  /*33b00*/  BRA `(.L_x_1844) ;  /* 0xfffffd5800b87947 */ /* 0x000fea000383ffff */
.L_x_1534:
[----:B-1----:R1:W2:Y:S02]  /*33b10*/  SYNCS.PHASECHK.TRANS64.TRYWAIT P2, [R97+URZ+0x29890], R98 ;  /* 0x02989062610075a7 */ /* 0x0022a4000804017f */
[----:B--2---:R-:W-:Y:S05]  /*33b20*/  @!P2 NANOSLEEP.SYNCS 0x989680 ;  /* 0x009896800000a95d */ /* 0x004fea0003900000 */
[----:B------:R-:W2:Y:S02]  /*33b30*/  @!P2 SYNCS.PHASECHK.TRANS64 P2, [R97+URZ+0x29890], R98 ;  /* 0x029890626100a5a7 */ /* 0x000ea4000804007f */
[----:B--2---:R-:W-:Y:S05]  /*33b40*/  @!P2 BRA `(.L_x_1534) ;  /* 0xfffffffc00f0a947 */ /* 0x004fea000383ffff */
[----:B------:R-:W-:Y:S05]  /*33b50*/  BRA `(.L_x_1845) ;  /* 0xfffffdb8006c7947 */ /* 0x000fea000383ffff */
.L_x_1540:
[----:B-1----:R1:W2:Y:S02]  /*33b60*/  SYNCS.PHASECHK.TRANS64.TRYWAIT P1, [R97+URZ+0x298b0], R98 ;  /* 0x0298b062610075a7 */ /* 0x0022a4000802017f */
[----:B--2---:R-:W-:Y:S05]  /*33b70*/  @!P1 NANOSLEEP.SYNCS 0x989680 ;  /* 0x009896800000995d */ /* 0x004fea0003900000 */
[----:B------:R-:W2:Y:S02]  /*33b80*/  @!P1 SYNCS.PHASECHK.TRANS64 P1, [R97+URZ+0x298b0], R98 ;  /* 0x0298b062610095a7 */ /* 0x000ea4000802007f */
[----:B--2---:R-:W-:Y:S05]  /*33b90*/  @!P1 BRA `(.L_x_1540) ;  /* 0xfffffffc00f09947 */ /* 0x004fea000383ffff */
[----:B------:R-:W-:Y:S05]  /*33ba0*/  BRA `(.L_x_1846) ;  /* 0xfffffdbc006c7947 */ /* 0x000fea000383ffff */
.L_x_1556:
[----:B------:R-:W0:Y:S01]  /*33bb0*/  S2R R35, SR_TID.X ;  /* 0x0000000000237919 */ /* 0x000e220000002100 */
[----:B------:R-:W-:Y:S01]  /*33bc0*/  BSSY B0, `(.L_x_1847) ;  /* 0x000000d000007945 */ /* 0x000fe20003800000 */
[----:B------:R-:W-:Y:S02]  /*33bd0*/  IMAD.MOV.U32 R12, RZ, RZ, RZ ;  /* 0x000000ffff0c7224 */ /* 0x000fe400078e00ff */
[----:B------:R-:W-:Y:S02]  /*33be0*/  IMAD.MOV.U32 R11, RZ, RZ, 0x1f ;  /* 0x0000001fff0b7424 */ /* 0x000fe400078e00ff */
[----:B------:R-:W-:Y:S02]  /*33bf0*/  IMAD.MOV.U32 R15, RZ, RZ, -0x1 ;  /* 0xffffffffff0f7424 */ /* 0x000fe400078e00ff */
[C---:B0-----:R-:W-:Y:S02]  /*33c00*/  VIADD R42, R35.reuse, 0xffffff80 ;  /* 0xffffff80232a7836 */ /* 0x041fe40000000000 */
[----:B------:R-:W-:-:S05]  /*33c10*/  VIADD R35, R35, 0xffffff80 ;  /* 0xffffff8023237836 */ /* 0x000fca0000000000 */
[----:B------:R-:W-:-:S04]  /*33c20*/  SHF.R.S32.HI R35, RZ, 0x1f, R35 ;  /* 0x0000001fff237819 */ /* 0x000fc80000011423 */
[----:B------:R-:W-:-:S04]  /*33c30*/  LEA.HI R35, R35, R42, RZ, 0x7 ;  /* 0x0000002a23237211 */ /* 0x000fc800078f38ff */
[----:B------:R-:W-:-:S05]  /*33c40*/  SHF.R.S32.HI R35, RZ, 0x7, R35 ;  /* 0x00000007ff237819 */ /* 0x000fca0000011423 */
[----:B------:R-:W-:-:S07]  /*33c50*/  IMAD.MOV.U32 R13, RZ, RZ, R35 ;  /* 0x000000ffff0d7224 */ /* 0x000fce00078e0023 */
[----:B-----5:R-:W-:Y:S05]  /*33c60*/  WARPSYNC.COLLECTIVE R15, `(.L_x_1848) ;  /* 0x000000000f087348 */ /* 0x020fea0003c00000 */
[----:B------:R0:W1:Y:S02]  /*33c70*/  SHFL.IDX P6, R14, R13, R12, R11 ;  /* 0x0000000c0d0e7389 */ /* 0x00006400000c000b */
[----:B01---5:R-:W-:Y:S01]  /*33c80*/  ENDCOLLECTIVE ;  /* 0x000000000000791b */ /* 0x023fe20003800000 */
.L_x_1848:
[----:B------:R-:W-:Y:S05]  /*33c90*/  BSYNC B0 ;  /* 0x0000000000007941 */ /* 0x000fea0003800000 */
.L_x_1847:
[----:B------:R-:W-:Y:S01]  /*33ca0*/  IMAD.MOV.U32 R194, RZ, RZ, R14 ;  /* 0x000000ffffc27224 */ /* 0x000fe200078e000e */
[----:B------:R-:W-:Y:S06]  /*33cb0*/  BRA `(.L_x_1849) ;  /* 0xfffffdc800cc7947 */ /* 0x000fec000383ffff */
.L_x_1566:
[----:B------:R-:W-:Y:S01]  /*33cc0*/  BSSY B1, `(.L_x_1850) ;  /* 0x0000007000017945 */ /* 0x000fe20003800000 */
[----:B------:R-:W-:Y:S02]  /*33cd0*/  IMAD.MOV.U32 R12, RZ, RZ, RZ ;  /* 0x000000ffff0c7224 */ /* 0x000fe400078e00ff */
[----:B------:R-:W-:Y:S02]  /*33ce0*/  IMAD.MOV.U32 R11, RZ, RZ, 0x1e1f ;  /* 0x00001e1fff0b7424 */ /* 0x000fe400078e00ff */
[----:B------:R-:W-:-:S07]  /*33cf0*/  IMAD.MOV.U32 R15, RZ, RZ, -0x1 ;  /* 0xffffffffff0f7424 */ /* 0x000fce00078e00ff */
[----:B------:R-:W-:Y:S05]  /*33d00*/  WARPSYNC.COLLECTIVE R15, `(.L_x_1851) ;  /* 0x000000000f087348 */ /* 0x000fea0003c00000 */
[----:B------:R0:W1:Y:S02]  /*33d10*/  SHFL.IDX P6, R14, R13, R12, R11 ;  /* 0x0000000c0d0e7389 */ /* 0x00006400000c000b */
[----:B01----:R-:W-:Y:S01]  /*33d20*/  ENDCOLLECTIVE ;  /* 0x000000000000791b */ /* 0x003fe20003800000 */
.L_x_1851:
[----:B------:R-:W-:Y:S05]  /*33d30*/  BSYNC B1 ;  /* 0x0000000000017941 */ /* 0x000fea0003800000 */
.L_x_1850:
[----:B------:R-:W-:Y:S02]  /*33d40*/  IMAD.MOV.U32 R13, RZ, RZ, R5 ;  /* 0x000000ffff0d7224 */ /* 0x000fe400078e0005 */
[----:B------:R-:W-:Y:S02]  /*33d50*/  IMAD.MOV.U32 R12, RZ, RZ, RZ ;  /* 0x000000ffff0c7224 */ /* 0x000fe400078e00ff */
[----:B------:R-:W-:Y:S02]  /*33d60*/  IMAD.MOV.U32 R11, RZ, RZ, 0x1e1f ;  /* 0x00001e1fff0b7424 */ /* 0x000fe400078e00ff */
[----:B------:R-:W-:Y:S02]  /*33d70*/  IMAD.MOV.U32 R15, RZ, RZ, -0x1 ;  /* 0xffffffffff0f7424 */ /* 0x000fe400078e00ff */
[----:B------:R-:W-:-:S07]  /*33d80*/  IMAD.MOV.U32 R3, RZ, RZ, R14 ;  /* 0x000000ffff037224 */ /* 0x000fce00078e000e */
[----:B------:R-:W-:Y:S05]  /*33d90*/  WARPSYNC.COLLECTIVE R15, `(.L_x_1852) ;  /* 0x000000000f087348 */ /* 0x000fea0003c00000 */
[----:B------:R0:W1:Y:S02]  /*33da0*/  SHFL.IDX P6, R14, R13, R12, R11 ;  /* 0x0000000c0d0e7389 */ /* 0x00006400000c000b */
[----:B01----:R-:W-:Y:S01]  /*33db0*/  ENDCOLLECTIVE ;  /* 0x000000000000791b */ /* 0x003fe20003800000 */
.L_x_1852:
[----:B------:R-:W-:Y:S02]  /*33dc0*/  IMAD.MOV.U32 R13, RZ, RZ, R7 ;  /* 0x000000ffff0d7224 */ /* 0x000fe400078e0007 */
[----:B------:R-:W-:-:S07]  /*33dd0*/  IMAD.MOV.U32 R5, RZ, RZ, R14 ;  /* 0x000000ffff057224 */ /* 0x000fce00078e000e */
[----:B------:R-:W-:Y:S05]  /*33de0*/  WARPSYNC.COLLECTIVE R15, `(.L_x_1853) ;  /* 0x000000000f087348 */ /* 0x000fea0003c00000 */
[----:B------:R0:W1:Y:S02]  /*33df0*/  SHFL.IDX P6, R14, R13, R12, R11 ;  /* 0x0000000c0d0e7389 */ /* 0x00006400000c000b */
[----:B01----:R-:W-:Y:S01]  /*33e00*/  ENDCOLLECTIVE ;  /* 0x000000000000791b */ /* 0x003fe20003800000 */
.L_x_1853:
[----:B------:R-:W-:Y:S02]  /*33e10*/  IMAD.MOV.U32 R13, RZ, RZ, R0 ;  /* 0x000000ffff0d7224 */ /* 0x000fe400078e0000 */
[----:B------:R-:W-:-:S07]  /*33e20*/  IMAD.MOV.U32 R7, RZ, RZ, R14 ;  /* 0x000000ffff077224 */ /* 0x000fce00078e000e */
[----:B------:R-:W-:Y:S05]  /*33e30*/  WARPSYNC.COLLECTIVE R15, `(.L_x_1854) ;  /* 0x000000000f087348 */ /* 0x000fea0003c00000 */
[----:B------:R0:W1:Y:S02]  /*33e40*/  SHFL.IDX P6, R14, R13, R12, R11 ;  /* 0x0000000c0d0e7389 */ /* 0x00006400000c000b */
[----:B01----:R-:W-:Y:S01]  /*33e50*/  ENDCOLLECTIVE ;  /* 0x000000000000791b */ /* 0x003fe20003800000 */
.L_x_1854:
[----:B------:R-:W-:Y:S05]  /*33e60*/  BRA `(.L_x_1855) ;  /* 0xfffffdd0001c7947 */ /* 0x000fea000383ffff */
.L_x_1570:
[----:B0-----:R0:W1:Y:S02]  /*33e70*/  SYNCS.PHASECHK.TRANS64.TRYWAIT P0, [R16+URZ+0x29800], R3 ;  /* 0x02980003100075a7 */ /* 0x001064000800017f */
[----:B-1----:R-:W-:Y:S05]  /*33e80*/  @!P0 NANOSLEEP.SYNCS 0x989680 ;  /* 0x009896800000895d */ /* 0x002fea0003900000 */
[----:B------:R-:W1:Y:S02]  /*33e90*/  @!P0 SYNCS.PHASECHK.TRANS64 P0, [R16+URZ+0x29800], R3 ;  /* 0x02980003100085a7 */ /* 0x000e64000800007f */
[----:B-1----:R-:W-:Y:S05]  /*33ea0*/  @!P0 BRA `(.L_x_1570) ;  /* 0xfffffffc00f08947 */ /* 0x002fea000383ffff */
[----:B------:R-:W-:Y:S05]  /*33eb0*/  BRA `(.L_x_1856) ;  /* 0xfffffdd400547947 */ /* 0x000fea000383ffff */
.L_x_1582:
[----:B------:R-:W-:Y:S01]  /*33ec0*/  BSSY B1, `(.L_x_1857) ;  /* 0x0000007000017945 */ /* 0x000fe20003800000 */
[----:B------:R-:W-:Y:S02]  /*33ed0*/  IMAD.MOV.U32 R12, RZ, RZ, RZ ;  /* 0x000000ffff0c7224 */ /* 0x000fe400078e00ff */
[----:B------:R-:W-:Y:S02]  /*33ee0*/  IMAD.MOV.U32 R11, RZ, RZ, 0x1e1f ;  /* 0x00001e1fff0b7424 */ /* 0x000fe400078e00ff */
[----:B------:R-:W-:-:S07]  /*33ef0*/  IMAD.MOV.U32 R15, RZ, RZ, -0x1 ;  /* 0xffffffffff0f7424 */ /* 0x000fce00078e00ff */
[----:B------:R-:W-:Y:S05]  /*33f00*/  WARPSYNC.COLLECTIVE R15, `(.L_x_1858) ;  /* 0x000000000f087348 */ /* 0x000fea0003c00000 */
[----:B------:R0:W1:Y:S02]  /*33f10*/  SHFL.IDX P6, R14, R13, R12, R11 ;  /* 0x0000000c0d0e7389 */ /* 0x00006400000c000b */
[----:B01----:R-:W-:Y:S01]  /*33f20*/  ENDCOLLECTIVE ;  /* 0x000000000000791b */ /* 0x003fe20003800000 */
.L_x_1858:
[----:B------:R-:W-:Y:S05]  /*33f30*/  BSYNC B1 ;  /* 0x0000000000017941 */ /* 0x000fea0003800000 */
.L_x_1857:
        /* <DEDUP_REMOVED lines=8> */
.L_x_1859:
[----:B------:R-:W-:Y:S02]  /*33fc0*/  IMAD.MOV.U32 R13, RZ, RZ, R20 ;  /* 0x000000ffff0d7224 */ /* 0x000fe400078e0014 */
[----:B------:R-:W-:-:S07]  /*33fd0*/  IMAD.MOV.U32 R3, RZ, RZ, R14 ;  /* 0x000000ffff037224 */ /* 0x000fce00078e000e */
[----:B------:R-:W-:Y:S05]  /*33fe0*/  WARPSYNC.COLLECTIVE R15, `(.L_x_1860) ;  /* 0x000000000f087348 */ /* 0x000fea0003c00000 */
[----:B------:R0:W1:Y:S02]  /*33ff0*/  SHFL.IDX P6, R14, R13, R12, R11 ;  /* 0x0000000c0d0e7389 */ /* 0x00006400000c000b */
[----:B01----:R-:W-:Y:S01]  /*34000*/  ENDCOLLECTIVE ;  /* 0x000000000000791b */ /* 0x003fe20003800000 */
.L_x_1860:
[----:B------:R-:W-:Y:S02]  /*34010*/  IMAD.MOV.U32 R13, RZ, RZ, R21 ;  /* 0x000000ffff0d7224 */ /* 0x000fe400078e0015 */
[----:B------:R-:W-:-:S07]  /*34020*/  IMAD.MOV.U32 R20, RZ, RZ, R14 ;  /* 0x000000ffff147224 */ /* 0x000fce00078e000e */
[----:B------:R-:W-:Y:S05]  /*34030*/  WARPSYNC.COLLECTIVE R15, `(.L_x_1861) ;  /* 0x000000000f087348 */ /* 0x000fea0003c00000 */
[----:B------:R0:W1:Y:S02]  /*34040*/  SHFL.IDX P6, R14, R13, R12, R11 ;  /* 0x0000000c0d0e7389 */ /* 0x00006400000c000b */
[----:B01----:R-:W-:Y:S01]  /*34050*/  ENDCOLLECTIVE ;  /* 0x000000000000791b */ /* 0x003fe20003800000 */
.L_x_1861:
[----:B------:R-:W-:Y:S01]  /*34060*/  IMAD.MOV.U32 R21, RZ, RZ, R14 ;  /* 0x000000ffff157224 */ /* 0x000fe200078e000e */
[----:B------:R-:W-:Y:S06]  /*34070*/  BRA `(.L_x_1862) ;  /* 0xfffffe0400107947 */ /* 0x000fec000383ffff */
.L_x_1586:
[----:B-1----:R1:W2:Y:S02]  /*34080*/  SYNCS.PHASECHK.TRANS64.TRYWAIT P0, [R16+URZ+0x29800], R3 ;  /* 0x02980003100075a7 */ /* 0x0022a4000800017f */
[----:B--2---:R-:W-:Y:S05]  /*34090*/  @!P0 NANOSLEEP.SYNCS 0x989680 ;  /* 0x009896800000895d */ /* 0x004fea0003900000 */
[----:B------:R-:W2:Y:S02]  /*340a0*/  @!P0 SYNCS.PHASECHK.TRANS64 P0, [R16+URZ+0x29800], R3 ;  /* 0x02980003100085a7 */ /* 0x000ea4000800007f */
[----:B--2---:R-:W-:Y:S05]  /*340b0*/  @!P0 BRA `(.L_x_1586) ;  /* 0xfffffffc00f08947 */ /* 0x004fea000383ffff */
[----:B------:R-:W-:Y:S05]  /*340c0*/  BRA `(.L_x_1863) ;  /* 0xfffffe08000c7947 */ /* 0x000fea000383ffff */
.L_x_1594:
[----:B-1----:R1:W2:Y:S02]  /*340d0*/  SYNCS.PHASECHK.TRANS64.TRYWAIT P1, [R7+URZ+0x29830], R0 ;  /* 0x02983000070075a7 */ /* 0x0022a4000802017f */
[----:B--2---:R-:W-:Y:S05]  /*340e0*/  @!P1 NANOSLEEP.SYNCS 0x989680 ;  /* 0x009896800000995d */ /* 0x004fea0003900000 */
[----:B------:R-:W2:Y:S02]  /*340f0*/  @!P1 SYNCS.PHASECHK.TRANS64 P1, [R7+URZ+0x29830], R0 ;  /* 0x02983000070095a7 */ /* 0x000ea4000802007f */
[----:B--2---:R-:W-:Y:S05]  /*34100*/  @!P1 BRA `(.L_x_1594) ;  /* 0xfffffffc00f09947 */ /* 0x004fea000383ffff */
[----:B------:R-:W-:Y:S05]  /*34110*/  BRA `(.L_x_1593) ;  /* 0xfffffe3800447947 */ /* 0x000fea000383ffff */
.L_x_1612:
[----:B-1----:R1:W2:Y:S02]  /*34120*/  SYNCS.PHASECHK.TRANS64.TRYWAIT P2, [R12+URZ+0x29830], R7 ;  /* 0x029830070c0075a7 */ /* 0x0022a4000804017f */
[----:B--2---:R-:W-:Y:S05]  /*34130*/  @!P2 NANOSLEEP.SYNCS 0x989680 ;  /* 0x009896800000a95d */ /* 0x004fea0003900000 */
[----:B------:R-:W2:Y:S02]  /*34140*/  @!P2 SYNCS.PHASECHK.TRANS64 P2, [R12+URZ+0x29830], R7 ;  /* 0x029830070c00a5a7 */ /* 0x000ea4000804007f */
[----:B--2---:R-:W-:Y:S05]  /*34150*/  @!P2 BRA `(.L_x_1612) ;  /* 0xfffffffc00f0a947 */ /* 0x004fea000383ffff */
[----:B------:R-:W-:Y:S05]  /*34160*/  BRA `(.L_x_1611) ;  /* 0xfffffe80003c7947 */ /* 0x000fea000383ffff */
.L_x_1616:
[----:B-1----:R1:W2:Y:S02]  /*34170*/  SYNCS.PHASECHK.TRANS64.TRYWAIT P1, [R12+URZ+0x29850], R7 ;  /* 0x029850070c0075a7 */ /* 0x0022a4000802017f */
[----:B--2---:R-:W-:Y:S05]  /*34180*/  @!P1 NANOSLEEP.SYNCS 0x989680 ;  /* 0x009896800000995d */ /* 0x004fea0003900000 */
[----:B------:R-:W2:Y:S02]  /*34190*/  @!P1 SYNCS.PHASECHK.TRANS64 P1, [R12+URZ+0x29850], R7 ;  /* 0x029850070c0095a7 */ /* 0x000ea4000802007f */
[----:B--2---:R-:W-:Y:S05]  /*341a0*/  @!P1 BRA `(.L_x_1616) ;  /* 0xfffffffc00f09947 */ /* 0x004fea000383ffff */
[----:B------:R-:W-:Y:S05]  /*341b0*/  BRA `(.L_x_1613) ;  /* 0xfffffe9000707947 */ /* 0x000fea000383ffff */
.L_x_1636:
[----:B-1----:R1:W2:Y:S02]  /*341c0*/  SYNCS.PHASECHK.TRANS64.TRYWAIT P2, [R3+URZ+0x29830], R0 ;  /* 0x02983000030075a7 */ /* 0x0022a4000804017f */
[----:B--2---:R-:W-:Y:S05]  /*341d0*/  @!P2 NANOSLEEP.SYNCS 0x989680 ;  /* 0x009896800000a95d */ /* 0x004fea0003900000 */
[----:B------:R-:W2:Y:S02]  /*341e0*/  @!P2 SYNCS.PHASECHK.TRANS64 P2, [R3+URZ+0x29830], R0 ;  /* 0x029830000300a5a7 */ /* 0x000ea4000804007f */
[----:B--2---:R-:W-:Y:S05]  /*341f0*/  @!P2 BRA `(.L_x_1636) ;  /* 0xfffffffc00f0a947 */ /* 0x004fea000383ffff */
[----:B------:R-:W-:Y:S05]  /*34200*/  BRA `(.L_x_1635) ;  /* 0xfffffed0007c7947 */ /* 0x000fea000383ffff */
.L_x_1640:
[----:B-1----:R1:W2:Y:S02]  /*34210*/  SYNCS.PHASECHK.TRANS64.TRYWAIT P1, [R3+URZ+0x29850], R0 ;  /* 0x02985000030075a7 */ /* 0x0022a4000802017f */
[----:B--2---:R-:W-:Y:S05]  /*34220*/  @!P1 NANOSLEEP.SYNCS 0x989680 ;  /* 0x009896800000995d */ /* 0x004fea0003900000 */
[----:B------:R-:W2:Y:S02]  /*34230*/  @!P1 SYNCS.PHASECHK.TRANS64 P1, [R3+URZ+0x29850], R0 ;  /* 0x02985000030095a7 */ /* 0x000ea4000802007f */
[----:B--2---:R-:W-:Y:S05]  /*34240*/  @!P1 BRA `(.L_x_1640) ;  /* 0xfffffffc00f09947 */ /* 0x004fea000383ffff */
[----:B------:R-:W-:Y:S05]  /*34250*/  BRA `(.L_x_1637) ;  /* 0xfffffee000bc7947 */ /* 0x000fea000383ffff */
.L_x_1648:
[----:B-1----:R1:W2:Y:S02]  /*34260*/  SYNCS.PHASECHK.TRANS64.TRYWAIT P2, [R3+URZ+0x29830], R0 ;  /* 0x02983000030075a7 */ /* 0x0022a4000804017f */
[----:B--2---:R-:W-:Y:S05]  /*34270*/  @!P2 NANOSLEEP.SYNCS 0x989680 ;  /* 0x009896800000a95d */ /* 0x004fea0003900000 */
[----:B------:R-:W2:Y:S02]  /*34280*/  @!P2 SYNCS.PHASECHK.TRANS64 P2, [R3+URZ+0x29830], R0 ;  /* 0x029830000300a5a7 */ /* 0x000ea4000804007f */
[----:B--2---:R-:W-:Y:S05]  /*34290*/  @!P2 BRA `(.L_x_1648) ;  /* 0xfffffffc00f0a947 */ /* 0x004fea000383ffff */
[----:B------:R-:W-:Y:S05]  /*342a0*/  BRA `(.L_x_1647) ;  /* 0xffffff0000f07947 */ /* 0x000fea000383ffff */
.L_x_1652:
[----:B-1----:R1:W2:Y:S02]  /*342b0*/  SYNCS.PHASECHK.TRANS64.TRYWAIT P1, [R3+URZ+0x29850], R0 ;  /* 0x02985000030075a7 */ /* 0x0022a4000802017f */
[----:B--2---:R-:W-:Y:S05]  /*342c0*/  @!P1 NANOSLEEP.SYNCS 0x989680 ;  /* 0x009896800000995d */ /* 0x004fea0003900000 */
[----:B------:R-:W2:Y:S02]  /*342d0*/  @!P1 SYNCS.PHASECHK.TRANS64 P1, [R3+URZ+0x29850], R0 ;  /* 0x02985000030095a7 */ /* 0x000ea4000802007f */
[----:B--2---:R-:W-:Y:S05]  /*342e0*/  @!P1 BRA `(.L_x_1652) ;  /* 0xfffffffc00f09947 */ /* 0x004fea000383ffff */
[----:B------:R-:W-:Y:S05]  /*342f0*/  BRA `(.L_x_1649) ;  /* 0xffffff1400307947 */ /* 0x000fea000383ffff */
.L_x_1666:
[----:B-1----:R1:W2:Y:S02]  /*34300*/  SYNCS.PHASECHK.TRANS64.TRYWAIT P0, [R15+URZ+0x29850], R4 ;  /* 0x029850040f0075a7 */ /* 0x0022a4000800017f */
[----:B--2---:R-:W-:Y:S05]  /*34310*/  @!P0 NANOSLEEP.SYNCS 0x989680 ;  /* 0x009896800000895d */ /* 0x004fea0003900000 */
[----:B------:R-:W2:Y:S02]  /*34320*/  @!P0 SYNCS.PHASECHK.TRANS64 P0, [R15+URZ+0x29850], R4 ;  /* 0x029850040f0085a7 */ /* 0x000ea4000800007f */
[----:B--2---:R-:W-:Y:S05]  /*34330*/  @!P0 BRA `(.L_x_1666) ;  /* 0xfffffffc00f08947 */ /* 0x004fea000383ffff */
[----:B------:R-:W-:Y:S05]  /*34340*/  BRA `(.L_x_1665) ;  /* 0xffffff5000707947 */ /* 0x000fea000383ffff */
.L_x_1670:
        /* <DEDUP_REMOVED lines=10> */
.L_x_1864:
        /* <DEDUP_REMOVED lines=19> */
.L_x_1865:
        /* <DEDUP_REMOVED lines=19> */
.L_x_1866:
[----:B------:R-:W-:Y:S02]  /*34650*/  SEL R4, R6, R3, P0 ;  /* 0x0000000306047207 */ /* 0x000fe40000000000 */
[----:B------:R-:W-:Y:S01]  /*34660*/  SEL R6, R3, R6, P0 ;  /* 0x0000000603067207 */ /* 0x000fe20000000000 */
[----:B------:R-:W-:Y:S02]  /*34670*/  IMAD.MOV.U32 R13, RZ, RZ, R7 ;  /* 0x000000ffff0d7224 */ /* 0x000fe400078e0007 */
[----:B------:R-:W-:Y:S02]  /*34680*/  IMAD.MOV.U32 R12, RZ, RZ, R2 ;  /* 0x000000ffff0c7224 */ /* 0x000fe400078e0002 */
[----:B------:R-:W-:-:S07]  /*34690*/  IMAD.MOV.U32 R10, RZ, RZ, R14 ;  /* 0x000000ffff0a7224 */ /* 0x000fce00078e000e */
[----:B------:R-:W-:Y:S05]  /*346a0*/  WARPSYNC.COLLECTIVE R15, `(.L_x_1867) ;  /* 0x000000000f087348 */ /* 0x000fea0003c00000 */
[----:B------:R0:W1:Y:S02]  /*346b0*/  SHFL.IDX P6, R14, R13, R12, R11 ;  /* 0x0000000c0d0e7389 */ /* 0x00006400000c000b */
[----:B01----:R-:W-:Y:S01]  /*346c0*/  ENDCOLLECTIVE ;  /* 0x000000000000791b */ /* 0x003fe20003800000 */
.L_x_1867:
[----:B------:R-:W-:Y:S02]  /*346d0*/  IMAD.MOV.U32 R13, RZ, RZ, R9 ;  /* 0x000000ffff0d7224 */ /* 0x000fe400078e0009 */
[----:B------:R-:W-:Y:S02]  /*346e0*/  IMAD.MOV.U32 R12, RZ, RZ, R0 ;  /* 0x000000ffff0c7224 */ /* 0x000fe400078e0000 */
[----:B------:R-:W-:-:S07]  /*346f0*/  IMAD.MOV.U32 R7, RZ, RZ, R14 ;  /* 0x000000ffff077224 */ /* 0x000fce00078e000e */
[----:B------:R-:W-:Y:S05]  /*34700*/  WARPSYNC.COLLECTIVE R15, `(.L_x_1868) ;  /* 0x000000000f087348 */ /* 0x000fea0003c00000 */
[----:B------:R0:W1:Y:S02]  /*34710*/  SHFL.IDX P6, R14, R13, R12, R11 ;  /* 0x0000000c0d0e7389 */ /* 0x00006400000c000b */
[----:B01----:R-:W-:Y:S01]  /*34720*/  ENDCOLLECTIVE ;  /* 0x000000000000791b */ /* 0x003fe20003800000 */
.L_x_1868:
        /* <DEDUP_REMOVED lines=8> */
.L_x_1869:
[----:B------:R-:W-:Y:S02]  /*347b0*/  IMAD.MOV.U32 R13, RZ, RZ, R25 ;  /* 0x000000ffff0d7224 */ /* 0x000fe400078e0019 */
[----:B------:R-:W-:Y:S02]  /*347c0*/  IMAD.MOV.U32 R12, RZ, RZ, R0 ;  /* 0x000000ffff0c7224 */ /* 0x000fe400078e0000 */
[----:B------:R-:W-:-:S07]  /*347d0*/  IMAD.MOV.U32 R20, RZ, RZ, R14 ;  /* 0x000000ffff147224 */ /* 0x000fce00078e000e */
[----:B------:R-:W-:Y:S05]  /*347e0*/  WARPSYNC.COLLECTIVE R15, `(.L_x_1870) ;  /* 0x000000000f087348 */ /* 0x000fea0003c00000 */
[----:B------:R0:W1:Y:S02]  /*347f0*/  SHFL.IDX P6, R14, R13, R12, R11 ;  /* 0x0000000c0d0e7389 */ /* 0x00006400000c000b */
[----:B01----:R-:W-:Y:S01]  /*34800*/  ENDCOLLECTIVE ;  /* 0x000000000000791b */ /* 0x003fe20003800000 */
.L_x_1870:
[----:B------:R-:W-:Y:S02]  /*34810*/  IMAD.MOV.U32 R13, RZ, RZ, R27 ;  /* 0x000000ffff0d7224 */ /* 0x000fe400078e001b */
[----:B------:R-:W-:Y:S02]  /*34820*/  IMAD.MOV.U32 R12, RZ, RZ, R2 ;  /* 0x000000ffff0c7224 */ /* 0x000fe400078e0002 */
[----:B------:R-:W-:-:S07]  /*34830*/  IMAD.MOV.U32 R26, RZ, RZ, R14 ;  /* 0x000000ffff1a7224 */ /* 0x000fce00078e000e */
[----:B------:R-:W-:Y:S05]  /*34840*/  WARPSYNC.COLLECTIVE R15, `(.L_x_1871) ;  /* 0x000000000f087348 */ /* 0x000fea0003c00000 */
[----:B------:R0:W1:Y:S02]  /*34850*/  SHFL.IDX P6, R14, R13, R12, R11 ;  /* 0x0000000c0d0e7389 */ /* 0x00006400000c000b */
[----:B01----:R-:W-:Y:S01]  /*34860*/  ENDCOLLECTIVE ;  /* 0x000000000000791b */ /* 0x003fe20003800000 */
.L_x_1871:
[----:B------:R-:W-:Y:S02]  /*34870*/  IMAD.MOV.U32 R13, RZ, RZ, R29 ;  /* 0x000000ffff0d7224 */ /* 0x000fe400078e001d */
[----:B------:R-:W-:Y:S02]  /*34880*/  IMAD.MOV.U32 R12, RZ, RZ, R0 ;  /* 0x000000ffff0c7224 */ /* 0x000fe400078e0000 */
[----:B------:R-:W-:-:S07]  /*34890*/  IMAD.MOV.U32 R27, RZ, RZ, R14 ;  /* 0x000000ffff1b7224 */ /* 0x000fce00078e000e */
[----:B------:R-:W-:Y:S05]  /*348a0*/  WARPSYNC.COLLECTIVE R15, `(.L_x_1872) ;  /* 0x000000000f087348 */ /* 0x000fea0003c00000 */
[----:B------:R0:W1:Y:S02]  /*348b0*/  SHFL.IDX P6, R14, R13, R12, R11 ;  /* 0x0000000c0d0e7389 */ /* 0x00006400000c000b */
[----:B01----:R-:W-:Y:S01]  /*348c0*/  ENDCOLLECTIVE ;  /* 0x000000000000791b */ /* 0x003fe20003800000 */
.L_x_1872:
        /* <DEDUP_REMOVED lines=8> */
.L_x_1873:
[----:B------:R-:W-:Y:S02]  /*34950*/  IMAD.MOV.U32 R13, RZ, RZ, R33 ;  /* 0x000000ffff0d7224 */ /* 0x000fe400078e0021 */
[----:B------:R-:W-:Y:S02]  /*34960*/  IMAD.MOV.U32 R12, RZ, RZ, R0 ;  /* 0x000000ffff0c7224 */ /* 0x000fe400078e0000 */
[----:B------:R-:W-:-:S07]  /*34970*/  IMAD.MOV.U32 R31, RZ, RZ, R14 ;  /* 0x000000ffff1f7224 */ /* 0x000fce00078e000e */
[----:B------:R-:W-:Y:S05]  /*34980*/  WARPSYNC.COLLECTIVE R15, `(.L_x_1874) ;  /* 0x000000000f087348 */ /* 0x000fea0003c00000 */
[----:B------:R0:W1:Y:S02]  /*34990*/  SHFL.IDX P6, R14, R13, R12, R11 ;  /* 0x0000000c0d0e7389 */ /* 0x00006400000c000b */
[----:B01----:R-:W-:Y:S01]  /*349a0*/  ENDCOLLECTIVE ;  /* 0x000000000000791b */ /* 0x003fe20003800000 */
.L_x_1874:
        /* <DEDUP_REMOVED lines=8> */
.L_x_1875:
[----:B------:R-:W-:Y:S02]  /*34a30*/  IMAD.MOV.U32 R13, RZ, RZ, R37 ;  /* 0x000000ffff0d7224 */ /* 0x000fe400078e0025 */
[----:B------:R-:W-:Y:S02]  /*34a40*/  IMAD.MOV.U32 R12, RZ, RZ, R0 ;  /* 0x000000ffff0c7224 */ /* 0x000fe400078e0000 */
[----:B------:R-:W-:-:S07]  /*34a50*/  IMAD.MOV.U32 R35, RZ, RZ, R14 ;  /* 0x000000ffff237224 */ /* 0x000fce00078e000e */
[----:B------:R-:W-:Y:S05]  /*34a60*/  WARPSYNC.COLLECTIVE R15, `(.L_x_1876) ;  /* 0x000000000f087348 */ /* 0x000fea0003c00000 */
[----:B------:R0:W1:Y:S02]  /*34a70*/  SHFL.IDX P6, R14, R13, R12, R11 ;  /* 0x0000000c0d0e7389 */ /* 0x00006400000c000b */
[----:B01----:R-:W-:Y:S01]  /*34a80*/  ENDCOLLECTIVE ;  /* 0x000000000000791b */ /* 0x003fe20003800000 */
.L_x_1876:
        /* <DEDUP_REMOVED lines=8> */
.L_x_1877:
[----:B------:R-:W-:Y:S02]  /*34b10*/  IMAD.MOV.U32 R13, RZ, RZ, R41 ;  /* 0x000000ffff0d7224 */ /* 0x000fe400078e0029 */
[----:B------:R-:W-:Y:S02]  /*34b20*/  IMAD.MOV.U32 R12, RZ, RZ, R0 ;  /* 0x000000ffff0c7224 */ /* 0x000fe400078e0000 */
[----:B------:R-:W-:-:S07]  /*34b30*/  IMAD.MOV.U32 R39, RZ, RZ, R14 ;  /* 0x000000ffff277224 */ /* 0x000fce00078e000e */
[----:B------:R-:W-:Y:S05]  /*34b40*/  WARPSYNC.COLLECTIVE R15, `(.L_x_1878) ;  /* 0x000000000f087348 */ /* 0x000fea0003c00000 */
[----:B------:R0:W1:Y:S02]  /*34b50*/  SHFL.IDX P6, R14, R13, R12, R11 ;  /* 0x0000000c0d0e7389 */ /* 0x00006400000c000b */
[----:B01----:R-:W-:Y:S01]  /*34b60*/  ENDCOLLECTIVE ;  /* 0x000000000000791b */ /* 0x003fe20003800000 */
.L_x_1878:
        /* <DEDUP_REMOVED lines=8> */
.L_x_1879:
[----:B------:R-:W-:Y:S02]  /*34bf0*/  IMAD.MOV.U32 R13, RZ, RZ, R45 ;  /* 0x000000ffff0d7224 */ /* 0x000fe400078e002d */
[----:B------:R-:W-:Y:S02]  /*34c00*/  IMAD.MOV.U32 R12, RZ, RZ, R0 ;  /* 0x000000ffff0c7224 */ /* 0x000fe400078e0000 */
[----:B------:R-:W-:-:S07]  /*34c10*/  IMAD.MOV.U32 R43, RZ, RZ, R14 ;  /* 0x000000ffff2b7224 */ /* 0x000fce00078e000e */
[----:B------:R-:W-:Y:S05]  /*34c20*/  WARPSYNC.COLLECTIVE R15, `(.L_x_1880) ;  /* 0x000000000f087348 */ /* 0x000fea0003c00000 */
[----:B------:R0:W1:Y:S02]  /*34c30*/  SHFL.IDX P6, R14, R13, R12, R11 ;  /* 0x0000000c0d0e7389 */ /* 0x00006400000c000b */
[----:B01----:R-:W-:Y:S01]  /*34c40*/  ENDCOLLECTIVE ;  /* 0x000000000000791b */ /* 0x003fe20003800000 */
.L_x_1880:
        /* <DEDUP_REMOVED lines=8> */
.L_x_1881:
[----:B------:R-:W-:Y:S02]  /*34cd0*/  IMAD.MOV.U32 R13, RZ, RZ, R51 ;  /* 0x000000ffff0d7224 */ /* 0x000fe400078e0033 */
[----:B------:R-:W-:Y:S02]  /*34ce0*/  IMAD.MOV.U32 R12, RZ, RZ, R0 ;  /* 0x000000ffff0c7224 */ /* 0x000fe400078e0000 */
[----:B------:R-:W-:-:S07]  /*34cf0*/  IMAD.MOV.U32 R44, RZ, RZ, R14 ;  /* 0x000000ffff2c7224 */ /* 0x000fce00078e000e */
[----:B------:R-:W-:Y:S05]  /*34d00*/  WARPSYNC.COLLECTIVE R15, `(.L_x_1882) ;  /* 0x000000000f087348 */ /* 0x000fea0003c00000 */
[----:B------:R0:W1:Y:S02]  /*34d10*/  SHFL.IDX P6, R14, R13, R12, R11 ;  /* 0x0000000c0d0e7389 */ /* 0x00006400000c000b */
[----:B01----:R-:W-:Y:S01]  /*34d20*/  ENDCOLLECTIVE ;  /* 0x000000000000791b */ /* 0x003fe20003800000 */
.L_x_1882:
        /* <DEDUP_REMOVED lines=8> */
.L_x_1883:
[----:B------:R-:W-:Y:S02]  /*34db0*/  IMAD.MOV.U32 R13, RZ, RZ, R55 ;  /* 0x000000ffff0d7224 */ /* 0x000fe400078e0037 */
[----:B------:R-:W-:Y:S02]  /*34dc0*/  IMAD.MOV.U32 R12, RZ, RZ, R0 ;  /* 0x000000ffff0c7224 */ /* 0x000fe400078e0000 */
[----:B------:R-:W-:-:S07]  /*34dd0*/  IMAD.MOV.U32 R46, RZ, RZ, R14 ;  /* 0x000000ffff2e7224 */ /* 0x000fce00078e000e */
[----:B------:R-:W-:Y:S05]  /*34de0*/  WARPSYNC.COLLECTIVE R15, `(.L_x_1884) ;  /* 0x000000000f087348 */ /* 0x000fea0003c00000 */
[----:B------:R0:W1:Y:S02]  /*34df0*/  SHFL.IDX P6, R14, R13, R12, R11 ;  /* 0x0000000c0d0e7389 */ /* 0x00006400000c000b */
[----:B01----:R-:W-:Y:S01]  /*34e00*/  ENDCOLLECTIVE ;  /* 0x000000000000791b */ /* 0x003fe20003800000 */
.L_x_1884:
[----:B------:R-:W-:Y:S02]  /*34e10*/  IMAD.MOV.U32 R13, RZ, RZ, R57 ;  /* 0x000000ffff0d7224 */ /* 0x000fe400078e0039 */
[----:B------:R-:W-:Y:S02]  /*34e20*/  IMAD.MOV.U32 R12, RZ, RZ, R2 ;  /* 0x000000ffff0c7224 */ /* 0x000fe400078e0002 */
[----:B------:R-:W-:-:S07]  /*34e30*/  IMAD.MOV.U32 R55, RZ, RZ, R14 ;  /* 0x000000ffff377224 */ /* 0x000fce00078e000e */
[----:B------:R-:W-:Y:S05]  /*34e40*/  WARPSYNC.COLLECTIVE R15, `(.L_x_1885) ;  /* 0x000000000f087348 */ /* 0x000fea0003c00000 */
[----:B------:R0:W1:Y:S02]  /*34e50*/  SHFL.IDX P6, R14, R13, R12, R11 ;  /* 0x0000000c0d0e7389 */ /* 0x00006400000c000b */
[----:B01----:R-:W-:Y:S01]  /*34e60*/  ENDCOLLECTIVE ;  /* 0x000000000000791b */ /* 0x003fe20003800000 */
.L_x_1885:
[----:B------:R-:W-:Y:S02]  /*34e70*/  IMAD.MOV.U32 R13, RZ, RZ, R59 ;  /* 0x000000ffff0d7224 */ /* 0x000fe400078e003b */
[----:B------:R-:W-:Y:S02]  /*34e80*/  IMAD.MOV.U32 R12, RZ, RZ, R0 ;  /* 0x000000ffff0c7224 */ /* 0x000fe400078e0000 */
[----:B------:R-:W-:-:S07]  /*34e90*/  IMAD.MOV.U32 R50, RZ, RZ, R14 ;  /* 0x000000ffff327224 */ /* 0x000fce00078e000e */
[----:B------:R-:W-:Y:S05]  /*34ea0*/  WARPSYNC.COLLECTIVE R15, `(.L_x_1886) ;  /* 0x000000000f087348 */ /* 0x000fea0003c00000 */
[----:B------:R0:W1:Y:S02]  /*34eb0*/  SHFL.IDX P6, R14, R13, R12, R11 ;  /* 0x0000000c0d0e7389 */ /* 0x00006400000c000b */
[----:B01----:R-:W-:Y:S01]  /*34ec0*/  ENDCOLLECTIVE ;  /* 0x000000000000791b */ /* 0x003fe20003800000 */
.L_x_1886:
[----:B------:R-:W-:Y:S02]  /*34ed0*/  IMAD.MOV.U32 R13, RZ, RZ, R61 ;  /* 0x000000ffff0d7224 */ /* 0x000fe400078e003d */
[----:B------:R-:W-:Y:S02]  /*34ee0*/  IMAD.MOV.U32 R12, RZ, RZ, R2 ;  /* 0x000000ffff0c7224 */ /* 0x000fe400078e0002 */
[----:B------:R-:W-:-:S07]  /*34ef0*/  IMAD.MOV.U32 R59, RZ, RZ, R14 ;  /* 0x000000ffff3b7224 */ /* 0x000fce00078e000e */
[----:B------:R-:W-:Y:S05]  /*34f00*/  WARPSYNC.COLLECTIVE R15, `(.L_x_1887) ;  /* 0x000000000f087348 */ /* 0x000fea0003c00000 */
[----:B------:R0:W1:Y:S02]  /*34f10*/  SHFL.IDX P6, R14, R13, R12, R11 ;  /* 0x0000000c0d0e7389 */ /* 0x00006400000c000b */
[----:B01----:R-:W-:Y:S01]  /*34f20*/  ENDCOLLECTIVE ;  /* 0x000000000000791b */ /* 0x003fe20003800000 */
.L_x_1887:
[----:B------:R-:W-:Y:S02]  /*34f30*/  IMAD.MOV.U32 R13, RZ, RZ, R63 ;  /* 0x000000ffff0d7224 */ /* 0x000fe400078e003f */
[----:B------:R-:W-:Y:S02]  /*34f40*/  IMAD.MOV.U32 R12, RZ, RZ, R0 ;  /* 0x000000ffff0c7224 */ /* 0x000fe400078e0000 */
[----:B------:R-:W-:-:S07]  /*34f50*/  IMAD.MOV.U32 R52, RZ, RZ, R14 ;  /* 0x000000ffff347224 */ /* 0x000fce00078e000e */
[----:B------:R-:W-:Y:S05]  /*34f60*/  WARPSYNC.COLLECTIVE R15, `(.L_x_1888) ;  /* 0x000000000f087348 */ /* 0x000fea0003c00000 */
[----:B------:R0:W1:Y:S02]  /*34f70*/  SHFL.IDX P6, R14, R13, R12, R11 ;  /* 0x0000000c0d0e7389 */ /* 0x00006400000c000b */
[----:B01----:R-:W-:Y:S01]  /*34f80*/  ENDCOLLECTIVE ;  /* 0x000000000000791b */ /* 0x003fe20003800000 */
.L_x_1888:
        /* <DEDUP_REMOVED lines=8> */
.L_x_1889:
[----:B------:R-:W-:Y:S02]  /*35010*/  IMAD.MOV.U32 R13, RZ, RZ, R67 ;  /* 0x000000ffff0d7224 */ /* 0x000fe400078e0043 */
[----:B------:R-:W-:Y:S02]  /*35020*/  IMAD.MOV.U32 R12, RZ, RZ, R0 ;  /* 0x000000ffff0c7224 */ /* 0x000fe400078e0000 */
[----:B------:R-:W-:-:S07]  /*35030*/  IMAD.MOV.U32 R54, RZ, RZ, R14 ;  /* 0x000000ffff367224 */ /* 0x000fce00078e000e */
[----:B------:R-:W-:Y:S05]  /*35040*/  WARPSYNC.COLLECTIVE R15, `(.L_x_1890) ;  /* 0x000000000f087348 */ /* 0x000fea0003c00000 */
[----:B------:R0:W1:Y:S02]  /*35050*/  SHFL.IDX P6, R14, R13, R12, R11 ;  /* 0x0000000c0d0e7389 */ /* 0x00006400000c000b */
[----:B01----:R-:W-:Y:S01]  /*35060*/  ENDCOLLECTIVE ;  /* 0x000000000000791b */ /* 0x003fe20003800000 */
.L_x_1890:
        /* <DEDUP_REMOVED lines=8> */
.L_x_1891:
[----:B------:R-:W-:Y:S02]  /*350f0*/  IMAD.MOV.U32 R13, RZ, RZ, R71 ;  /* 0x000000ffff0d7224 */ /* 0x000fe400078e0047 */
[----:B------:R-:W-:Y:S02]  /*35100*/  IMAD.MOV.U32 R12, RZ, RZ, R0 ;  /* 0x000000ffff0c7224 */ /* 0x000fe400078e0000 */
[----:B------:R-:W-:-:S07]  /*35110*/  IMAD.MOV.U32 R56, RZ, RZ, R14 ;  /* 0x000000ffff387224 */ /* 0x000fce00078e000e */
[----:B------:R-:W-:Y:S05]  /*35120*/  WARPSYNC.COLLECTIVE R15, `(.L_x_1892) ;  /* 0x000000000f087348 */ /* 0x000fea0003c00000 */
[----:B------:R0:W1:Y:S02]  /*35130*/  SHFL.IDX P6, R14, R13, R12, R11 ;  /* 0x0000000c0d0e7389 */ /* 0x00006400000c000b */
[----:B01----:R-:W-:Y:S01]  /*35140*/  ENDCOLLECTIVE ;  /* 0x000000000000791b */ /* 0x003fe20003800000 */
.L_x_1892:
        /* <DEDUP_REMOVED lines=8> */
.L_x_1893:
[----:B------:R-:W-:Y:S02]  /*351d0*/  IMAD.MOV.U32 R13, RZ, RZ, R75 ;  /* 0x000000ffff0d7224 */ /* 0x000fe400078e004b */
[----:B------:R-:W-:Y:S02]  /*351e0*/  IMAD.MOV.U32 R12, RZ, RZ, R0 ;  /* 0x000000ffff0c7224 */ /* 0x000fe400078e0000 */
[----:B------:R-:W-:-:S07]  /*351f0*/  IMAD.MOV.U32 R58, RZ, RZ, R14 ;  /* 0x000000ffff3a7224 */ /* 0x000fce00078e000e */
[----:B------:R-:W-:Y:S05]  /*35200*/  WARPSYNC.COLLECTIVE R15, `(.L_x_1894) ;  /* 0x000000000f087348 */ /* 0x000fea0003c00000 */
[----:B------:R0:W1:Y:S02]  /*35210*/  SHFL.IDX P6, R14, R13, R12, R11 ;  /* 0x0000000c0d0e7389 */ /* 0x00006400000c000b */
[----:B01----:R-:W-:Y:S01]  /*35220*/  ENDCOLLECTIVE ;  /* 0x000000000000791b */ /* 0x003fe20003800000 */
.L_x_1894:
[----:B------:R-:W-:Y:S02]  /*35230*/  SEL R37, R71, R58, P0 ;  /* 0x0000003a47257207 */ /* 0x000fe40000000000 */
[----:B------:R-:W-:Y:S01]  /*35240*/  SEL R39, R58, R71, P0 ;  /* 0x000000473a277207 */ /* 0x000fe20000000000 */
[----:B------:R-:W-:Y:S02]  /*35250*/  IMAD.MOV.U32 R13, RZ, RZ, R77 ;  /* 0x000000ffff0d7224 */ /* 0x000fe400078e004d */
[----:B------:R-:W-:Y:S02]  /*35260*/  IMAD.MOV.U32 R12, RZ, RZ, R2 ;  /* 0x000000ffff0c7224 */ /* 0x000fe400078e0002 */
[----:B------:R-:W-:Y:S02]  /*35270*/  IMAD.MOV.U32 R2, RZ, RZ, RZ ;  /* 0x000000ffff027224 */ /* 0x000fe400078e00ff */
[----:B------:R-:W-:-:S07]  /*35280*/  IMAD.MOV.U32 R75, RZ, RZ, R14 ;  /* 0x000000ffff4b7224 */ /* 0x000fce00078e000e */
[----:B------:R-:W-:Y:S05]  /*35290*/  WARPSYNC.COLLECTIVE R15, `(.L_x_1895) ;  /* 0x000000000f087348 */ /* 0x000fea0003c00000 */
[----:B------:R0:W1:Y:S02]  /*352a0*/  SHFL.IDX P6, R14, R13, R12, R11 ;  /* 0x0000000c0d0e7389 */ /* 0x00006400000c000b */
[----:B01----:R-:W-:Y:S01]  /*352b0*/  ENDCOLLECTIVE ;  /* 0x000000000000791b */ /* 0x003fe20003800000 */
.L_x_1895:
        /* <DEDUP_REMOVED lines=8> */
.L_x_1682:
[----:B------:R-:W-:Y:S02]  /*35340*/  IMAD.MOV.U32 R13, RZ, RZ, R3 ;  /* 0x000000ffff0d7224 */ /* 0x000fe400078e0003 */
[----:B------:R-:W-:Y:S02]  /*35350*/  IMAD.MOV.U32 R12, RZ, RZ, RZ ;  /* 0x000000ffff0c7224 */ /* 0x000fe400078e00ff */
[----:B------:R-:W-:Y:S02]  /*35360*/  IMAD.MOV.U32 R11, RZ, RZ, 0x181f ;  /* 0x0000181fff0b7424 */ /* 0x000fe400078e00ff */
[----:B------:R-:W-:-:S07]  /*35370*/  IMAD.MOV.U32 R15, RZ, RZ, -0x1 ;  /* 0xffffffffff0f7424 */ /* 0x000fce00078e00ff */
[----:B-1----:R-:W-:Y:S05]  /*35380*/  WARPSYNC.COLLECTIVE R15, `(.L_x_1897) ;  /* 0x000000000f087348 */ /* 0x002fea0003c00000 */
[----:B------:R0:W2:Y:S02]  /*35390*/  SHFL.IDX P6, R14, R13, R12, R11 ;  /* 0x0000000c0d0e7389 */ /* 0x0000a400000c000b */
[----:B012---:R-:W-:Y:S01]  /*353a0*/  ENDCOLLECTIVE ;  /* 0x000000000000791b */ /* 0x007fe20003800000 */
.L_x_1897:
[----:B------:R-:W-:Y:S02]  /*353b0*/  IMAD.MOV.U32 R13, RZ, RZ, R2 ;  /* 0x000000ffff0d7224 */ /* 0x000fe400078e0002 */
[----:B------:R-:W-:-:S07]  /*353c0*/  IMAD.MOV.U32 R0, RZ, RZ, R14 ;  /* 0x000000ffff007224 */ /* 0x000fce00078e000e */
[----:B------:R-:W-:Y:S05]  /*353d0*/  WARPSYNC.COLLECTIVE R15, `(.L_x_1898) ;  /* 0x000000000f087348 */ /* 0x000fea0003c00000 */
[----:B------:R0:W1:Y:S02]  /*353e0*/  SHFL.IDX P6, R14, R13, R12, R11 ;  /* 0x0000000c0d0e7389 */ /* 0x00006400000c000b */
[----:B01----:R-:W-:Y:S01]  /*353f0*/  ENDCOLLECTIVE ;  /* 0x000000000000791b */ /* 0x003fe20003800000 */
.L_x_1898:
[----:B------:R-:W-:Y:S05]  /*35400*/  BRA `(.L_x_1899) ;  /* 0xffffff6c00807947 */ /* 0x000fea000383ffff */
.L_x_1685:
[----:B------:R-:W-:Y:S01]  /*35410*/  BSSY B1, `(.L_x_1900) ;  /* 0x0000008000017945 */ /* 0x000fe20003800000 */
[----:B------:R-:W-:Y:S02]  /*35420*/  IMAD.MOV.U32 R13, RZ, RZ, R3 ;  /* 0x000000ffff0d7224 */ /* 0x000fe400078e0003 */
[----:B------:R-:W-:Y:S02]  /*35430*/  IMAD.MOV.U32 R12, RZ, RZ, 0x1 ;  /* 0x00000001ff0c7424 */ /* 0x000fe400078e00ff */
[----:B------:R-:W-:Y:S02]  /*35440*/  IMAD.MOV.U32 R11, RZ, RZ, 0x181f ;  /* 0x0000181fff0b7424 */ /* 0x000fe400078e00ff */
[----:B----4-:R-:W-:-:S07]  /*35450*/  IMAD.MOV.U32 R15, RZ, RZ, -0x1 ;  /* 0xffffffffff0f7424 */ /* 0x010fce00078e00ff */
[----:B0123--:R-:W-:Y:S05]  /*35460*/  WARPSYNC.COLLECTIVE R15, `(.L_x_1901) ;  /* 0x000000000f087348 */ /* 0x00ffea0003c00000 */
[----:B---3--:R3:W4:Y:S02]  /*35470*/  SHFL.IDX P6, R14, R13, R12, R11 ;  /* 0x0000000c0d0e7389 */ /* 0x00872400000c000b */
[----:B01234-:R-:W-:Y:S01]  /*35480*/  ENDCOLLECTIVE ;  /* 0x000000000000791b */ /* 0x01ffe20003800000 */
.L_x_1901:
[----:B------:R-:W-:Y:S05]  /*35490*/  BSYNC B1 ;  /* 0x0000000000017941 */ /* 0x000fea0003800000 */
.L_x_1900:
[----:B------:R-:W-:Y:S02]  /*354a0*/  IMAD.MOV.U32 R13, RZ, RZ, R2 ;  /* 0x000000ffff0d7224 */ /* 0x000fe400078e0002 */
[----:B------:R-:W-:Y:S02]  /*354b0*/  IMAD.MOV.U32 R12, RZ, RZ, 0x1 ;  /* 0x00000001ff0c7424 */ /* 0x000fe400078e00ff */
[----:B------:R-:W-:Y:S02]  /*354c0*/  IMAD.MOV.U32 R11, RZ, RZ, 0x181f ;  /* 0x0000181fff0b7424 */ /* 0x000fe400078e00ff */
[----:B------:R-:W-:Y:S02]  /*354d0*/  IMAD.MOV.U32 R15, RZ, RZ, -0x1 ;  /* 0xffffffffff0f7424 */ /* 0x000fe400078e00ff */
[----:B------:R-:W-:-:S07]  /*354e0*/  IMAD.MOV.U32 R0, RZ, RZ, R14 ;  /* 0x000000ffff007224 */ /* 0x000fce00078e000e */
[----:B------:R-:W-:Y:S05]  /*354f0*/  WARPSYNC.COLLECTIVE R15, `(.L_x_1902) ;  /* 0x000000000f087348 */ /* 0x000fea0003c00000 */
[----:B------:R0:W1:Y:S02]  /*35500*/  SHFL.IDX P6, R14, R13, R12, R11 ;  /* 0x0000000c0d0e7389 */ /* 0x00006400000c000b */
[----:B01----:R-:W-:Y:S01]  /*35510*/  ENDCOLLECTIVE ;  /* 0x000000000000791b */ /* 0x003fe20003800000 */
.L_x_1902:
[----:B------:R-:W-:Y:S05]  /*35520*/  BRA `(.L_x_1903) ;  /* 0xffffff6c008c7947 */ /* 0x000fea000383ffff */
.L_x_1688:
        /* <DEDUP_REMOVED lines=8> */
.L_x_1905:
[----:B------:R-:W-:Y:S05]  /*355b0*/  BSYNC B1 ;  /* 0x0000000000017941 */ /* 0x000fea0003800000 */
.L_x_1904:
        /* <DEDUP_REMOVED lines=8> */
.L_x_1906:
[----:B------:R-:W-:Y:S05]  /*35640*/  BRA `(.L_x_1907) ;  /* 0xffffff6c00947947 */ /* 0x000fea000383ffff */
.L_x_1691:
[----:B------:R-:W-:Y:S01]  /*35650*/  BSSY B1, `(.L_x_1908) ;  /* 0x0000008000017945 */ /* 0x000fe20003800000 */
[----:B------:R-:W-:Y:S02]  /*35660*/  IMAD.MOV.U32 R13, RZ, RZ, R3 ;  /* 0x000000ffff0d7224 */ /* 0x000fe400078e0003 */
[----:B------:R-:W-:Y:S02]  /*35670*/  IMAD.MOV.U32 R12, RZ, RZ, 0x3 ;  /* 0x00000003ff0c7424 */ /* 0x000fe400078e00ff */
[----:B------:R-:W-:Y:S02]  /*35680*/  IMAD.MOV.U32 R11, RZ, RZ, 0x181f ;  /* 0x0000181fff0b7424 */ /* 0x000fe400078e00ff */
[----:B0-----:R-:W-:-:S07]  /*35690*/  IMAD.MOV.U32 R15, RZ, RZ, -0x1 ;  /* 0xffffffffff0f7424 */ /* 0x001fce00078e00ff */
[----:B-1234-:R-:W-:Y:S05]  /*356a0*/  WARPSYNC.COLLECTIVE R15, `(.L_x_1909) ;  /* 0x000000000f087348 */ /* 0x01efea0003c00000 */
[----:B----4-:R0:W4:Y:S02]  /*356b0*/  SHFL.IDX P6, R14, R13, R12, R11 ;  /* 0x0000000c0d0e7389 */ /* 0x01012400000c000b */
[----:B01234-:R-:W-:Y:S01]  /*356c0*/  ENDCOLLECTIVE ;  /* 0x000000000000791b */ /* 0x01ffe20003800000 */
.L_x_1909:
[----:B------:R-:W-:Y:S05]  /*356d0*/  BSYNC B1 ;  /* 0x0000000000017941 */ /* 0x000fea0003800000 */
.L_x_1908:
        /* <DEDUP_REMOVED lines=8> */
.L_x_1910:
[----:B------:R-:W-:Y:S05]  /*35760*/  BRA `(.L_x_1911) ;  /* 0xffffff6c009c7947 */ /* 0x000fea000383ffff */
.L_x_1716:
[----:B------:R-:W1:Y:S01]  /*35770*/  S2R R7, SR_TID.X ;  /* 0x0000000000077919 */ /* 0x000e620000002100 */
[----:B------:R-:W-:Y:S01]  /*35780*/  BSSY B1, `(.L_x_1912) ;  /* 0x000000a000017945 */ /* 0x000fe20003800000 */
[----:B------:R-:W-:Y:S02]  /*35790*/  IMAD.MOV.U32 R12, RZ, RZ, RZ ;  /* 0x000000ffff0c7224 */ /* 0x000fe400078e00ff */
[----:B0-----:R-:W-:Y:S02]  /*357a0*/  IMAD.MOV.U32 R11, RZ, RZ, 0x1f ;  /* 0x0000001fff0b7424 */ /* 0x001fe400078e00ff */
[----:B------:R-:W-:Y:S01]  /*357b0*/  IMAD.MOV.U32 R15, RZ, RZ, -0x1 ;  /* 0xffffffffff0f7424 */ /* 0x000fe200078e00ff */
[----:B-1----:R-:W-:-:S04]  /*357c0*/  SHF.R.U32.HI R7, RZ, 0x5, R7 ;  /* 0x00000005ff077819 */ /* 0x002fc80000011607 */
[----:B------:R-:W-:-:S05]  /*357d0*/  LOP3.LUT R7, R7, 0x3, RZ, 0xc0, !PT ;  /* 0x0000000307077812 */ /* 0x000fca00078ec0ff */
[----:B------:R-:W-:-:S07]  /*357e0*/  IMAD.MOV.U32 R13, RZ, RZ, R7 ;  /* 0x000000ffff0d7224 */ /* 0x000fce00078e0007 */
[----:B------:R-:W-:Y:S05]  /*357f0*/  WARPSYNC.COLLECTIVE R15, `(.L_x_1913) ;  /* 0x000000000f087348 */ /* 0x000fea0003c00000 */
[----:B------:R0:W1:Y:S02]  /*35800*/  SHFL.IDX P6, R14, R13, R12, R11 ;  /* 0x0000000c0d0e7389 */ /* 0x00006400000c000b */
[----:B01----:R-:W-:Y:S01]  /*35810*/  ENDCOLLECTIVE ;  /* 0x000000000000791b */ /* 0x003fe20003800000 */
.L_x_1913:
[----:B------:R-:W-:Y:S05]  /*35820*/  BSYNC B1 ;  /* 0x0000000000017941 */ /* 0x000fea0003800000 */
.L_x_1912:
[----:B------:R-:W-:Y:S05]  /*35830*/  BRA `(.L_x_1914) ;  /* 0xffffff8800187947 */ /* 0x000fea000383ffff */
.L_x_1718:
[----:B------:R-:W-:Y:S01]  /*35840*/  BSSY B1, `(.L_x_1915) ;  /* 0x0000006000017945 */ /* 0x000fe20003800000 */
[----:B------:R-:W-:-:S07]  /*35850*/  IMAD.MOV.U32 R15, RZ, RZ, -0x1 ;  /* 0xffffffffff0f7424 */ /* 0x000fce00078e00ff */
[----:B01----:R-:W-:Y:S05]  /*35860*/  WARPSYNC.COLLECTIVE R15, `(.L_x_1916) ;  /* 0x000000000f0c7348 */ /* 0x003fea0003c00000 */
[----:B------:R-:W-:Y:S02]  /*35870*/  ELECT P6, UR62, PT ;  /* 0x00000000003e782f */ /* 0x000fe400038c0000 */
[----:B------:R-:W-:Y:S01]  /*35880*/  MOV R14, UR62 ;  /* 0x0000003e000e7c02 */ /* 0x000fe20008000f00 */
[----:B01----:R-:W-:Y:S10]  /*35890*/  ENDCOLLECTIVE ;  /* 0x000000000000791b */ /* 0x003ff40003800000 */
.L_x_1916:
[----:B------:R-:W-:Y:S05]  /*358a0*/  BSYNC B1 ;  /* 0x0000000000017941 */ /* 0x000fea0003800000 */
.L_x_1915:
[----:B------:R-:W-:Y:S05]  /*358b0*/  BRA `(.L_x_1717) ;  /* 0xffffff8800107947 */ /* 0x000fea000383ffff */
.L_x_1720:
[----:B-1----:R-:W2:Y:S02]  /*358c0*/  LDL R5, [R1+0x4] ;  /* 0x0000040001057983 */ /* 0x002ea40000100800 */
[----:B--2---:R1:W2:Y:S02]  /*358d0*/  SYNCS.PHASECHK.TRANS64.TRYWAIT P0, [R5+URZ+0x29820], R4 ;  /* 0x02982004050075a7 */ /* 0x0042a4000800017f */
[----:B--2---:R-:W-:Y:S05]  /*358e0*/  @!P0 NANOSLEEP.SYNCS 0x989680 ;  /* 0x009896800000895d */ /* 0x004fea0003900000 */
[----:B------:R-:W2:Y:S02]  /*358f0*/  @!P0 SYNCS.PHASECHK.TRANS64 P0, [R5+URZ+0x29820], R4 ;  /* 0x02982004050085a7 */ /* 0x000ea4000800007f */
[----:B--2---:R-:W-:Y:S05]  /*35900*/  @!P0 BRA `(.L_x_1720) ;  /* 0xfffffffc00ec8947 */ /* 0x004fea000383ffff */
[----:B------:R-:W-:Y:S05]  /*35910*/  BRA `(.L_x_1917) ;  /* 0xffffff8800207947 */ /* 0x000fea000383ffff */
.L_x_1724:
[----:B-1----:R1:W2:Y:S02]  /*35920*/  SYNCS.PHASECHK.TRANS64.TRYWAIT P0, [R6+URZ+0x298a0], R10 ;  /* 0x0298a00a060075a7 */ /* 0x0022a4000800017f */
[----:B--2---:R-:W-:Y:S05]  /*35930*/  @!P0 NANOSLEEP.SYNCS 0x989680 ;  /* 0x009896800000895d */ /* 0x004fea0003900000 */
[----:B------:R-:W2:Y:S02]  /*35940*/  @!P0 SYNCS.PHASECHK.TRANS64 P0, [R6+URZ+0x298a0], R10 ;  /* 0x0298a00a060085a7 */ /* 0x000ea4000800007f */
[----:B--2---:R-:W-:Y:S05]  /*35950*/  @!P0 BRA `(.L_x_1724) ;  /* 0xfffffffc00f08947 */ /* 0x004fea000383ffff */
[----:B------:R-:W-:Y:S05]  /*35960*/  BRA `(.L_x_1918) ;  /* 0xffffff8800487947 */ /* 0x000fea000383ffff */
.L_x_1731:
[----:B0-----:R0:W2:Y:S02]  /*35970*/  SYNCS.PHASECHK.TRANS64.TRYWAIT P0, [R6+URZ+0x298c0], R10 ;  /* 0x0298c00a060075a7 */ /* 0x0010a4000800017f */
[----:B--2---:R-:W-:Y:S05]  /*35980*/  @!P0 NANOSLEEP.SYNCS 0x989680 ;  /* 0x009896800000895d */ /* 0x004fea0003900000 */
[----:B------:R-:W2:Y:S02]  /*35990*/  @!P0 SYNCS.PHASECHK.TRANS64 P0, [R6+URZ+0x298c0], R10 ;  /* 0x0298c00a060085a7 */ /* 0x000ea4000800007f */
[----:B--2---:R-:W-:Y:S05]  /*359a0*/  @!P0 BRA `(.L_x_1731) ;  /* 0xfffffffc00f08947 */ /* 0x004fea000383ffff */
[----:B------:R-:W-:Y:S05]  /*359b0*/  BRA `(.L_x_1919) ;  /* 0xffffff8c00447947 */ /* 0x000fea000383ffff */
.L_x_1738:
[----:B-1----:R1:W2:Y:S02]  /*359c0*/  SYNCS.PHASECHK.TRANS64.TRYWAIT P1, [R8+URZ+0x298a0], R7 ;  /* 0x0298a007080075a7 */ /* 0x0022a4000802017f */
[----:B--2---:R-:W-:Y:S05]  /*359d0*/  @!P1 NANOSLEEP.SYNCS 0x989680 ;  /* 0x009896800000995d */ /* 0x004fea0003900000 */
[----:B------:R-:W2:Y:S02]  /*359e0*/  @!P1 SYNCS.PHASECHK.TRANS64 P1, [R8+URZ+0x298a0], R7 ;  /* 0x0298a007080095a7 */ /* 0x000ea4000802007f */
[----:B--2---:R-:W-:Y:S05]  /*359f0*/  @!P1 BRA `(.L_x_1738) ;  /* 0xfffffffc00f09947 */ /* 0x004fea000383ffff */
[----:B------:R-:W-:Y:S05]  /*35a00*/  BRA `(.L_x_1920) ;  /* 0xffffff9000287947 */ /* 0x000fea000383ffff */
.L_x_1745:
[----:B0-----:R0:W2:Y:S02]  /*35a10*/  SYNCS.PHASECHK.TRANS64.TRYWAIT P1, [R8+URZ+0x298c0], R7 ;  /* 0x0298c007080075a7 */ /* 0x0010a4000802017f */
[----:B--2---:R-:W-:Y:S05]  /*35a20*/  @!P1 NANOSLEEP.SYNCS 0x989680 ;  /* 0x009896800000995d */ /* 0x004fea0003900000 */
[----:B------:R-:W2:Y:S02]  /*35a30*/  @!P1 SYNCS.PHASECHK.TRANS64 P1, [R8+URZ+0x298c0], R7 ;  /* 0x0298c007080095a7 */ /* 0x000ea4000802007f */
[----:B--2---:R-:W-:Y:S05]  /*35a40*/  @!P1 BRA `(.L_x_1745) ;  /* 0xfffffffc00f09947 */ /* 0x004fea000383ffff */
[----:B------:R-:W-:Y:S05]  /*35a50*/  BRA `(.L_x_1921) ;  /* 0xffffff9400207947 */ /* 0x000fea000383ffff */
.L_x_1768:
        /* <DEDUP_REMOVED lines=8> */
[----:B--2---:R-:W-:Y:S05]  /*35ae0*/  WARPSYNC.COLLECTIVE R15, `(.L_x_1923) ;  /* 0x000000000f087348 */ /* 0x004fea0003c00000 */
[----:B------:R0:W1:Y:S02]  /*35af0*/  SHFL.IDX P6, R14, R13, R12, R11 ;  /* 0x0000000c0d0e7389 */ /* 0x00006400000c000b */
[----:B012---:R-:W-:Y:S01]  /*35b00*/  ENDCOLLECTIVE ;  /* 0x000000000000791b */ /* 0x007fe20003800000 */
.L_x_1923:
[----:B------:R-:W-:Y:S05]  /*35b10*/  BSYNC B0 ;  /* 0x0000000000007941 */ /* 0x000fea0003800000 */
.L_x_1922:
[----:B------:R-:W-:Y:S05]  /*35b20*/  BRA `(.L_x_1924) ;  /* 0xffffffa000cc7947 */ /* 0x000fea000383ffff */
.L_x_1770:
[----:B------:R-:W-:Y:S01]  /*35b30*/  BSSY B0, `(.L_x_1925) ;  /* 0x0000006000007945 */ /* 0x000fe20003800000 */
[----:B------:R-:W-:-:S07]  /*35b40*/  IMAD.MOV.U32 R15, RZ, RZ, -0x1 ;  /* 0xffffffffff0f7424 */ /* 0x000fce00078e00ff */
[----:B012---:R-:W-:Y:S05]  /*35b50*/  WARPSYNC.COLLECTIVE R15, `(.L_x_1926) ;  /* 0x000000000f0c7348 */ /* 0x007fea0003c00000 */
[----:B------:R-:W-:Y:S02]  /*35b60*/  ELECT P6, UR62, PT ;  /* 0x00000000003e782f */ /* 0x000fe400038c0000 */
[----:B------:R-:W-:Y:S01]  /*35b70*/  MOV R14, UR62 ;  /* 0x0000003e000e7c02 */ /* 0x000fe20008000f00 */
[----:B012---:R-:W-:Y:S10]  /*35b80*/  ENDCOLLECTIVE ;  /* 0x000000000000791b */ /* 0x007ff40003800000 */
.L_x_1926:
[----:B------:R-:W-:Y:S05]  /*35b90*/  BSYNC B0 ;  /* 0x0000000000007941 */ /* 0x000fea0003800000 */
.L_x_1925:
[----:B------:R-:W-:Y:S05]  /*35ba0*/  BRA `(.L_x_1927) ;  /* 0xffffffa000d47947 */ /* 0x000fea000383ffff */
.L_x_1772:
[----:B-1----:R1:W2:Y:S02]  /*35bb0*/  SYNCS.PHASECHK.TRANS64.TRYWAIT P0, [R2+URZ+0x29880], R3 ;  /* 0x02988003020075a7 */ /* 0x0022a4000800017f */
[----:B--2---:R-:W-:Y:S05]  /*35bc0*/  @!P0 NANOSLEEP.SYNCS 0x989680 ;  /* 0x009896800000895d */ /* 0x004fea0003900000 */
[----:B------:R-:W2:Y:S02]  /*35bd0*/  @!P0 SYNCS.PHASECHK.TRANS64 P0, [R2+URZ+0x29880], R3 ;  /* 0x02988003020085a7 */ /* 0x000ea4000800007f */
[----:B--2---:R-:W-:Y:S05]  /*35be0*/  @!P0 BRA `(.L_x_1772) ;  /* 0xfffffffc00f08947 */ /* 0x004fea000383ffff */
[----:B------:R-:W-:Y:S05]  /*35bf0*/  BRA `(.L_x_1928) ;  /* 0xffffffa400447947 */ /* 0x000fea000383ffff */
.L_x_1774:
[----:B--2---:R2:W3:Y:S02]  /*35c00*/  SYNCS.PHASECHK.TRANS64.TRYWAIT P0, [R2+URZ+0x29840], R3 ;  /* 0x02984003020075a7 */ /* 0x0044e4000800017f */
[----:B---3--:R-:W-:Y:S05]  /*35c10*/  @!P0 NANOSLEEP.SYNCS 0x989680 ;  /* 0x009896800000895d */ /* 0x008fea0003900000 */
[----:B------:R-:W3:Y:S02]  /*35c20*/  @!P0 SYNCS.PHASECHK.TRANS64 P0, [R2+URZ+0x29840], R3 ;  /* 0x02984003020085a7 */ /* 0x000ee4000800007f */
[----:B---3--:R-:W-:Y:S05]  /*35c30*/  @!P0 BRA `(.L_x_1774) ;  /* 0xfffffffc00f08947 */ /* 0x008fea000383ffff */
[----:B------:R-:W-:Y:S05]  /*35c40*/  BRA `(.L_x_1929) ;  /* 0xffffffa400a07947 */ /* 0x000fea000383ffff */
.L_x_1778:
[----:B------:R-:W2:Y:S01]  /*35c50*/  LDL.LU R11, [R1+0x38] ;  /* 0x00003800010b7983 */ /* 0x000ea20000300800 */
[----:B------:R-:W-:Y:S02]  /*35c60*/  IMAD.MOV.U32 R5, RZ, RZ, R12 ;  /* 0x000000ffff057224 */ /* 0x000fe400078e000c */
[----:B------:R-:W-:Y:S02]  /*35c70*/  IMAD.MOV.U32 R13, RZ, RZ, R3 ;  /* 0x000000ffff0d7224 */ /* 0x000fe400078e0003 */
[----:B------:R-:W-:Y:S02]  /*35c80*/  IMAD.MOV.U32 R12, RZ, RZ, RZ ;  /* 0x000000ffff0c7224 */ /* 0x000fe400078e00ff */
[----:B------:R-:W-:Y:S02]  /*35c90*/  IMAD.MOV.U32 R15, RZ, RZ, -0x1 ;  /* 0xffffffffff0f7424 */ /* 0x000fe400078e00ff */
[----:B------:R-:W-:-:S04]  /*35ca0*/  IMAD.IADD R0, R10, 0x1, R5 ;  /* 0x000000010a007824 */ /* 0x000fc800078e0205 */
[----:B------:R-:W-:Y:S02]  /*35cb0*/  VIADD R5, R0, 0x20 ;  /* 0x0000002000057836 */ /* 0x000fe40000000000 */
[----:B--2---:R-:W-:Y:S02]  /*35cc0*/  IMAD R2, R11, R7, RZ ;  /* 0x000000070b027224 */ /* 0x004fe400078e02ff */
[----:B------:R-:W-:-:S03]  /*35cd0*/  IMAD.MOV.U32 R11, RZ, RZ, 0x1c1f ;  /* 0x00001c1fff0b7424 */ /* 0x000fc600078e00ff */
[----:B------:R-:W-:-:S13]  /*35ce0*/  ISETP.GE.AND P4, PT, R0, R2, PT ;  /* 0x000000020000720c */ /* 0x000fda0003f86270 */
[----:B-----5:R-:W-:Y:S05]  /*35cf0*/  WARPSYNC.COLLECTIVE R15, `(.L_x_1930) ;  /* 0x000000000f087348 */ /* 0x020fea0003c00000 */
[----:B------:R0:W1:Y:S02]  /*35d00*/  SHFL.IDX P6, R14, R13, R12, R11 ;  /* 0x0000000c0d0e7389 */ /* 0x00006400000c000b */
[----:B01---5:R-:W-:Y:S01]  /*35d10*/  ENDCOLLECTIVE ;  /* 0x000000000000791b */ /* 0x023fe20003800000 */
.L_x_1930:
[----:B------:R-:W-:Y:S02]  /*35d20*/  IMAD.MOV.U32 R13, RZ, RZ, R4 ;  /* 0x000000ffff0d7224 */ /* 0x000fe400078e0004 */
[----:B------:R-:W-:-:S07]  /*35d30*/  IMAD.MOV.U32 R6, RZ, RZ, R14 ;  /* 0x000000ffff067224 */ /* 0x000fce00078e000e */
[----:B------:R-:W-:Y:S05]  /*35d40*/  WARPSYNC.COLLECTIVE R15, `(.L_x_1931) ;  /* 0x000000000f087348 */ /* 0x000fea0003c00000 */
[----:B------:R0:W1:Y:S02]  /*35d50*/  SHFL.IDX P6, R14, R13, R12, R11 ;  /* 0x0000000c0d0e7389 */ /* 0x00006400000c000b */
[----:B01----:R-:W-:Y:S01]  /*35d60*/  ENDCOLLECTIVE ;  /* 0x000000000000791b */ /* 0x003fe20003800000 */
.L_x_1931:
[----:B------:R-:W-:Y:S02]  /*35d70*/  IMAD.MOV.U32 R13, RZ, RZ, R3 ;  /* 0x000000ffff0d7224 */ /* 0x000fe400078e0003 */
[----:B------:R-:W-:Y:S02]  /*35d80*/  IMAD.MOV.U32 R12, RZ, RZ, 0x1 ;  /* 0x00000001ff0c7424 */ /* 0x000fe400078e00ff */
[----:B------:R-:W-:-:S07]  /*35d90*/  IMAD.MOV.U32 R7, RZ, RZ, R14 ;  /* 0x000000ffff077224 */ /* 0x000fce00078e000e */
[----:B------:R-:W-:Y:S05]  /*35da0*/  WARPSYNC.COLLECTIVE R15, `(.L_x_1932) ;  /* 0x000000000f087348 */ /* 0x000fea0003c00000 */
[----:B------:R0:W1:Y:S02]  /*35db0*/  SHFL.IDX P6, R14, R13, R12, R11 ;  /* 0x0000000c0d0e7389 */ /* 0x00006400000c000b */
[----:B01----:R-:W-:Y:S01]  /*35dc0*/  ENDCOLLECTIVE ;  /* 0x000000000000791b */ /* 0x003fe20003800000 */
.L_x_1932:
        /* <DEDUP_REMOVED lines=17> */
.L_x_1933:
[----:B------:R-:W-:Y:S02]  /*35ee0*/  IMAD.MOV.U32 R13, RZ, RZ, R3 ;  /* 0x000000ffff0d7224 */ /* 0x000fe400078e0003 */
[----:B------:R-:W-:Y:S02]  /*35ef0*/  IMAD.MOV.U32 R12, RZ, RZ, 0x2 ;  /* 0x00000002ff0c7424 */ /* 0x000fe400078e00ff */
[----:B------:R-:W-:-:S07]  /*35f00*/  IMAD.MOV.U32 R5, RZ, RZ, R14 ;  /* 0x000000ffff057224 */ /* 0x000fce00078e000e */
[----:B------:R-:W-:Y:S05]  /*35f10*/  WARPSYNC.COLLECTIVE R15, `(.L_x_1934) ;  /* 0x000000000f087348 */ /* 0x000fea0003c00000 */
[----:B------:R0:W1:Y:S02]  /*35f20*/  SHFL.IDX P6, R14, R13, R12, R11 ;  /* 0x0000000c0d0e7389 */ /* 0x00006400000c000b */
[----:B01----:R-:W-:Y:S01]  /*35f30*/  ENDCOLLECTIVE ;  /* 0x000000000000791b */ /* 0x003fe20003800000 */
.L_x_1934:
[----:B------:R-:W-:-:S05]  /*35f40*/  @!P3 IADD3 R5, P4, R9, R5, RZ ;  /* 0x000000050905b210 */ /* 0x000fca0007f9e0ff */
[----:B------:R-:W-:-:S04]  /*35f50*/  @!P3 IMAD.X R6, RZ, RZ, R6, P4 ;  /* 0x000000ffff06b224 */ /* 0x000fc800020e0606 */
[----:B------:R-:W-:Y:S02]  /*35f60*/  @!P3 IMAD.MOV.U32 R7, RZ, RZ, R6 ;  /* 0x000000ffff07b224 */ /* 0x000fe400078e0006 */
[----:B------:R-:W-:Y:S02]  /*35f70*/  @!P3 IMAD.MOV.U32 R6, RZ, RZ, R5 ;  /* 0x000000ffff06b224 */ /* 0x000fe400078e0005 */
[----:B------:R-:W-:Y:S02]  /*35f80*/  IMAD.MOV.U32 R13, RZ, RZ, R4 ;  /* 0x000000ffff0d7224 */ /* 0x000fe400078e0004 */
[----:B------:R-:W-:Y:S01]  /*35f90*/  VIADD R5, R0, 0x40 ;  /* 0x0000004000057836 */ /* 0x000fe20000000000 */
        /* <DEDUP_REMOVED lines=11> */
.L_x_1935:
[----:B------:R-:W-:Y:S02]  /*36050*/  IMAD.MOV.U32 R13, RZ, RZ, R3 ;  /* 0x000000ffff0d7224 */ /* 0x000fe400078e0003 */
[----:B------:R-:W-:Y:S02]  /*36060*/  IMAD.MOV.U32 R12, RZ, RZ, 0x3 ;  /* 0x00000003ff0c7424 */ /* 0x000fe400078e00ff */
[----:B------:R-:W-:-:S07]  /*36070*/  IMAD.MOV.U32 R5, RZ, RZ, R14 ;  /* 0x000000ffff057224 */ /* 0x000fce00078e000e */
[----:B------:R-:W-:Y:S05]  /*36080*/  WARPSYNC.COLLECTIVE R15, `(.L_x_1936) ;  /* 0x000000000f087348 */ /* 0x000fea0003c00000 */
[----:B------:R0:W1:Y:S02]  /*36090*/  SHFL.IDX P6, R14, R13, R12, R11 ;  /* 0x0000000c0d0e7389 */ /* 0x00006400000c000b */
[----:B01----:R-:W-:Y:S01]  /*360a0*/  ENDCOLLECTIVE ;  /* 0x000000000000791b */ /* 0x003fe20003800000 */
.L_x_1936:
[----:B------:R-:W-:-:S05]  /*360b0*/  @!P3 IADD3 R5, P4, R9, R5, RZ ;  /* 0x000000050905b210 */ /* 0x000fca0007f9e0ff */
[----:B------:R-:W-:-:S04]  /*360c0*/  @!P3 IMAD.X R6, RZ, RZ, R6, P4 ;  /* 0x000000ffff06b224 */ /* 0x000fc800020e0606 */
[----:B------:R-:W-:Y:S02]  /*360d0*/  @!P3 IMAD.MOV.U32 R7, RZ, RZ, R6 ;  /* 0x000000ffff07b224 */ /* 0x000fe400078e0006 */
[----:B------:R-:W-:Y:S02]  /*360e0*/  IMAD.MOV.U32 R13, RZ, RZ, R4 ;  /* 0x000000ffff0d7224 */ /* 0x000fe400078e0004 */
[----:B------:R-:W-:-:S05]  /*360f0*/  @!P3 IMAD.MOV.U32 R6, RZ, RZ, R5 ;  /* 0x000000ffff06b224 */ /* 0x000fca00078e0005 */
[----:B------:R-:W-:Y:S01]  /*36100*/  @!PT LDS RZ, [RZ] ;  /* 0x00000000fffff984 */ /* 0x000fe20000000800 */
[----:B------:R-:W-:Y:S01]  /*36110*/  @!PT LDS RZ, [RZ] ;  /* 0x00000000fffff984 */ /* 0x000fe20000000800 */
[----:B------:R-:W-:Y:S01]  /*36120*/  @!PT LDS RZ, [RZ] ;  /* 0x00000000fffff984 */ /* 0x000fe20000000800 */
[----:B------:R0:W-:Y:S01]  /*36130*/  @!P3 LDGSTS.E.BYPASS.LTC128B.128 [R8+0x15400], desc[UR60][R6.64], !P0 ;  /* 0x154000000608bfae */ /* 0x0001e2000c101d7c */
[----:B------:R-:W-:-:S03]  /*36140*/  IMAD.MOV.U32 R5, RZ, RZ, R14 ;  /* 0x000000ffff057224 */ /* 0x000fc600078e000e */
[----:B------:R0:W-:Y:S04]  /*36150*/  @!P3 LDGSTS.E.BYPASS.LTC128B.128 [R8+0x17400], desc[UR60][R6.64+0x40], !P1 ;  /* 0x174000400608bfae */ /* 0x0001e8000c901d7c */
[----:B0-----:R-:W-:Y:S05]  /*36160*/  WARPSYNC.COLLECTIVE R15, `(.L_x_1937) ;  /* 0x000000000f087348 */ /* 0x001fea0003c00000 */
[----:B------:R1:W2:Y:S02]  /*36170*/  SHFL.IDX P6, R14, R13, R12, R11 ;  /* 0x0000000c0d0e7389 */ /* 0x0002a400000c000b */
[----:B012---:R-:W-:Y:S01]  /*36180*/  ENDCOLLECTIVE ;  /* 0x000000000000791b */ /* 0x007fe20003800000 */
.L_x_1937:
[----:B------:R-:W-:Y:S01]  /*36190*/  @!PT LDS RZ, [RZ] ;  /* 0x00000000fffff984 */ /* 0x000fe20000000800 */
[----:B------:R-:W-:Y:S01]  /*361a0*/  @!PT LDS RZ, [RZ] ;  /* 0x00000000fffff984 */ /* 0x000fe20000000800 */
[----:B------:R-:W-:Y:S01]  /*361b0*/  @!PT LDS RZ, [RZ] ;  /* 0x00000000fffff984 */ /* 0x000fe20000000800 */
[----:B------:R3:W-:Y:S01]  /*361c0*/  @!P3 LDGSTS.E.BYPASS.LTC128B.128 [R8+0x19400], desc[UR60][R6.64+0x80], !P2 ;  /* 0x194000800608bfae */ /* 0x0007e2000d101d7c */
[----:B------:R-:W-:Y:S01]  /*361d0*/  IMAD.MOV.U32 R3, RZ, RZ, R14 ;  /* 0x000000ffff037224 */ /* 0x000fe200078e000e */
[----:B------:R-:W-:Y:S06]  /*361e0*/  BRA `(.L_x_1938) ;  /* 0xffffffac000c7947 */ /* 0x000fec000383ffff */
.L_x_1783:
[----:B--2---:R-:W2:Y:S02]  /*361f0*/  LDL R2, [R1+0x4] ;  /* 0x0000040001027983 */ /* 0x004ea40000100800 */
[----:B--2---:R2:W3:Y:S02]  /*36200*/  SYNCS.PHASECHK.TRANS64.TRYWAIT P0, [R2+URZ+0x29820], R0 ;  /* 0x02982000020075a7 */ /* 0x0044e4000800017f */
[----:B---3--:R-:W-:Y:S05]  /*36210*/  @!P0 NANOSLEEP.SYNCS 0x989680 ;  /* 0x009896800000895d */ /* 0x008fea0003900000 */
[----:B------:R-:W3:Y:S02]  /*36220*/  @!P0 SYNCS.PHASECHK.TRANS64 P0, [R2+URZ+0x29820], R0 ;  /* 0x02982000020085a7 */ /* 0x000ee4000800007f */
[----:B---3--:R-:W-:Y:S05]  /*36230*/  @!P0 BRA `(.L_x_1783) ;  /* 0xfffffffc00ec8947 */ /* 0x008fea000383ffff */
[----:B------:R-:W-:Y:S05]  /*36240*/  BRA `(.L_x_1939) ;  /* 0xffffffac00807947 */ /* 0x000fea000383ffff */
.L_x_1789:
[----:B---3--:R3:W4:Y:S02]  /*36250*/  SYNCS.PHASECHK.TRANS64.TRYWAIT P0, [R5+URZ+0x29880], R4 ;  /* 0x02988004050075a7 */ /* 0x008724000800017f */
[----:B----4-:R-:W-:Y:S05]  /*36260*/  @!P0 NANOSLEEP.SYNCS 0x989680 ;  /* 0x009896800000895d */ /* 0x010fea0003900000 */
[----:B------:R-:W4:Y:S02]  /*36270*/  @!P0 SYNCS.PHASECHK.TRANS64 P0, [R5+URZ+0x29880], R4 ;  /* 0x02988004050085a7 */ /* 0x000f24000800007f */
[----:B----4-:R-:W-:Y:S05]  /*36280*/  @!P0 BRA `(.L_x_1789) ;  /* 0xfffffffc00f08947 */ /* 0x010fea000383ffff */
[----:B------:R-:W-:Y:S05]  /*36290*/  BRA `(.L_x_1940) ;  /* 0xffffffb000407947 */ /* 0x000fea000383ffff */
.L_x_1794:
[----:B-1----:R1:W2:Y:S02]  /*362a0*/  SYNCS.PHASECHK.TRANS64.TRYWAIT P0, [R5+URZ+0x29840], R4 ;  /* 0x02984004050075a7 */ /* 0x0022a4000800017f */
[----:B--2---:R-:W-:Y:S05]  /*362b0*/  @!P0 NANOSLEEP.SYNCS 0x989680 ;  /* 0x009896800000895d */ /* 0x004fea0003900000 */
[----:B------:R-:W2:Y:S02]  /*362c0*/  @!P0 SYNCS.PHASECHK.TRANS64 P0, [R5+URZ+0x29840], R4 ;  /* 0x02984004050085a7 */ /* 0x000ea4000800007f */
[----:B--2---:R-:W-:Y:S05]  /*362d0*/  @!P0 BRA `(.L_x_1794) ;  /* 0xfffffffc00f08947 */ /* 0x004fea000383ffff */
[----:B------:R-:W-:Y:S05]  /*362e0*/  BRA `(.L_x_1941) ;  /* 0xffffffb000c47947 */ /* 0x000fea000383ffff */
.L_x_1802:
[----:B---3--:R3:W4:Y:S02]  /*362f0*/  SYNCS.PHASECHK.TRANS64.TRYWAIT P0, [R20+URZ+0x29870], R4 ;  /* 0x02987004140075a7 */ /* 0x008724000800017f */
[----:B----4-:R-:W-:Y:S05]  /*36300*/  @!P0 NANOSLEEP.SYNCS 0x989680 ;  /* 0x009896800000895d */ /* 0x010fea0003900000 */
[----:B------:R-:W4:Y:S02]  /*36310*/  @!P0 SYNCS.PHASECHK.TRANS64 P0, [R20+URZ+0x29870], R4 ;  /* 0x02987004140085a7 */ /* 0x000f24000800007f */
[----:B----4-:R-:W-:Y:S05]  /*36320*/  @!P0 BRA `(.L_x_1802) ;  /* 0xfffffffc00f08947 */ /* 0x010fea000383ffff */
[----:B------:R-:W-:Y:S05]  /*36330*/  BRA `(.L_x_1942) ;  /* 0xffffffb400e87947 */ /* 0x000fea000383ffff */
.L_x_1804:
[----:B----4-:R4:W0:Y:S02]  /*36340*/  SYNCS.PHASECHK.TRANS64.TRYWAIT P0, [R20+URZ+0x29860], R3 ;  /* 0x02986003140075a7 */ /* 0x010824000800017f */
[----:B0-----:R-:W-:Y:S05]  /*36350*/  @!P0 NANOSLEEP.SYNCS 0x989680 ;  /* 0x009896800000895d */ /* 0x001fea0003900000 */
[----:B------:R-:W0:Y:S02]  /*36360*/  @!P0 SYNCS.PHASECHK.TRANS64 P0, [R20+URZ+0x29860], R3 ;  /* 0x02986003140085a7 */ /* 0x000e24000800007f */
[----:B0-----:R-:W-:Y:S05]  /*36370*/  @!P0 BRA `(.L_x_1804) ;  /* 0xfffffffc00f08947 */ /* 0x001fea000383ffff */
[----:B------:R-:W-:Y:S05]  /*36380*/  BRA `(.L_x_1943) ;  /* 0xffffffb400f07947 */ /* 0x000fea000383ffff */
.L_x_1811:
[----:B---3--:R3:W4:Y:S02]  /*36390*/  SYNCS.PHASECHK.TRANS64.TRYWAIT P1, [R17+URZ+0x29870], R0 ;  /* 0x02987000110075a7 */ /* 0x008724000802017f */
[----:B----4-:R-:W-:Y:S05]  /*363a0*/  @!P1 NANOSLEEP.SYNCS 0x989680 ;  /* 0x009896800000995d */ /* 0x010fea0003900000 */
[----:B------:R-:W4:Y:S02]  /*363b0*/  @!P1 SYNCS.PHASECHK.TRANS64 P1, [R17+URZ+0x29870], R0 ;  /* 0x02987000110095a7 */ /* 0x000f24000802007f */
[----:B----4-:R-:W-:Y:S05]  /*363c0*/  @!P1 BRA `(.L_x_1811) ;  /* 0xfffffffc00f09947 */ /* 0x010fea000383ffff */
[----:B------:R-:W-:Y:S05]  /*363d0*/  BRA `(.L_x_1944) ;  /* 0xffffffbc00dc7947 */ /* 0x000fea000383ffff */
.L_x_1813:
[----:B---3--:R3:W4:Y:S02]  /*363e0*/  SYNCS.PHASECHK.TRANS64.TRYWAIT P1, [R17+URZ+0x29860], R0 ;  /* 0x02986000110075a7 */ /* 0x008724000802017f */
[----:B----4-:R-:W-:Y:S05]  /*363f0*/  @!P1 NANOSLEEP.SYNCS 0x989680 ;  /* 0x009896800000995d */ /* 0x010fea0003900000 */
[----:B------:R-:W4:Y:S02]  /*36400*/  @!P1 SYNCS.PHASECHK.TRANS64 P1, [R17+URZ+0x29860], R0 ;  /* 0x02986000110095a7 */ /* 0x000f24000802007f */
[----:B----4-:R-:W-:Y:S05]  /*36410*/  @!P1 BRA `(.L_x_1813) ;  /* 0xfffffffc00f09947 */ /* 0x010fea000383ffff */
[----:B------:R-:W-:Y:S05]  /*36420*/  BRA `(.L_x_1945) ;  /* 0xffffffbc00e47947 */ /* 0x000fea000383ffff */
.L_x_1817:
[----:B------:R-:W-:Y:S01]  /*36430*/  BSSY B0, `(.L_x_1946) ;  /* 0x0000008000007945 */ /* 0x000fe20003800000 */
[----:B------:R-:W-:Y:S02]  /*36440*/  IMAD.MOV.U32 R13, RZ, RZ, R16 ;  /* 0x000000ffff0d7224 */ /* 0x000fe400078e0010 */
[----:B------:R-:W-:Y:S02]  /*36450*/  IMAD.MOV.U32 R12, RZ, RZ, RZ ;  /* 0x000000ffff0c7224 */ /* 0x000fe400078e00ff */
[----:B0-----:R-:W-:Y:S02]  /*36460*/  IMAD.MOV.U32 R11, RZ, RZ, 0x1f ;  /* 0x0000001fff0b7424 */ /* 0x001fe400078e00ff */
[----:B------:R-:W-:-:S07]  /*36470*/  IMAD.MOV.U32 R15, RZ, RZ, -0x1 ;  /* 0xffffffffff0f7424 */ /* 0x000fce00078e00ff */
[----:B------:R-:W-:Y:S05]  /*36480*/  WARPSYNC.COLLECTIVE R15, `(.L_x_1947) ;  /* 0x000000000f087348 */ /* 0x000fea0003c00000 */
[----:B------:R0:W1:Y:S02]  /*36490*/  SHFL.IDX P6, R14, R13, R12, R11 ;  /* 0x0000000c0d0e7389 */ /* 0x00006400000c000b */
[----:B01----:R-:W-:Y:S01]  /*364a0*/  ENDCOLLECTIVE ;  /* 0x000000000000791b */ /* 0x003fe20003800000 */
.L_x_1947:
[----:B------:R-:W-:Y:S05]  /*364b0*/  BSYNC B0 ;  /* 0x0000000000007941 */ /* 0x000fea0003800000 */
.L_x_1946:
[----:B------:R-:W-:Y:S02]  /*364c0*/  IMAD.MOV.U32 R13, RZ, RZ, R16 ;  /* 0x000000ffff0d7224 */ /* 0x000fe400078e0010 */
[----:B------:R-:W-:Y:S02]  /*364d0*/  IMAD.MOV.U32 R12, RZ, RZ, 0x1 ;  /* 0x00000001ff0c7424 */ /* 0x000fe400078e00ff */
[----:B------:R-:W-:Y:S02]  /*364e0*/  IMAD.MOV.U32 R11, RZ, RZ, 0x1f ;  /* 0x0000001fff0b7424 */ /* 0x000fe400078e00ff */
[----:B------:R-:W-:Y:S02]  /*364f0*/  IMAD.MOV.U32 R15, RZ, RZ, -0x1 ;  /* 0xffffffffff0f7424 */ /* 0x000fe400078e00ff */
[----:B------:R-:W-:Y:S02]  /*36500*/  IMAD.IADD R4, R19, 0x1, R7 ;  /* 0x0000000113047824 */ /* 0x000fe400078e0207 */
[----:B------:R-:W-:-:S07]  /*36510*/  IMAD.MOV.U32 R0, RZ, RZ, R14 ;  /* 0x000000ffff007224 */ /* 0x000fce00078e000e */
[----:B------:R-:W-:Y:S05]  /*36520*/  WARPSYNC.COLLECTIVE R15, `(.L_x_1948) ;  /* 0x000000000f087348 */ /* 0x000fea0003c00000 */
[----:B------:R0:W1:Y:S02]  /*36530*/  SHFL.IDX P6, R14, R13, R12, R11 ;  /* 0x0000000c0d0e7389 */ /* 0x00006400000c000b */
[----:B01----:R-:W-:Y:S01]  /*36540*/  ENDCOLLECTIVE ;  /* 0x000000000000791b */ /* 0x003fe20003800000 */
.L_x_1948:
[----:B------:R-:W-:Y:S02]  /*36550*/  ULDC UR4, c[0x0][0xc3c] ;  /* 0x00030f0000047ab9 */ /* 0x000fe40000000800 */
[----:B------:R-:W-:-:S13]  /*36560*/  ISETP.GE.OR P1, PT, R4, UR4, !P0 ;  /* 0x0000000404007c0c */ /* 0x000fda000c726670 */
[----:B------:R-:W0:Y:S01]  /*36570*/  @!P1 LDC.64 R2, c[0x0][0xc80] ;  /* 0x00032000ff029b82 */ /* 0x000e220000000a00 */
[----:B------:R-:W-:Y:S02]  /*36580*/  IMAD.MOV.U32 R11, RZ, RZ, RZ ;  /* 0x000000ffff0b7224 */ /* 0x000fe400078e00ff */
        /* <DEDUP_REMOVED lines=14> */
.L_x_1949:
[----:B------:R-:W-:Y:S02]  /*36670*/  IMAD.MOV.U32 R12, RZ, RZ, 0x2 ;  /* 0x00000002ff0c7424 */ /* 0x000fe400078e00ff */
[----:B------:R-:W-:-:S05]  /*36680*/  IMAD.MOV.U32 R3, RZ, RZ, R14 ;  /* 0x000000ffff037224 */ /* 0x000fca00078e000e */
[----:B------:R-:W-:-:S05]  /*36690*/  SEL R3, R3, RZ, P1 ;  /* 0x000000ff03037207 */ /* 0x000fca0000800000 */
[----:B------:R-:W-:-:S04]  /*366a0*/  IMAD.IADD R3, R2, 0x1, R3 ;  /* 0x0000000102037824 */ /* 0x000fc800078e0203 */
[----:B------:R-:W-:-:S07]  /*366b0*/  IMAD.MOV.U32 R13, RZ, RZ, R3 ;  /* 0x000000ffff0d7224 */ /* 0x000fce00078e0003 */
[----:B------:R-:W-:Y:S05]  /*366c0*/  WARPSYNC.COLLECTIVE R15, `(.L_x_1950) ;  /* 0x000000000f087348 */ /* 0x000fea0003c00000 */
[----:B------:R0:W1:Y:S02]  /*366d0*/  SHFL.UP P6, R14, R13, R12, R11 ;  /* 0x0400000c0d0e7389 */ /* 0x00006400000c000b */
[----:B01----:R-:W-:Y:S01]  /*366e0*/  ENDCOLLECTIVE ;  /* 0x000000000000791b */ /* 0x003fe20003800000 */
.L_x_1950:
        /* <DEDUP_REMOVED lines=8> */
.L_x_1951:
        /* <DEDUP_REMOVED lines=8> */
.L_x_1952:
        /* <DEDUP_REMOVED lines=8> */
.L_x_1953:
[----:B------:R-:W-:Y:S02]  /*36870*/  IMAD.MOV.U32 R12, RZ, RZ, 0x1f ;  /* 0x0000001fff0c7424 */ /* 0x000fe400078e00ff */
        /* <DEDUP_REMOVED lines=8> */
.L_x_1954:
[----:B------:R-:W-:Y:S01]  /*36900*/  IMAD.MOV.U32 R8, RZ, RZ, R14 ;  /* 0x000000ffff087224 */ /* 0x000fe200078e000e */
[----:B------:R-:W-:Y:S06]  /*36910*/  BRA `(.L_x_1955) ;  /* 0xffffffc000ec7947 */ /* 0x000fec000383ffff */
.L_x_1822:
[----:B------:R-:W-:Y:S01]  /*36920*/  BSSY B0, `(.L_x_1956) ;  /* 0x0000008000007945 */ /* 0x000fe20003800000 */
[----:B-----5:R-:W-:Y:S02]  /*36930*/  IMAD.MOV.U32 R13, RZ, RZ, R2 ;  /* 0x000000ffff0d7224 */ /* 0x020fe400078e0002 */
[----:B------:R-:W-:Y:S02]  /*36940*/  IMAD.MOV.U32 R12, RZ, RZ, 0x1 ;  /* 0x00000001ff0c7424 */ /* 0x000fe400078e00ff */
[----:B0-----:R-:W-:Y:S02]  /*36950*/  IMAD.MOV.U32 R11, RZ, RZ, RZ ;  /* 0x000000ffff0b7224 */ /* 0x001fe400078e00ff */
[----:B------:R-:W-:-:S07]  /*36960*/  IMAD.MOV.U32 R15, RZ, RZ, -0x1 ;  /* 0xffffffffff0f7424 */ /* 0x000fce00078e00ff */
[----:B-12---:R-:W-:Y:S05]  /*36970*/  WARPSYNC.COLLECTIVE R15, `(.L_x_1957) ;  /* 0x000000000f087348 */ /* 0x006fea0003c00000 */
[----:B------:R0:W3:Y:S02]  /*36980*/  SHFL.UP P6, R14, R13, R12, R11 ;  /* 0x0400000c0d0e7389 */ /* 0x0000e400000c000b */
[----:B0123--:R-:W-:Y:S01]  /*36990*/  ENDCOLLECTIVE ;  /* 0x000000000000791b */ /* 0x00ffe20003800000 */
.L_x_1957:
[----:B------:R-:W-:Y:S05]  /*369a0*/  BSYNC B0 ;  /* 0x0000000000007941 */ /* 0x000fea0003800000 */
.L_x_1956:
[----:B------:R-:W-:Y:S02]  /*369b0*/  IMAD.MOV.U32 R3, RZ, RZ, R14 ;  /* 0x000000ffff037224 */ /* 0x000fe400078e000e */
[----:B------:R-:W-:Y:S02]  /*369c0*/  IMAD.MOV.U32 R12, RZ, RZ, 0x2 ;  /* 0x00000002ff0c7424 */ /* 0x000fe400078e00ff */
[----:B------:R-:W-:Y:S01]  /*369d0*/  IMAD.MOV.U32 R11, RZ, RZ, RZ ;  /* 0x000000ffff0b7224 */ /* 0x000fe200078e00ff */
[----:B------:R-:W-:Y:S01]  /*369e0*/  SEL R3, R3, RZ, P1 ;  /* 0x000000ff03037207 */ /* 0x000fe20000800000 */
[----:B------:R-:W-:-:S04]  /*369f0*/  IMAD.MOV.U32 R15, RZ, RZ, -0x1 ;  /* 0xffffffffff0f7424 */ /* 0x000fc800078e00ff */
[----:B------:R-:W-:-:S04]  /*36a00*/  IMAD.IADD R3, R2, 0x1, R3 ;  /* 0x0000000102037824 */ /* 0x000fc800078e0203 */
[----:B------:R-:W-:-:S07]  /*36a10*/  IMAD.MOV.U32 R13, RZ, RZ, R3 ;  /* 0x000000ffff0d7224 */ /* 0x000fce00078e0003 */
[----:B------:R-:W-:Y:S05]  /*36a20*/  WARPSYNC.COLLECTIVE R15, `(.L_x_1958) ;  /* 0x000000000f087348 */ /* 0x000fea0003c00000 */
[----:B------:R0:W1:Y:S02]  /*36a30*/  SHFL.UP P6, R14, R13, R12, R11 ;  /* 0x0400000c0d0e7389 */ /* 0x00006400000c000b */
[----:B01----:R-:W-:Y:S01]  /*36a40*/  ENDCOLLECTIVE ;  /* 0x000000000000791b */ /* 0x003fe20003800000 */
.L_x_1958:
        /* <DEDUP_REMOVED lines=8> */
.L_x_1959:
        /* <DEDUP_REMOVED lines=8> */
.L_x_1960:
        /* <DEDUP_REMOVED lines=8> */
.L_x_1961:
        /* <DEDUP_REMOVED lines=9> */
.L_x_1962:
[----:B------:R-:W-:Y:S01]  /*36c60*/  IMAD.MOV.U32 R8, RZ, RZ, R14 ;  /* 0x000000ffff087224 */ /* 0x000fe200078e000e */
[----:B------:R-:W-:Y:S06]  /*36c70*/  BRA `(.L_x_1963) ;  /* 0xffffffc000b07947 */ /* 0x000fec000383ffff */
.L_x_1824:
[----:B------:R-:W-:Y:S01]  /*36c80*/  BSSY B0, `(.L_x_1964) ;  /* 0x0000006000007945 */ /* 0x000fe20003800000 */
[----:B------:R-:W-:Y:S01]  /*36c90*/  PLOP3.LUT P6, PT, P6, PT, PT, 0x8, 0x0 ;  /* 0x000000000000781c */ /* 0x000fe200037ce170 */
[----:B------:R-:W-:-:S12]  /*36ca0*/  IMAD.MOV.U32 R15, RZ, RZ, -0x1 ;  /* 0xffffffffff0f7424 */ /* 0x000fd800078e00ff */
[----:B01----:R-:W-:Y:S05]  /*36cb0*/  WARPSYNC.COLLECTIVE R15, `(.L_x_1965) ;  /* 0x000000000f087348 */ /* 0x003fea0003c00000 */
[----:B------:R-:W-:Y:S01]  /*36cc0*/  VOTE.ANY R14, PT, P6 ;  /* 0x00000000000e7806 */ /* 0x000fe200030e0100 */
[----:B01----:R-:W-:Y:S06]  /*36cd0*/  ENDCOLLECTIVE ;  /* 0x000000000000791b */ /* 0x003fec0003800000 */
.L_x_1965:
[----:B------:R-:W-:Y:S05]  /*36ce0*/  BSYNC B0 ;  /* 0x0000000000007941 */ /* 0x000fea0003800000 */
.L_x_1964:
[----:B------:R-:W-:Y:S02]  /*36cf0*/  IMAD.MOV.U32 R3, RZ, RZ, R14 ;  /* 0x000000ffff037224 */ /* 0x000fe400078e000e */
[----:B------:R-:W-:Y:S02]  /*36d00*/  IMAD.MOV.U32 R13, RZ, RZ, R2 ;  /* 0x000000ffff0d7224 */ /* 0x000fe400078e0002 */
[----:B------:R-:W0:Y:S01]  /*36d10*/  POPC R5, R3 ;  /* 0x0000000300057309 */ /* 0x000e220000000000 */
[----:B------:R-:W-:Y:S02]  /*36d20*/  IMAD.MOV.U32 R11, RZ, RZ, 0x1f ;  /* 0x0000001fff0b7424 */ /* 0x000fe400078e00ff */
[----:B------:R-:W-:Y:S02]  /*36d30*/  IMAD.MOV.U32 R15, RZ, RZ, -0x1 ;  /* 0xffffffffff0f7424 */ /* 0x000fe400078e00ff */
[----:B0-----:R-:W-:-:S07]  /*36d40*/  IMAD.MOV.U32 R12, RZ, RZ, R5 ;  /* 0x000000ffff0c7224 */ /* 0x001fce00078e0005 */
[----:B------:R-:W-:Y:S05]  /*36d50*/  WARPSYNC.COLLECTIVE R15, `(.L_x_1966) ;  /* 0x000000000f087348 */ /* 0x000fea0003c00000 */
[----:B------:R0:W1:Y:S02]  /*36d60*/  SHFL.IDX P6, R14, R13, R12, R11 ;  /* 0x0000000c0d0e7389 */ /* 0x00006400000c000b */
[----:B01----:R-:W-:Y:S01]  /*36d70*/  ENDCOLLECTIVE ;  /* 0x000000000000791b */ /* 0x003fe20003800000 */
.L_x_1966:
[----:B------:R-:W-:Y:S01]  /*36d80*/  IMAD.MOV.U32 R17, RZ, RZ, R14 ;  /* 0x000000ffff117224 */ /* 0x000fe200078e000e */
[----:B------:R-:W-:Y:S06]  /*36d90*/  BRA `(.L_x_1967) ;  /* 0xffffffc000a07947 */ /* 0x000fec000383ffff */
.L_x_1826:
[----:B------:R-:W-:Y:S01]  /*36da0*/  BSSY B0, `(.L_x_1968) ;  /* 0x0000007000007945 */ /* 0x000fe20003800000 */
[----:B------:R-:W-:Y:S02]  /*36db0*/  IMAD.MOV.U32 R13, RZ, RZ, R6 ;  /* 0x000000ffff0d7224 */ /* 0x000fe400078e0006 */
[----:B0-----:R-:W-:Y:S02]  /*36dc0*/  IMAD.MOV.U32 R11, RZ, RZ, 0x1f ;  /* 0x0000001fff0b7424 */ /* 0x001fe400078e00ff */
[----:B------:R-:W-:-:S07]  /*36dd0*/  IMAD.MOV.U32 R15, RZ, RZ, -0x1 ;  /* 0xffffffffff0f7424 */ /* 0x000fce00078e00ff */
[----:B-123--:R-:W-:Y:S05]  /*36de0*/  WARPSYNC.COLLECTIVE R15, `(.L_x_1969) ;  /* 0x000000000f087348 */ /* 0x00efea0003c00000 */
[----:B------:R0:W4:Y:S02]  /*36df0*/  SHFL.IDX P6, R14, R13, R12, R11 ;  /* 0x0000000c0d0e7389 */ /* 0x00012400000c000b */
[----:B01234-:R-:W-:Y:S01]  /*36e00*/  ENDCOLLECTIVE ;  /* 0x000000000000791b */ /* 0x01ffe20003800000 */
.L_x_1969:
[----:B------:R-:W-:Y:S05]  /*36e10*/  BSYNC B0 ;  /* 0x0000000000007941 */ /* 0x000fea0003800000 */
.L_x_1968:
[----:B------:R-:W-:Y:S01]  /*36e20*/  IMAD.MOV.U32 R6, RZ, RZ, R14 ;  /* 0x000000ffff067224 */ /* 0x000fe200078e000e */
[----:B------:R-:W-:Y:S06]  /*36e30*/  BRA `(.L_x_1970) ;  /* 0xffffffc000947947 */ /* 0x000fec000383ffff */
.L_x_1830:
[----:B0-----:R0:W2:Y:S02]  /*36e40*/  SYNCS.PHASECHK.TRANS64.TRYWAIT P0, [R0+URZ+0x29820], R3 ;  /* 0x02982003000075a7 */ /* 0x0010a4000800017f */
[----:B--2---:R-:W-:Y:S05]  /*36e50*/  @!P0 NANOSLEEP.SYNCS 0x989680 ;  /* 0x009896800000895d */ /* 0x004fea0003900000 */
[----:B------:R-:W2:Y:S02]  /*36e60*/  @!P0 SYNCS.PHASECHK.TRANS64 P0, [R0+URZ+0x29820], R3 ;  /* 0x02982003000085a7 */ /* 0x000ea4000800007f */
[----:B--2---:R-:W-:Y:S05]  /*36e70*/  @!P0 BRA `(.L_x_1830) ;  /* 0xfffffffc00f08947 */ /* 0x004fea000383ffff */
[----:B------:R-:W-:Y:S05]  /*36e80*/  BRA `(.L_x_1971) ;  /* 0xffffffc8001c7947 */ /* 0x000fea000383ffff */
.L_x_1831:
[----:B------:R-:W2:Y:S01]  /*36e90*/  S2R R2, SR_TID.X ;  /* 0x0000000000027919 */ /* 0x000ea20000002100 */
[----:B------:R-:W-:Y:S01]  /*36ea0*/  BSSY B0, `(.L_x_1972) ;  /* 0x000000a000007945 */ /* 0x000fe20003800000 */
[----:B------:R-:W-:Y:S02]  /*36eb0*/  IMAD.MOV.U32 R12, RZ, RZ, RZ ;  /* 0x000000ffff0c7224 */ /* 0x000fe400078e00ff */
[----:B------:R-:W-:Y:S02]  /*36ec0*/  IMAD.MOV.U32 R11, RZ, RZ, 0x1f ;  /* 0x0000001fff0b7424 */ /* 0x000fe400078e00ff */
[----:B------:R-:W-:Y:S01]  /*36ed0*/  IMAD.MOV.U32 R15, RZ, RZ, -0x1 ;  /* 0xffffffffff0f7424 */ /* 0x000fe200078e00ff */
[----:B--2---:R-:W-:-:S04]  /*36ee0*/  SHF.R.U32.HI R2, RZ, 0x5, R2 ;  /* 0x00000005ff027819 */ /* 0x004fc80000011602 */
[----:B------:R-:W-:-:S05]  /*36ef0*/  LOP3.LUT R2, R2, 0x3, RZ, 0xc0, !PT ;  /* 0x0000000302027812 */ /* 0x000fca00078ec0ff */
[----:B------:R-:W-:-:S07]  /*36f00*/  IMAD.MOV.U32 R13, RZ, RZ, R2 ;  /* 0x000000ffff0d7224 */ /* 0x000fce00078e0002 */
[----:B01----:R-:W-:Y:S05]  /*36f10*/  WARPSYNC.COLLECTIVE R15, `(.L_x_1973) ;  /* 0x000000000f087348 */ /* 0x003fea0003c00000 */
[----:B------:R2:W3:Y:S02]  /*36f20*/  SHFL.IDX P6, R14, R13, R12, R11 ;  /* 0x0000000c0d0e7389 */ /* 0x0004e400000c000b */
[----:B0123--:R-:W-:Y:S01]  /*36f30*/  ENDCOLLECTIVE ;  /* 0x000000000000791b */ /* 0x00ffe20003800000 */
.L_x_1973:
[----:B------:R-:W-:Y:S05]  /*36f40*/  BSYNC B0 ;  /* 0x0000000000007941 */ /* 0x000fea0003800000 */
.L_x_1972:
[----:B------:R-:W-:Y:S05]  /*36f50*/  BRA `(.L_x_1974) ;  /* 0xffffffc800047947 */ /* 0x000fea000383ffff */
.L_x_1832:
[----:B------:R-:W-:Y:S01]  /*36f60*/  BSSY B0, `(.L_x_1975) ;  /* 0x0000006000007945 */ /* 0x000fe20003800000 */
[----:B------:R-:W-:-:S07]  /*36f70*/  IMAD.MOV.U32 R15, RZ, RZ, -0x1 ;  /* 0xffffffffff0f7424 */ /* 0x000fce00078e00ff */
[----:B012---:R-:W-:Y:S05]  /*36f80*/  WARPSYNC.COLLECTIVE R15, `(.L_x_1976) ;  /* 0x000000000f0c7348 */ /* 0x007fea0003c00000 */
[----:B------:R-:W-:Y:S02]  /*36f90*/  ELECT P6, UR62, PT ;  /* 0x00000000003e782f */ /* 0x000fe400038c0000 */
[----:B------:R-:W-:Y:S01]  /*36fa0*/  MOV R14, UR62 ;  /* 0x0000003e000e7c02 */ /* 0x000fe20008000f00 */
[----:B012---:R-:W-:Y:S10]  /*36fb0*/  ENDCOLLECTIVE ;  /* 0x000000000000791b */ /* 0x007ff40003800000 */
.L_x_1976:
[----:B------:R-:W-:Y:S05]  /*36fc0*/  BSYNC B0 ;  /* 0x0000000000007941 */ /* 0x000fea0003800000 */
.L_x_1975:
[----:B------:R-:W-:Y:S05]  /*36fd0*/  BRA `(.L_x_1977) ;  /* 0xffffffc400f87947 */ /* 0x000fea000383ffff */
.L_x_1834:
[----:B0-----:R0:W1:Y:S02]  /*36fe0*/  SYNCS.PHASECHK.TRANS64.TRYWAIT P1, [R6+URZ], R5 ;  /* 0x00000005060075a7 */ /* 0x001064000802017f */
[----:B-1----:R-:W-:Y:S05]  /*36ff0*/  @!P1 NANOSLEEP.SYNCS 0x989680 ;  /* 0x009896800000995d */ /* 0x002fea0003900000 */
[----:B------:R-:W1:Y:S02]  /*37000*/  @!P1 SYNCS.PHASECHK.TRANS64 P1, [R6+URZ], R5 ;  /* 0x00000005060095a7 */ /* 0x000e64000802007f */
[----:B-1----:R-:W-:Y:S05]  /*37010*/  @!P1 BRA `(.L_x_1834) ;  /* 0xfffffffc00f09947 */ /* 0x002fea000383ffff */
[----:B------:R-:W-:Y:S05]  /*37020*/  BRA `(.L_x_1978) ;  /* 0xffffffc800347947 */ /* 0x000fea000383ffff */
.L_x_1835:
[----:B-1----:R1:W2:Y:S02]  /*37030*/  SYNCS.PHASECHK.TRANS64.TRYWAIT P1, [R7+URZ], R2 ;  /* 0x00000002070075a7 */ /* 0x0022a4000802017f */
[----:B--2---:R-:W-:Y:S05]  /*37040*/  @!P1 NANOSLEEP.SYNCS 0x989680 ;  /* 0x009896800000995d */ /* 0x004fea0003900000 */
[----:B------:R-:W2:Y:S02]  /*37050*/  @!P1 SYNCS.PHASECHK.TRANS64 P1, [R7+URZ], R2 ;  /* 0x00000002070095a7 */ /* 0x000ea4000802007f */
[----:B--2---:R-:W-:Y:S05]  /*37060*/  @!P1 BRA `(.L_x_1835) ;  /* 0xfffffffc00f09947 */ /* 0x004fea000383ffff */
[----:B------:R-:W-:Y:S05]  /*37070*/  BRA `(.L_x_1979) ;  /* 0xffffffc800287947 */ /* 0x000fea000383ffff */
.L_x_1837:
[----:B--2---:R2:W3:Y:S02]  /*37080*/  SYNCS.PHASECHK.TRANS64.TRYWAIT P1, [R4+URZ+0x29860], R5 ;  /* 0x02986005040075a7 */ /* 0x0044e4000802017f */
[----:B---3--:R-:W-:Y:S05]  /*37090*/  @!P1 NANOSLEEP.SYNCS 0x989680 ;  /* 0x009896800000995d */ /* 0x008fea0003900000 */
[----:B------:R-:W3:Y:S02]  /*370a0*/  @!P1 SYNCS.PHASECHK.TRANS64 P1, [R4+URZ+0x29860], R5 ;  /* 0x02986005040095a7 */ /* 0x000ee4000802007f */
[----:B---3--:R-:W-:Y:S05]  /*370b0*/  @!P1 BRA `(.L_x_1837) ;  /* 0xfffffffc00f09947 */ /* 0x008fea000383ffff */
[----:B------:R-:W-:Y:S05]  /*370c0*/  BRA `(.L_x_1980) ;  /* 0xffffffc8002c7947 */ /* 0x000fea000383ffff */
.L_x_1839:
[----:B---3--:R3:W4:Y:S02]  /*370d0*/  SYNCS.PHASECHK.TRANS64.TRYWAIT P1, [R3+URZ+0x29860], R2 ;  /* 0x02986002030075a7 */ /* 0x008724000802017f */
[----:B----4-:R-:W-:Y:S05]  /*370e0*/  @!P1 NANOSLEEP.SYNCS 0x989680 ;  /* 0x009896800000995d */ /* 0x010fea0003900000 */
[----:B------:R-:W4:Y:S02]  /*370f0*/  @!P1 SYNCS.PHASECHK.TRANS64 P1, [R3+URZ+0x29860], R2 ;  /* 0x02986002030095a7 */ /* 0x000f24000802007f */
[----:B----4-:R-:W-:Y:S05]  /*37100*/  @!P1 BRA `(.L_x_1839) ;  /* 0xfffffffc00f09947 */ /* 0x010fea000383ffff */
[----:B------:R-:W-:Y:S05]  /*37110*/  BRA `(.L_x_1981) ;  /* 0xffffffc8002c7947 */ /* 0x000fea000383ffff */
.L_x_1841:
[----:B----4-:R4:W0:Y:S02]  /*37120*/  SYNCS.PHASECHK.TRANS64.TRYWAIT P0, [R4+URZ+0x29880], R5 ;  /* 0x02988005040075a7 */ /* 0x010824000800017f */
[----:B0-----:R-:W-:Y:S05]  /*37130*/  @!P0 NANOSLEEP.SYNCS 0x989680 ;  /* 0x009896800000895d */ /* 0x001fea0003900000 */
[----:B------:R-:W0:Y:S02]  /*37140*/  @!P0 SYNCS.PHASECHK.TRANS64 P0, [R4+URZ+0x29880], R5 ;  /* 0x02988005040085a7 */ /* 0x000e24000800007f */
[----:B0-----:R-:W-:Y:S05]  /*37150*/  @!P0 BRA `(.L_x_1841) ;  /* 0xfffffffc00f08947 */ /* 0x001fea000383ffff */
[----:B------:R-:W-:Y:S05]  /*37160*/  BRA `(.L_x_1842) ;  /* 0xffffffc800287947 */ /* 0x000fea000383ffff */
.L_x_1982:
        /* <DEDUP_REMOVED lines=9> */
.L_x_2855:


//--------------------- .text._ZN7cutlass13device_kernelIN5flash11enable_sm90INS1_16FlashAttnFwdSm90INS1_25CollectiveMainloopFwdSm90ILi2EN4cute5tupleIJNS5_1CILi1EEES8_S8_EEENS6_IJNS7_ILi128EEENS7_ILi160EEENS7_ILi192EEEEEELi128ENS_12float_e4m3_tEfNS_4arch4Sm90ELb1ELb0ELb0ELb0ELb0ELb0ELb0ELb1ELb1ELb1ELb0ELb0EEENS1_21CollectiveEpilogueFwdINS6_IJSA_SA_SB_EEES9_NS_10bfloat16_tESG_Li256ELb0ELb1ELb0ELb1EEENS1_30DynamicPersistentTileSchedulerILi256ELi128ELb0ELb1ELb1EEEEEEEEEvNT_6ParamsE --------------------------
	.section	.text._ZN7cutlass13device_kernelIN5flash11enable_sm90INS1_16FlashAttnFwdSm90INS1_25CollectiveMainloopFwdSm90ILi2EN4cute5tupleIJNS5_1CILi1EEES8_S8_EEENS6_IJNS7_ILi128EEENS7_ILi160EEENS7_ILi192EEEEEELi128ENS_12float_e4m3_tEfNS_4arch4Sm90ELb1ELb0ELb0ELb0ELb0ELb0ELb0ELb1ELb1ELb1ELb0ELb0EEENS1_21CollectiveEpilogueFwdINS6_IJSA_SA_SB_EEES9_NS_10bfloat16_tESG_Li256ELb0ELb1ELb0ELb1EEENS1_30DynamicPersistentTileSchedulerILi256ELi128ELb0ELb1ELb1EEEEEEEEEvNT_6ParamsE,"ax",@progbits
	.align	128
.text._ZN7cutlass13device_kernelIN5flash11enable_sm90INS1_16FlashAttnFwdSm90INS1_25CollectiveMainloopFwdSm90ILi2EN4cute5tupleIJNS5_1CILi1EEES8_S8_EEENS6_IJNS7_ILi128EEENS7_ILi160EEENS7_ILi192EEEEEELi128ENS_12float_e4m3_tEfNS_4arch4Sm90ELb1ELb0ELb0ELb0ELb0ELb0ELb0ELb1ELb1ELb1ELb0ELb0EEENS1_21CollectiveEpilogueFwdINS6_IJSA_SA_SB_EEES9_NS_10bfloat16_tESG_Li256ELb0ELb1ELb0ELb1EEENS1_30DynamicPersistentTileSchedulerILi256ELi128ELb0ELb1ELb1EEEEEEEEEvNT_6ParamsE:
        .type           _ZN7cutlass13device_kernelIN5flash11enable_sm90INS1_16FlashAttnFwdSm90INS1_25CollectiveMainloopFwdSm90ILi2EN4cute5tupleIJNS5_1CILi1EEES8_S8_EEENS6_IJNS7_ILi128EEENS7_ILi160EEENS7_ILi192EEEEEELi128ENS_12float_e4m3_tEfNS_4arch4Sm90ELb1ELb0ELb0ELb0ELb0ELb0ELb0ELb1ELb1ELb1ELb0ELb0EEENS1_21CollectiveEpilogueFwdINS6_IJSA_SA_SB_EEES9_NS_10bfloat16_tESG_Li256ELb0ELb1ELb0ELb1EEENS1_30DynamicPersistentTileSchedulerILi256ELi128ELb0ELb1ELb1EEEEEEEEEvNT_6ParamsE,@function
        .size           _ZN7cutlass13device_kernelIN5flash11enable_sm90INS1_16FlashAttnFwdSm90INS1_25CollectiveMainloopFwdSm90ILi2EN4cute5tupleIJNS5_1CILi1EEES8_S8_EEENS6_IJNS7_ILi128EEENS7_ILi160EEENS7_ILi192EEEEEELi128ENS_12float_e4m3_tEfNS_4arch4Sm90ELb1ELb0ELb0ELb0ELb0ELb0ELb0ELb1ELb1ELb1ELb0ELb0EEENS1_21CollectiveEpilogueFwdINS6_IJSA_SA_SB_EEES9_NS_10bfloat16_tESG_Li256ELb0ELb1ELb0ELb1EEENS1_30DynamicPersistentTileSchedulerILi256ELi128ELb0ELb1ELb1EEEEEEEEEvNT_6ParamsE,(.L_x_2856 - _ZN7cutlass13device_kernelIN5flash11enable_sm90INS1_16FlashAttnFwdSm90INS1_25CollectiveMainloopFwdSm90ILi2EN4cute5tupleIJNS5_1CILi1EEES8_S8_EEENS6_IJNS7_ILi128EEENS7_ILi160EEENS7_ILi192EEEEEELi128ENS_12float_e4m3_tEfNS_4arch4Sm90ELb1ELb0ELb0ELb0ELb0ELb0ELb0ELb1ELb1ELb1ELb0ELb0EEENS1_21CollectiveEpilogueFwdINS6_IJSA_SA_SB_EEES9_NS_10bfloat16_tESG_Li256ELb0ELb1ELb0ELb1EEENS1_30DynamicPersistentTileSchedulerILi256ELi128ELb0ELb1ELb1EEEEEEEEEvNT_6ParamsE)
        .other          _ZN7cutlass13device_kernelIN5flash11enable_sm90INS1_16FlashAttnFwdSm90INS1_25CollectiveMainloopFwdSm90ILi2EN4cute5tupleIJNS5_1CILi1EEES8_S8_EEENS6_IJNS7_ILi128EEENS7_ILi160EEENS7_ILi192EEEEEELi128ENS_12float_e4m3_tEfNS_4arch4Sm90ELb1ELb0ELb0ELb0ELb0ELb0ELb0ELb1ELb1ELb1ELb0ELb0EEENS1_21CollectiveEpilogueFwdINS6_IJSA_SA_SB_EEES9_NS_10bfloat16_tESG_Li256ELb0ELb1ELb0ELb1EEENS1_30DynamicPersistentTileSchedulerILi256ELi128ELb0ELb1ELb1EEEEEEEEEvNT_6ParamsE,@"STO_CUDA_ENTRY STV_DEFAULT"
_ZN7cutlass13device_kernelIN5flash11enable_sm90INS1_16FlashAttnFwdSm90INS1_25CollectiveMainloopFwdSm90ILi2EN4cute5tupleIJNS5_1CILi1EEES8_S8_EEENS6_IJNS7_ILi128EEENS7_ILi160EEENS7_ILi192EEEEEELi128ENS_12float_e4m3_tEfNS_4arch4Sm90ELb1ELb0ELb0ELb0ELb0ELb0ELb0ELb1ELb1ELb1ELb0ELb0EEENS1_21CollectiveEpilogueFwdINS6_IJSA_SA_SB_EEES9_NS_10bfloat16_tESG_Li256ELb0ELb1ELb0ELb1EEENS1_30DynamicPersistentTileSchedulerILi256ELi128ELb0ELb1ELb1EEEEEEEEEvNT_6ParamsE:
        /* <DEDUP_REMOVED lines=18> */
.L_x_1984:
[----:B------:R-:W-:Y:S05]  /*0120*/  BSYNC B0 ;  /* 0x0000000000007941 */ /* 0x000fea0003800000 */
.L_x_1983:
        /* <DEDUP_REMOVED lines=41> */
.L_x_1985:
        /* <DEDUP_REMOVED lines=22> */
.L_x_1986:
        /* <DEDUP_REMOVED lines=18> */
.L_x_1987:
        /* <DEDUP_REMOVED lines=22> */
.L_x_1988:
        /* <DEDUP_REMOVED lines=22> */
.L_x_1989:
[----:B------:R-:W-:Y:S01]  /*0900*/  PLOP3.LUT P0, PT, PT, PT, UP0, 0x80, 0x0 ;  /* 0x000000000000781c */ /* 0x000fe20003f0f008 */
[----:B------:R-:W-:Y:S01]  /*0910*/  UMOV UR38, 0x1 ;  /* 0x0000000100267882 */ /* 0x000fe20000000000 */
[----:B------:R-:W-:Y:S01]  /*0920*/  NOP ;  /* 0x0000000000007918 */ /* 0x000fe20000000000 */
[----:B------:R-:W-:Y:S01]  /*0930*/  USEL UR38, UR38, 0x2, !UP0 ;  /* 0x0000000226267887 */ /* 0x000fe2000c000000 */
[----:B------:R-:W-:Y:S01]  /*0940*/  ULDC.64 UR50, c[0x0][0x208] ;  /* 0x0000820000327ab9 */ /* 0x000fe20000000a00 */
[----:B012-4-:R-:W-:Y:S08]  /*0950*/  BAR.SYNC.DEFER_BLOCKING 0x0 ;  /* 0x0000000000007b1d */ /* 0x017ff00000010000 */
[----:B------:R-:W-:Y:S05]  /*0960*/  @!P0 BRA `(.L_x_1990) ;  /* 0x000000d400a08947 */ /* 0x000fea0003800000 */
.L_x_1991:
        /* <DEDUP_REMOVED lines=23> */
[----:B------:R-:W-:Y:S01]  /*0ae0*/  LEA.HI R2, R3, R194, RZ, 0x4 ;  /* 0x000000c203027211 */ /* 0x000fe200078f20ff */
[----:B------:R-:W-:Y:S01]  /*0af0*/  IMAD.SHL.U32 R4, R4, 0x20, RZ ;  /* 0x0000002004047824 */ /* 0x000fe200078e00ff */
[----:B------:R-:W-:Y:S01]  /*0b00*/  SHF.R.S32.HI R189, RZ, 0x7, R0 ;  /* 0x00000007ffbd7819 */ /* 0x000fe20000011400 */
[----:B------:R-:W-:Y:S01]  /*0b10*/  IMAD.IADD R188, R194, 0x1, -R5 ;  /* 0x00000001c2bc7824 */ /* 0x000fe200078e0a05 */
[----:B------:R-:W-:-:S02]  /*0b20*/  SHF.R.S32.HI R7, RZ, 0x4, R2 ;  /* 0x00000004ff077819 */ /* 0x000fc40000011402 */
[----:B------:R-:W-:Y:S02]  /*0b30*/  LOP3.LUT R5, R2, 0x3fffff0, RZ, 0xc0, !PT ;  /* 0x03fffff002057812 */ /* 0x000fe400078ec0ff */
[----:B------:R-:W-:Y:S02]  /*0b40*/  SHF.R.S32.HI R9, RZ, 0x1f, R188 ;  /* 0x0000001fff097819 */ /* 0x000fe400000114bc */
[----:B------:R-:W-:Y:S01]  /*0b50*/  LOP3.LUT R4, R4, 0xfffffc00, RZ, 0xc0, !PT ;  /* 0xfffffc0004047812 */ /* 0x000fe200078ec0ff */
[----:B------:R-:W-:Y:S01]  /*0b60*/  IMAD.IADD R5, R194, 0x1, -R5 ;  /* 0x00000001c2057824 */ /* 0x000fe200078e0a05 */
[----:B------:R-:W-:Y:S02]  /*0b70*/  LEA.HI R2, R2, R7, RZ, 0x1 ;  /* 0x0000000702027211 */ /* 0x000fe400078f08ff */
[----:B------:R-:W-:Y:S01]  /*0b80*/  LEA.HI R6, R9, R188, RZ, 0x2 ;  /* 0x000000bc09067211 */ /* 0x000fe200078f10ff */
[----:B------:R-:W-:Y:S01]  /*0b90*/  IMAD R5, R5, 0x40, R4 ;  /* 0x0000004005057824 */ /* 0x000fe200078e0204 */
[----:B------:R-:W-:-:S02]  /*0ba0*/  LOP3.LUT R2, R2, 0x1ffffffe, RZ, 0xc0, !PT ;  /* 0x1ffffffe02027812 */ /* 0x000fc400078ec0ff */
[-C--:B------:R-:W-:Y:S02]  /*0bb0*/  LEA.HI R4, R3, R194.reuse, RZ, 0x2 ;  /* 0x000000c203047211 */ /* 0x080fe400078f10ff */
[----:B------:R-:W-:Y:S01]  /*0bc0*/  SHF.R.S32.HI R8, RZ, 0x2, R6 ;  /* 0x00000002ff087819 */ /* 0x000fe20000011406 */
        /* <DEDUP_REMOVED lines=29> */
.L_x_2045:
        /* <DEDUP_REMOVED lines=21> */
.L_x_1992:
[----:B------:R-:W-:Y:S01]  /*0ef0*/  ULDC UR6, c[0x0][0xc54] ;  /* 0x0003150000067ab9 */ /* 0x000fe20000000800 */
[----:B------:R-:W-:Y:S01]  /*0f00*/  UMOV UR8, UR7 ;  /* 0x0000000700087c82 */ /* 0x000fe20008000000 */
[----:B------:R-:W-:-:S11]  /*0f10*/  UISETP.NE.AND UP0, UPT, UR6, 0x1, UPT ;  /* 0x000000010600788c */ /* 0x000fd6000bf05270 */
[----:B------:R-:W-:Y:S02]  /*0f20*/  @UP0 ULDC.64 UR10, c[0x0][0xc58] ;  /* 0x00031600000a0ab9 */ /* 0x000fe40000000a00 */
[----:B------:R-:W-:-:S04]  /*0f30*/  UIMAD.WIDE.U32 UR4, UR7, UR10, URZ ;  /* 0x0000000a070472a5 */ /* 0x000fc8000f8e003f */
[----:B------:R-:W-:-:S04]  /*0f40*/  @UP0 USHF.R.U32.HI UR8, URZ, UR11, UR5 ;  /* 0x0000000b3f080299 */ /* 0x000fc80008011605 */
[----:B------:R-:W-:-:S12]  /*0f50*/  UIMAD UR4, UR8, UR6, URZ ;  /* 0x00000006080472a4 */ /* 0x000fd8000f8e023f */
.L_x_1993:
[----:B------:R-:W-:Y:S01]  /*0f60*/  ULDC UR36, c[0x0][0xc48] ;  /* 0x0003120000247ab9 */ /* 0x000fe20000000800 */
[----:B------:R-:W-:Y:S01]  /*0f70*/  UIADD3 UR6, UR7, -UR4, URZ ;  /* 0x8000000407067290 */ /* 0x000fe2000fffe03f */
[----:B------:R-:W-:Y:S01]  /*0f80*/  IMAD.MOV.U32 R7, RZ, RZ, 0x3f800000 ;  /* 0x3f800000ff077424 */ /* 0x000fe200078e00ff */
[----:B------:R-:W-:Y:S01]  /*0f90*/  UISETP.NE.AND UP2, UPT, UR36, 0x1, UPT ;  /* 0x000000012400788c */ /* 0x000fe2000bf45270 */
[----:B------:R-:W-:Y:S01]  /*0fa0*/  IMAD.MOV.U32 R0, RZ, RZ, 0x3f800000 ;  /* 0x3f800000ff007424 */ /* 0x000fe200078e00ff */
[----:B------:R-:W-:Y:S01]  /*0fb0*/  ULDC.64 UR4, c[0x0][0x990] ;  /* 0x0002640000047ab9 */ /* 0x000fe20000000a00 */
[----:B------:R-:W-:Y:S01]  /*0fc0*/  ULDC UR18, c[0x0][0xc54] ;  /* 0x0003150000127ab9 */ /* 0x000fe20000000800 */
[----:B------:R-:W-:Y:S02]  /*0fd0*/  UISETP.NE.U32.AND UP0, UPT, UR4, URZ, UPT ;  /* 0x0000003f0400728c */ /* 0x000fe4000bf05070 */
[----:B------:R-:W-:Y:S02]  /*0fe0*/  UIMAD UR18, UR9, UR18, UR6 ;  /* 0x00000012091272a4 */ /* 0x000fe4000f8e0206 */
[----:B------:R-:W-:Y:S01]  /*0ff0*/  UISETP.NE.AND.EX UP0, UPT, UR5, URZ, UPT, UP0 ;  /* 0x0000003f0500728c */ /* 0x000fe2000bf05300 */
[----:B------:R-:W-:-:S02]  /*1000*/  ULDC.64 UR6, c[0x0][0x998] ;  /* 0x0002660000067ab9 */ /* 0x000fc40000000a00 */
[----:B------:R-:W-:Y:S01]  /*1010*/  @UP2 ULDC UR10, c[0x0][0xc4c] ;  /* 0x00031300000a2ab9 */ /* 0x000fe20000000800 */
[----:B------:R-:W-:Y:S02]  /*1020*/  UISETP.NE.U32.AND UP1, UPT, UR6, URZ, UPT ;  /* 0x0000003f0600728c */ /* 0x000fe4000bf25070 */
[----:B------:R-:W-:Y:S01]  /*1030*/  UIMAD.WIDE.U32 UR10, UR18, UR10, URZ ;  /* 0x0000000a120a72a5 */ /* 0x000fe2000f8e003f */
[----:B------:R-:W-:Y:S01]  /*1040*/  PLOP3.LUT P0, PT, PT, PT, UP0, 0x80, 0x0 ;  /* 0x000000000000781c */ /* 0x000fe20003f0f008 */
[----:B------:R-:W-:Y:S01]  /*1050*/  @UP2 ULDC UR9, c[0x0][0xc50] ;  /* 0x0003140000092ab9 */ /* 0x000fe20000000800 */
[----:B------:R-:W-:Y:S01]  /*1060*/  UISETP.NE.AND.EX UP1, UPT, UR7, URZ, UPT, UP1 ;  /* 0x0000003f0700728c */ /* 0x000fe2000bf25310 */
[----:B------:R-:W-:Y:S01]  /*1070*/  UMOV UR43, UR18 ;  /* 0x00000012002b7c82 */ /* 0x000fe20008000000 */
[----:B------:R-:W-:Y:S02]  /*1080*/  @UP2 USHF.R.U32.HI UR43, URZ, UR9, UR11 ;  /* 0x000000093f2b2299 */ /* 0x000fe4000801160b */
[----:B------:R-:W-:-:S02]  /*1090*/  ULOP3.LUT UR8, UR8, 0x1ffffff, URZ, 0x3c, !UPT ;  /* 0x01ffffff08087892 */ /* 0x000fc4000f8e3c3f */
[----:B------:R-:W-:Y:S01]  /*10a0*/  PLOP3.LUT P1, PT, PT, PT, UP1, 0x80, 0x0 ;  /* 0x000000000000781c */ /* 0x000fe20003f2f018 */
[----:B------:R-:W-:Y:S01]  /*10b0*/  @UP0 USHF.R.S32.HI UR9, URZ, 0x1f, UR43 ;  /* 0x0000001f3f090899 */ /* 0x000fe2000801142b */
[----:B------:R-:W-:Y:S01]  /*10c0*/  @UP0 ULDC.64 UR10, c[0x0][0x9a8] ;  /* 0x00026a00000a0ab9 */ /* 0x000fe20000000a00 */
[----:B------:R-:W-:Y:S02]  /*10d0*/  UIADD3 UR15, -UR43, URZ, URZ ;  /* 0x0000003f2b0f7290 */ /* 0x000fe4000fffe13f */
[----:B------:R-:W-:Y:S02]  /*10e0*/  @UP0 UIMAD UR9, UR9, UR10, URZ ;  /* 0x0000000a090902a4 */ /* 0x000fe4000f8e023f */
[----:B------:R-:W-:Y:S02]  /*10f0*/  @UP0 UIMAD.WIDE.U32 UR12, UR43, UR10, URZ ;  /* 0x0000000a2b0c02a5 */ /* 0x000fe4000f8e003f */
[----:B------:R-:W-:Y:S01]  /*1100*/  @UP1 USHF.R.S32.HI UR10, URZ, 0x1f, UR43 ;  /* 0x0000001f3f0a1899 */ /* 0x000fe2000801142b */
[----:B------:R-:W-:Y:S01]  /*1110*/  @UP1 ULDC.64 UR16, c[0x0][0x9b8] ;  /* 0x00026e0000101ab9 */ /* 0x000fe20000000a00 */
[----:B------:R-:W-:-:S02]  /*1120*/  @UP0 UIMAD UR14, UR43, UR11, UR9 ;  /* 0x0000000b2b0e02a4 */ /* 0x000fc4000f8e0209 */
[----:B------:R-:W-:Y:S02]  /*1130*/  @UP1 UIMAD UR9, UR10, UR16, URZ ;  /* 0x000000100a0912a4 */ /* 0x000fe4000f8e023f */
[----:B------:R-:W-:Y:S02]  /*1140*/  UIMAD UR36, UR36, UR15, UR18 ;  /* 0x0000000f242472a4 */ /* 0x000fe4000f8e0212 */
[----:B------:R-:W-:Y:S02]  /*1150*/  @UP1 UIMAD UR15, UR43, UR17, UR9 ;  /* 0x000000112b0f12a4 */ /* 0x000fe4000f8e0209 */
[----:B------:R-:W-:Y:S02]  /*1160*/  @UP0 USHF.R.S32.HI UR9, URZ, 0x1f, UR36 ;  /* 0x0000001f3f090899 */ /* 0x000fe40008011424 */
[----:B------:R-:W-:Y:S02]  /*1170*/  @UP1 UIMAD.WIDE.U32 UR10, UR43, UR16, URZ ;  /* 0x000000102b0a12a5 */ /* 0x000fe4000f8e003f */
[----:B------:R-:W-:Y:S01]  /*1180*/  @UP1 USHF.R.S32.HI UR20, URZ, 0x1f, UR36 ;  /* 0x0000001f3f141899 */ /* 0x000fe20008011424 */
[----:B------:R-:W-:Y:S01]  /*1190*/  @UP0 ULDC.64 UR16, c[0x0][0x9b0] ;  /* 0x00026c0000100ab9 */ /* 0x000fe20000000a00 */
[----:B------:R-:W-:Y:S01]  /*11a0*/  @UP1 ULDC.64 UR18, c[0x0][0x9c0] ;  /* 0x0002700000121ab9 */ /* 0x000fe20000000a00 */
[----:B------:R-:W-:-:S02]  /*11b0*/  @UP0 UIADD3 UR13, UR13, UR14, URZ ;  /* 0x0000000e0d0d0290 */ /* 0x000fc4000fffe03f */
[----:B------:R-:W-:Y:S02]  /*11c0*/  @UP0 UIMAD UR9, UR9, UR16, URZ ;  /* 0x00000010090902a4 */ /* 0x000fe4000f8e023f */
[----:B------:R-:W-:Y:S02]  /*11d0*/  @UP1 UIADD3 UR11, UR11, UR15, URZ ;  /* 0x0000000f0b0b1290 */ /* 0x000fe4000fffe03f */
[----:B------:R-:W-:Y:S02]  /*11e0*/  @UP1 UIMAD UR14, UR20, UR18, URZ ;  /* 0x00000012140e12a4 */ /* 0x000fe4000f8e023f */
[----:B------:R-:W-:Y:S02]  /*11f0*/  @UP0 UIMAD UR9, UR36, UR17, UR9 ;  /* 0x00000011240902a4 */ /* 0x000fe4000f8e0209 */
[----:B------:R-:W-:Y:S02]  /*1200*/  @UP0 UIMAD.WIDE.U32 UR12, UR36, UR16, UR12 ;  /* 0x00000010240c02a5 */ /* 0x000fe4000f8e000c */
[----:B------:R-:W-:-:S02]  /*1210*/  @UP1 UIMAD UR14, UR36, UR19, UR14 ;  /* 0x00000013240e12a4 */ /* 0x000fc4000f8e020e */
[----:B------:R-:W-:Y:S02]  /*1220*/  @UP1 UIMAD.WIDE.U32 UR10, UR36, UR18, UR10 ;  /* 0x00000012240a12a5 */ /* 0x000fe4000f8e000a */
        /* <DEDUP_REMOVED lines=8> */
[----:B------:R-:W-:Y:S01]  /*12b0*/  ULDC UR4, c[0x0][0x988] ;  /* 0x0002620000047ab9 */ /* 0x000fe20000000800 */
[----:B------:R-:W-:Y:S01]  /*12c0*/  IMAD.U32 R3, RZ, RZ, UR5 ;  /* 0x00000005ff037e24 */ /* 0x000fe2000f8e00ff */
[----:B------:R-:W-:Y:S01]  /*12d0*/  ULDC UR5, c[0x0][0x448] ;  /* 0x0001120000057ab9 */ /* 0x000fe20000000800 */
[----:B------:R-:W-:Y:S01]  /*12e0*/  IMAD.U32 R5, RZ, RZ, UR7 ;  /* 0x00000007ff057e24 */ /* 0x000fe2000f8e00ff */
[----:B------:R-:W-:Y:S01]  /*12f0*/  ULDC UR48, c[0x0][0x424] ;  /* 0x0001090000307ab9 */ /* 0x000fe20000000800 */
[----:B------:R-:W-:Y:S01]  /*1300*/  ULDC UR9, c[0x0][0x2f0] ;  /* 0x0000bc0000097ab9 */ /* 0x000fe20000000800 */
[----:B------:R0:W2:Y:S01]  /*1310*/  @P0 LDG.E R7, desc[UR50][R2.64] ;  /* 0x0000003202070981 */ /* 0x0000a2000c1e1900 */
[----:B------:R-:W-:Y:S01]  /*1320*/  UISETP.NE.AND UP1, UPT, UR5, 0x1, UPT ;  /* 0x000000010500788c */ /* 0x000fe2000bf25270 */
[----:B------:R-:W-:Y:S02]  /*1330*/  ULDC.64 UR6, c[0x0][0x418] ;  /* 0x0001060000067ab9 */ /* 0x000fe40000000a00 */
[----:B------:R1:W2:Y:S01]  /*1340*/  @P1 LDG.E R0, desc[UR50][R4.64] ;  /* 0x0000003204001981 */ /* 0x0002a2000c1e1900 */
[----:B------:R-:W-:Y:S01]  /*1350*/  UISETP.NE.U32.AND UP0, UPT, UR6, URZ, UPT ;  /* 0x0000003f0600728c */ /* 0x000fe2000bf05070 */
[----:B------:R-:W-:-:S02]  /*1360*/  PLOP3.LUT P0, PT, PT, PT, PT, 0x80, 0x0 ;  /* 0x000000000000781c */ /* 0x000fc40003f0f070 */
[----:B------:R-:W-:Y:S02]  /*1370*/  CS2R R86, SRZ ;  /* 0x0000000000567805 */ /* 0x000fe4000001ff00 */
[----:B------:R-:W-:Y:S01]  /*1380*/  CS2R R84, SRZ ;  /* 0x0000000000547805 */ /* 0x000fe2000001ff00 */
[----:B------:R-:W-:Y:S01]  /*1390*/  UISETP.NE.AND.EX UP0, UPT, UR7, URZ, UPT, UP0 ;  /* 0x0000003f0700728c */ /* 0x000fe2000bf05300 */
[----:B0-----:R-:W-:Y:S02]  /*13a0*/  CS2R R2, SRZ ;  /* 0x0000000000027805 */ /* 0x001fe4000001ff00 */
[----:B------:R-:W-:Y:S01]  /*13b0*/  CS2R R78, SRZ ;  /* 0x00000000004e7805 */ /* 0x000fe2000001ff00 */
[----:B------:R-:W-:Y:S01]  /*13c0*/  ULDC UR7, c[0x0][0x288] ;  /* 0x0000a20000077ab9 */ /* 0x000fe20000000800 */
[----:B------:R-:W-:Y:S01]  /*13d0*/  USEL UR48, UR48, 0x1, UP0 ;  /* 0x0000000130307887 */ /* 0x000fe20008000000 */
[----:B-1----:R-:W-:Y:S01]  /*13e0*/  CS2R R4, SRZ ;  /* 0x0000000000047805 */ /* 0x002fe2000001ff00 */
[----:B------:R-:W-:Y:S01]  /*13f0*/  UIADD3 UR7, -UR7, 0xa0, URZ ;  /* 0x000000a007077890 */ /* 0x000fe2000fffe13f */
[----:B------:R-:W-:-:S02]  /*1400*/  CS2R R8, SRZ ;  /* 0x0000000000087805 */ /* 0x000fc4000001ff00 */
[----:B------:R-:W-:Y:S02]  /*1410*/  CS2R R76, SRZ ;  /* 0x00000000004c7805 */ /* 0x000fe4000001ff00 */
[----:B------:R-:W-:Y:S01]  /*1420*/  CS2R R10, SRZ ;  /* 0x00000000000a7805 */ /* 0x000fe2000001ff00 */
[----:B------:R-:W-:Y:S01]  /*1430*/  UIMAD UR7, UR48, UR9, UR7 ;  /* 0x00000009300772a4 */ /* 0x000fe2000f8e0207 */
        /* <DEDUP_REMOVED lines=25> */
[----:B--2---:R-:W-:Y:S01]  /*15d0*/  FMUL.FTZ R0, R7, R0 ;  /* 0x0000000007007220 */ /* 0x004fe20000410000 */
[----:B------:R-:W-:-:S03]  /*15e0*/  CS2R R6, SRZ ;  /* 0x0000000000067805 */ /* 0x000fc6000001ff00 */
[----:B------:R-:W-:Y:S01]  /*15f0*/  FMUL.FTZ R0, R0, UR4 ;  /* 0x0000000400007c20 */ /* 0x000fe20008410000 */
[----:B------:R-:W-:Y:S02]  /*1600*/  ULDC UR4, c[0x0][0xc3c] ;  /* 0x00030f0000047ab9 */ /* 0x000fe40000000800 */
[----:B------:R-:W-:Y:S02]  /*1610*/  UIADD3 UR4, UR8, UR4, URZ ;  /* 0x0000000408047290 */ /* 0x000fe4000fffe03f */
[----:B------:R-:W-:Y:S01]  /*1620*/  R2UR UR37, R0 ;  /* 0x00000000002572ca */ /* 0x000fe200000e0000 */
[----:B------:R-:W-:Y:S01]  /*1630*/  @UP1 ULDC UR8, c[0x0][0x450] ;  /* 0x0001140000081ab9 */ /* 0x000fe20000000800 */
[----:B------:R-:W-:-:S03]  /*1640*/  USHF.L.U32 UR39, UR4, 0x7, URZ ;  /* 0x0000000704277899 */ /* 0x000fc6000800063f */
[----:B------:R-:W-:Y:S01]  /*1650*/  @UP1 ULDC UR4, c[0x0][0x44c] ;  /* 0x0001130000041ab9 */ /* 0x000fe20000000800 */
[----:B------:R-:W-:-:S04]  /*1660*/  UIADD3 UR6, UR39, 0x7f, URZ ;  /* 0x0000007f27067890 */ /* 0x000fc8000fffe03f */
[----:B------:R-:W-:Y:S02]  /*1670*/  UIMAD.WIDE.U32 UR4, UR6, UR4, URZ ;  /* 0x00000004060472a5 */ /* 0x000fe4000f8e003f */
[----:B------:R-:W-:Y:S02]  /*1680*/  UIMAD UR4, UR48, UR9, 0x9f ;  /* 0x0000009f300474a4 */ /* 0x000fe4000f8e0209 */
[----:B------:R-:W-:Y:S02]  /*1690*/  @UP1 USHF.R.U32.HI UR6, URZ, UR8, UR5 ;  /* 0x000000083f061299 */ /* 0x000fe40008011605 */
[----:B------:R-:W-:Y:S02]  /*16a0*/  UIMAD.WIDE UR4, UR4, 0x66666667, URZ ;  /* 0x66666667040478a5 */ /* 0x000fe4000f8e023f */
[----:B------:R-:W-:Y:S02]  /*16b0*/  UIADD3 UR6, UR7, UR6, URZ ;  /* 0x0000000607067290 */ /* 0x000fe4000fffe03f */
[----:B------:R-:W-:-:S02]  /*16c0*/  USHF.R.U32.HI UR4, URZ, 0x1f, UR5 ;  /* 0x0000001f3f047899 */ /* 0x000fc40008011605 */
[----:B------:R-:W-:Y:S02]  /*16d0*/  UIMAD.WIDE UR6, UR6, 0x66666667, URZ ;  /* 0x66666667060678a5 */ /* 0x000fe4000f8e023f */
[----:B------:R-:W-:Y:S02]  /*16e0*/  ULEA.HI.SX32 UR4, UR5, UR4, 0x1a ;  /* 0x0000000405047291 */ /* 0x000fe4000f8fd23f */
[----:B------:R-:W-:-:S04]  /*16f0*/  USHF.R.U32.HI UR6, URZ, 0x1f, UR7 ;  /* 0x0000001f3f067899 */ /* 0x000fc80008011607 */
[----:B------:R-:W-:-:S04]  /*1700*/  ULEA.HI.SX32 UR6, UR7, UR6, 0x1a ;  /* 0x0000000607067291 */ /* 0x000fc8000f8fd23f */
[----:B------:R-:W-:-:S04]  /*1710*/  UISETP.LT.AND UP0, UPT, UR4, UR6, UPT ;  /* 0x000000060400728c */ /* 0x000fc8000bf01270 */
[----:B------:R-:W-:-:S04]  /*1720*/  USEL UR52, UR4, UR6, UP0 ;  /* 0x0000000604347287 */ /* 0x000fc80008000000 */
[----:B------:R-:W-:-:S06]  /*1730*/  UISETP.GE.AND UP0, UPT, UR52, 0x1, UPT ;  /* 0x000000013400788c */ /* 0x000fcc000bf06270 */
[----:B------:R-:W-:-:S13]  /*1740*/  PLOP3.LUT P1, PT, PT, PT, UP0, 0x80, 0x0 ;  /* 0x000000000000781c */ /* 0x000fda0003f2f008 */
[----:B------:R-:W-:Y:S05]  /*1750*/  @!P1 BRA `(.L_x_1994) ;  /* 0x000000a400449947 */ /* 0x000fea0003800000 */
        /* <DEDUP_REMOVED lines=31> */
.L_x_1995:
        /* <DEDUP_REMOVED lines=9> */
.L_x_2126:
[----:B------:R-:W-:Y:S05]  /*19e0*/  @!P0 BRA `(.L_x_1997) ;  /* 0x0000000000048947 */ /* 0x000fea0003800000 */
[----:B------:R-:W-:Y:S01]  /*19f0*/  BPT.TRAP 0x1 ;  /* 0x000000040000795c */ /* 0x000fe20000300000 */
.L_x_1997:
[----:B------:R-:W-:Y:S02]  /*1a00*/  IMAD.U32 R2, RZ, RZ, UR49 ;  /* 0x00000031ff027e24 */ /* 0x000fe4000f8e00ff */
[----:B0-----:R-:W-:-:S03]  /*1a10*/  IMAD.U32 R3, RZ, RZ, UR44 ;  /* 0x0000002cff037e24 */ /* 0x001fc6000f8e00ff */
[----:B------:R-:W-:Y:S02]  /*1a20*/  LEA R2, R2, UR41, 0x3 ;  /* 0x0000002902027c11 */ /* 0x000fe4000f8e18ff */
[----:B------:R-:W-:-:S04]  /*1a30*/  SHF.L.U32 R3, R3, 0x1f, RZ ;  /* 0x0000001f03037819 */ /* 0x000fc800000006ff */
[----:B------:R0:W1:Y:S01]  /*1a40*/  SYNCS.PHASECHK.TRANS64.TRYWAIT P2, [R2+URZ+0x29830], R3 ;  /* 0x02983003020075a7 */ /* 0x000062000804017f */
[----:B------:R-:W-:Y:S05]  /*1a50*/  @!P0 BRA `(.L_x_1998) ;  /* 0x0000000000048947 */ /* 0x000fea0003800000 */
[----:B------:R-:W-:Y:S01]  /*1a60*/  BPT.TRAP 0x1 ;  /* 0x000000040000795c */ /* 0x000fe20000300000 */
.L_x_1998:
[----:B------:R-:W2:Y:S02]  /*1a70*/  S2R R0, SR_TID.X ;  /* 0x0000000000007919 */ /* 0x000ea40000002100 */
[----:B--2---:R-:W-:Y:S01]  /*1a80*/  LOP3.LUT P1, RZ, R0, 0x7f, RZ, 0xc0, !PT ;  /* 0x0000007f00ff7812 */ /* 0x004fe2000782c0ff */
[----:B-1----:R-:W-:-:S12]  /*1a90*/  @P2 BRA `(.L_x_1999) ;  /* 0x0000000000082947 */ /* 0x002fd80003800000 */
[----:B------:R-:W1:Y:S02]  /*1aa0*/  SYNCS.PHASECHK.TRANS64.TRYWAIT P2, [R2+URZ+0x29830], R3 ;  /* 0x02983003020075a7 */ /* 0x000e64000804017f */
[----:B-1----:R-:W-:Y:S05]  /*1ab0*/  @!P2 BRA `(.L_x_2000) ;  /* 0x000001040054a947 */ /* 0x002fea0003800000 */
.L_x_1999:
[----:B------:R-:W-:Y:S05]  /*1ac0*/  WARPSYNC.ALL ;  /* 0x0000000000007948 */ /* 0x000fea0003800000 */
[----:B------:R-:W-:Y:S01]  /*1ad0*/  UIADD3 UR4, UR41, 0x1a400, URZ ;  /* 0x0001a40029047890 */ /* 0x000fe2000fffe03f */
[----:B------:R-:W-:Y:S01]  /*1ae0*/  WARPGROUP.ARRIVE ;  /* 0x00000000000079c5 */ /* 0x000fe20000000000 */
[----:B------:R-:W-:Y:S01]  /*1af0*/  ULOP3.LUT UR20, UR53, 0x10000, URZ, 0xfc, !UPT ;  /* 0x0001000035147892 */ /* 0x000fe2000f8efc3f */
[----:B------:R-:W-:Y:S01]  /*1b00*/  VIADD R0, R18, UR39 ;  /* 0x0000002712007c36 */ /* 0x000fe20008000000 */
[----:B------:R-:W-:Y:S01]  /*1b10*/  USHF.R.U32.HI UR4, URZ, 0x4, UR4 ;  /* 0x000000043f047899 */ /* 0x000fe20008011604 */
[----:B01----:R-:W-:Y:S01]  /*1b20*/  @!P1 VIADD R2, R2, 0x29840 ;  /* 0x0002984002029836 */ /* 0x003fe20000000000 */
[----:B------:R-:W-:Y:S01]  /*1b30*/  UMOV UR25, 0x80000020 ;  /* 0x8000002000197882 */ /* 0x000fe20000000000 */
[----:B------:R-:W-:Y:S01]  /*1b40*/  UMOV UR27, 0x80000020 ;  /* 0x80000020001b7882 */ /* 0x000fe20000000000 */
[----:B------:R-:W-:Y:S01]  /*1b50*/  ULOP3.LUT UR4, UR4, 0x3fff, URZ, 0xc0, !UPT ;  /* 0x00003fff04047892 */ /* 0x000fe2000f8ec03f */
[----:B------:R-:W-:Y:S01]  /*1b60*/  IMAD.MOV.U32 R9, RZ, RZ, R0 ;  /* 0x000000ffff097224 */ /* 0x000fe200078e0000 */
[----:B------:R-:W-:Y:S01]  /*1b70*/  UMOV UR24, UR20 ;  /* 0x0000001400187c82 */ /* 0x000fe20008000000 */
[----:B------:R-:W-:Y:S01]  /*1b80*/  UIADD3 UR6, UR20, 0x2, URZ ;  /* 0x0000000214067890 */ /* 0x000fe2000fffe03f */
[----:B------:R-:W-:Y:S01]  /*1b90*/  @!P1 PRMT R2, RZ, 0x654, R2 ;  /* 0x00000654ff029816 */ /* 0x000fe20000000002 */
        /* <DEDUP_REMOVED lines=11> */
[----:B------:R-:W-:Y:S01]  /*1c50*/  UIADD3 UR26, UR28, 0x80, URZ ;  /* 0x000000801c1a7890 */ /* 0x000fe2000fffe03f */
[----:B------:R-:W-:Y:S01]  /*1c60*/  UMOV UR27, 0x80000020 ;  /* 0x80000020001b7882 */ /* 0x000fe20000000000 */
[----:B------:R-:W-:-:S02]  /*1c70*/  UIADD3 UR9, UR28, 0x202, URZ ;  /* 0x000002021c097890 */ /* 0x000fc4000fffe03f */
[----:B------:R-:W-:Y:S02]  /*1c80*/  UIADD3 UR12, UR28, 0x280, URZ ;  /* 0x000002801c0c7890 */ /* 0x000fe4000fffe03f */
[----:B------:R-:W-:Y:S01]  /*1c90*/  UIADD3 UR14, UR28, 0x282, URZ ;  /* 0x000002821c0e7890 */ /* 0x000fe2000fffe03f */
[----:B------:R-:W-:Y:S01]  /*1ca0*/  UMOV UR15, 0x80000020 ;  /* 0x80000020000f7882 */ /* 0x000fe20000000000 */
[----:B------:R-:W-:Y:S02]  /*1cb0*/  UIADD3 UR16, UR20, 0x400, URZ ;  /* 0x0000040014107890 */ /* 0x000fe4000fffe03f */
[----:B------:R-:W-:Y:S01]  /*1cc0*/  UIADD3 UR18, UR28, 0x500, URZ ;  /* 0x000005001c127890 */ /* 0x000fe2000fffe03f */
[----:B------:R-:W-:Y:S01]  /*1cd0*/  UMOV UR17, 0x80000020 ;  /* 0x8000002000117882 */ /* 0x000fe20000000000 */
[----:B------:R-:W-:Y:S01]  /*1ce0*/  UMOV UR19, 0x80000020 ;  /* 0x8000002000137882 */ /* 0x000fe20000000000 */
[----:B------:R-:W-:Y:S01]  /*1cf0*/  UIADD3 UR22, UR28, 0x502, URZ ;  /* 0x000005021c167890 */ /* 0x000fe2000fffe03f */
[----:B------:R-:W-:Y:S01]  /*1d00*/  UMOV UR21, 0x80000020 ;  /* 0x8000002000157882 */ /* 0x000fe20000000000 */
[----:B------:R-:W-:Y:S01]  /*1d10*/  UMOV UR23, 0x80000020 ;  /* 0x8000002000177882 */ /* 0x000fe20000000000 */
[----:B------:R-:W-:Y:S01]  /*1d20*/  UIADD3 UR53, UR52, -0x2, URZ ;  /* 0xfffffffe34357890 */ /* 0x000fe2000fffe03f */
        /* <DEDUP_REMOVED lines=10> */
[----:B------:R-:W-:Y:S01]  /*1dd0*/  UMOV UR4, UR6 ;  /* 0x0000000600047c82 */ /* 0x000fe20008000000 */
[----:B------:R-:W-:Y:S01]  /*1de0*/  UMOV UR6, UR8 ;  /* 0x0000000800067c82 */ /* 0x000fe20008000000 */
        /* <DEDUP_REMOVED lines=25> */
[----:B------:R-:W-:Y:S01]  /*1f80*/  UMOV UR8, UR10 ;  /* 0x0000000a00087c82 */ /* 0x000fe20008000000 */
[----:B------:R-:W-:Y:S01]  /*1f90*/  UMOV UR10, UR12 ;  /* 0x0000000c000a7c82 */ /* 0x000fe20008000000 */
        /* <DEDUP_REMOVED lines=38> */
[----:B------:R-:W-:Y:S01]  /*2200*/  ULDC UR10, c[0x0][0x448] ;  /* 0x00011200000a7ab9 */ /* 0x000fe20000000800 */
[----:B------:R-:W-:Y:S01]  /*2210*/  ULDC UR11, c[0x0][0x2f0] ;  /* 0x0000bc00000b7ab9 */ /* 0x000fe20000000800 */
[----:B------:R-:W-:Y:S01]  /*2220*/  UISETP.NE.AND UP0, UPT, UR10, 0x1, UPT ;  /* 0x000000010a00788c */ /* 0x000fe2000bf05270 */
[----:B------:R-:W-:Y:S02]  /*2230*/  IMAD.U32 R11, RZ, RZ, UR11 ;  /* 0x0000000bff0b7e24 */ /* 0x000fe4000f8e00ff */
[----:B------:R-:W-:-:S03]  /*2240*/  UMOV UR10, UR39 ;  /* 0x00000027000a7c82 */ /* 0x000fc60008000000 */
[----:B------:R-:W-:Y:S01]  /*2250*/  PLOP3.LUT P2, PT, PT, PT, UP0, 0x80, 0x0 ;  /* 0x000000000000781c */ /* 0x000fe20003f4f008 */
        /* <DEDUP_REMOVED lines=43> */
[----:B------:R-:W-:Y:S01]  /*2510*/  UIMAD UR6, UR52, -0xa0, URZ ;  /* 0xffffff60340678a4 */ /* 0x000fe2000f8e023f */
[----:B------:R-:W-:Y:S02]  /*2520*/  WARPGROUP.DEPBAR.LE gsb0, 0x0 ;  /* 0x00008000000079c5 */ /* 0x000fe40000010000 */
[----:B------:R-:W-:-:S06]  /*2530*/  WARPGROUP.ARRIVE ;  /* 0x00000000000079c5 */ /* 0x000fcc0000000000 */
[----:B------:R-:W-:Y:S01]  /*2540*/  QGMMA.64x32x32.F32.E4M3.E4M3 R40, gdesc[UR16], R40, gsb0 ;  /* 0x00600000102879f3 */ /* 0x000fe20008000828 */
[----:B------:R-:W-:Y:S01]  /*2550*/  UMOV UR18, UR7 ;  /* 0x0000000700127c82 */ /* 0x000fe20008000000 */
[----:B------:R-:W-:Y:S01]  /*2560*/  UMOV UR19, 0x80000020 ;  /* 0x8000002000137882 */ /* 0x000fe20000000000 */
[----:B------:R-:W-:Y:S02]  /*2570*/  @UP0 ULDC UR7, c[0x0][0x450] ;  /* 0x0001140000070ab9 */ /* 0x000fe40000000800 */
[----:B------:R-:W-:Y:S01]  /*2580*/  @P2 SHF.R.U32.HI R9, RZ, UR7, R3 ;  /* 0x00000007ff092c19 */ /* 0x000fe20008011603 */
[----:B------:R-:W-:Y:S02]  /*2590*/  UIADD3 UR7, UR6, 0xa1, URZ ;  /* 0x000000a106077890 */ /* 0x000fe4000fffe03f */
[----:B------:R-:W-:Y:S02]  /*25a0*/  UIMAD UR6, UR48, UR11, UR6 ;  /* 0x0000000b300672a4 */ /* 0x000fe4000f8e0206 */
[----:B------:R-:W0:Y:S01]  /*25b0*/  SHFL.IDX PT, R4, R9, RZ, 0x1c1f ;  /* 0x001c1fff09047589 */ /* 0x000e2200000e0000 */
[----:B------:R-:W-:Y:S01]  /*25c0*/  UIMAD UR11, UR48, UR11, -UR14 ;  /* 0x0000000b300b72a4 */ /* 0x000fe2000f8e0a0e */
[----:B------:R-:W-:Y:S01]  /*25d0*/  IMAD.U32 R0, RZ, RZ, UR7 ;  /* 0x00000007ff007e24 */ /* 0x000fe2000f8e00ff */
[----:B------:R-:W-:-:S03]  /*25e0*/  UIADD3 UR6, UR6, 0xa0, URZ ;  /* 0x000000a006067890 */ /* 0x000fc6000fffe03f */
[----:B------:R-:W-:-:S03]  /*25f0*/  IMAD R0, R17, -0x2, R0 ;  /* 0xfffffffe11007824 */ /* 0x000fc600078e0200 */
[----:B------:R-:W-:Y:S01]  /*2600*/  IMAD.U32 R10, RZ, RZ, UR6 ;  /* 0x00000006ff0a7e24 */ /* 0x000fe2000f8e00ff */
[----:B------:R-:W-:Y:S01]  /*2610*/  @UP0 ULDC UR6, c[0x0][0x44c] ;  /* 0x0001130000060ab9 */ /* 0x000fe20000000800 */
[----:B------:R-:W-:Y:S01]  /*2620*/  IMAD R11, R11, UR48, R0 ;  /* 0x000000300b0b7c24 */ /* 0x000fe2000f8e0200 */
[----:B------:R-:W-:Y:S01]  /*2630*/  UIMAD.WIDE.U32 UR6, UR39, UR6, URZ ;  /* 0x00000006270672a5 */ /* 0x000fe2000f8e003f */
[----:B------:R-:W-:Y:S02]  /*2640*/  IMAD R10, R17, -0x2, R10 ;  /* 0xfffffffe110a7824 */ /* 0x000fe400078e020a */
[----:B------:R-:W-:-:S05]  /*2650*/  VIADD R3, R11, -UR14 ;  /* 0x8000000e0b037c36 */ /* 0x000fca0008000000 */
[----:B0-----:R-:W-:-:S04]  /*2660*/  VIADDMNMX R3, R4, R3, R10, PT ;  /* 0x0000000304037246 */ /* 0x001fc8000380010a */
[C---:B------:R-:W-:Y:S02]  /*2670*/  ISETP.GT.AND P3, PT, R3.reuse, RZ, PT ;  /* 0x000000ff0300720c */ /* 0x040fe40003f64270 */
[C---:B------:R-:W-:Y:S02]  /*2680*/  ISETP.GT.AND P4, PT, R3.reuse, 0x1, PT ;  /* 0x000000010300780c */ /* 0x040fe40003f84270 */
[----:B------:R-:W-:Y:S01]  /*2690*/  ISETP.GT.AND P5, PT, R3, 0x8, PT ;  /* 0x000000080300780c */ /* 0x000fe20003fa4270 */
        /* <DEDUP_REMOVED lines=12> */
[----:B------:R-:W-:Y:S01]  /*2760*/  ISETP.GT.AND P3, PT, R3, 0x9, PT ;  /* 0x000000090300780c */ /* 0x000fe20003f64270 */
[----:B------:R-:W-:Y:S01]  /*2770*/  QGMMA.64x32x32.F32.E4M3.E4M3 R72, gdesc[UR20], R72, gsb0 ;  /* 0x00600000144879f3 */ /* 0x000fe20008000848 */
[----:B------:R-:W-:Y:S01]  /*2780*/  UIADD3 UR22, UR28, 0x602, URZ ;  /* 0x000006021c167890 */ /* 0x000fe2000fffe03f */
[----:B------:R-:W-:Y:S01]  /*2790*/  FSEL R92, R92, -INF , P5 ;  /* 0xff8000005c5c7808 */ /* 0x000fe20002800000 */
[----:B------:R-:W-:Y:S01]  /*27a0*/  UMOV UR23, 0x80000020 ;  /* 0x8000002000177882 */ /* 0x000fe20000000000 */
[----:B------:R-:W-:-:S02]  /*27b0*/  FMNMX.FTZ R5, R88, R8, !PT ;  /* 0x0000000858057209 */ /* 0x000fc40007810000 */
[----:B------:R-:W-:Y:S02]  /*27c0*/  ISETP.GT.AND P4, PT, R3, 0x10, PT ;  /* 0x000000100300780c */ /* 0x000fe40003f84270 */
[----:B------:R-:W-:Y:S02]  /*27d0*/  FSEL R12, R93, -INF , P3 ;  /* 0xff8000005d0c7808 */ /* 0x000fe40001800000 */
[----:B------:R-:W-:Y:S02]  /*27e0*/  FMNMX.FTZ R5, R92, R5, !PT ;  /* 0x000000055c057209 */ /* 0x000fe40007810000 */
[----:B------:R-:W-:Y:S02]  /*27f0*/  ISETP.GT.AND P3, PT, R3, 0x11, PT ;  /* 0x000000110300780c */ /* 0x000fe40003f64270 */
[----:B------:R-:W-:Y:S02]  /*2800*/  FSEL R96, R96, -INF , P4 ;  /* 0xff80000060607808 */ /* 0x000fe40002000000 */
        /* <DEDUP_REMOVED lines=11> */
[----:B------:R-:W-:Y:S01]  /*28c0*/  FMNMX.FTZ R5, R20, R5, !PT ;  /* 0x0000000514057209 */ /* 0x000fe20007810000 */
[----:B------:R-:W-:Y:S02]  /*28d0*/  WARPGROUP.DEPBAR.LE gsb0, 0x0 ;  /* 0x00008000000079c5 */ /* 0x000fe40000010000 */
[----:B------:R-:W-:Y:S01]  /*28e0*/  WARPGROUP.ARRIVE ;  /* 0x00000000000079c5 */ /* 0x000fe20000000000 */
[----:B------:R-:W-:-:S02]  /*28f0*/  FSEL R72, R72, -INF , P4 ;  /* 0xff80000048487808 */ /* 0x000fc40002000000 */
[----:B------:R-:W-:Y:S02]  /*2900*/  ISETP.GT.AND P4, PT, R3, 0x28, PT ;  /* 0x000000280300780c */ /* 0x000fe40003f84270 */
[----:B------:R-:W-:Y:S01]  /*2910*/  FSEL R104, R73, -INF , P3 ;  /* 0xff80000049687808 */ /* 0x000fe20001800000 */
[----:B------:R-:W-:Y:S01]  /*2920*/  QGMMA.64x32x32.F32.E4M3.E4M3 R56, gdesc[UR20], R56, gsb0 ;  /* 0x00600000143879f3 */ /* 0x000fe20008000838 */
[----:B------:R-:W-:Y:S01]  /*2930*/  UIADD3 UR22, UR28, 0x682, URZ ;  /* 0x000006821c167890 */ /* 0x000fe2000fffe03f */
[----:B------:R-:W-:Y:S01]  /*2940*/  FMNMX.FTZ R5, R72, R5, !PT ;  /* 0x0000000548057209 */ /* 0x000fe20007810000 */
[----:B------:R-:W-:Y:S01]  /*2950*/  UMOV UR23, 0x80000020 ;  /* 0x8000002000177882 */ /* 0x000fe20000000000 */
        /* <DEDUP_REMOVED lines=23> */
[----:B------:R-:W-:Y:S01]  /*2ad0*/  ISETP.GT.AND P4, PT, R3, 0x48, PT ;  /* 0x000000480300780c */ /* 0x000fe20003f84270 */
[----:B------:R-:W0:Y:S01]  /*2ae0*/  SHFL.IDX PT, R56, R9, 0x1, 0x1c1f ;  /* 0x003c1f0009387f89 */ /* 0x000e2200000e0000 */
        /* <DEDUP_REMOVED lines=24> */
[----:B------:R-:W-:Y:S02]  /*2c70*/  FMNMX.FTZ R5, R69, R0, !PT ;  /* 0x0000000045057209 */ /* 0x000fe40007810000 */
[----:B0-----:R-:W-:Y:S01]  /*2c80*/  IADD3 R11, R56, -UR14, R11 ;  /* 0x8000000e380b7c10 */ /* 0x001fe2000fffe00b */
[----:B------:R-:W-:-:S02]  /*2c90*/  @UP0 ULDC UR14, c[0x0][0x450] ;  /* 0x00011400000e0ab9 */ /* 0x000fc40000000800 */
[----:B------:R-:W-:Y:S01]  /*2ca0*/  @UP0 USHF.R.U32.HI UR10, URZ, UR14, UR7 ;  /* 0x0000000e3f0a0299 */ /* 0x000fe20008011607 */
[----:B------:R-:W-:-:S03]  /*2cb0*/  VIMNMX R73, R10, R11, PT ;  /* 0x0000000b0a497248 */ /* 0x000fc60003fe0100 */
[----:B------:R-:W-:Y:S01]  /*2cc0*/  UIADD3 UR6, UR11, UR10, URZ ;  /* 0x0000000a0b067290 */ /* 0x000fe2000fffe03f */
[----:B------:R-:W-:-:S03]  /*2cd0*/  ISETP.GT.AND P5, PT, R73, 0x8, PT ;  /* 0x000000084900780c */ /* 0x000fc60003fa4270 */
[----:B------:R-:W-:Y:S01]  /*2ce0*/  UIMAD.WIDE UR6, UR6, 0x66666667, URZ ;  /* 0x66666667060678a5 */ /* 0x000fe2000f8e023f */
[----:B------:R-:W-:-:S03]  /*2cf0*/  FSEL R94, R94, -INF , P5 ;  /* 0xff8000005e5e7808 */ /* 0x000fc60002800000 */
[----:B------:R-:W-:Y:S01]  /*2d00*/  USHF.R.U32.HI UR6, URZ, 0x1f, UR7 ;  /* 0x0000001f3f067899 */ /* 0x000fe20008011607 */
[----:B------:R-:W-:Y:S02]  /*2d10*/  WARPGROUP.DEPBAR.LE gsb0, 0x0 ;  /* 0x00008000000079c5 */ /* 0x000fe40000010000 */
[----:B------:R-:W-:Y:S01]  /*2d20*/  WARPGROUP.ARRIVE ;  /* 0x00000000000079c5 */ /* 0x000fe20000000000 */
[----:B------:R-:W-:Y:S01]  /*2d30*/  FSEL R40, R40, -INF , P4 ;  /* 0xff80000028287808 */ /* 0x000fe20002000000 */
[----:B------:R-:W-:Y:S01]  /*2d40*/  ULEA.HI.SX32 UR6, UR7, UR6, 0x1a ;  /* 0x0000000607067291 */ /* 0x000fe2000f8fd23f */
[----:B------:R-:W-:Y:S02]  /*2d50*/  ISETP.GT.AND P4, PT, R3, 0x68, PT ;  /* 0x000000680300780c */ /* 0x000fe40003f84270 */
[----:B------:R-:W-:Y:S01]  /*2d60*/  FSEL R41, R41, -INF , P3 ;  /* 0xff80000029297808 */ /* 0x000fe20001800000 */
[----:B------:R-:W-:Y:S01]  /*2d70*/  QGMMA.64x32x32.F32.E4M3.E4M3 R24, gdesc[UR20], R24, gsb0 ;  /* 0x00600000141879f3 */ /* 0x000fe20008000818 */
[----:B------:R-:W-:Y:S01]  /*2d80*/  FMNMX.FTZ R0, R40, R5, !PT ;  /* 0x0000000528007209 */ /* 0x000fe20007810000 */
[----:B------:R-:W-:Y:S01]  /*2d90*/  UISETP.LT.AND UP1, UPT, URZ, UR6, UPT ;  /* 0x000000063f00728c */ /* 0x000fe2000bf21270 */
[----:B------:R-:W-:-:S02]  /*2da0*/  ISETP.GT.AND P3, PT, R3, 0x69, PT ;  /* 0x000000690300780c */ /* 0x000fc40003f64270 */
[----:B------:R-:W-:Y:S01]  /*2db0*/  FSEL R44, R44, -INF , P4 ;  /* 0xff8000002c2c7808 */ /* 0x000fe20002000000 */
[----:B------:R-:W-:Y:S01]  /*2dc0*/  USEL UR52, URZ, UR6, !UP1 ;  /* 0x000000063f347287 */ /* 0x000fe2000c800000 */
[----:B------:R-:W-:Y:S02]  /*2dd0*/  FMNMX.FTZ R5, R41, R0, !PT ;  /* 0x0000000029057209 */ /* 0x000fe40007810000 */
[----:B------:R-:W-:Y:S01]  /*2de0*/  ISETP.GT.AND P4, PT, R3, 0x70, PT ;  /* 0x000000700300780c */ /* 0x000fe20003f84270 */
[----:B------:R-:W-:Y:S01]  /*2df0*/  UISETP.GE.AND UP1, UPT, UR53, UR52, UPT ;  /* 0x000000343500728c */ /* 0x000fe2000bf26270 */
[----:B------:R-:W-:Y:S02]  /*2e00*/  FSEL R45, R45, -INF , P3 ;  /* 0xff8000002d2d7808 */ /* 0x000fe40001800000 */
[----:B------:R-:W-:Y:S02]  /*2e10*/  FMNMX.FTZ R0, R44, R5, !PT ;  /* 0x000000052c007209 */ /* 0x000fe40007810000 */
[----:B------:R-:W-:-:S02]  /*2e20*/  ISETP.GT.AND P3, PT, R3, 0x71, PT ;  /* 0x000000710300780c */ /* 0x000fc40003f64270 */
[----:B------:R-:W-:Y:S02]  /*2e30*/  FSEL R48, R48, -INF , P4 ;  /* 0xff80000030307808 */ /* 0x000fe40002000000 */
[----:B------:R-:W-:Y:S02]  /*2e40*/  FMNMX.FTZ R5, R45, R0, !PT ;  /* 0x000000002d057209 */ /* 0x000fe40007810000 */
[----:B------:R-:W-:Y:S02]  /*2e50*/  ISETP.GT.AND P4, PT, R3, 0x78, PT ;  /* 0x000000780300780c */ /* 0x000fe40003f84270 */
        /* <DEDUP_REMOVED lines=9> */
[----:B------:R-:W-:Y:S01]  /*2ef0*/  FMNMX.FTZ R5, R53, R0, !PT ;  /* 0x0000000035057209 */ /* 0x000fe20007810000 */
[----:B------:R-:W-:Y:S02]  /*2f00*/  WARPGROUP.DEPBAR.LE gsb0, 0x0 ;  /* 0x00008000000079c5 */ /* 0x000fe40000010000 */
[----:B------:R-:W-:Y:S01]  /*2f10*/  FSEL R24, R24, -INF , P4 ;  /* 0xff80000018187808 */ /* 0x000fe20002000000 */
[----:B------:R0:W-:Y:S01]  /*2f20*/  @!P1 SYNCS.ARRIVE.TRANS64.RED.A1T0 RZ, [R2+URZ], RZ ;  /* 0x000000ff02ff99a7 */ /* 0x0001e2000810043f */
        /* <DEDUP_REMOVED lines=18> */
[----:B------:R-:W-:Y:S02]  /*3050*/  FSEL R37, R37, -INF , P3 ;  /* 0xff80000025257808 */ /* 0x000fe40001800000 */
[----:B------:R-:W-:Y:S01]  /*3060*/  FMNMX.FTZ R0, R36, R3, !PT ;  /* 0x0000000324007209 */ /* 0x000fe20007810000 */
[----:B------:R-:W-:Y:S01]  /*3070*/  IMAD.U32 R3, RZ, RZ, UR37 ;  /* 0x00000025ff037e24 */ /* 0x000fe2000f8e00ff */
[----:B------:R-:W-:Y:S02]  /*3080*/  ISETP.GT.AND P4, PT, R73, 0x1, PT ;  /* 0x000000014900780c */ /* 0x000fe40003f84270 */
[----:B------:R-:W-:-:S02]  /*3090*/  FMNMX.FTZ R5, R37, R0, !PT ;  /* 0x0000000025057209 */ /* 0x000fc40007810000 */
[----:B------:R-:W-:Y:S02]  /*30a0*/  FSEL R91, R91, -INF , P4 ;  /* 0xff8000005b5b7808 */ /* 0x000fe40002000000 */
[C---:B------:R-:W-:Y:S01]  /*30b0*/  ISETP.GT.AND P4, PT, R73.reuse, 0x10, PT ;  /* 0x000000104900780c */ /* 0x040fe20003f84270 */
[----:B------:R-:W1:Y:S03]  /*30c0*/  SHFL.BFLY PT, R0, R5, 0x2, 0x1f ;  /* 0x0c401f0005007f89 */ /* 0x000e6600000e0000 */
[----:B------:R-:W-:Y:S02]  /*30d0*/  FSEL R98, R98, -INF , P4 ;  /* 0xff80000062627808 */ /* 0x000fe40002000000 */
[----:B------:R-:W-:-:S04]  /*30e0*/  ISETP.GT.AND P4, PT, R73, 0x18, PT ;  /* 0x000000184900780c */ /* 0x000fc80003f84270 */
[----:B------:R-:W-:Y:S02]  /*30f0*/  FSEL R102, R102, -INF , P4 ;  /* 0xff80000066667808 */ /* 0x000fe40002000000 */
[----:B------:R-:W-:-:S04]  /*3100*/  ISETP.GT.AND P4, PT, R73, 0x21, PT ;  /* 0x000000214900780c */ /* 0x000fc80003f84270 */
[----:B------:R-:W-:Y:S02]  /*3110*/  FSEL R75, R75, -INF , P4 ;  /* 0xff8000004b4b7808 */ /* 0x000fe40002000000 */
[----:B------:R-:W-:-:S04]  /*3120*/  ISETP.GT.AND P4, PT, R73, 0x29, PT ;  /* 0x000000294900780c */ /* 0x000fc80003f84270 */
[----:B------:R-:W-:Y:S02]  /*3130*/  FSEL R79, R79, -INF , P4 ;  /* 0xff8000004f4f7808 */ /* 0x000fe40002000000 */
[----:B------:R-:W-:Y:S02]  /*3140*/  ISETP.GT.AND P4, PT, R73, 0x31, PT ;  /* 0x000000314900780c */ /* 0x000fe40003f84270 */
[----:B-1----:R-:W-:Y:S02]  /*3150*/  FMNMX.FTZ R7, R5, R0, !PT ;  /* 0x0000000005077209 */ /* 0x002fe40007810000 */
[----:B------:R-:W-:Y:S02]  /*3160*/  FSEL R83, R83, -INF , P4 ;  /* 0xff80000053537808 */ /* 0x000fe40002000000 */
[----:B------:R-:W-:Y:S01]  /*3170*/  ISETP.GT.AND P4, PT, R73, 0x39, PT ;  /* 0x000000394900780c */ /* 0x000fe20003f84270 */
[----:B------:R-:W1:Y:S03]  /*3180*/  SHFL.BFLY PT, R0, R7, 0x1, 0x1f ;  /* 0x0c201f0007007f89 */ /* 0x000e6600000e0000 */
[----:B------:R-:W-:-:S02]  /*3190*/  FSEL R87, R87, -INF , P4 ;  /* 0xff80000057577808 */ /* 0x000fc40002000000 */
[----:B------:R-:W-:-:S04]  /*31a0*/  ISETP.GT.AND P4, PT, R73, 0x41, PT ;  /* 0x000000414900780c */ /* 0x000fc80003f84270 */
[----:B------:R-:W-:Y:S02]  /*31b0*/  FSEL R59, R59, -INF , P4 ;  /* 0xff8000003b3b7808 */ /* 0x000fe40002000000 */
[----:B------:R-:W-:Y:S02]  /*31c0*/  ISETP.GT.AND P4, PT, R73, 0x49, PT ;  /* 0x000000494900780c */ /* 0x000fe40003f84270 */
[----:B-1----:R-:W-:-:S04]  /*31d0*/  FMNMX.FTZ R0, R7, R0, !PT ;  /* 0x0000000007007209 */ /* 0x002fc80007810000 */
[C---:B------:R-:W-:Y:S01]  /*31e0*/  FSETP.NEU.FTZ.AND P3, PT, R0.reuse, -INF , PT ;  /* 0xff8000000000780b */ /* 0x040fe20003f7d000 */
[----:B------:R-:W-:-:S05]  /*31f0*/  FFMA.FTZ R3, R0, R3, -8 ;  /* 0xc100000000037423 */ /* 0x000fca0000010003 */
[----:B------:R-:W-:Y:S02]  /*3200*/  FSEL R3, R3, RZ, P3 ;  /* 0x000000ff03037208 */ /* 0x000fe40001800000 */
[----:B------:R-:W-:-:S03]  /*3210*/  ISETP.GT.AND P3, PT, R73, RZ, PT ;  /* 0x000000ff4900720c */ /* 0x000fc60003f64270 */
[--C-:B------:R-:W-:Y:S01]  /*3220*/  FFMA.FTZ R10, R14, UR37, -R3.reuse ;  /* 0x000000250e0a7c23 */ /* 0x100fe20008010803 */
[----:B------:R-:W-:Y:S01]  /*3230*/  FSEL R90, R90, -INF , P3 ;  /* 0xff8000005a5a7808 */ /* 0x000fe20001800000 */
[--C-:B------:R-:W-:Y:S01]  /*3240*/  FFMA.FTZ R5, R8, UR37, -R3.reuse ;  /* 0x0000002508057c23 */ /* 0x100fe20008010803 */
[----:B------:R-:W-:Y:S01]  /*3250*/  ISETP.GT.AND P3, PT, R73, 0x9, PT ;  /* 0x000000094900780c */ /* 0x000fe20003f64270 */
[--C-:B------:R-:W-:Y:S01]  /*3260*/  FFMA.FTZ R8, R12, UR37, -R3.reuse ;  /* 0x000000250c087c23 */ /* 0x100fe20008010803 */
[----:B------:R-:W-:Y:S01]  /*3270*/  FMNMX.FTZ R13, R90, R91, !PT ;  /* 0x0000005b5a0d7209 */ /* 0x000fe20007810000 */
[--C-:B------:R-:W-:Y:S01]  /*3280*/  FFMA.FTZ R12, R20, UR37, -R3.reuse ;  /* 0x00000025140c7c23 */ /* 0x100fe20008010803 */
[----:B------:R-:W-:Y:S01]  /*3290*/  FSEL R95, R95, -INF , P3 ;  /* 0xff8000005f5f7808 */ /* 0x000fe20001800000 */
[--C-:B------:R-:W-:Y:S01]  /*32a0*/  FFMA.FTZ R72, R72, UR37, -R3.reuse ;  /* 0x0000002548487c23 */ /* 0x100fe20008010803 */
[----:B------:R-:W-:Y:S01]  /*32b0*/  FMNMX.FTZ R14, R94, R13, !PT ;  /* 0x0000000d5e0e7209 */ /* 0x000fe20007810000 */
        /* <DEDUP_REMOVED lines=10> */
[----:B------:R1:W-:Y:S01]  /*3360*/  MUFU.EX2 R13, R72 ;  /* 0x00000048000d7308 */ /* 0x0003e20000000800 */
[----:B------:R-:W-:Y:S01]  /*3370*/  FMNMX.FTZ R15, R99, R14, !PT ;  /* 0x0000000e630f7209 */ /* 0x000fe20007810000 */
[--C-:B------:R-:W-:Y:S01]  /*3380*/  FFMA.FTZ R7, R92, UR37, -R3.reuse ;  /* 0x000000255c077c23 */ /* 0x100fe20008010803 */
[----:B------:R-:W-:Y:S01]  /*3390*/  FSEL R103, R103, -INF , P3 ;  /* 0xff80000067677808 */ /* 0x000fe20001800000 */
[--C-:B------:R-:W-:Y:S01]  /*33a0*/  FFMA.FTZ R96, R96, UR37, -R3.reuse ;  /* 0x0000002560607c23 */ /* 0x100fe20008010803 */
[----:B------:R-:W-:Y:S01]  /*33b0*/  ISETP.GT.AND P3, PT, R73, 0x20, PT ;  /* 0x000000204900780c */ /* 0x000fe20003f64270 */
[--C-:B------:R-:W-:Y:S01]  /*33c0*/  FFMA.FTZ R11, R100, UR37, -R3.reuse ;  /* 0x00000025640b7c23 */ /* 0x100fe20008010803 */
[----:B------:R-:W-:Y:S01]  /*33d0*/  FMNMX.FTZ R20, R102, R15, !PT ;  /* 0x0000000f66147209 */ /* 0x000fe20007810000 */
[----:B------:R-:W-:Y:S01]  /*33e0*/  MUFU.EX2 R4, R4 ;  /* 0x0000000400047308 */ /* 0x000fe20000000800 */
[----:B------:R-:W-:Y:S01]  /*33f0*/  FSEL R74, R74, -INF , P3 ;  /* 0xff8000004a4a7808 */ /* 0x000fe20001800000 */
[--C-:B------:R-:W-:Y:S01]  /*3400*/  FFMA.FTZ R14, R104, UR37, -R3.reuse ;  /* 0x00000025680e7c23 */ /* 0x100fe20008010803 */
[----:B------:R-:W-:Y:S01]  /*3410*/  FMNMX.FTZ R15, R103, R20, !PT ;  /* 0x00000014670f7209 */ /* 0x000fe20007810000 */
[--C-:B------:R-:W-:Y:S01]  /*3420*/  FFMA.FTZ R114, R114, UR37, -R3.reuse ;  /* 0x0000002572727c23 */ /* 0x100fe20008010803 */
[----:B------:R-:W-:Y:S01]  /*3430*/  ISETP.GT.AND P3, PT, R73, 0x28, PT ;  /* 0x000000284900780c */ /* 0x000fe20003f64270 */
[--C-:B------:R-:W-:Y:S01]  /*3440*/  FFMA.FTZ R24, R24, UR37, -R3.reuse ;  /* 0x0000002518187c23 */ /* 0x100fe20008010803 */
[----:B------:R-:W-:Y:S01]  /*3450*/  FMNMX.FTZ R20, R74, R15, !PT ;  /* 0x0000000f4a147209 */ /* 0x000fe20007810000 */
[----:B------:R-:W2:Y:S01]  /*3460*/  MUFU.EX2 R5, R5 ;  /* 0x0000000500057308 */ /* 0x000ea20000000800 */
[----:B------:R-:W-:Y:S01]  /*3470*/  FSEL R78, R78, -INF , P3 ;  /* 0xff8000004e4e7808 */ /* 0x000fe20001800000 */
[--C-:B------:R-:W-:Y:S01]  /*3480*/  FFMA.FTZ R25, R25, UR37, -R3.reuse ;  /* 0x0000002519197c23 */ /* 0x100fe20008010803 */
[----:B------:R-:W-:Y:S01]  /*3490*/  FMNMX.FTZ R21, R75, R20, !PT ;  /* 0x000000144b157209 */ /* 0x000fe20007810000 */
[--C-:B------:R-:W-:Y:S01]  /*34a0*/  FFMA.FTZ R20, R106, UR37, -R3.reuse ;  /* 0x000000256a147c23 */ /* 0x100fe20008010803 */
[----:B------:R-:W-:Y:S01]  /*34b0*/  ISETP.GT.AND P3, PT, R73, 0x30, PT ;  /* 0x000000304900780c */ /* 0x000fe20003f64270 */
[--C-:B------:R-:W-:Y:S01]  /*34c0*/  FFMA.FTZ R28, R28, UR37, -R3.reuse ;  /* 0x000000251c1c7c23 */ /* 0x100fe20008010803 */
[----:B------:R-:W-:Y:S01]  /*34d0*/  FMNMX.FTZ R56, R78, R21, !PT ;  /* 0x000000154e387209 */ /* 0x000fe20007810000 */
[----:B------:R3:W-:Y:S01]  /*34e0*/  MUFU.EX2 R15, R76 ;  /* 0x0000004c000f7308 */ /* 0x0007e20000000800 */
[----:B------:R-:W-:Y:S01]  /*34f0*/  FSEL R82, R82, -INF , P3 ;  /* 0xff80000052527808 */ /* 0x000fe20001800000 */
[--C-:B------:R-:W-:Y:S01]  /*3500*/  FFMA.FTZ R29, R29, UR37, -R3.reuse ;  /* 0x000000251d1d7c23 */ /* 0x100fe20008010803 */
[----:B------:R-:W-:Y:S01]  /*3510*/  FMNMX.FTZ R21, R79, R56, !PT ;  /* 0x000000384f157209 */ /* 0x000fe20007810000 */
[--C-:B------:R-:W-:Y:S01]  /*3520*/  FFMA.FTZ R32, R32, UR37, -R3.reuse ;  /* 0x0000002520207c23 */ /* 0x100fe20008010803 */
[----:B------:R-:W-:Y:S01]  /*3530*/  ISETP.GT.AND P3, PT, R73, 0x38, PT ;  /* 0x000000384900780c */ /* 0x000fe20003f64270 */
[--C-:B------:R-:W-:Y:S01]  /*3540*/  FFMA.FTZ R33, R33, UR37, -R3.reuse ;  /* 0x0000002521217c23 */ /* 0x100fe20008010803 */
[----:B------:R-:W-:Y:S01]  /*3550*/  FMNMX.FTZ R56, R82, R21, !PT ;  /* 0x0000001552387209 */ /* 0x000fe20007810000 */
[----:B------:R-:W4:Y:S01]  /*3560*/  MUFU.EX2 R7, R7 ;  /* 0x0000000700077308 */ /* 0x000f220000000800 */
[----:B------:R-:W-:Y:S01]  /*3570*/  FSEL R86, R86, -INF , P3 ;  /* 0xff80000056567808 */ /* 0x000fe20001800000 */
[--C-:B------:R-:W-:Y:S01]  /*3580*/  FFMA.FTZ R36, R36, UR37, -R3.reuse ;  /* 0x0000002524247c23 */ /* 0x100fe20008010803 */
[----:B------:R-:W-:Y:S01]  /*3590*/  FMNMX.FTZ R57, R83, R56, !PT ;  /* 0x0000003853397209 */ /* 0x000fe20007810000 */
[----:B------:R-:W-:Y:S01]  /*35a0*/  FFMA.FTZ R56, R108, UR37, -R3 ;  /* 0x000000256c387c23 */ /* 0x000fe20008010803 */
[----:B------:R-:W-:-:S02]  /*35b0*/  ISETP.GT.AND P3, PT, R73, 0x40, PT ;  /* 0x000000404900780c */ /* 0x000fc40003f64270 */
[----:B-1----:R-:W-:Y:S01]  /*35c0*/  FMNMX.FTZ R72, R86, R57, !PT ;  /* 0x0000003956487209 */ /* 0x002fe20007810000 */
[----:B------:R1:W-:Y:S01]  /*35d0*/  MUFU.EX2 R21, R80 ;  /* 0x0000005000157308 */ /* 0x0003e20000000800 */
[----:B------:R-:W-:Y:S02]  /*35e0*/  FSEL R58, R58, -INF , P3 ;  /* 0xff8000003a3a7808 */ /* 0x000fe40001800000 */
[----:B------:R-:W-:Y:S02]  /*35f0*/  FMNMX.FTZ R57, R87, R72, !PT ;  /* 0x0000004857397209 */ /* 0x000fe40007810000 */
[----:B------:R-:W-:Y:S02]  /*3600*/  ISETP.GT.AND P3, PT, R73, 0x48, PT ;  /* 0x000000484900780c */ /* 0x000fe40003f64270 */
[----:B---3--:R-:W-:Y:S01]  /*3610*/  FMNMX.FTZ R76, R58, R57, !PT ;  /* 0x000000393a4c7209 */ /* 0x008fe20007810000 */
[----:B------:R-:W-:Y:S01]  /*3620*/  MUFU.EX2 R8, R8 ;  /* 0x0000000800087308 */ /* 0x000fe20000000800 */
[----:B------:R-:W-:Y:S01]  /*3630*/  FSEL R72, R62, -INF , P3 ;  /* 0xff8000003e487808 */ /* 0x000fe20001800000 */
[----:B------:R-:W-:Y:S01]  /*3640*/  FFMA.FTZ R62, R110, UR37, -R3 ;  /* 0x000000256e3e7c23 */ /* 0x000fe20008010803 */
[----:B------:R-:W-:-:S02]  /*3650*/  FMNMX.FTZ R61, R59, R76, !PT ;  /* 0x0000004c3b3d7209 */ /* 0x000fc40007810000 */
[----:B------:R-:W-:Y:S02]  /*3660*/  ISETP.GT.AND P3, PT, R73, 0x50, PT ;  /* 0x000000504900780c */ /* 0x000fe40003f64270 */
[----:B------:R-:W-:Y:S01]  /*3670*/  FSEL R76, R63, -INF , P4 ;  /* 0xff8000003f4c7808 */ /* 0x000fe20002000000 */
[----:B------:R3:W-:Y:S01]  /*3680*/  MUFU.EX2 R57, R84 ;  /* 0x0000005400397308 */ /* 0x0007e20000000800 */
[----:B------:R-:W-:Y:S02]  /*3690*/  FMNMX.FTZ R61, R72, R61, !PT ;  /* 0x0000003d483d7209 */ /* 0x000fe40007810000 */
[----:B------:R-:W-:Y:S02]  /*36a0*/  FSEL R77, R66, -INF , P3 ;  /* 0xff800000424d7808 */ /* 0x000fe40001800000 */
[C---:B------:R-:W-:Y:S02]  /*36b0*/  ISETP.GT.AND P4, PT, R73.reuse, 0x51, PT ;  /* 0x000000514900780c */ /* 0x040fe40003f84270 */
[----:B------:R-:W-:Y:S01]  /*36c0*/  FMNMX.FTZ R66, R76, R61, !PT ;  /* 0x0000003d4c427209 */ /* 0x000fe20007810000 */
[----:B------:R-:W-:Y:S01]  /*36d0*/  MUFU.EX2 R9, R96 ;  /* 0x0000006000097308 */ /* 0x000fe20000000800 */
[----:B------:R-:W-:Y:S01]  /*36e0*/  ISETP.GT.AND P3, PT, R73, 0x58, PT ;  /* 0x000000584900780c */ /* 0x000fe20003f64270 */
[----:B------:R-:W-:Y:S01]  /*36f0*/  FFMA.FTZ R61, R112, UR37, -R3 ;  /* 0x00000025703d7c23 */ /* 0x000fe20008010803 */
[----:B-1----:R-:W-:-:S02]  /*3700*/  FSEL R80, R67, -INF , P4 ;  /* 0xff80000043507808 */ /* 0x002fc40002000000 */
[----:B------:R-:W-:Y:S02]  /*3710*/  FMNMX.FTZ R63, R77, R66, !PT ;  /* 0x000000424d3f7209 */ /* 0x000fe40007810000 */
[----:B------:R-:W-:Y:S01]  /*3720*/  ISETP.GT.AND P4, PT, R73, 0x59, PT ;  /* 0x000000594900780c */ /* 0x000fe20003f84270 */
[----:B------:R-:W-:Y:S01]  /*3730*/  MUFU.EX2 R10, R10 ;  /* 0x0000000a000a7308 */ /* 0x000fe20000000800 */
[----:B------:R-:W-:Y:S02]  /*3740*/  FSEL R81, R70, -INF , P3 ;  /* 0xff80000046517808 */ /* 0x000fe40001800000 */
[----:B------:R-:W-:Y:S02]  /*3750*/  FMNMX.FTZ R66, R80, R63, !PT ;  /* 0x0000003f50427209 */ /* 0x000fe40007810000 */
[----:B------:R-:W-:Y:S02]  /*3760*/  FSEL R71, R71, -INF , P4 ;  /* 0xff80000047477808 */ /* 0x000fe40002000000 */
[----:B------:R-:W-:Y:S01]  /*3770*/  ISETP.GT.AND P3, PT, R73, 0x60, PT ;  /* 0x000000604900780c */ /* 0x000fe20003f64270 */
[----:B------:R-:W-:Y:S01]  /*3780*/  MUFU.EX2 R11, R11 ;  /* 0x0000000b000b7308 */ /* 0x000fe20000000800 */
[----:B------:R-:W-:-:S02]  /*3790*/  FMNMX.FTZ R66, R81, R66, !PT ;  /* 0x0000004251427209 */ /* 0x000fc40007810000 */
[----:B------:R-:W-:Y:S02]  /*37a0*/  ISETP.GT.AND P4, PT, R73, 0x61, PT ;  /* 0x000000614900780c */ /* 0x000fe40003f84270 */
[----:B---3--:R-:W-:Y:S02]  /*37b0*/  FSEL R84, R42, -INF , P3 ;  /* 0xff8000002a547808 */ /* 0x008fe40001800000 */
[----:B------:R-:W-:Y:S01]  /*37c0*/  FMNMX.FTZ R67, R71, R66, !PT ;  /* 0x0000004247437209 */ /* 0x000fe20007810000 */
[----:B------:R-:W-:Y:S01]  /*37d0*/  MUFU.EX2 R12, R12 ;  /* 0x0000000c000c7308 */ /* 0x000fe20000000800 */
[----:B------:R-:W-:Y:S02]  /*37e0*/  ISETP.GT.AND P3, PT, R73, 0x68, PT ;  /* 0x000000684900780c */ /* 0x000fe40003f64270 */
[----:B------:R-:W-:Y:S01]  /*37f0*/  FSEL R63, R43, -INF , P4 ;  /* 0xff8000002b3f7808 */ /* 0x000fe20002000000 */
[----:B------:R-:W-:-:S01]  /*3800*/  FFMA.FTZ R43, R60, UR37, -R3 ;  /* 0x000000253c2b7c23 */ /* 0x000fc20008010803 */
[----:B------:R-:W-:-:S02]  /*3810*/  FMNMX.FTZ R66, R84, R67, !PT ;  /* 0x0000004354427209 */ /* 0x000fc40007810000 */
[----:B------:R-:W-:Y:S01]  /*3820*/  ISETP.GT.AND P4, PT, R73, 0x69, PT ;  /* 0x000000694900780c */ /* 0x000fe20003f84270 */
[----:B------:R-:W-:Y:S01]  /*3830*/  MUFU.EX2 R14, R14 ;  /* 0x0000000e000e7308 */ /* 0x000fe20000000800 */
[----:B------:R-:W-:Y:S01]  /*3840*/  FSEL R60, R46, -INF , P3 ;  /* 0xff8000002e3c7808 */ /* 0x000fe20001800000 */
[--C-:B------:R-:W-:Y:S01]  /*3850*/  FFMA.FTZ R46, R6, UR37, -R3.reuse ;  /* 0x00000025062e7c23 */ /* 0x100fe20008010803 */
[----:B------:R-:W-:Y:S02]  /*3860*/  FMNMX.FTZ R67, R63, R66, !PT ;  /* 0x000000423f437209 */ /* 0x000fe40007810000 */
[----:B------:R-:W-:Y:S02]  /*3870*/  ISETP.GT.AND P3, PT, R73, 0x70, PT ;  /* 0x000000704900780c */ /* 0x000fe40003f64270 */
[----:B------:R-:W-:Y:S01]  /*3880*/  FSEL R66, R47, -INF , P4 ;  /* 0xff8000002f427808 */ /* 0x000fe20002000000 */
[----:B------:R-:W-:Y:S01]  /*3890*/  FFMA.FTZ R47, R64, UR37, -R3 ;  /* 0x00000025402f7c23 */ /* 0x000fe20008010803 */
[----:B------:R-:W-:Y:S01]  /*38a0*/  FMNMX.FTZ R67, R60, R67, !PT ;  /* 0x000000433c437209 */ /* 0x000fe20007810000 */
[----:B------:R-:W-:Y:S01]  /*38b0*/  MUFU.EX2 R20, R20 ;  /* 0x0000001400147308 */ /* 0x000fe20000000800 */
[----:B------:R-:W-:-:S02]  /*38c0*/  ISETP.GT.AND P4, PT, R73, 0x71, PT ;  /* 0x000000714900780c */ /* 0x000fc40003f84270 */
[----:B------:R-:W-:Y:S02]  /*38d0*/  FSEL R50, R50, -INF , P3 ;  /* 0xff80000032327808 */ /* 0x000fe40001800000 */
[----:B------:R-:W-:Y:S02]  /*38e0*/  FMNMX.FTZ R67, R66, R67, !PT ;  /* 0x0000004342437209 */ /* 0x000fe40007810000 */
[----:B------:R-:W-:Y:S01]  /*38f0*/  ISETP.GT.AND P3, PT, R73, 0x78, PT ;  /* 0x000000784900780c */ /* 0x000fe20003f64270 */
[----:B------:R-:W-:Y:S01]  /*3900*/  MUFU.EX2 R56, R56 ;  /* 0x0000003800387308 */ /* 0x000fe20000000800 */
[----:B------:R-:W-:Y:S02]  /*3910*/  FSEL R51, R51, -INF , P4 ;  /* 0xff80000033337808 */ /* 0x000fe40002000000 */
[----:B------:R-:W-:Y:S02]  /*3920*/  FMNMX.FTZ R6, R50, R67, !PT ;  /* 0x0000004332067209 */ /* 0x000fe40007810000 */
[----:B------:R-:W-:-:S02]  /*3930*/  ISETP.GT.AND P4, PT, R73, 0x79, PT ;  /* 0x000000794900780c */ /* 0x000fc40003f84270 */
[----:B------:R-:W-:Y:S01]  /*3940*/  FSEL R54, R54, -INF , P3 ;  /* 0xff80000036367808 */ /* 0x000fe20001800000 */
[----:B------:R-:W-:Y:S01]  /*3950*/  MUFU.EX2 R62, R62 ;  /* 0x0000003e003e7308 */ /* 0x000fe20000000800 */
[----:B------:R-:W-:Y:S02]  /*3960*/  FMNMX.FTZ R67, R51, R6, !PT ;  /* 0x0000000633437209 */ /* 0x000fe40007810000 */
[----:B------:R-:W-:Y:S02]  /*3970*/  FSEL R55, R55, -INF , P4 ;  /* 0xff80000037377808 */ /* 0x000fe40002000000 */
[C---:B------:R-:W-:Y:S02]  /*3980*/  ISETP.GT.AND P3, PT, R73.reuse, 0x80, PT ;  /* 0x000000804900780c */ /* 0x040fe40003f64270 */
[----:B------:R-:W-:Y:S01]  /*3990*/  FMNMX.FTZ R6, R54, R67, !PT ;  /* 0x0000004336067209 */ /* 0x000fe20007810000 */
[----:B------:R-:W-:Y:S01]  /*39a0*/  MUFU.EX2 R61, R61 ;  /* 0x0000003d003d7308 */ /* 0x000fe20000000800 */
[----:B------:R-:W-:-:S02]  /*39b0*/  ISETP.GT.AND P4, PT, R73, 0x81, PT ;  /* 0x000000814900780c */ /* 0x000fc40003f84270 */
[----:B------:R-:W-:Y:S02]  /*39c0*/  FSEL R70, R26, -INF , P3 ;  /* 0xff8000001a467808 */ /* 0x000fe40001800000 */
[----:B------:R-:W-:Y:S02]  /*39d0*/  FMNMX.FTZ R65, R55, R6, !PT ;  /* 0x0000000637417209 */ /* 0x000fe40007810000 */
[----:B------:R-:W-:Y:S01]  /*39e0*/  ISETP.GT.AND P3, PT, R73, 0x88, PT ;  /* 0x000000884900780c */ /* 0x000fe20003f64270 */
[----:B------:R1:W-:Y:S01]  /*39f0*/  MUFU.EX2 R26, R85 ;  /* 0x00000055001a7308 */ /* 0x0003e20000000800 */
[----:B------:R-:W-:Y:S01]  /*3a00*/  FSEL R64, R27, -INF , P4 ;  /* 0xff8000001b407808 */ /* 0x000fe20002000000 */
[----:B------:R-:W-:Y:S01]  /*3a10*/  FFMA.FTZ R27, R68, UR37, -R3 ;  /* 0x00000025441b7c23 */ /* 0x000fe20008010803 */
[----:B------:R-:W-:Y:S02]  /*3a20*/  FMNMX.FTZ R67, R70, R65, !PT ;  /* 0x0000004146437209 */ /* 0x000fe40007810000 */
[----:B------:R-:W-:-:S02]  /*3a30*/  ISETP.GT.AND P4, PT, R73, 0x89, PT ;  /* 0x000000894900780c */ /* 0x000fc40003f84270 */
[----:B------:R-:W-:Y:S01]  /*3a40*/  FSEL R65, R30, -INF , P3 ;  /* 0xff8000001e417808 */ /* 0x000fe20001800000 */
[--C-:B------:R-:W-:Y:S01]  /*3a50*/  FFMA.FTZ R30, R69, UR37, -R3.reuse ;  /* 0x00000025451e7c23 */ /* 0x100fe20008010803 */
[----:B------:R-:W-:Y:S01]  /*3a60*/  FMNMX.FTZ R6, R64, R67, !PT ;  /* 0x0000004340067209 */ /* 0x000fe20007810000 */
[----:B------:R-:W-:Y:S01]  /*3a70*/  MUFU.EX2 R42, R114 ;  /* 0x00000072002a7308 */ /* 0x000fe20000000800 */
[----:B------:R-:W-:Y:S02]  /*3a80*/  FSEL R68, R31, -INF , P4 ;  /* 0xff8000001f447808 */ /* 0x000fe40002000000 */
[----:B------:R-:W-:Y:S02]  /*3a90*/  ISETP.GT.AND P3, PT, R73, 0x90, PT ;  /* 0x000000904900780c */ /* 0x000fe40003f64270 */
[----:B------:R-:W-:Y:S02]  /*3aa0*/  FMNMX.FTZ R31, R65, R6, !PT ;  /* 0x00000006411f7209 */ /* 0x000fe40007810000 */
[----:B------:R-:W-:Y:S01]  /*3ab0*/  ISETP.GT.AND P4, PT, R73, 0x91, PT ;  /* 0x000000914900780c */ /* 0x000fe20003f84270 */
[----:B------:R-:W-:Y:S01]  /*3ac0*/  MUFU.EX2 R43, R43 ;  /* 0x0000002b002b7308 */ /* 0x000fe20000000800 */
[----:B------:R-:W-:Y:S01]  /*3ad0*/  FSEL R67, R34, -INF , P3 ;  /* 0xff80000022437808 */ /* 0x000fe20001800000 */
[--C-:B------:R-:W-:Y:S01]  /*3ae0*/  FFMA.FTZ R34, R41, UR37, -R3.reuse ;  /* 0x0000002529227c23 */ /* 0x100fe20008010803 */
[----:B------:R-:W-:Y:S01]  /*3af0*/  FMNMX.FTZ R6, R68, R31, !PT ;  /* 0x0000001f44067209 */ /* 0x000fe20007810000 */
[--C-:B------:R-:W-:Y:S01]  /*3b00*/  FFMA.FTZ R31, R40, UR37, -R3.reuse ;  /* 0x00000025281f7c23 */ /* 0x100fe20008010803 */
[----:B------:R-:W-:Y:S01]  /*3b10*/  ISETP.GT.AND P3, PT, R73, 0x98, PT ;  /* 0x000000984900780c */ /* 0x000fe20003f64270 */
[--C-:B------:R-:W-:Y:S01]  /*3b20*/  FFMA.FTZ R40, R45, UR37, -R3.reuse ;  /* 0x000000252d287c23 */ /* 0x100fe20008010803 */
[----:B------:R-:W-:Y:S01]  /*3b30*/  FSEL R69, R35, -INF , P4 ;  /* 0xff80000023457808 */ /* 0x000fe20002000000 */
[----:B------:R-:W-:Y:S01]  /*3b40*/  IMAD.U32 R45, RZ, RZ, UR37 ;  /* 0x00000025ff2d7e24 */ /* 0x000fe2000f8e00ff */
[----:B------:R-:W-:Y:S01]  /*3b50*/  FMNMX.FTZ R6, R67, R6, !PT ;  /* 0x0000000643067209 */ /* 0x000fe20007810000 */
[----:B------:R-:W-:Y:S01]  /*3b60*/  FFMA.FTZ R41, R52, UR37, -R3 ;  /* 0x0000002534297c23 */ /* 0x000fe20008010803 */
[----:B------:R-:W-:Y:S01]  /*3b70*/  ISETP.GT.AND P4, PT, R73, 0x99, PT ;  /* 0x000000994900780c */ /* 0x000fe20003f84270 */
[----:B--2---:R-:W-:Y:S01]  /*3b80*/  FADD.FTZ R52, R4, R5 ;  /* 0x0000000504347221 */ /* 0x004fe20000010000 */
[----:B------:R-:W-:Y:S01]  /*3b90*/  FSEL R73, R38, -INF , P3 ;  /* 0xff80000026497808 */ /* 0x000fe20001800000 */
[--C-:B------:R-:W-:Y:S01]  /*3ba0*/  FFMA.FTZ R35, R44, UR37, -R3.reuse ;  /* 0x000000252c237c23 */ /* 0x100fe20008010803 */
[----:B------:R-:W-:Y:S01]  /*3bb0*/  FMNMX.FTZ R6, R69, R6, !PT ;  /* 0x0000000645067209 */ /* 0x000fe20007810000 */
[--C-:B------:R-:W-:Y:S01]  /*3bc0*/  FFMA.FTZ R44, R53, UR37, -R3.reuse ;  /* 0x00000025352c7c23 */ /* 0x100fe20008010803 */
[----:B-1----:R-:W-:Y:S01]  /*3bd0*/  FSEL R85, R39, -INF , P4 ;  /* 0xff80000027557808 */ /* 0x002fe20002000000 */
[--C-:B------:R-:W-:Y:S01]  /*3be0*/  FFMA.FTZ R39, R49, UR37, -R3.reuse ;  /* 0x0000002531277c23 */ /* 0x100fe20008010803 */
[----:B------:R-:W-:Y:S01]  /*3bf0*/  FMNMX.FTZ R6, R73, R6, !PT ;  /* 0x0000000649067209 */ /* 0x000fe20007810000 */
[----:B----4-:R-:W-:Y:S01]  /*3c00*/  FADD.FTZ R53, R7, R52 ;  /* 0x0000003407357221 */ /* 0x010fe20000010000 */
[----:B------:R-:W-:-:S01]  /*3c10*/  FFMA.FTZ R38, R48, UR37, -R3 ;  /* 0x0000002530267c23 */ /* 0x000fc20008010803 */
[----:B------:R-:W-:Y:S01]  /*3c20*/  FFMA.FTZ R3, R37, UR37, -R3 ;  /* 0x0000002525037c23 */ /* 0x000fe20008010803 */
[----:B------:R-:W-:Y:S01]  /*3c30*/  FMNMX.FTZ R6, R85, R6, !PT ;  /* 0x0000000655067209 */ /* 0x000fe20007810000 */
[----:B------:R-:W-:Y:S04]  /*3c40*/  MUFU.EX2 R46, R46 ;  /* 0x0000002e002e7308 */ /* 0x000fe80000000800 */
[----:B------:R-:W1:Y:S04]  /*3c50*/  SHFL.BFLY PT, R89, R6, 0x2, 0x1f ;  /* 0x0c401f0006597f89 */ /* 0x000e6800000e0000 */
[----:B------:R-:W-:Y:S08]  /*3c60*/  MUFU.EX2 R47, R47 ;  /* 0x0000002f002f7308 */ /* 0x000ff00000000800 */
[----:B------:R-:W-:Y:S08]  /*3c70*/  MUFU.EX2 R27, R27 ;  /* 0x0000001b001b7308 */ /* 0x000ff00000000800 */
[----:B------:R-:W-:Y:S01]  /*3c80*/  MUFU.EX2 R30, R30 ;  /* 0x0000001e001e7308 */ /* 0x000fe20000000800 */
[----:B-1----:R-:W-:-:S07]  /*3c90*/  FMNMX.FTZ R89, R6, R89, !PT ;  /* 0x0000005906597209 */ /* 0x002fce0007810000 */
[----:B------:R-:W-:Y:S01]  /*3ca0*/  MUFU.EX2 R31, R31 ;  /* 0x0000001f001f7308 */ /* 0x000fe20000000800 */
[----:B------:R-:W1:Y:S07]  /*3cb0*/  SHFL.BFLY PT, R6, R89, 0x1, 0x1f ;  /* 0x0c201f0059067f89 */ /* 0x000e6e00000e0000 */
[----:B------:R-:W-:Y:S08]  /*3cc0*/  MUFU.EX2 R34, R34 ;  /* 0x0000002200227308 */ /* 0x000ff00000000800 */
[----:B------:R-:W-:Y:S08]  /*3cd0*/  MUFU.EX2 R35, R35 ;  /* 0x0000002300237308 */ /* 0x000ff00000000800 */
[----:B------:R-:W-:Y:S01]  /*3ce0*/  MUFU.EX2 R40, R40 ;  /* 0x0000002800287308 */ /* 0x000fe20000000800 */
[----:B-1----:R-:W-:-:S04]  /*3cf0*/  FMNMX.FTZ R6, R89, R6, !PT ;  /* 0x0000000659067209 */ /* 0x002fc80007810000 */
        /* <DEDUP_REMOVED lines=28> */
[----:B------:R-:W-:-:S01]  /*3ec0*/  FFMA.FTZ R72, R72, UR37, -R45 ;  /* 0x0000002548487c23 */ /* 0x000fc2000801082d */
[--C-:B------:R-:W-:Y:S01]  /*3ed0*/  FFMA.FTZ R77, R77, UR37, -R45.reuse ;  /* 0x000000254d4d7c23 */ /* 0x100fe2000801082d */
[----:B------:R-:W-:-:S01]  /*3ee0*/  FFMA.FTZ R80, R80, UR37, -R45 ;  /* 0x0000002550507c23 */ /* 0x000fc2000801082d */
[--C-:B------:R-:W-:Y:S01]  /*3ef0*/  FFMA.FTZ R81, R81, UR37, -R45.reuse ;  /* 0x0000002551517c23 */ /* 0x100fe2000801082d */
[----:B------:R-:W-:-:S01]  /*3f00*/  FFMA.FTZ R84, R84, UR37, -R45 ;  /* 0x0000002554547c23 */ /* 0x000fc2000801082d */
[--C-:B------:R-:W-:Y:S01]  /*3f10*/  FFMA.FTZ R63, R63, UR37, -R45.reuse ;  /* 0x000000253f3f7c23 */ /* 0x100fe2000801082d */
[----:B------:R-:W-:-:S01]  /*3f20*/  FFMA.FTZ R60, R60, UR37, -R45 ;  /* 0x000000253c3c7c23 */ /* 0x000fc2000801082d */
[----:B------:R-:W3:Y:S01]  /*3f30*/  MUFU.EX2 R95, R95 ;  /* 0x0000005f005f7308 */ /* 0x000ee20000000800 */
        /* <DEDUP_REMOVED lines=9> */
[--C-:B------:R-:W-:Y:S01]  /*3fd0*/  FFMA.FTZ R64, R64, UR37, -R45.reuse ;  /* 0x0000002540407c23 */ /* 0x100fe2000801082d */
[----:B------:R-:W-:-:S01]  /*3fe0*/  FFMA.FTZ R65, R65, UR37, -R45 ;  /* 0x0000002541417c23 */ /* 0x000fc2000801082d */
[--C-:B------:R-:W-:Y:S01]  /*3ff0*/  FFMA.FTZ R68, R68, UR37, -R45.reuse ;  /* 0x0000002544447c23 */ /* 0x100fe2000801082d */
[----:B------:R-:W-:-:S01]  /*4000*/  FFMA.FTZ R67, R67, UR37, -R45 ;  /* 0x0000002543437c23 */ /* 0x000fc2000801082d */
[--C-:B------:R-:W-:Y:S01]  /*4010*/  FFMA.FTZ R69, R69, UR37, -R45.reuse ;  /* 0x0000002545457c23 */ /* 0x100fe2000801082d */
[----:B------:R-:W-:-:S01]  /*4020*/  FFMA.FTZ R73, R73, UR37, -R45 ;  /* 0x0000002549497c23 */ /* 0x000fc2000801082d */
[----:B------:R-:W1:Y:S01]  /*4030*/  MUFU.EX2 R99, R99 ;  /* 0x0000006300637308 */ /* 0x000e620000000800 */
[----:B---3--:R-:W-:-:S01]  /*4040*/  FADD.FTZ R49, R95, R52 ;  /* 0x000000345f317221 */ /* 0x008fc20000010000 */
[----:B------:R-:W-:Y:S01]  /*4050*/  FFMA.FTZ R45, R85, UR37, -R45 ;  /* 0x00000025552d7c23 */ /* 0x000fe2000801082d */
[----:B------:R-:W-:-:S04]  /*4060*/  F2FP.SATFINITE.E4M3.F32.PACK_AB_MERGE_C R94, R95, R94, RZ ;  /* 0x0000005e5f5e723e */ /* 0x000fc800048070ff */
[----:B------:R-:W-:Y:S01]  /*4070*/  F2FP.SATFINITE.E4M3.F32.PACK_AB_MERGE_C R185, R91, R90, R94 ;  /* 0x0000005a5bb9723e */ /* 0x000fe2000480705e */
[----:B------:R-:W2:Y:S01]  /*4080*/  MUFU.EX2 R102, R102 ;  /* 0x0000006600667308 */ /* 0x000ea20000000800 */
[----:B0-----:R-:W-:-:S07]  /*4090*/  FADD.FTZ R2, R98, R49 ;  /* 0x0000003162027221 */ /* 0x001fce0000010000 */
[----:B------:R0:W-:Y:S01]  /*40a0*/  MUFU.EX2 R37, R76 ;  /* 0x0000004c00257308 */ /* 0x0001e20000000800 */
[----:B-1----:R-:W-:-:S07]  /*40b0*/  FADD.FTZ R49, R99, R2 ;  /* 0x0000000263317221 */ /* 0x002fce0000010000 */
[----:B------:R-:W1:Y:S01]  /*40c0*/  MUFU.EX2 R103, R103 ;  /* 0x0000006700677308 */ /* 0x000e620000000800 */
[----:B0-----:R-:W-:-:S01]  /*40d0*/  FADD.FTZ R76, R8, R53 ;  /* 0x00000035084c7221 */ /* 0x001fc20000010000 */
[----:B--2---:R-:W-:-:S03]  /*40e0*/  FADD.FTZ R2, R102, R49 ;  /* 0x0000003166027221 */ /* 0x004fc60000010000 */
[----:B------:R-:W-:-:S03]  /*40f0*/  FADD.FTZ R53, R9, R76 ;  /* 0x0000004c09357221 */ /* 0x000fc60000010000 */
[----:B------:R-:W0:Y:S01]  /*4100*/  MUFU.EX2 R74, R74 ;  /* 0x0000004a004a7308 */ /* 0x000e220000000800 */
[----:B------:R-:W-:-:S04]  /*4110*/  FADD.FTZ R52, R10, R53 ;  /* 0x000000350a347221 */ /* 0x000fc80000010000 */
[----:B------:R-:W-:-:S03]  /*4120*/  FADD.FTZ R53, R11, R52 ;  /* 0x000000340b357221 */ /* 0x000fc60000010000 */
[----:B------:R-:W2:Y:S01]  /*4130*/  MUFU.EX2 R75, R75 ;  /* 0x0000004b004b7308 */ /* 0x000ea20000000800 */
[----:B------:R-:W-:-:S01]  /*4140*/  FADD.FTZ R52, R12, R53 ;  /* 0x000000350c347221 */ /* 0x000fc20000010000 */
[----:B-1----:R-:W-:Y:S01]  /*4150*/  FADD.FTZ R49, R103, R2 ;  /* 0x0000000267317221 */ /* 0x002fe20000010000 */
[----:B------:R-:W-:Y:S02]  /*4160*/  F2FP.SATFINITE.E4M3.F32.PACK_AB_MERGE_C R12, R12, R11, RZ ;  /* 0x0000000b0c0c723e */ /* 0x000fe400048070ff */
[----:B------:R-:W-:Y:S01]  /*4170*/  FADD.FTZ R53, R13, R52 ;  /* 0x000000340d357221 */ /* 0x000fe20000010000 */
[----:B------:R-:W-:Y:S02]  /*4180*/  F2FP.SATFINITE.E4M3.F32.PACK_AB_MERGE_C R102, R103, R102, RZ ;  /* 0x000000666766723e */ /* 0x000fe400048070ff */
[----:B------:R-:W1:Y:S01]  /*4190*/  MUFU.EX2 R78, R78 ;  /* 0x0000004e004e7308 */ /* 0x000e620000000800 */
[----:B0-----:R-:W-:-:S01]  /*41a0*/  FADD.FTZ R2, R74, R49 ;  /* 0x000000314a027221 */ /* 0x001fc20000010000 */
[----:B------:R-:W-:Y:S01]  /*41b0*/  FADD.FTZ R52, R14, R53 ;  /* 0x000000350e347221 */ /* 0x000fe20000010000 */
[----:B------:R-:W-:-:S02]  /*41c0*/  F2FP.SATFINITE.E4M3.F32.PACK_AB_MERGE_C R186, R10, R9, R12 ;  /* 0x000000090aba723e */ /* 0x000fc4000480700c */
[----:B------:R-:W-:-:S03]  /*41d0*/  F2FP.SATFINITE.E4M3.F32.PACK_AB_MERGE_C R187, R99, R98, R102 ;  /* 0x0000006263bb723e */ /* 0x000fc60004807066 */
[----:B------:R-:W0:Y:S01]  /*41e0*/  MUFU.EX2 R79, R79 ;  /* 0x0000004f004f7308 */ /* 0x000e220000000800 */
[----:B--2---:R-:W-:-:S07]  /*41f0*/  FADD.FTZ R53, R75, R2 ;  /* 0x000000024b357221 */ /* 0x004fce0000010000 */
[----:B------:R-:W2:Y:S01]  /*4200*/  MUFU.EX2 R82, R82 ;  /* 0x0000005200527308 */ /* 0x000ea20000000800 */
[----:B-1----:R-:W-:-:S07]  /*4210*/  FADD.FTZ R2, R78, R53 ;  /* 0x000000354e027221 */ /* 0x002fce0000010000 */
[----:B------:R-:W1:Y:S01]  /*4220*/  MUFU.EX2 R83, R83 ;  /* 0x0000005300537308 */ /* 0x000e620000000800 */
[----:B0-----:R-:W-:-:S01]  /*4230*/  FADD.FTZ R53, R79, R2 ;  /* 0x000000024f357221 */ /* 0x001fc20000010000 */
[----:B------:R-:W-:-:S04]  /*4240*/  F2FP.SATFINITE.E4M3.F32.PACK_AB_MERGE_C R78, R79, R78, RZ ;  /* 0x0000004e4f4e723e */ /* 0x000fc800048070ff */
[----:B------:R-:W-:Y:S02]  /*4250*/  F2FP.SATFINITE.E4M3.F32.PACK_AB_MERGE_C R181, R75, R74, R78 ;  /* 0x0000004a4bb5723e */ /* 0x000fe4000480704e */
[----:B------:R-:W-:Y:S01]  /*4260*/  CS2R R78, SRZ ;  /* 0x00000000004e7805 */ /* 0x000fe2000001ff00 */
[----:B------:R0:W-:Y:S01]  /*4270*/  MUFU.EX2 R48, R71 ;  /* 0x0000004700307308 */ /* 0x0001e20000000800 */
[----:B--2---:R-:W-:-:S01]  /*4280*/  FADD.FTZ R2, R82, R53 ;  /* 0x0000003552027221 */ /* 0x004fc20000010000 */
[----:B------:R-:W-:-:S06]  /*4290*/  CS2R R74, SRZ ;  /* 0x00000000004a7805 */ /* 0x000fcc000001ff00 */
[----:B------:R-:W2:Y:S01]  /*42a0*/  MUFU.EX2 R86, R86 ;  /* 0x0000005600567308 */ /* 0x000ea20000000800 */
[----:B0-----:R-:W-:-:S01]  /*42b0*/  FADD.FTZ R71, R15, R52 ;  /* 0x000000340f477221 */ /* 0x001fc20000010000 */
[----:B-1----:R-:W-:Y:S01]  /*42c0*/  FADD.FTZ R53, R83, R2 ;  /* 0x0000000253357221 */ /* 0x002fe20000010000 */
[C---:B------:R-:W-:Y:S02]  /*42d0*/  F2FP.SATFINITE.E4M3.F32.PACK_AB_MERGE_C R15, R20.reuse, R15, RZ ;  /* 0x0000000f140f723e */ /* 0x040fe400048070ff */
[----:B------:R-:W-:Y:S02]  /*42e0*/  FADD.FTZ R52, R20, R71 ;  /* 0x0000004714347221 */ /* 0x000fe40000010000 */
[----:B------:R-:W-:Y:S01]  /*42f0*/  F2FP.SATFINITE.E4M3.F32.PACK_AB_MERGE_C R180, R14, R13, R15 ;  /* 0x0000000d0eb4723e */ /* 0x000fe2000480700f */
[----:B------:R-:W0:Y:S01]  /*4300*/  MUFU.EX2 R87, R87 ;  /* 0x0000005700577308 */ /* 0x000e220000000800 */
[----:B------:R-:W-:-:S04]  /*4310*/  FADD.FTZ R71, R21, R52 ;  /* 0x0000003415477221 */ /* 0x000fc80000010000 */
[----:B------:R-:W-:-:S03]  /*4320*/  FADD.FTZ R52, R56, R71 ;  /* 0x0000004738347221 */ /* 0x000fc60000010000 */
[----:B------:R-:W1:Y:S01]  /*4330*/  MUFU.EX2 R58, R58 ;  /* 0x0000003a003a7308 */ /* 0x000e620000000800 */
[----:B------:R-:W-:-:S01]  /*4340*/  FADD.FTZ R71, R57, R52 ;  /* 0x0000003439477221 */ /* 0x000fc20000010000 */
[----:B--2---:R-:W-:Y:S01]  /*4350*/  FADD.FTZ R2, R86, R53 ;  /* 0x0000003556027221 */ /* 0x004fe20000010000 */
[----:B------:R-:W-:Y:S02]  /*4360*/  F2FP.SATFINITE.E4M3.F32.PACK_AB_MERGE_C R52, R8, R7, RZ ;  /* 0x000000070834723e */ /* 0x000fe400048070ff */
[C---:B------:R-:W-:Y:S01]  /*4370*/  FADD.FTZ R8, R62.reuse, R71 ;  /* 0x000000473e087221 */ /* 0x040fe20000010000 */
[----:B------:R-:W-:Y:S02]  /*4380*/  F2FP.SATFINITE.E4M3.F32.PACK_AB_MERGE_C R57, R62, R57, RZ ;  /* 0x000000393e39723e */ /* 0x000fe400048070ff */
[----:B------:R-:W2:Y:S01]  /*4390*/  MUFU.EX2 R59, R59 ;  /* 0x0000003b003b7308 */ /* 0x000ea20000000800 */
[----:B0-----:R-:W-:-:S01]  /*43a0*/  FADD.FTZ R7, R87, R2 ;  /* 0x0000000257077221 */ /* 0x001fc20000010000 */
[----:B------:R-:W-:Y:S01]  /*43b0*/  FADD.FTZ R53, R61, R8 ;  /* 0x000000083d357221 */ /* 0x000fe20000010000 */
[----:B------:R-:W-:-:S02]  /*43c0*/  F2FP.SATFINITE.E4M3.F32.PACK_AB_MERGE_C R184, R5, R4, R52 ;  /* 0x0000000405b8723e */ /* 0x000fc40004807034 */
[----:B------:R-:W-:Y:S01]  /*43d0*/  F2FP.SATFINITE.E4M3.F32.PACK_AB_MERGE_C R86, R87, R86, RZ ;  /* 0x000000565756723e */ /* 0x000fe200048070ff */
[----:B------:R-:W-:-:S01]  /*43e0*/  FADD.FTZ R8, R42, R53 ;  /* 0x000000352a087221 */ /* 0x000fc20000010000 */
[----:B------:R-:W-:Y:S01]  /*43f0*/  F2FP.SATFINITE.E4M3.F32.PACK_AB_MERGE_C R182, R56, R21, R57 ;  /* 0x0000001538b6723e */ /* 0x000fe20004807039 */
[----:B------:R-:W0:Y:S01]  /*4400*/  MUFU.EX2 R72, R72 ;  /* 0x0000004800487308 */ /* 0x000e220000000800 */
[----:B-1----:R-:W-:-:S01]  /*4410*/  FADD.FTZ R2, R58, R7 ;  /* 0x000000073a027221 */ /* 0x002fc20000010000 */
[----:B------:R-:W-:Y:S01]  /*4420*/  FADD.FTZ R11, R43, R8 ;  /* 0x000000082b0b7221 */ /* 0x000fe20000010000 */
[C---:B------:R-:W-:Y:S02]  /*4430*/  F2FP.SATFINITE.E4M3.F32.PACK_AB_MERGE_C R43, R46.reuse, R43, RZ ;  /* 0x0000002b2e2b723e */ /* 0x040fe400048070ff */
[----:B------:R-:W-:Y:S02]  /*4440*/  CS2R R56, SRZ ;  /* 0x0000000000387805 */ /* 0x000fe4000001ff00 */
[----:B------:R-:W-:Y:S01]  /*4450*/  F2FP.SATFINITE.E4M3.F32.PACK_AB_MERGE_C R183, R83, R82, R86 ;  /* 0x0000005253b7723e */ /* 0x000fe20004807056 */
[----:B------:R-:W-:Y:S01]  /*4460*/  FADD.FTZ R8, R46, R11 ;  /* 0x0000000b2e087221 */ /* 0x000fe20000010000 */
[----:B------:R-:W-:Y:S01]  /*4470*/  F2FP.SATFINITE.E4M3.F32.PACK_AB_MERGE_C R176, R42, R61, R43 ;  /* 0x0000003d2ab0723e */ /* 0x000fe2000480702b */
[----:B------:R-:W1:Y:S01]  /*4480*/  MUFU.EX2 R77, R77 ;  /* 0x0000004d004d7308 */ /* 0x000e620000000800 */
[----:B--2---:R-:W-:-:S01]  /*4490*/  FADD.FTZ R7, R59, R2 ;  /* 0x000000023b077221 */ /* 0x004fc20000010000 */
[----:B------:R-:W-:-:S02]  /*44a0*/  CS2R R86, SRZ ;  /* 0x0000000000567805 */ /* 0x000fc4000001ff00 */
[----:B------:R-:W-:Y:S02]  /*44b0*/  CS2R R82, SRZ ;  /* 0x0000000000527805 */ /* 0x000fe4000001ff00 */
[----:B------:R-:W-:Y:S02]  /*44c0*/  CS2R R52, SRZ ;  /* 0x0000000000347805 */ /* 0x000fe4000001ff00 */
[----:B------:R-:W-:Y:S01]  /*44d0*/  CS2R R42, SRZ ;  /* 0x00000000002a7805 */ /* 0x000fe2000001ff00 */
[----:B------:R-:W2:Y:S01]  /*44e0*/  MUFU.EX2 R80, R80 ;  /* 0x0000005000507308 */ /* 0x000ea20000000800 */
[----:B0-----:R-:W-:-:S01]  /*44f0*/  FADD.FTZ R2, R72, R7 ;  /* 0x0000000748027221 */ /* 0x001fc20000010000 */
[----:B------:R-:W-:-:S03]  /*4500*/  FADD.FTZ R7, R47, R8 ;  /* 0x000000082f077221 */ /* 0x000fc60000010000 */
[C---:B------:R-:W-:Y:S01]  /*4510*/  FADD.FTZ R2, R37.reuse, R2 ;  /* 0x0000000225027221 */ /* 0x040fe20000010000 */
[----:B------:R-:W-:Y:S02]  /*4520*/  F2FP.SATFINITE.E4M3.F32.PACK_AB_MERGE_C R37, R37, R72, RZ ;  /* 0x000000482525723e */ /* 0x000fe400048070ff */
[----:B------:R-:W0:Y:S01]  /*4530*/  MUFU.EX2 R81, R81 ;  /* 0x0000005100517308 */ /* 0x000e220000000800 */
[----:B-1----:R-:W-:-:S01]  /*4540*/  FADD.FTZ R11, R77, R2 ;  /* 0x000000024d0b7221 */ /* 0x002fc20000010000 */
[----:B------:R-:W-:Y:S01]  /*4550*/  FADD.FTZ R2, R26, R7 ;  /* 0x000000071a027221 */ /* 0x000fe20000010000 */
[----:B------:R-:W-:Y:S02]  /*4560*/  F2FP.SATFINITE.E4M3.F32.PACK_AB_MERGE_C R177, R59, R58, R37 ;  /* 0x0000003a3bb1723e */ /* 0x000fe40004807025 */
[----:B------:R-:W-:Y:S01]  /*4570*/  CS2R R58, SRZ ;  /* 0x00000000003a7805 */ /* 0x000fe2000001ff00 */
[----:B------:R-:W-:-:S01]  /*4580*/  FADD.FTZ R7, R27, R2 ;  /* 0x000000021b077221 */ /* 0x000fc20000010000 */
[----:B------:R-:W-:Y:S01]  /*4590*/  F2FP.SATFINITE.E4M3.F32.PACK_AB_MERGE_C R27, R30, R27, RZ ;  /* 0x0000001b1e1b723e */ /* 0x000fe200048070ff */
[----:B------:R-:W1:Y:S01]  /*45a0*/  MUFU.EX2 R84, R84 ;  /* 0x0000005400547308 */ /* 0x000e620000000800 */
[----:B--2---:R-:W-:-:S01]  /*45b0*/  FADD.FTZ R4, R80, R11 ;  /* 0x0000000b50047221 */ /* 0x004fc20000010000 */
[----:B------:R-:W-:Y:S01]  /*45c0*/  FADD.FTZ R30, R30, R7 ;  /* 0x000000071e1e7221 */ /* 0x000fe20000010000 */
[----:B------:R-:W-:-:S02]  /*45d0*/  F2FP.SATFINITE.E4M3.F32.PACK_AB_MERGE_C R178, R26, R47, R27 ;  /* 0x0000002f1ab2723e */ /* 0x000fc4000480701b */
[----:B------:R-:W-:Y:S02]  /*45e0*/  CS2R R46, SRZ ;  /* 0x00000000002e7805 */ /* 0x000fe4000001ff00 */
[----:B------:R-:W-:Y:S01]  /*45f0*/  CS2R R26, SRZ ;  /* 0x00000000001a7805 */ /* 0x000fe2000001ff00 */
[----:B------:R-:W-:Y:S01]  /*4600*/  FADD.FTZ R7, R31, R30 ;  /* 0x0000001e1f077221 */ /* 0x000fe20000010000 */
[----:B------:R-:W2:Y:S01]  /*4610*/  MUFU.EX2 R63, R63 ;  /* 0x0000003f003f7308 */ /* 0x000ea20000000800 */
[----:B0-----:R-:W-:-:S02]  /*4620*/  FADD.FTZ R11, R81, R4 ;  /* 0x00000004510b7221 */ /* 0x001fc40000010000 */
[----:B------:R-:W-:Y:S01]  /*4630*/  FADD.FTZ R4, R34, R7 ;  /* 0x0000000722047221 */ /* 0x000fe20000010000 */
[C---:B------:R-:W-:Y:S01]  /*4640*/  F2FP.SATFINITE.E4M3.F32.PACK_AB_MERGE_C R81, R48.reuse, R81, RZ ;  /* 0x000000513051723e */ /* 0x040fe200048070ff */
[----:B------:R-:W-:Y:S02]  /*4650*/  FADD.FTZ R11, R48, R11 ;  /* 0x0000000b300b7221 */ /* 0x000fe40000010000 */
[----:B------:R-:W-:-:S01]  /*4660*/  FADD.FTZ R9, R35, R4 ;  /* 0x0000000423097221 */ /* 0x000fc20000010000 */
[----:B------:R-:W-:Y:S01]  /*4670*/  F2FP.SATFINITE.E4M3.F32.PACK_AB_MERGE_C R35, R40, R35, RZ ;  /* 0x000000232823723e */ /* 0x000fe200048070ff */
[----:B------:R-:W0:Y:S01]  /*4680*/  MUFU.EX2 R60, R60 ;  /* 0x0000003c003c7308 */ /* 0x000e220000000800 */
[----:B-1----:R-:W-:-:S01]  /*4690*/  FADD.FTZ R2, R84, R11 ;  /* 0x0000000b54027221 */ /* 0x002fc20000010000 */
[----:B------:R-:W-:Y:S01]  /*46a0*/  FADD.FTZ R9, R40, R9 ;  /* 0x0000000928097221 */ /* 0x000fe20000010000 */
[----:B------:R-:W-:-:S02]  /*46b0*/  F2FP.SATFINITE.E4M3.F32.PACK_AB_MERGE_C R179, R80, R77, R81 ;  /* 0x0000004d50b3723e */ /* 0x000fc40004807051 */
[----:B------:R-:W-:Y:S02]  /*46c0*/  CS2R R80, SRZ ;  /* 0x0000000000507805 */ /* 0x000fe4000001ff00 */
[----:B------:R-:W-:Y:S02]  /*46d0*/  F2FP.SATFINITE.E4M3.F32.PACK_AB_MERGE_C R172, R34, R31, R35 ;  /* 0x0000001f22ac723e */ /* 0x000fe40004807023 */
[----:B------:R-:W-:Y:S02]  /*46e0*/  CS2R R76, SRZ ;  /* 0x00000000004c7805 */ /* 0x000fe4000001ff00 */
[----:B------:R-:W-:Y:S01]  /*46f0*/  CS2R R34, SRZ ;  /* 0x0000000000227805 */ /* 0x000fe2000001ff00 */
[----:B------:R-:W1:Y:S01]  /*4700*/  MUFU.EX2 R49, R66 ;  /* 0x0000004200317308 */ /* 0x000e620000000800 */
[----:B--2---:R-:W-:-:S01]  /*4710*/  FADD.FTZ R7, R63, R2 ;  /* 0x000000023f077221 */ /* 0x004fc20000010000 */
[----:B------:R-:W-:-:S06]  /*4720*/  CS2R R30, SRZ ;  /* 0x00000000001e7805 */ /* 0x000fcc000001ff00 */
[----:B------:R-:W2:Y:S01]  /*4730*/  MUFU.EX2 R50, R50 ;  /* 0x0000003200327308 */ /* 0x000ea20000000800 */
[----:B0-----:R-:W-:-:S07]  /*4740*/  FADD.FTZ R2, R60, R7 ;  /* 0x000000073c027221 */ /* 0x001fce0000010000 */
[----:B------:R-:W0:Y:S01]  /*4750*/  MUFU.EX2 R39, R39 ;  /* 0x0000002700277308 */ /* 0x000e220000000800 */
[C---:B-1----:R-:W-:Y:S01]  /*4760*/  F2FP.SATFINITE.E4M3.F32.PACK_AB_MERGE_C R60, R49.reuse, R60, RZ ;  /* 0x0000003c313c723e */ /* 0x042fe200048070ff */
[----:B------:R-:W-:Y:S01]  /*4770*/  FADD.FTZ R49, R49, R2 ;  /* 0x0000000231317221 */ /* 0x000fe20000010000 */
[----:B------:R-:W-:-:S02]  /*4780*/  FADD.FTZ R2, R38, R9 ;  /* 0x0000000926027221 */ /* 0x000fc40000010000 */
[----:B------:R-:W-:Y:S02]  /*4790*/  F2FP.SATFINITE.E4M3.F32.PACK_AB_MERGE_C R173, R63, R84, R60 ;  /* 0x000000543fad723e */ /* 0x000fe4000480703c */
[----:B------:R-:W-:Y:S02]  /*47a0*/  CS2R R84, SRZ ;  /* 0x0000000000547805 */ /* 0x000fe4000001ff00 */
[----:B------:R-:W-:Y:S01]  /*47b0*/  CS2R R62, SRZ ;  /* 0x00000000003e7805 */ /* 0x000fe2000001ff00 */
[----:B------:R-:W1:Y:S01]  /*47c0*/  MUFU.EX2 R51, R51 ;  /* 0x0000003300337308 */ /* 0x000e620000000800 */
[----:B--2---:R-:W-:-:S01]  /*47d0*/  FADD.FTZ R4, R50, R49 ;  /* 0x0000003132047221 */ /* 0x004fc20000010000 */
[----:B------:R-:W-:-:S02]  /*47e0*/  CS2R R60, SRZ ;  /* 0x00000000003c7805 */ /* 0x000fc4000001ff00 */
[----:B------:R-:W-:-:S04]  /*47f0*/  CS2R R48, SRZ ;  /* 0x0000000000307805 */ /* 0x000fc8000001ff00 */
        /* <DEDUP_REMOVED lines=12> */
[----:B------:R-:W-:Y:S01]  /*48c0*/  CS2R R40, SRZ ;  /* 0x0000000000287805 */ /* 0x000fe2000001ff00 */
[----:B------:R-:W1:Y:S01]  /*48d0*/  MUFU.EX2 R70, R70 ;  /* 0x0000004600467308 */ /* 0x000e620000000800 */
[C---:B--2---:R-:W-:Y:S01]  /*48e0*/  F2FP.SATFINITE.E4M3.F32.PACK_AB_MERGE_C R54, R55.reuse, R54, RZ ;  /* 0x000000363736723e */ /* 0x044fe200048070ff */
[----:B------:R-:W-:Y:S01]  /*48f0*/  FADD.FTZ R55, R55, R4 ;  /* 0x0000000437377221 */ /* 0x000fe20000010000 */
[----:B------:R-:W-:Y:S02]  /*4900*/  CS2R R38, SRZ ;  /* 0x0000000000267805 */ /* 0x000fe4000001ff00 */
[----:B------:R-:W-:Y:S02]  /*4910*/  F2FP.SATFINITE.E4M3.F32.PACK_AB_MERGE_C R175, R51, R50, R54 ;  /* 0x0000003233af723e */ /* 0x000fe40004807036 */
[----:B------:R-:W-:Y:S01]  /*4920*/  CS2R R50, SRZ ;  /* 0x0000000000327805 */ /* 0x000fe2000001ff00 */
[----:B------:R-:W2:Y:S01]  /*4930*/  MUFU.EX2 R25, R25 ;  /* 0x0000001900197308 */ /* 0x000ea20000000800 */
[----:B0-----:R-:W-:-:S07]  /*4940*/  FADD.FTZ R4, R24, R9 ;  /* 0x0000000918047221 */ /* 0x001fce0000010000 */
        /* <DEDUP_REMOVED lines=14> */
[----:B------:R-:W-:Y:S02]  /*4a30*/  F2FP.SATFINITE.E4M3.F32.PACK_AB_MERGE_C R168, R25, R24, R28 ;  /* 0x0000001819a8723e */ /* 0x000fe4000480701c */
[----:B------:R-:W-:Y:S01]  /*4a40*/  CS2R R24, SRZ ;  /* 0x0000000000187805 */ /* 0x000fe2000001ff00 */
[----:B------:R-:W0:Y:S01]  /*4a50*/  MUFU.EX2 R67, R67 ;  /* 0x0000004300437308 */ /* 0x000e220000000800 */
[C---:B-1----:R-:W-:Y:S01]  /*4a60*/  F2FP.SATFINITE.E4M3.F32.PACK_AB_MERGE_C R65, R68.reuse, R65, RZ ;  /* 0x000000414441723e */ /* 0x042fe200048070ff */
[----:B------:R-:W-:-:S03]  /*4a70*/  FADD.FTZ R68, R68, R7 ;  /* 0x0000000744447221 */ /* 0x000fc60000010000 */
[----:B------:R-:W-:Y:S02]  /*4a80*/  F2FP.SATFINITE.E4M3.F32.PACK_AB_MERGE_C R169, R5, R70, R65 ;  /* 0x0000004605a9723e */ /* 0x000fe40004807041 */
[----:B------:R-:W-:Y:S02]  /*4a90*/  CS2R R70, SRZ ;  /* 0x0000000000467805 */ /* 0x000fe4000001ff00 */
[----:B------:R-:W-:Y:S01]  /*4aa0*/  CS2R R64, SRZ ;  /* 0x0000000000407805 */ /* 0x000fe2000001ff00 */
[----:B------:R-:W1:Y:S01]  /*4ab0*/  MUFU.EX2 R33, R33 ;  /* 0x0000002100217308 */ /* 0x000e620000000800 */
[----:B--2---:R-:W-:-:S01]  /*4ac0*/  FADD.FTZ R8, R32, R29 ;  /* 0x0000001d20087221 */ /* 0x004fc20000010000 */
[----:B------:R-:W-:-:S06]  /*4ad0*/  CS2R R28, SRZ ;  /* 0x00000000001c7805 */ /* 0x000fcc000001ff00 */
[----:B------:R2:W3:Y:S01]  /*4ae0*/  MUFU.EX2 R2, R69 ;  /* 0x0000004500027308 */ /* 0x0004e20000000800 */
[----:B0-----:R-:W-:-:S07]  /*4af0*/  FADD.FTZ R7, R67, R68 ;  /* 0x0000004443077221 */ /* 0x001fce0000010000 */
[----:B------:R-:W-:Y:S01]  /*4b00*/  MUFU.EX2 R36, R36 ;  /* 0x0000002400247308 */ /* 0x000fe20000000800 */
[----:B-1----:R-:W-:-:S01]  /*4b10*/  FADD.FTZ R5, R33, R8 ;  /* 0x0000000821057221 */ /* 0x002fc20000010000 */
[----:B--2---:R-:W-:-:S06]  /*4b20*/  CS2R R68, SRZ ;  /* 0x0000000000447805 */ /* 0x004fcc000001ff00 */
[----:B------:R-:W0:Y:S01]  /*4b30*/  MUFU.EX2 R3, R3 ;  /* 0x0000000300037308 */ /* 0x000e220000000800 */
[----:B---3--:R-:W-:-:S07]  /*4b40*/  FADD.FTZ R8, R2, R7 ;  /* 0x0000000702087221 */ /* 0x008fce0000010000 */
[----:B------:R-:W-:Y:S08]  /*4b50*/  MUFU.EX2 R73, R73 ;  /* 0x0000004900497308 */ /* 0x000ff00000000800 */
[----:B------:R1:W2:Y:S01]  /*4b60*/  MUFU.EX2 R4, R45 ;  /* 0x0000002d00047308 */ /* 0x0002a20000000800 */
[----:B0-----:R-:W-:Y:S01]  /*4b70*/  F2FP.SATFINITE.E4M3.F32.PACK_AB_MERGE_C R7, R3, R36, RZ ;  /* 0x000000240307723e */ /* 0x001fe200048070ff */
[----:B------:R-:W-:-:S03]  /*4b80*/  FADD.FTZ R36, R36, R5 ;  /* 0x0000000524247221 */ /* 0x000fc60000010000 */
[----:B------:R-:W-:Y:S01]  /*4b90*/  F2FP.SATFINITE.E4M3.F32.PACK_AB_MERGE_C R170, R33, R32, R7 ;  /* 0x0000002021aa723e */ /* 0x000fe20004807007 */
[----:B------:R-:W-:-:S01]  /*4ba0*/  FADD.FTZ R3, R3, R36 ;  /* 0x0000002403037221 */ /* 0x000fc20000010000 */
[----:B------:R-:W-:Y:S02]  /*4bb0*/  CS2R R36, SRZ ;  /* 0x0000000000247805 */ /* 0x000fe4000001ff00 */
[----:B------:R-:W-:Y:S02]  /*4bc0*/  CS2R R32, SRZ ;  /* 0x0000000000207805 */ /* 0x000fe4000001ff00 */
[----:B-1----:R-:W-:Y:S02]  /*4bd0*/  CS2R R44, SRZ ;  /* 0x00000000002c7805 */ /* 0x002fe4000001ff00 */
[----:B--2---:R-:W-:Y:S01]  /*4be0*/  F2FP.SATFINITE.E4M3.F32.PACK_AB_MERGE_C R9, R4, R73, RZ ;  /* 0x000000490409723e */ /* 0x004fe200048070ff */
[----:B------:R-:W-:-:S03]  /*4bf0*/  FADD.FTZ R73, R73, R8 ;  /* 0x0000000849497221 */ /* 0x000fc60000010000 */
[----:B------:R-:W-:Y:S01]  /*4c00*/  F2FP.SATFINITE.E4M3.F32.PACK_AB_MERGE_C R171, R2, R67, R9 ;  /* 0x0000004302ab723e */ /* 0x000fe20004807009 */
[----:B------:R-:W-:-:S01]  /*4c10*/  FADD.FTZ R2, R4, R73 ;  /* 0x0000004904027221 */ /* 0x000fc20000010000 */
[----:B------:R-:W-:Y:S02]  /*4c20*/  CS2R R72, SRZ ;  /* 0x0000000000487805 */ /* 0x000fe4000001ff00 */
[----:B------:R-:W-:Y:S01]  /*4c30*/  CS2R R66, SRZ ;  /* 0x0000000000427805 */ /* 0x000fe2000001ff00 */
[----:B------:R-:W-:Y:S06]  /*4c40*/  @!P3 BRA `(.L_x_2001) ;  /* 0x000000380018b947 */ /* 0x000fec0003800000 */
[----:B------:R-:W-:Y:S01]  /*4c50*/  IMAD.MOV.U32 R5, RZ, RZ, R6 ;  /* 0x000000ffff057224 */ /* 0x000fe200078e0006 */
[----:B------:R-:W-:Y:S01]  /*4c60*/  UMOV UR55, UR49 ;  /* 0x0000003100377c82 */ /* 0x000fe20008000000 */
[----:B------:R-:W-:Y:S01]  /*4c70*/  IMAD.MOV.U32 R4, RZ, RZ, R0 ;  /* 0x000000ffff047224 */ /* 0x000fe200078e0000 */
[----:B------:R-:W-:Y:S01]  /*4c80*/  UMOV UR56, UR44 ;  /* 0x0000002c00387c82 */ /* 0x000fe20008000000 */
[----:B------:R-:W-:Y:S01]  /*4c90*/  IMAD.MOV.U32 R87, RZ, RZ, RZ ;  /* 0x000000ffff577224 */ /* 0x000fe200078e00ff */
[----:B------:R-:W-:-:S06]  /*4ca0*/  ULDC UR49, c[0x0][0x288] ;  /* 0x0000a20000317ab9 */ /* 0x000fcc0000000800 */
.L_x_2011:
[----:B------:R-:W-:Y:S01]  /*4cb0*/  ISETP.NE.AND P4, PT, RZ, UR42, PT ;  /* 0x0000002aff007c0c */ /* 0x000fe2000bf85270 */
[----:B------:R-:W-:-:S04]  /*4cc0*/  UISETP.NE.AND UP1, UPT, UR55, 0x1, UPT ;  /* 0x000000013700788c */ /* 0x000fc8000bf25270 */
[----:B------:R-:W-:-:S04]  /*4cd0*/  USEL UR44, URZ, 0x1, UP1 ;  /* 0x000000013f2c7887 */ /* 0x000fc80008800000 */
[----:B------:R-:W-:-:S04]  /*4ce0*/  ULOP3.LUT UR44, UR56, UR44, URZ, 0x3c, !UPT ;  /* 0x0000002c382c7292 */ /* 0x000fc8000f8e3c3f */
[----:B------:R-:W-:Y:S08]  /*4cf0*/  @P4 BRA `(.L_x_2002) ;  /* 0x0000000000384947 */ /* 0x000ff00003800000 */
[----:B------:R-:W-:Y:S05]  /*4d00*/  @!P0 BRA `(.L_x_2003) ;  /* 0x0000000000048947 */ /* 0x000fea0003800000 */
[----:B------:R-:W-:Y:S01]  /*4d10*/  BPT.TRAP 0x1 ;  /* 0x000000040000795c */ /* 0x000fe20000300000 */
.L_x_2003:
        /* <DEDUP_REMOVED lines=9> */
.L_x_2004:
[----:B-1----:R-:W-:Y:S05]  /*4db0*/  @P3 BRA `(.L_x_2002) ;  /* 0x0000000000083947 */ /* 0x002fea0003800000 */
[----:B------:R-:W1:Y:S02]  /*4dc0*/  SYNCS.PHASECHK.TRANS64.TRYWAIT P3, [UR6+0x29830], R0 ;  /* 0x02983000ff0075a7 */ /* 0x000e640008060146 */
[----:B-1----:R-:W-:Y:S05]  /*4dd0*/  @!P3 BRA `(.L_x_2005) ;  /* 0x000000d000a0b947 */ /* 0x002fea0003800000 */
.L_x_2002:
        /* <DEDUP_REMOVED lines=191> */
.L_x_2007:
[----:B------:R-:W-:Y:S01]  /*59d0*/  ULEA UR6, UR55, UR41, 0x3 ;  /* 0x0000002937067291 */ /* 0x000fe2000f8e183f */
[----:B------:R-:W-:-:S05]  /*59e0*/  IMAD.U32 R0, RZ, RZ, UR56 ;  /* 0x00000038ff007e24 */ /* 0x000fca000f8e00ff */
[----:B------:R-:W-:-:S04]  /*59f0*/  SHF.L.U32 R0, R0, 0x1f, RZ ;  /* 0x0000001f00007819 */ /* 0x000fc800000006ff */
[----:B------:R0:W1:Y:S01]  /*5a00*/  SYNCS.PHASECHK.TRANS64.TRYWAIT P3, [UR6+0x29850], R0 ;  /* 0x02985000ff0075a7 */ /* 0x0000620008060146 */
[----:B------:R-:W-:Y:S05]  /*5a10*/  @!P0 BRA `(.L_x_2008) ;  /* 0x0000000000048947 */ /* 0x000fea0003800000 */
[----:B------:R-:W-:Y:S01]  /*5a20*/  BPT.TRAP 0x1 ;  /* 0x000000040000795c */ /* 0x000fe20000300000 */
.L_x_2008:
[----:B-1----:R-:W-:Y:S05]  /*5a30*/  @P3 BRA `(.L_x_2006) ;  /* 0x0000000000083947 */ /* 0x002fea0003800000 */
[----:B------:R-:W1:Y:S02]  /*5a40*/  SYNCS.PHASECHK.TRANS64.TRYWAIT P3, [UR6+0x29850], R0 ;  /* 0x02985000ff0075a7 */ /* 0x000e640008060146 */
[----:B-1----:R-:W-:Y:S05]  /*5a50*/  @!P3 BRA `(.L_x_2009) ;  /* 0x000000c40098b947 */ /* 0x002fea0003800000 */
.L_x_2006:
[----:B------:R-:W-:Y:S01]  /*5a60*/  VIADD R15, R18, UR39 ;  /* 0x00000027120f7c36 */ /* 0x000fe20008000000 */
[----:B------:R-:W-:Y:S01]  /*5a70*/  @UP0 ULDC UR6, c[0x0][0x44c] ;  /* 0x0001130000060ab9 */ /* 0x000fe20000000800 */
[----:B------:R-:W2:Y:S01]  /*5a80*/  LDC R9, c[0x0][0x2f0] ;  /* 0x0000bc00ff097b82 */ /* 0x000ea20000000800 */
[----:B------:R-:W-:Y:S01]  /*5a90*/  WARPGROUP.ARRIVE ;  /* 0x00000000000079c5 */ /* 0x000fe20000000000 */
[----:B01----:R-:W-:Y:S01]  /*5aa0*/  @P2 IMAD.HI.U32 R0, R15, UR6, RZ ;  /* 0x000000060f002c27 */ /* 0x003fe2000f8e00ff */
[----:B------:R-:W-:Y:S01]  /*5ab0*/  @UP0 ULDC UR6, c[0x0][0x450] ;  /* 0x0001140000060ab9 */ /* 0x000fe20000000800 */
[----:B------:R-:W-:-:S03]  /*5ac0*/  UMOV UR7, 0xc0000010 ;  /* 0xc000001000077882 */ /* 0x000fc60000000000 */
[----:B------:R-:W0:Y:S01]  /*5ad0*/  S2R R196, SR_TID.X ;  /* 0x0000000000c47919 */ /* 0x000e220000002100 */
[----:B------:R-:W-:Y:S01]  /*5ae0*/  @P2 SHF.R.U32.HI R15, RZ, UR6, R0 ;  /* 0x00000006ff0f2c19 */ /* 0x000fe20008011600 */
[----:B------:R-:W-:Y:S02]  /*5af0*/  UMOV UR6, 0x1 ;  /* 0x0000000100067882 */ /* 0x000fe40000000000 */
[----:B------:R-:W-:Y:S02]  /*5b00*/  UIMAD UR6, UR53, -0xa0, UR6 ;  /* 0xffffff60350678a4 */ /* 0x000fe4000f8e0206 */
[----:B------:R-:W1:Y:S04]  /*5b10*/  SHFL.IDX PT, R7, R15, RZ, 0x1c1f ;  /* 0x001c1fff0f077589 */ /* 0x000e6800000e0000 */
[----:B------:R-:W-:Y:S01]  /*5b20*/  IMAD.U32 R6, RZ, RZ, UR6 ;  /* 0x00000006ff067e24 */ /* 0x000fe2000f8e00ff */
[----:B------:R-:W-:Y:S01]  /*5b30*/  UIADD3 UR6, UR41, 0x400, URZ ;  /* 0x0000040029067890 */ /* 0x000fe2000fffe03f */
[----:B------:R-:W3:Y:S02]  /*5b40*/  SHFL.IDX PT, R15, R15, 0x1, 0x1c1f ;  /* 0x003c1f000f0f7f89 */ /* 0x000ee400000e0000 */
[----:B------:R-:W-:Y:S01]  /*5b50*/  IMAD R6, R17, -0x2, R6 ;  /* 0xfffffffe11067824 */ /* 0x000fe200078e0206 */
[----:B------:R-:W-:-:S03]  /*5b60*/  USHF.R.U32.HI UR6, URZ, 0x4, UR6 ;  /* 0x000000043f067899 */ /* 0x000fc60008011606 */
[----:B--2---:R-:W-:Y:S01]  /*5b70*/  IMAD R6, R9, UR48, R6 ;  /* 0x0000003009067c24 */ /* 0x004fe2000f8e0206 */
[----:B------:R-:W-:-:S04]  /*5b80*/  ULOP3.LUT UR6, UR6, 0x3fff, URZ, 0xc0, !UPT ;  /* 0x00003fff06067892 */ /* 0x000fc8000f8ec03f */
[----:B------:R-:W-:-:S04]  /*5b90*/  ULOP3.LUT UR6, UR6, 0x10000, URZ, 0xfc, !UPT ;  /* 0x0001000006067892 */ /* 0x000fc8000f8efc3f */
[----:B------:R-:W-:Y:S01]  /*5ba0*/  UIMAD UR10, UR55, 0x500, UR6 ;  /* 0x00000500370a78a4 */ /* 0x000fe2000f8e0206 */
[----:B-1----:R-:W-:Y:S02]  /*5bb0*/  IADD3 R0, R7, -UR49, R6 ;  /* 0x8000003107007c10 */ /* 0x002fe4000fffe006 */
[----:B0-----:R-:W-:Y:S02]  /*5bc0*/  SHF.R.U32.HI R196, RZ, 0x7, R196 ;  /* 0x00000007ffc47819 */ /* 0x001fe400000116c4 */
[C---:B------:R-:W-:Y:S02]  /*5bd0*/  ISETP.GT.AND P3, PT, R0.reuse, RZ, PT ;  /* 0x000000ff0000720c */ /* 0x040fe40003f64270 */
[----:B------:R-:W-:Y:S01]  /*5be0*/  UMOV UR6, UR10 ;  /* 0x0000000a00067c82 */ /* 0x000fe20008000000 */
[----:B------:R-:W-:Y:S01]  /*5bf0*/  ISETP.GT.AND P4, PT, R0, 0x1, PT ;  /* 0x000000010000780c */ /* 0x000fe20003f84270 */
[----:B------:R-:W-:Y:S01]  /*5c00*/  QGMMA.64x128x32.F32.E4M3.E4M3 R24, R184, gdesc[UR4], R24, gsb0 ;  /* 0x01e00004b8187df3 */ /* 0x000fe20008000818 */
[----:B------:R-:W-:Y:S01]  /*5c10*/  FSEL R21, R152, -INF , P3 ;  /* 0xff80000098157808 */ /* 0x000fe20001800000 */
[----:B------:R-:W-:Y:S01]  /*5c20*/  UIADD3 UR6, UR10, 0x100, URZ ;  /* 0x000001000a067890 */ /* 0x000fe2000fffe03f */
[----:B------:R-:W-:Y:S01]  /*5c30*/  ISETP.GT.AND P3, PT, R0, 0x8, PT ;  /* 0x000000080000780c */ /* 0x000fe20003f64270 */
[----:B------:R-:W-:Y:S01]  /*5c40*/  UMOV UR7, 0xc0000010 ;  /* 0xc000001000077882 */ /* 0x000fe20000000000 */
[----:B------:R-:W-:-:S02]  /*5c50*/  FSEL R9, R153, -INF , P4 ;  /* 0xff80000099097808 */ /* 0x000fc40002000000 */
[----:B------:R-:W-:Y:S02]  /*5c60*/  FMNMX.FTZ R8, R21, R4, !PT ;  /* 0x0000000415087209 */ /* 0x000fe40007810000 */
[----:B------:R-:W-:Y:S02]  /*5c70*/  ISETP.GT.AND P4, PT, R0, 0x9, PT ;  /* 0x000000090000780c */ /* 0x000fe40003f84270 */
[----:B------:R-:W-:Y:S02]  /*5c80*/  FSEL R11, R156, -INF , P3 ;  /* 0xff8000009c0b7808 */ /* 0x000fe40001800000 */
[----:B------:R-:W-:Y:S02]  /*5c90*/  FMNMX.FTZ R8, R9, R8, !PT ;  /* 0x0000000809087209 */ /* 0x000fe40007810000 */
[----:B------:R-:W-:Y:S02]  /*5ca0*/  ISETP.GT.AND P3, PT, R0, 0x10, PT ;  /* 0x000000100000780c */ /* 0x000fe40003f64270 */
        /* <DEDUP_REMOVED lines=62> */
[----:B------:R-:W-:Y:S01]  /*6090*/  ISETP.GT.AND P4, PT, R0, 0x61, PT ;  /* 0x000000610000780c */ /* 0x000fe20003f84270 */
[----:B------:R-:W-:Y:S02]  /*60a0*/  WARPGROUP.DEPBAR.LE gsb0, 0x0 ;  /* 0x00008000000079c5 */ /* 0x000fe40000010000 */
[----:B------:R-:W-:Y:S01]  /*60b0*/  FSEL R104, R104, -INF , P3 ;  /* 0xff80000068687808 */ /* 0x000fe20001800000 */
[----:B------:R-:W-:Y:S01]  /*60c0*/  WARPGROUP.ARRIVE ;  /* 0x00000000000079c5 */ /* 0x000fe20000000000 */
[----:B------:R-:W-:Y:S01]  /*60d0*/  FMNMX.FTZ R201, R133, R8, !PT ;  /* 0x0000000885c97209 */ /* 0x000fe20007810000 */
[----:B------:R-:W-:Y:S01]  /*60e0*/  IMAD.U32 R185, RZ, RZ, UR37 ;  /* 0x00000025ffb97e24 */ /* 0x000fe2000f8e00ff */
[----:B------:R-:W-:Y:S02]  /*60f0*/  ISETP.GT.AND P3, PT, R0, 0x68, PT ;  /* 0x000000680000780c */ /* 0x000fe40003f64270 */
[----:B------:R-:W-:Y:S01]  /*6100*/  FSEL R105, R105, -INF , P4 ;  /* 0xff80000069697808 */ /* 0x000fe20002000000 */
[----:B------:R-:W-:Y:S01]  /*6110*/  QGMMA.64x128x32.F32.E4M3.E4M3 R24, R180, gdesc[UR4], R24, gsb0 ;  /* 0x01e00004b4187df3 */ /* 0x000fe20008000818 */
[----:B------:R-:W-:Y:S01]  /*6120*/  FMNMX.FTZ R8, R104, R201, !PT ;  /* 0x000000c968087209 */ /* 0x000fe20007810000 */
        /* <DEDUP_REMOVED lines=41> */
[----:B------:R-:W-:Y:S02]  /*63c0*/  FSEL R101, R101, -INF , P4 ;  /* 0xff80000065657808 */ /* 0x000fe40002000000 */
[----:B------:R-:W-:Y:S02]  /*63d0*/  FMNMX.FTZ R0, R100, R201, !PT ;  /* 0x000000c964007209 */ /* 0x000fe40007810000 */
[----:B---3--:R-:W-:Y:S02]  /*63e0*/  IADD3 R6, R15, -UR49, R6 ;  /* 0x800000310f067c10 */ /* 0x008fe4000fffe006 */
[----:B------:R-:W-:Y:S02]  /*63f0*/  FMNMX.FTZ R10, R101, R0, !PT ;  /* 0x00000000650a7209 */ /* 0x000fe40007810000 */
[----:B------:R-:W-:-:S02]  /*6400*/  ISETP.GT.AND P4, PT, R6, RZ, PT ;  /* 0x000000ff0600720c */ /* 0x000fc40003f84270 */
[----:B------:R-:W-:Y:S01]  /*6410*/  ISETP.GT.AND P5, PT, R6, 0x1, PT ;  /* 0x000000010600780c */ /* 0x000fe20003fa4270 */
[----:B------:R-:W0:Y:S01]  /*6420*/  SHFL.BFLY PT, R201, R10, 0x2, 0x1f ;  /* 0x0c401f000ac97f89 */ /* 0x000e2200000e0000 */
[----:B------:R-:W-:Y:S02]  /*6430*/  FSEL R154, R154, -INF , P4 ;  /* 0xff8000009a9a7808 */ /* 0x000fe40002000000 */
[----:B------:R-:W-:Y:S02]  /*6440*/  ISETP.GT.AND P4, PT, R6, 0x8, PT ;  /* 0x000000080600780c */ /* 0x000fe40003f84270 */
[----:B------:R-:W-:Y:S02]  /*6450*/  FSEL R155, R155, -INF , P5 ;  /* 0xff8000009b9b7808 */ /* 0x000fe40002800000 */
[----:B------:R-:W-:Y:S02]  /*6460*/  FMNMX.FTZ R136, R154, R5, !PT ;  /* 0x000000059a887209 */ /* 0x000fe40007810000 */
[----:B------:R-:W-:-:S02]  /*6470*/  ISETP.GT.AND P5, PT, R6, 0x9, PT ;  /* 0x000000090600780c */ /* 0x000fc40003fa4270 */
[----:B------:R-:W-:Y:S02]  /*6480*/  FSEL R158, R158, -INF , P4 ;  /* 0xff8000009e9e7808 */ /* 0x000fe40002000000 */
[C---:B------:R-:W-:Y:S02]  /*6490*/  ISETP.GT.AND P4, PT, R6.reuse, 0x10, PT ;  /* 0x000000100600780c */ /* 0x040fe40003f84270 */
[----:B------:R-:W-:Y:S02]  /*64a0*/  FSEL R159, R159, -INF , P5 ;  /* 0xff8000009f9f7808 */ /* 0x000fe40002800000 */
[----:B------:R-:W-:Y:S02]  /*64b0*/  ISETP.GT.AND P5, PT, R6, 0x11, PT ;  /* 0x000000110600780c */ /* 0x000fe40003fa4270 */
[----:B------:R-:W-:Y:S02]  /*64c0*/  FSEL R162, R162, -INF , P4 ;  /* 0xff800000a2a27808 */ /* 0x000fe40002000000 */
[----:B------:R-:W-:-:S02]  /*64d0*/  ISETP.GT.AND P4, PT, R6, 0x18, PT ;  /* 0x000000180600780c */ /* 0x000fc40003f84270 */
[----:B------:R-:W-:Y:S02]  /*64e0*/  FSEL R163, R163, -INF , P5 ;  /* 0xff800000a3a37808 */ /* 0x000fe40002800000 */
[----:B0-----:R-:W-:Y:S02]  /*64f0*/  FMNMX.FTZ R201, R10, R201, !PT ;  /* 0x000000c90ac97209 */ /* 0x001fe40007810000 */
[----:B------:R-:W-:Y:S02]  /*6500*/  ISETP.GT.AND P5, PT, R6, 0x19, PT ;  /* 0x000000190600780c */ /* 0x000fe40003fa4270 */
[----:B------:R-:W-:Y:S01]  /*6510*/  FSEL R166, R166, -INF , P4 ;  /* 0xff800000a6a67808 */ /* 0x000fe20002000000 */
[----:B------:R-:W0:Y:S01]  /*6520*/  SHFL.BFLY PT, R0, R201, 0x1, 0x1f ;  /* 0x0c201f00c9007f89 */ /* 0x000e2200000e0000 */
[----:B------:R-:W-:Y:S02]  /*6530*/  FSEL R167, R167, -INF , P5 ;  /* 0xff800000a7a77808 */ /* 0x000fe40002800000 */
[----:B------:R-:W-:-:S02]  /*6540*/  ISETP.GT.AND P4, PT, R6, 0x20, PT ;  /* 0x000000200600780c */ /* 0x000fc40003f84270 */
[----:B------:R-:W-:-:S04]  /*6550*/  ISETP.GT.AND P5, PT, R6, 0x21, PT ;  /* 0x000000210600780c */ /* 0x000fc80003fa4270 */
[----:B------:R-:W-:Y:S02]  /*6560*/  FSEL R139, R139, -INF , P5 ;  /* 0xff8000008b8b7808 */ /* 0x000fe40002800000 */
[----:B------:R-:W-:-:S04]  /*6570*/  ISETP.GT.AND P5, PT, R6, 0x29, PT ;  /* 0x000000290600780c */ /* 0x000fc80003fa4270 */
[----:B------:R-:W-:Y:S02]  /*6580*/  FSEL R143, R143, -INF , P5 ;  /* 0xff8000008f8f7808 */ /* 0x000fe40002800000 */
[----:B------:R-:W-:Y:S01]  /*6590*/  ISETP.GT.AND P5, PT, R6, 0x31, PT ;  /* 0x000000310600780c */ /* 0x000fe20003fa4270 */
[----:B------:R-:W-:-:S03]  /*65a0*/  WARPGROUP.DEPBAR.LE gsb0, 0x0 ;  /* 0x00008000000079c5 */ /* 0x000fc60000010000 */
[----:B------:R-:W-:Y:S01]  /*65b0*/  FSEL R147, R147, -INF , P5 ;  /* 0xff80000093937808 */ /* 0x000fe20002800000 */
[----:B------:R-:W-:Y:S01]  /*65c0*/  WARPGROUP.ARRIVE ;  /* 0x00000000000079c5 */ /* 0x000fe20000000000 */
[----:B0-----:R-:W-:Y:S02]  /*65d0*/  FMNMX.FTZ R0, R201, R0, !PT ;  /* 0x00000000c9007209 */ /* 0x001fe40007810000 */
[----:B------:R-:W-:Y:S02]  /*65e0*/  ISETP.GT.AND P5, PT, R6, 0x39, PT ;  /* 0x000000390600780c */ /* 0x000fe40003fa4270 */
[C---:B------:R-:W-:Y:S01]  /*65f0*/  FSETP.NEU.FTZ.AND P3, PT, R0.reuse, -INF , PT ;  /* 0xff8000000000780b */ /* 0x040fe20003f7d000 */
[----:B------:R-:W-:-:S01]  /*6600*/  FFMA.FTZ R8, R0, R185, -8 ;  /* 0xc100000000087423 */ /* 0x000fc200000100b9 */
[----:B------:R-:W-:Y:S01]  /*6610*/  FSEL R151, R151, -INF , P5 ;  /* 0xff80000097977808 */ /* 0x000fe20002800000 */
[----:B------:R-:W-:Y:S01]  /*6620*/  QGMMA.64x128x32.F32.E4M3.E4M3 R24, R176, gdesc[UR4], R24, gsb0 ;  /* 0x01e00004b0187df3 */ /* 0x000fe20008000818 */
[----:B------:R-:W-:Y:S01]  /*6630*/  ISETP.GT.AND P5, PT, R6, 0x41, PT ;  /* 0x000000410600780c */ /* 0x000fe20003fa4270 */
[----:B------:R-:W-:Y:S01]  /*6640*/  UIADD3 UR6, UR10, 0x300, URZ ;  /* 0x000003000a067890 */ /* 0x000fe2000fffe03f */
[----:B------:R-:W-:Y:S01]  /*6650*/  FSEL R8, R8, RZ, P3 ;  /* 0x000000ff08087208 */ /* 0x000fe20001800000 */
[----:B------:R-:W-:Y:S01]  /*6660*/  UMOV UR7, 0xc0000010 ;  /* 0xc000001000077882 */ /* 0x000fe20000000000 */
[----:B------:R-:W-:-:S02]  /*6670*/  FSEL R123, R123, -INF , P5 ;  /* 0xff8000007b7b7808 */ /* 0x000fc40002800000 */
[----:B------:R-:W-:Y:S01]  /*6680*/  ISETP.GT.AND P5, PT, R6, 0x49, PT ;  /* 0x000000490600780c */ /* 0x000fe20003fa4270 */
[----:B------:R-:W-:-:S01]  /*6690*/  FFMA.FTZ R15, R161, UR37, -R8 ;  /* 0x00000025a10f7c23 */ /* 0x000fc20008010808 */
[----:B------:R-:W-:Y:S01]  /*66a0*/  FMNMX.FTZ R161, R155, R136, !PT ;  /* 0x000000889ba17209 */ /* 0x000fe20007810000 */
[----:B------:R-:W-:-:S01]  /*66b0*/  FFMA.FTZ R136, R157, UR37, -R8 ;  /* 0x000000259d887c23 */ /* 0x000fc20008010808 */
        /* <DEDUP_REMOVED lines=18> */
[--C-:B0-----:R-:W-:Y:S01]  /*67e0*/  FFMA.FTZ R21, R165, UR37, -R8.reuse ;  /* 0x00000025a5157c23 */ /* 0x101fe20008010808 */
[----:B------:R-:W-:Y:S01]  /*67f0*/  FMNMX.FTZ R144, R166, R157, !PT ;  /* 0x0000009da6907209 */ /* 0x000fe20007810000 */
[----:B------:R0:W-:Y:S01]  /*6800*/  MUFU.EX2 R138, R148 ;  /* 0x00000094008a7308 */ /* 0x0001e20000000800 */
        /* <DEDUP_REMOVED lines=22> */
[----:B0-----:R-:W-:Y:S01]  /*6970*/  FMNMX.FTZ R148, R146, R153, !PT ;  /* 0x0000009992947209 */ /* 0x001fe20007810000 */
        /* <DEDUP_REMOVED lines=17> */
[----:B------:R-:W-:Y:S01]  /*6a90*/  FSEL R145, R126, -INF , P4 ;  /* 0xff8000007e917808 */ /* 0x000fe20002000000 */
[--C-:B------:R-:W-:Y:S01]  /*6aa0*/  FFMA.FTZ R97, R97, UR37, -R8.reuse ;  /* 0x0000002561617c23 */ /* 0x100fe20008010808 */
[----:B------:R-:W-:Y:S01]  /*6ab0*/  FMNMX.FTZ R148, R123, R148, !PT ;  /* 0x000000947b947209 */ /* 0x000fe20007810000 */
[----:B------:R0:W-:Y:S01]  /*6ac0*/  MUFU.EX2 R126, R152 ;  /* 0x00000098007e7308 */ /* 0x0001e20000000800 */
[----:B------:R-:W-:Y:S01]  /*6ad0*/  ISETP.GT.AND P4, PT, R6, 0x50, PT ;  /* 0x000000500600780c */ /* 0x000fe20003f84270 */
[--C-:B------:R-:W-:Y:S01]  /*6ae0*/  FFMA.FTZ R100, R100, UR37, -R8.reuse ;  /* 0x0000002564647c23 */ /* 0x100fe20008010808 */
[----:B------:R-:W-:Y:S01]  /*6af0*/  FMNMX.FTZ R148, R145, R148, !PT ;  /* 0x0000009491947209 */ /* 0x000fe20007810000 */
[----:B------:R-:W-:Y:S01]  /*6b00*/  FFMA.FTZ R101, R101, UR37, -R8 ;  /* 0x0000002565657c23 */ /* 0x000fe20008010808 */
[----:B------:R-:W-:-:S02]  /*6b10*/  FSEL R130, R130, -INF , P4 ;  /* 0xff80000082827808 */ /* 0x000fc40002000000 */
[----:B------:R-:W-:Y:S01]  /*6b20*/  FMNMX.FTZ R149, R127, R148, !PT ;  /* 0x000000947f957209 */ /* 0x000fe20007810000 */
[----:B------:R-:W-:Y:S01]  /*6b30*/  MUFU.EX2 R9, R9 ;  /* 0x0000000900097308 */ /* 0x000fe20000000800 */
[----:B------:R-:W-:Y:S01]  /*6b40*/  ISETP.GT.AND P4, PT, R6, 0x58, PT ;  /* 0x000000580600780c */ /* 0x000fe20003f84270 */
[----:B0-----:R-:W-:Y:S01]  /*6b50*/  FFMA.FTZ R152, R124, UR37, -R8 ;  /* 0x000000257c987c23 */ /* 0x001fe20008010808 */
[----:B------:R-:W-:Y:S02]  /*6b60*/  FMNMX.FTZ R148, R130, R149, !PT ;  /* 0x0000009582947209 */ /* 0x000fe40007810000 */
[----:B------:R-:W-:Y:S02]  /*6b70*/  FSEL R134, R134, -INF , P4 ;  /* 0xff80000086867808 */ /* 0x000fe40002000000 */
[----:B------:R-:W-:Y:S01]  /*6b80*/  FMNMX.FTZ R149, R131, R148, !PT ;  /* 0x0000009483957209 */ /* 0x000fe20007810000 */
[----:B------:R-:W-:Y:S01]  /*6b90*/  MUFU.EX2 R11, R11 ;  /* 0x0000000b000b7308 */ /* 0x000fe20000000800 */
[----:B------:R-:W-:-:S02]  /*6ba0*/  ISETP.GT.AND P4, PT, R6, 0x60, PT ;  /* 0x000000600600780c */ /* 0x000fc40003f84270 */
[----:B------:R-:W-:Y:S02]  /*6bb0*/  FMNMX.FTZ R148, R134, R149, !PT ;  /* 0x0000009586947209 */ /* 0x000fe40007810000 */
[----:B------:R-:W-:Y:S02]  /*6bc0*/  ISETP.GT.AND P5, PT, R6, 0x61, PT ;  /* 0x000000610600780c */ /* 0x000fe40003fa4270 */
[----:B------:R-:W-:Y:S01]  /*6bd0*/  FSEL R124, R106, -INF , P4 ;  /* 0xff8000006a7c7808 */ /* 0x000fe20002000000 */
[----:B------:R-:W-:Y:S01]  /*6be0*/  MUFU.EX2 R12, R12 ;  /* 0x0000000c000c7308 */ /* 0x000fe20000000800 */
[----:B------:R-:W-:Y:S02]  /*6bf0*/  FMNMX.FTZ R149, R135, R148, !PT ;  /* 0x0000009487957209 */ /* 0x000fe40007810000 */
[----:B------:R-:W-:Y:S02]  /*6c00*/  ISETP.GT.AND P4, PT, R6, 0x68, PT ;  /* 0x000000680600780c */ /* 0x000fe40003f84270 */
[----:B------:R-:W-:-:S02]  /*6c10*/  FSEL R107, R107, -INF , P5 ;  /* 0xff8000006b6b7808 */ /* 0x000fc40002800000 */
[----:B------:R-:W-:Y:S01]  /*6c20*/  FMNMX.FTZ R148, R124, R149, !PT ;  /* 0x000000957c947209 */ /* 0x000fe20007810000 */
[----:B------:R0:W-:Y:S01]  /*6c30*/  MUFU.EX2 R106, R152 ;  /* 0x00000098006a7308 */ /* 0x0001e20000000800 */
[----:B------:R-:W-:Y:S02]  /*6c40*/  ISETP.GT.AND P5, PT, R6, 0x69, PT ;  /* 0x000000690600780c */ /* 0x000fe40003fa4270 */
[----:B------:R-:W-:Y:S02]  /*6c50*/  FSEL R110, R110, -INF , P4 ;  /* 0xff8000006e6e7808 */ /* 0x000fe40002000000 */
[----:B------:R-:W-:Y:S02]  /*6c60*/  FMNMX.FTZ R149, R107, R148, !PT ;  /* 0x000000946b957209 */ /* 0x000fe40007810000 */
[----:B------:R-:W-:Y:S01]  /*6c70*/  ISETP.GT.AND P4, PT, R6, 0x70, PT ;  /* 0x000000700600780c */ /* 0x000fe20003f84270 */
[----:B------:R-:W-:Y:S01]  /*6c80*/  MUFU.EX2 R14, R14 ;  /* 0x0000000e000e7308 */ /* 0x000fe20000000800 */
[----:B------:R-:W-:Y:S01]  /*6c90*/  FSEL R111, R111, -INF , P5 ;  /* 0xff8000006f6f7808 */ /* 0x000fe20002800000 */
[----:B0-----:R-:W-:Y:S01]  /*6ca0*/  FFMA.FTZ R152, R128, UR37, -R8 ;  /* 0x0000002580987c23 */ /* 0x001fe20008010808 */
[----:B------:R-:W-:-:S02]  /*6cb0*/  FMNMX.FTZ R148, R110, R149, !PT ;  /* 0x000000956e947209 */ /* 0x000fc40007810000 */
[----:B------:R-:W-:Y:S02]  /*6cc0*/  ISETP.GT.AND P5, PT, R6, 0x71, PT ;  /* 0x000000710600780c */ /* 0x000fe40003fa4270 */
[----:B------:R-:W-:Y:S01]  /*6cd0*/  FSEL R128, R114, -INF , P4 ;  /* 0xff80000072807808 */ /* 0x000fe20002000000 */
[----:B------:R-:W-:Y:S01]  /*6ce0*/  MUFU.EX2 R15, R15 ;  /* 0x0000000f000f7308 */ /* 0x000fe20000000800 */
[----:B------:R-:W-:Y:S02]  /*6cf0*/  FMNMX.FTZ R149, R111, R148, !PT ;  /* 0x000000946f957209 */ /* 0x000fe40007810000 */
[----:B------:R-:W-:Y:S02]  /*6d00*/  ISETP.GT.AND P4, PT, R6, 0x78, PT ;  /* 0x000000780600780c */ /* 0x000fe40003f84270 */
[----:B------:R-:W-:Y:S02]  /*6d10*/  FSEL R115, R115, -INF , P5 ;  /* 0xff80000073737808 */ /* 0x000fe40002800000 */
[----:B------:R-:W-:Y:S01]  /*6d20*/  FMNMX.FTZ R148, R128, R149, !PT ;  /* 0x0000009580947209 */ /* 0x000fe20007810000 */
[----:B------:R0:W-:Y:S01]  /*6d30*/  MUFU.EX2 R114, R152 ;  /* 0x0000009800727308 */ /* 0x0001e20000000800 */
[----:B------:R-:W-:-:S02]  /*6d40*/  ISETP.GT.AND P5, PT, R6, 0x79, PT ;  /* 0x000000790600780c */ /* 0x000fc40003fa4270 */
[----:B------:R-:W-:Y:S02]  /*6d50*/  FSEL R118, R118, -INF , P4 ;  /* 0xff80000076767808 */ /* 0x000fe40002000000 */
[----:B------:R-:W-:Y:S02]  /*6d60*/  FMNMX.FTZ R149, R115, R148, !PT ;  /* 0x0000009473957209 */ /* 0x000fe40007810000 */
[----:B------:R-:W-:Y:S01]  /*6d70*/  FSEL R119, R119, -INF , P5 ;  /* 0xff80000077777808 */ /* 0x000fe20002800000 */
[----:B------:R-:W-:Y:S01]  /*6d80*/  MUFU.EX2 R20, R20 ;  /* 0x0000001400147308 */ /* 0x000fe20000000800 */
[----:B------:R-:W-:Y:S02]  /*6d90*/  ISETP.GT.AND P4, PT, R6, 0x80, PT ;  /* 0x000000800600780c */ /* 0x000fe40003f84270 */
[----:B------:R-:W-:Y:S01]  /*6da0*/  FMNMX.FTZ R148, R118, R149, !PT ;  /* 0x0000009576947209 */ /* 0x000fe20007810000 */
[----:B------:R-:W-:Y:S02]  /*6db0*/  WARPGROUP.DEPBAR.LE gsb0, 0x0 ;  /* 0x00008000000079c5 */ /* 0x000fe40000010000 */
[----:B------:R-:W-:Y:S01]  /*6dc0*/  ISETP.GT.AND P5, PT, R6, 0x81, PT ;  /* 0x000000810600780c */ /* 0x000fe20003fa4270 */
[----:B------:R-:W-:Y:S01]  /*6dd0*/  WARPGROUP.ARRIVE ;  /* 0x00000000000079c5 */ /* 0x000fe20000000000 */
[----:B------:R-:W-:Y:S01]  /*6de0*/  FSEL R132, R90, -INF , P4 ;  /* 0xff8000005a847808 */ /* 0x000fe20002000000 */
[----:B------:R-:W-:Y:S01]  /*6df0*/  MUFU.EX2 R21, R21 ;  /* 0x0000001500157308 */ /* 0x000fe20000000800 */
[----:B------:R-:W-:-:S02]  /*6e00*/  FMNMX.FTZ R149, R119, R148, !PT ;  /* 0x0000009477957209 */ /* 0x000fc40007810000 */
[----:B------:R-:W-:Y:S01]  /*6e10*/  ISETP.GT.AND P4, PT, R6, 0x88, PT ;  /* 0x000000880600780c */ /* 0x000fe20003f84270 */
[----:B------:R-:W-:Y:S01]  /*6e20*/  QGMMA.64x128x32.F32.E4M3.E4M3 R24, R172, gdesc[UR4], R24, gsb0 ;  /* 0x01e00004ac187df3 */ /* 0x000fe20008000818 */
[----:B------:R-:W-:Y:S01]  /*6e30*/  FSEL R91, R91, -INF , P5 ;  /* 0xff8000005b5b7808 */ /* 0x000fe20002800000 */
[----:B------:R-:W-:Y:S01]  /*6e40*/  UIADD3 UR6, UR10, 0x400, URZ ;  /* 0x000004000a067890 */ /* 0x000fe2000fffe03f */
[----:B0-----:R-:W-:Y:S01]  /*6e50*/  FMNMX.FTZ R152, R132, R149, !PT ;  /* 0x0000009584987209 */ /* 0x001fe20007810000 */
[----:B------:R0:W-:Y:S01]  /*6e60*/  MUFU.EX2 R90, R153 ;  /* 0x00000099005a7308 */ /* 0x0001e20000000800 */
[----:B------:R-:W-:Y:S01]  /*6e70*/  ISETP.GT.AND P5, PT, R6, 0x89, PT ;  /* 0x000000890600780c */ /* 0x000fe20003fa4270 */
[----:B------:R-:W-:Y:S01]  /*6e80*/  UMOV UR7, 0xc0000010 ;  /* 0xc000001000077882 */ /* 0x000fe20000000000 */
[----:B------:R-:W-:Y:S01]  /*6e90*/  FSEL R148, R94, -INF , P4 ;  /* 0xff8000005e947808 */ /* 0x000fe20002000000 */
[----:B------:R-:W-:Y:S01]  /*6ea0*/  FFMA.FTZ R94, R104, UR37, -R8 ;  /* 0x00000025685e7c23 */ /* 0x000fe20008010808 */
[----:B------:R-:W-:-:S02]  /*6eb0*/  FMNMX.FTZ R149, R91, R152, !PT ;  /* 0x000000985b957209 */ /* 0x000fc40007810000 */
[----:B------:R-:W-:Y:S01]  /*6ec0*/  ISETP.GT.AND P4, PT, R6, 0x90, PT ;  /* 0x000000900600780c */ /* 0x000fe20003f84270 */
[----:B------:R-:W-:Y:S01]  /*6ed0*/  MUFU.EX2 R136, R136 ;  /* 0x0000008800887308 */ /* 0x000fe20000000800 */
[----:B------:R-:W-:Y:S02]  /*6ee0*/  FSEL R95, R95, -INF , P5 ;  /* 0xff8000005f5f7808 */ /* 0x000fe40002800000 */
[----:B------:R-:W-:Y:S02]  /*6ef0*/  FMNMX.FTZ R104, R148, R149, !PT ;  /* 0x0000009594687209 */ /* 0x000fe40007810000 */
[----:B------:R-:W-:Y:S02]  /*6f00*/  ISETP.GT.AND P5, PT, R6, 0x91, PT ;  /* 0x000000910600780c */ /* 0x000fe40003fa4270 */
[----:B------:R-:W-:Y:S01]  /*6f10*/  FSEL R98, R98, -INF , P4 ;  /* 0xff80000062627808 */ /* 0x000fe20002000000 */
[----:B------:R-:W-:Y:S01]  /*6f20*/  MUFU.EX2 R137, R137 ;  /* 0x0000008900897308 */ /* 0x000fe20000000800 */
[----:B------:R-:W-:-:S02]  /*6f30*/  FMNMX.FTZ R149, R95, R104, !PT ;  /* 0x000000685f957209 */ /* 0x000fc40007810000 */
[----:B------:R-:W-:Y:S02]  /*6f40*/  ISETP.GT.AND P4, PT, R6, 0x98, PT ;  /* 0x000000980600780c */ /* 0x000fe40003f84270 */
[----:B------:R-:W-:Y:S02]  /*6f50*/  FSEL R99, R99, -INF , P5 ;  /* 0xff80000063637808 */ /* 0x000fe40002800000 */
[----:B------:R-:W-:Y:S01]  /*6f60*/  FMNMX.FTZ R104, R98, R149, !PT ;  /* 0x0000009562687209 */ /* 0x000fe20007810000 */
[----:B------:R-:W-:Y:S01]  /*6f70*/  MUFU.EX2 R141, R141 ;  /* 0x0000008d008d7308 */ /* 0x000fe20000000800 */
[----:B------:R-:W-:Y:S02]  /*6f80*/  ISETP.GT.AND P5, PT, R6, 0x99, PT ;  /* 0x000000990600780c */ /* 0x000fe40003fa4270 */
[----:B------:R-:W-:Y:S02]  /*6f90*/  FSEL R102, R102, -INF , P4 ;  /* 0xff80000066667808 */ /* 0x000fe40002000000 */
[----:B------:R-:W-:Y:S01]  /*6fa0*/  FMNMX.FTZ R149, R99, R104, !PT ;  /* 0x0000006863957209 */ /* 0x000fe20007810000 */
[--C-:B------:R-:W-:Y:S01]  /*6fb0*/  FFMA.FTZ R104, R108, UR37, -R8.reuse ;  /* 0x000000256c687c23 */ /* 0x100fe20008010808 */
[----:B------:R-:W-:Y:S01]  /*6fc0*/  FSEL R103, R103, -INF , P5 ;  /* 0xff80000067677808 */ /* 0x000fe20002800000 */
[--C-:B------:R-:W-:Y:S01]  /*6fd0*/  FFMA.FTZ R108, R112, UR37, -R8.reuse ;  /* 0x00000025706c7c23 */ /* 0x100fe20008010808 */
[----:B------:R-:W-:Y:S01]  /*6fe0*/  FMNMX.FTZ R6, R102, R149, !PT ;  /* 0x0000009566067209 */ /* 0x000fe20007810000 */
[----:B------:R-:W-:Y:S01]  /*6ff0*/  FFMA.FTZ R112, R116, UR37, -R8 ;  /* 0x0000002574707c23 */ /* 0x000fe20008010808 */
[----:B------:R-:W-:Y:S02]  /*7000*/  MUFU.EX2 R13, R13 ;  /* 0x0000000d000d7308 */ /* 0x000fe40000000800 */
[----:B------:R-:W-:-:S05]  /*7010*/  FMNMX.FTZ R6, R103, R6, !PT ;  /* 0x0000000667067209 */ /* 0x000fca0007810000 */
[----:B------:R-:W1:Y:S01]  /*7020*/  SHFL.BFLY PT, R149, R6, 0x2, 0x1f ;  /* 0x0c401f0006957f89 */ /* 0x000e6200000e0000 */
        /* <DEDUP_REMOVED lines=9> */
[----:B-1----:R-:W-:Y:S01]  /*70c0*/  FMNMX.FTZ R6, R149, R6, !PT ;  /* 0x0000000695067209 */ /* 0x002fe20007810000 */
[----:B------:R-:W-:-:S03]  /*70d0*/  IMAD.U32 R149, RZ, RZ, UR37 ;  /* 0x00000025ff957e24 */ /* 0x000fc6000f8e00ff */
[C---:B------:R-:W-:Y:S01]  /*70e0*/  FSETP.NEU.FTZ.AND P4, PT, R6.reuse, -INF , PT ;  /* 0xff8000000600780b */ /* 0x040fe20003f9d000 */
[----:B------:R-:W-:-:S02]  /*70f0*/  FFMA.FTZ R116, R6, R149, -8 ;  /* 0xc100000006747423 */ /* 0x000fc40000010095 */
[----:B------:R-:W-:Y:S03]  /*7100*/  MUFU.EX2 R94, R94 ;  /* 0x0000005e005e7308 */ /* 0x000fe60000000800 */
[----:B------:R-:W-:-:S05]  /*7110*/  FSEL R8, R116, RZ, P4 ;  /* 0x000000ff74087208 */ /* 0x000fca0002000000 */
[----:B------:R-:W-:Y:S01]  /*7120*/  MUFU.EX2 R105, R105 ;  /* 0x0000006900697308 */ /* 0x000fe20000000800 */
[----:B------:R-:W-:-:S01]  /*7130*/  FFMA.FTZ R152, R158, UR37, -R8 ;  /* 0x000000259e987c23 */ /* 0x000fc20008010808 */
[--C-:B0-----:R-:W-:Y:S01]  /*7140*/  FFMA.FTZ R153, R159, UR37, -R8.reuse ;  /* 0x000000259f997c23 */ /* 0x101fe20008010808 */
[----:B------:R-:W-:Y:S01]  /*7150*/  FSEL R158, R6, RZ, P4 ;  /* 0x000000ff069e7208 */ /* 0x000fe20002000000 */
[--C-:B------:R-:W-:Y:S01]  /*7160*/  FFMA.FTZ R149, R154, UR37, -R8.reuse ;  /* 0x000000259a957c23 */ /* 0x100fe20008010808 */
[----:B------:R-:W-:Y:S01]  /*7170*/  FSEL R159, R0, RZ, P3 ;  /* 0x000000ff009f7208 */ /* 0x000fe20001800000 */
[--C-:B------:R-:W-:Y:S01]  /*7180*/  FFMA.FTZ R116, R155, UR37, -R8.reuse ;  /* 0x000000259b747c23 */ /* 0x100fe20008010808 */
[----:B------:R-:W-:-:S01]  /*7190*/  FFMA.FTZ R154, R162, UR37, -R8 ;  /* 0x00000025a29a7c23 */ /* 0x000fc20008010808 */
[----:B------:R-:W-:Y:S01]  /*71a0*/  FADD.FTZ R158, -R158, R5 ;  /* 0x000000059e9e7221 */ /* 0x000fe20000010100 */
[----:B------:R-:W-:Y:S01]  /*71b0*/  MUFU.EX2 R152, R152 ;  /* 0x0000009800987308 */ /* 0x000fe20000000800 */
[----:B------:R-:W-:-:S01]  /*71c0*/  FADD.FTZ R159, -R159, R4 ;  /* 0x000000049f9f7221 */ /* 0x000fc20000010100 */
[--C-:B------:R-:W-:Y:S01]  /*71d0*/  FFMA.FTZ R155, R163, UR37, -R8.reuse ;  /* 0x00000025a39b7c23 */ /* 0x100fe20008010808 */
[----:B------:R-:W-:Y:S01]  /*71e0*/  FMUL.FTZ R158, R158, UR37 ;  /* 0x000000259e9e7c20 */ /* 0x000fe20008410000 */
[--C-:B------:R-:W-:Y:S01]  /*71f0*/  FFMA.FTZ R156, R166, UR37, -R8.reuse ;  /* 0x00000025a69c7c23 */ /* 0x100fe20008010808 */
[----:B------:R-:W-:Y:S01]  /*7200*/  FMUL.FTZ R159, R159, UR37 ;  /* 0x000000259f9f7c20 */ /* 0x000fe20008410000 */
        /* <DEDUP_REMOVED lines=14> */
[----:B------:R-:W-:-:S02]  /*72f0*/  WARPGROUP.DEPBAR.LE gsb0, 0x0 ;  /* 0x00008000000079c5 */ /* 0x000fc40000010000 */
[----:B------:R-:W-:Y:S01]  /*7300*/  WARPGROUP.ARRIVE ;  /* 0x00000000000079c5 */ /* 0x000fe20000000000 */
[--C-:B------:R-:W-:Y:S01]  /*7310*/  FFMA.FTZ R127, R127, UR37, -R8.reuse ;  /* 0x000000257f7f7c23 */ /* 0x100fe20008010808 */
[----:B------:R-:W1:Y:S01]  /*7320*/  MUFU.EX2 R158, R158 ;  /* 0x0000009e009e7308 */ /* 0x000e620000000800 */
[----:B------:R-:W-:-:S01]  /*7330*/  FFMA.FTZ R130, R130, UR37, -R8 ;  /* 0x0000002582827c23 */ /* 0x000fc20008010808 */
[--C-:B------:R-:W-:Y:S01]  /*7340*/  FFMA.FTZ R131, R131, UR37, -R8.reuse ;  /* 0x0000002583837c23 */ /* 0x100fe20008010808 */
[----:B------:R-:W-:-:S01]  /*7350*/  FFMA.FTZ R134, R134, UR37, -R8 ;  /* 0x0000002586867c23 */ /* 0x000fc20008010808 */
[----:B------:R-:W-:Y:S01]  /*7360*/  QGMMA.64x128x32.F32.E4M3.E4M3 R24, R168, gdesc[UR4], R24, gsb0 ;  /* 0x01e00004a8187df3 */ /* 0x000fe20008000818 */
[----:B------:R-:W-:-:S01]  /*7370*/  FFMA.FTZ R135, R135, UR37, -R8 ;  /* 0x0000002587877c23 */ /* 0x000fc20008010808 */
[--C-:B------:R-:W-:Y:S01]  /*7380*/  FFMA.FTZ R124, R124, UR37, -R8.reuse ;  /* 0x000000257c7c7c23 */ /* 0x100fe20008010808 */
[----:B------:R-:W-:-:S01]  /*7390*/  FFMA.FTZ R107, R107, UR37, -R8 ;  /* 0x000000256b6b7c23 */ /* 0x000fc20008010808 */
[----:B------:R-:W2:Y:S01]  /*73a0*/  MUFU.EX2 R116, R116 ;  /* 0x0000007400747308 */ /* 0x000ea20000000800 */
        /* <DEDUP_REMOVED lines=8> */
[----:B-1----:R-:W-:-:S01]  /*7430*/  FFMA.FTZ R3, R158, R2, R149 ;  /* 0x000000029e037223 */ /* 0x002fc20000010095 */
[--C-:B------:R-:W-:Y:S01]  /*7440*/  FFMA.FTZ R148, R148, UR37, -R8.reuse ;  /* 0x0000002594947c23 */ /* 0x100fe20008010808 */
[----:B------:R-:W-:-:S01]  /*7450*/  FFMA.FTZ R95, R95, UR37, -R8 ;  /* 0x000000255f5f7c23 */ /* 0x000fc20008010808 */
[--C-:B------:R-:W-:Y:S01]  /*7460*/  FFMA.FTZ R99, R99, UR37, -R8.reuse ;  /* 0x0000002563637c23 */ /* 0x100fe20008010808 */
[----:B------:R-:W-:-:S03]  /*7470*/  FFMA.FTZ R102, R102, UR37, -R8 ;  /* 0x0000002566667c23 */ /* 0x000fc60008010808 */
[----:B------:R-:W1:Y:S01]  /*7480*/  MUFU.EX2 R154, R154 ;  /* 0x0000009a009a7308 */ /* 0x000e620000000800 */
[----:B--2---:R-:W-:-:S04]  /*7490*/  FADD.FTZ R3, R116, R3 ;  /* 0x0000000374037221 */ /* 0x004fc80000010000 */
[----:B------:R-:W-:-:S03]  /*74a0*/  FADD.FTZ R2, R152, R3 ;  /* 0x0000000398027221 */ /* 0x000fc60000010000 */
[----:B------:R-:W2:Y:S01]  /*74b0*/  MUFU.EX2 R155, R155 ;  /* 0x0000009b009b7308 */ /* 0x000ea20000000800 */
[----:B0-----:R-:W-:-:S07]  /*74c0*/  FADD.FTZ R3, R153, R2 ;  /* 0x0000000299037221 */ /* 0x001fce0000010000 */
[----:B------:R0:W-:Y:S08]  /*74d0*/  MUFU.EX2 R4, R145 ;  /* 0x0000009100047308 */ /* 0x0001f00000000800 */
[----:B------:R-:W3:Y:S01]  /*74e0*/  MUFU.EX2 R156, R156 ;  /* 0x0000009c009c7308 */ /* 0x000ee20000000800 */
        /* <DEDUP_REMOVED lines=8> */
[----:B------:R-:W-:-:S01]  /*7570*/  FADD.FTZ R2, R20, R3 ;  /* 0x0000000314027221 */ /* 0x000fc20000010000 */
[----:B---3--:R-:W-:-:S03]  /*7580*/  FADD.FTZ R160, R156, R145 ;  /* 0x000000919ca07221 */ /* 0x008fc60000010000 */
[----:B------:R-:W-:-:S03]  /*7590*/  FADD.FTZ R3, R21, R2 ;  /* 0x0000000215037221 */ /* 0x000fc60000010000 */
        /* <DEDUP_REMOVED lines=25> */
[----:B--2---:R-:W-:-:S01]  /*7730*/  FADD.FTZ R3, R151, R2 ;  /* 0x0000000297037221 */ /* 0x004fc20000010000 */
[----:B------:R-:W-:Y:S01]  /*7740*/  FADD.FTZ R2, R120, R145 ;  /* 0x0000009178027221 */ /* 0x000fe20000010000 */
[----:B------:R-:W-:-:S01]  /*7750*/  FFMA.FTZ R145, R119, UR37, -R8 ;  /* 0x0000002577917c23 */ /* 0x000fc20008010808 */
[----:B------:R-:W-:-:S04]  /*7760*/  FFMA.FTZ R119, R132, UR37, -R8 ;  /* 0x0000002584777c23 */ /* 0x000fc80008010808 */
[----:B------:R-:W2:Y:S01]  /*7770*/  MUFU.EX2 R127, R127 ;  /* 0x0000007f007f7308 */ /* 0x000ea20000000800 */
[----:B0-----:R-:W-:-:S01]  /*7780*/  FADD.FTZ R160, R122, R3 ;  /* 0x000000037aa07221 */ /* 0x001fc20000010000 */
[----:B------:R-:W-:Y:S01]  /*7790*/  FADD.FTZ R3, R121, R2 ;  /* 0x0000000279037221 */ /* 0x000fe20000010000 */
[----:B------:R-:W-:-:S03]  /*77a0*/  WARPGROUP.DEPBAR.LE gsb0, 0x0 ;  /* 0x00008000000079c5 */ /* 0x000fc60000010000 */
[----:B------:R-:W-:Y:S02]  /*77b0*/  FADD.FTZ R2, R106, R3 ;  /* 0x000000036a027221 */ /* 0x000fe40000010000 */
[----:B------:R-:W0:Y:S01]  /*77c0*/  MUFU.EX2 R130, R130 ;  /* 0x0000008200827308 */ /* 0x000e220000000800 */
[----:B-1----:R-:W-:-:S01]  /*77d0*/  FADD.FTZ R159, R123, R160 ;  /* 0x000000a07b9f7221 */ /* 0x002fc20000010000 */
[----:B------:R-:W-:-:S03]  /*77e0*/  FADD.FTZ R3, R125, R2 ;  /* 0x000000027d037221 */ /* 0x000fc60000010000 */
[----:B------:R-:W-:Y:S01]  /*77f0*/  FADD.FTZ R160, R4, R159 ;  /* 0x0000009f04a07221 */ /* 0x000fe20000010000 */
        /* <DEDUP_REMOVED lines=11> */
[----:B------:R-:W-:Y:S01]  /*78b0*/  FFMA.FTZ R132, R91, UR37, -R8 ;  /* 0x000000255b847c23 */ /* 0x000fe20008010808 */
[----:B------:R-:W-:-:S05]  /*78c0*/  FADD.FTZ R3, R105, R2 ;  /* 0x0000000269037221 */ /* 0x000fca0000010000 */
        /* <DEDUP_REMOVED lines=12> */
[--C-:B------:R-:W-:Y:S01]  /*7990*/  FFMA.FTZ R91, R98, UR37, -R8.reuse ;  /* 0x00000025625b7c23 */ /* 0x100fe20008010808 */
[----:B------:R-:W-:-:S05]  /*79a0*/  FFMA.FTZ R8, R103, UR37, -R8 ;  /* 0x0000002567087c23 */ /* 0x000fca0008010808 */
[----:B------:R-:W1:Y:S01]  /*79b0*/  MUFU.EX2 R108, R108 ;  /* 0x0000006c006c7308 */ /* 0x000e620000000800 */
[----:B--2---:R-:W-:-:S01]  /*79c0*/  FADD.FTZ R3, R109, R2 ;  /* 0x000000026d037221 */ /* 0x004fc20000010000 */
[----:B------:R-:W-:-:S06]  /*79d0*/  IADD3 R2, -R196, 0xb, RZ ;  /* 0x0000000bc4027810 */ /* 0x000fcc0007ffe1ff */
[----:B------:R-:W-:Y:S01]  /*79e0*/  MUFU.EX2 R128, R128 ;  /* 0x0000008000807308 */ /* 0x000fe20000000800 */
[----:B0-----:R-:W-:-:S07]  /*79f0*/  FADD.FTZ R159, R111, R160 ;  /* 0x000000a06f9f7221 */ /* 0x001fce0000010000 */
[----:B------:R-:W0:Y:S01]  /*7a00*/  MUFU.EX2 R113, R113 ;  /* 0x0000007100717308 */ /* 0x000e220000000800 */
[----:B-1----:R-:W-:-:S07]  /*7a10*/  FADD.FTZ R98, R108, R3 ;  /* 0x000000036c627221 */ /* 0x002fce0000010000 */
        /* <DEDUP_REMOVED lines=11> */
[----:B-1----:R-:W-:-:S07]  /*7ad0*/  FADD.FTZ R98, R88, R3 ;  /* 0x0000000358627221 */ /* 0x002fce0000010000 */
[----:B------:R-:W-:Y:S01]  /*7ae0*/  MUFU.EX2 R89, R89 ;  /* 0x0000005900597308 */ /* 0x000fe20000000800 */
[----:B--2---:R-:W-:-:S04]  /*7af0*/  FADD.FTZ R148, R128, R159 ;  /* 0x0000009f80947221 */ /* 0x004fc80000010000 */
[----:B------:R-:W-:-:S03]  /*7b00*/  FADD.FTZ R159, R115, R148 ;  /* 0x00000094739f7221 */ /* 0x000fc60000010000 */
[----:B------:R-:W1:Y:S01]  /*7b10*/  MUFU.EX2 R132, R132 ;  /* 0x0000008400847308 */ /* 0x000e620000000800 */
[----:B------:R-:W-:-:S04]  /*7b20*/  FADD.FTZ R148, R118, R159 ;  /* 0x0000009f76947221 */ /* 0x000fc80000010000 */
[----:B------:R-:W-:-:S03]  /*7b30*/  FADD.FTZ R148, R145, R148 ;  /* 0x0000009491947221 */ /* 0x000fc60000010000 */
[----:B------:R-:W2:Y:S01]  /*7b40*/  MUFU.EX2 R92, R92 ;  /* 0x0000005c005c7308 */ /* 0x000ea20000000800 */
[----:B0-----:R-:W-:-:S07]  /*7b50*/  FADD.FTZ R3, R119, R148 ;  /* 0x0000009477037221 */ /* 0x001fce0000010000 */
[----:B------:R0:W-:Y:S01]  /*7b60*/  MUFU.EX2 R161, R95 ;  /* 0x0000005f00a17308 */ /* 0x0001e20000000800 */
[----:B-1----:R-:W-:-:S04]  /*7b70*/  FADD.FTZ R3, R132, R3 ;  /* 0x0000000384037221 */ /* 0x002fc80000010000 */
[----:B------:R-:W-:-:S03]  /*7b80*/  FADD.FTZ R3, R162, R3 ;  /* 0x00000003a2037221 */ /* 0x000fc60000010000 */
[----:B------:R-:W1:Y:S01]  /*7b90*/  MUFU.EX2 R93, R93 ;  /* 0x0000005d005d7308 */ /* 0x000e620000000800 */
[----:B0-----:R-:W-:-:S05]  /*7ba0*/  IMAD.U32 R95, RZ, RZ, UR54 ;  /* 0x00000036ff5f7e24 */ /* 0x001fca000f8e00ff */
[----:B------:R-:W-:Y:S01]  /*7bb0*/  @!P1 LEA R95, R95, UR41, 0x3 ;  /* 0x000000295f5f9c11 */ /* 0x000fe2000f8e18ff */
[----:B------:R0:W-:Y:S06]  /*7bc0*/  BAR.ARV R2, 0x100 ;  /* 0x000400020000751d */ /* 0x0001ec0000002000 */
[----:B------:R-:W3:Y:S01]  /*7bd0*/  MUFU.EX2 R96, R96 ;  /* 0x0000006000607308 */ /* 0x000ee20000000800 */
[----:B0-----:R-:W-:Y:S02]  /*7be0*/  @!P1 VIADD R2, R95, 0x29840 ;  /* 0x000298405f029836 */ /* 0x001fe40000000000 */
[----:B------:R-:W-:-:S03]  /*7bf0*/  FADD.FTZ R95, R89, R98 ;  /* 0x00000062595f7221 */ /* 0x000fc60000010000 */
[----:B------:R-:W-:Y:S02]  /*7c00*/  @!P1 PRMT R2, RZ, 0x654, R2 ;  /* 0x00000654ff029816 */ /* 0x000fe40000000002 */
[----:B------:R-:W0:Y:S01]  /*7c10*/  MUFU.EX2 R91, R91 ;  /* 0x0000005b005b7308 */ /* 0x000e220000000800 */
[----:B--2---:R-:W-:-:S01]  /*7c20*/  FADD.FTZ R98, R92, R95 ;  /* 0x0000005f5c627221 */ /* 0x004fc20000010000 */
[----:B------:R2:W-:Y:S03]  /*7c30*/  @!P1 SYNCS.ARRIVE.TRANS64.RED.A1T0 RZ, [R2+URZ], RZ ;  /* 0x000000ff02ff99a7 */ /* 0x0005e6000810043f */
[----:B-1----:R-:W-:-:S03]  /*7c40*/  FADD.FTZ R95, R93, R98 ;  /* 0x000000625d5f7221 */ /* 0x002fc60000010000 */
[----:B------:R-:W1:Y:S01]  /*7c50*/  MUFU.EX2 R97, R97 ;  /* 0x0000006100617308 */ /* 0x000e620000000800 */
[----:B---3--:R-:W-:-:S01]  /*7c60*/  FADD.FTZ R98, R96, R95 ;  /* 0x0000005f60627221 */ /* 0x008fc20000010000 */
[----:B--2---:R-:W-:-:S06]  /*7c70*/  FADD.FTZ R2, R161, R3 ;  /* 0x00000003a1027221 */ /* 0x004fcc0000010000 */
        /* <DEDUP_REMOVED lines=14> */
.L_x_2010:
[----:B------:R-:W-:Y:S01]  /*7d60*/  UISETP.GT.AND UP1, UPT, UR53, UR52, UPT ;  /* 0x000000343500728c */ /* 0x000fe2000bf24270 */
[----:B------:R-:W-:Y:S01]  /*7d70*/  F2FP.SATFINITE.E4M3.F32.PACK_AB_MERGE_C R11, R12, R11, RZ ;  /* 0x0000000b0c0b723e */ /* 0x000fe200048070ff */
[----:B------:R-:W-:Y:S01]  /*7d80*/  ULEA UR6, UR55, UR41, 0x3 ;  /* 0x0000002937067291 */ /* 0x000fe2000f8e183f */
[----:B------:R-:W-:Y:S01]  /*7d90*/  F2FP.SATFINITE.E4M3.F32.PACK_AB_MERGE_C R4, R127, R4, RZ ;  /* 0x000000047f04723e */ /* 0x000fe200048070ff */
[----:B------:R-:W-:Y:S01]  /*7da0*/  UIADD3 UR53, UR53, -0x1, URZ ;  /* 0xffffffff35357890 */ /* 0x000fe2000fffe03f */
[----:B------:R-:W-:Y:S01]  /*7db0*/  F2FP.SATFINITE.E4M3.F32.PACK_AB_MERGE_C R152, R153, R152, RZ ;  /* 0x000000989998723e */ /* 0x000fe200048070ff */
[----:B------:R-:W-:Y:S01]  /*7dc0*/  UIADD3 UR6, UR6, 0x29860, URZ ;  /* 0x0002986006067890 */ /* 0x000fe2000fffe03f */
[----:B------:R-:W-:Y:S01]  /*7dd0*/  PLOP3.LUT P3, PT, PT, PT, UP1, 0x80, 0x0 ;  /* 0x000000000000781c */ /* 0x000fe20003f6f018 */
[----:B------:R-:W-:Y:S01]  /*7de0*/  UMOV UR56, UR44 ;  /* 0x0000002c00387c82 */ /* 0x000fe20008000000 */
[----:B------:R-:W-:Y:S01]  /*7df0*/  F2FP.SATFINITE.E4M3.F32.PACK_AB_MERGE_C R20, R21, R20, RZ ;  /* 0x000000141514723e */ /* 0x000fe200048070ff */
[----:B------:R-:W-:Y:S01]  /*7e00*/  UPRMT UR6, UR40, 0x654, UR6 ;  /* 0x0000065428067896 */ /* 0x000fe20008000006 */
[----:B------:R-:W-:Y:S01]  /*7e10*/  F2FP.SATFINITE.E4M3.F32.PACK_AB_MERGE_C R156, R157, R156, RZ ;  /* 0x0000009c9d9c723e */ /* 0x000fe200048070ff */
[----:B------:R-:W-:Y:S01]  /*7e20*/  UMOV UR55, UR54 ;  /* 0x0000003600377c82 */ /* 0x000fe20008000000 */
[----:B------:R-:W-:Y:S01]  /*7e30*/  F2FP.SATFINITE.E4M3.F32.PACK_AB_MERGE_C R138, R141, R138, RZ ;  /* 0x0000008a8d8a723e */ /* 0x000fe200048070ff */
[-C--:B------:R-:W-:Y:S01]  /*7e40*/  FMUL.FTZ R24, R24, R5.reuse ;  /* 0x0000000518187220 */ /* 0x080fe20000410000 */
[----:B------:R-:W-:Y:S01]  /*7e50*/  F2FP.SATFINITE.E4M3.F32.PACK_AB_MERGE_C R142, R143, R142, RZ ;  /* 0x0000008e8f8e723e */ /* 0x000fe200048070ff */
[----:B------:R-:W-:Y:S01]  /*7e60*/  FMUL.FTZ R25, R25, R5 ;  /* 0x0000000519197220 */ /* 0x000fe20000410000 */
        /* <DEDUP_REMOVED lines=100> */
.L_x_2001:
[----:B------:R-:W-:-:S13]  /*84b0*/  ISETP.LE.AND P2, PT, RZ, UR53, PT ;  /* 0x00000035ff007c0c */ /* 0x000fda000bf43270 */
[----:B------:R-:W-:Y:S05]  /*84c0*/  @!P2 BRA `(.L_x_2012) ;  /* 0x0000002c0028a947 */ /* 0x000fea0003800000 */
[----:B------:R-:W-:Y:S01]  /*84d0*/  IMAD.MOV.U32 R7, RZ, RZ, R6 ;  /* 0x000000ffff077224 */ /* 0x000fe200078e0006 */
[----:B------:R-:W-:Y:S01]  /*84e0*/  UMOV UR52, UR44 ;  /* 0x0000002c00347c82 */ /* 0x000fe20008000000 */
[----:B------:R-:W-:Y:S01]  /*84f0*/  IMAD.MOV.U32 R5, RZ, RZ, R0 ;  /* 0x000000ffff057224 */ /* 0x000fe200078e0000 */
[----:B------:R-:W-:-:S06]  /*8500*/  UMOV UR48, UR49 ;  /* 0x0000003100307c82 */ /* 0x000fcc0008000000 */
.L_x_2022:
        /* <DEDUP_REMOVED lines=9> */
.L_x_2014:
[----:B------:R-:W-:Y:S01]  /*85a0*/  ULEA UR6, UR49, UR41, 0x3 ;  /* 0x0000002931067291 */ /* 0x000fe2000f8e183f */
[----:B------:R-:W-:-:S05]  /*85b0*/  IMAD.U32 R0, RZ, RZ, UR44 ;  /* 0x0000002cff007e24 */ /* 0x000fca000f8e00ff */
[----:B------:R-:W-:-:S04]  /*85c0*/  SHF.L.U32 R0, R0, 0x1f, RZ ;  /* 0x0000001f00007819 */ /* 0x000fc800000006ff */
[----:B------:R0:W1:Y:S01]  /*85d0*/  SYNCS.PHASECHK.TRANS64.TRYWAIT P2, [UR6+0x29830], R0 ;  /* 0x02983000ff0075a7 */ /* 0x0000620008040146 */
[----:B------:R-:W-:Y:S05]  /*85e0*/  @!P0 BRA `(.L_x_2015) ;  /* 0x0000000000048947 */ /* 0x000fea0003800000 */
[----:B------:R-:W-:Y:S01]  /*85f0*/  BPT.TRAP 0x1 ;  /* 0x000000040000795c */ /* 0x000fe20000300000 */
.L_x_2015:
[----:B-1----:R-:W-:Y:S05]  /*8600*/  @P2 BRA `(.L_x_2013) ;  /* 0x0000000000082947 */ /* 0x002fea0003800000 */
[----:B------:R-:W1:Y:S02]  /*8610*/  SYNCS.PHASECHK.TRANS64.TRYWAIT P2, [UR6+0x29830], R0 ;  /* 0x02983000ff0075a7 */ /* 0x000e640008040146 */
[----:B-1----:R-:W-:Y:S05]  /*8620*/  @!P2 BRA `(.L_x_2016) ;  /* 0x0000009800bca947 */ /* 0x002fea0003800000 */
.L_x_2013:
[----:B------:R-:W2:Y:S01]  /*8630*/  S2R R4, SR_TID.X ;  /* 0x0000000000047919 */ /* 0x000ea20000002100 */
        /* <DEDUP_REMOVED lines=21> */
[----:B--2---:R-:W-:-:S05]  /*8790*/  SHF.R.U32.HI R4, RZ, 0x7, R4 ;  /* 0x00000007ff047819 */ /* 0x004fca0000011604 */
        /* <DEDUP_REMOVED lines=165> */
.L_x_2018:
[----:B------:R-:W-:Y:S01]  /*91f0*/  ULEA UR6, UR48, UR41, 0x3 ;  /* 0x0000002930067291 */ /* 0x000fe2000f8e183f */
[----:B------:R-:W-:-:S05]  /*9200*/  IMAD.U32 R0, RZ, RZ, UR52 ;  /* 0x00000034ff007e24 */ /* 0x000fca000f8e00ff */
[----:B------:R-:W-:-:S04]  /*9210*/  SHF.L.U32 R0, R0, 0x1f, RZ ;  /* 0x0000001f00007819 */ /* 0x000fc800000006ff */
[----:B------:R0:W1:Y:S01]  /*9220*/  SYNCS.PHASECHK.TRANS64.TRYWAIT P2, [UR6+0x29850], R0 ;  /* 0x02985000ff0075a7 */ /* 0x0000620008040146 */
[----:B------:R-:W-:Y:S05]  /*9230*/  @!P0 BRA `(.L_x_2019) ;  /* 0x0000000000048947 */ /* 0x000fea0003800000 */
[----:B------:R-:W-:Y:S01]  /*9240*/  BPT.TRAP 0x1 ;  /* 0x000000040000795c */ /* 0x000fe20000300000 */
.L_x_2019:
[----:B-1----:R-:W-:Y:S05]  /*9250*/  @P2 BRA `(.L_x_2017) ;  /* 0x0000000000082947 */ /* 0x002fea0003800000 */
[----:B------:R-:W1:Y:S02]  /*9260*/  SYNCS.PHASECHK.TRANS64.TRYWAIT P2, [UR6+0x29850], R0 ;  /* 0x02985000ff0075a7 */ /* 0x000e640008040146 */
[----:B-1----:R-:W-:Y:S05]  /*9270*/  @!P2 BRA `(.L_x_2020) ;  /* 0x0000008c00c0a947 */ /* 0x002fea0003800000 */
.L_x_2017:
        /* <DEDUP_REMOVED lines=118> */
[----:B------:R-:W-:Y:S01]  /*99e0*/  FFMA.FTZ R101, R6, R149, -8 ;  /* 0xc100000006657423 */ /* 0x000fe20000010095 */
[----:B------:R-:W-:-:S01]  /*99f0*/  FFMA.FTZ R15, R136, UR37, -R195 ;  /* 0x00000025880f7c23 */ /* 0x000fc200080108c3 */
[--C-:B------:R-:W-:Y:S01]  /*9a00*/  FFMA.FTZ R136, R141, UR37, -R195.reuse ;  /* 0x000000258d887c23 */ /* 0x100fe200080108c3 */
[----:B------:R-:W-:-:S01]  /*9a10*/  FFMA.FTZ R7, R152, UR37, -R195 ;  /* 0x0000002598077c23 */ /* 0x000fc200080108c3 */
[----:B------:R-:W-:Y:S01]  /*9a20*/  FFMA.FTZ R141, R148, UR37, -R195 ;  /* 0x00000025948d7c23 */ /* 0x000fe200080108c3 */
[----:B------:R-:W-:Y:S01]  /*9a30*/  FMUL.FTZ R5, R5, UR37 ;  /* 0x0000002505057c20 */ /* 0x000fe20008410000 */
        /* <DEDUP_REMOVED lines=76> */
[----:B0-----:R-:W-:-:S01]  /*9f00*/  FADD.FTZ R2, R152, R3 ;  /* 0x0000000398027221 */ /* 0x001fc20000010000 */
[----:B------:R-:W-:Y:S01]  /*9f10*/  FFMA.FTZ R92, R92, UR37, -R195 ;  /* 0x000000255c5c7c23 */ /* 0x000fe200080108c3 */
[----:B------:R-:W-:-:S01]  /*9f20*/  FFMA.FTZ R94, R94, UR37, -R101 ;  /* 0x000000255e5e7c23 */ /* 0x000fc20008010865 */
[----:B------:R-:W-:Y:S01]  /*9f30*/  FFMA.FTZ R93, R93, UR37, -R195 ;  /* 0x000000255d5d7c23 */ /* 0x000fe200080108c3 */
[----:B------:R-:W-:Y:S01]  /*9f40*/  QGMMA.64x128x32.F32.E4M3.E4M3 R24, R176, gdesc[UR4], R24, gsb0 ;  /* 0x01e00004b0187df3 */ /* 0x000fe20008000818 */
[----:B------:R-:W-:Y:S01]  /*9f50*/  UIADD3 UR6, UR10, 0x300, URZ ;  /* 0x000003000a067890 */ /* 0x000fe2000fffe03f */
[----:B------:R-:W-:Y:S01]  /*9f60*/  FFMA.FTZ R95, R95, UR37, -R101 ;  /* 0x000000255f5f7c23 */ /* 0x000fe20008010865 */
[----:B------:R-:W-:Y:S01]  /*9f70*/  UMOV UR7, 0xc0000010 ;  /* 0xc000001000077882 */ /* 0x000fe20000000000 */
        /* <DEDUP_REMOVED lines=11> */
[----:B------:R-:W-:-:S05]  /*a030*/  IADD3 R163, -R196, 0xb, RZ ;  /* 0x0000000bc4a37810 */ /* 0x000fca0007ffe1ff */
        /* <DEDUP_REMOVED lines=32> */
[----:B------:R-:W-:Y:S02]  /*a240*/  WARPGROUP.DEPBAR.LE gsb0, 0x0 ;  /* 0x00008000000079c5 */ /* 0x000fe40000010000 */
[----:B------:R-:W-:-:S04]  /*a250*/  WARPGROUP.ARRIVE ;  /* 0x00000000000079c5 */ /* 0x000fc80000000000 */
[----:B------:R-:W0:Y:S01]  /*a260*/  MUFU.EX2 R140, R140 ;  /* 0x0000008c008c7308 */ /* 0x000e220000000800 */
[----:B--2---:R-:W-:-:S01]  /*a270*/  FADD.FTZ R159, R137, R158 ;  /* 0x0000009e899f7221 */ /* 0x004fc20000010000 */
[----:B------:R-:W-:Y:S01]  /*a280*/  QGMMA.64x128x32.F32.E4M3.E4M3 R24, R172, gdesc[UR4], R24, gsb0 ;  /* 0x01e00004ac187df3 */ /* 0x000fe20008000818 */
[----:B------:R-:W-:Y:S01]  /*a290*/  UIADD3 UR6, UR10, 0x400, URZ ;  /* 0x000004000a067890 */ /* 0x000fe2000fffe03f */
[----:B------:R-:W-:-:S04]  /*a2a0*/  UMOV UR7, 0xc0000010 ;  /* 0xc000001000077882 */ /* 0x000fc80000000000 */
        /* <DEDUP_REMOVED lines=39> */
[----:B-1----:R-:W-:-:S05]  /*a520*/  FADD.FTZ R159, R131, R158 ;  /* 0x0000009e839f7221 */ /* 0x002fca0000010000 */
        /* <DEDUP_REMOVED lines=35> */
[----:B------:R-:W-:-:S06]  /*a760*/  WARPGROUP.DEPBAR.LE gsb0, 0x0 ;  /* 0x00008000000079c5 */ /* 0x000fcc0000010000 */
[----:B------:R-:W1:Y:S01]  /*a770*/  MUFU.EX2 R119, R119 ;  /* 0x0000007700777308 */ /* 0x000e620000000800 */
[----:B--2---:R-:W-:-:S01]  /*a780*/  FADD.FTZ R158, R118, R159 ;  /* 0x0000009f769e7221 */ /* 0x004fc20000010000 */
[----:B------:R-:W-:-:S06]  /*a790*/  IMAD.U32 R159, RZ, RZ, UR49 ;  /* 0x00000031ff9f7e24 */ /* 0x000fcc000f8e00ff */
[----:B------:R-:W-:Y:S01]  /*a7a0*/  MUFU.EX2 R88, R88 ;  /* 0x0000005800587308 */ /* 0x000fe20000000800 */
[----:B0-----:R-:W-:-:S01]  /*a7b0*/  FADD.FTZ R3, R117, R2 ;  /* 0x0000000275037221 */ /* 0x001fc20000010000 */
        /* <DEDUP_REMOVED lines=13> */
[----:B-1----:R-:W-:-:S04]  /*a890*/  FADD.FTZ R95, R119, R158 ;  /* 0x0000009e775f7221 */ /* 0x002fc80000010000 */
[----:B0-----:R-:W-:-:S03]  /*a8a0*/  FADD.FTZ R158, R90, R95 ;  /* 0x0000005f5a9e7221 */ /* 0x001fc60000010000 */
        /* <DEDUP_REMOVED lines=24> */
.L_x_2021:
        /* <DEDUP_REMOVED lines=16> */
[----:B------:R-:W-:Y:S01]  /*ab30*/  FMUL.FTZ R27, R27, R5 ;  /* 0x000000051b1b7220 */ /* 0x000fe20000410000 */
        /* <DEDUP_REMOVED lines=99> */
.L_x_2012:
[----:B------:R-:W-:Y:S06]  /*b170*/  BAR.ARV 0x8, 0x180 ;  /* 0x0206000000007b1d */ /* 0x000fec0000002000 */
[----:B------:R-:W-:Y:S05]  /*b180*/  @!P0 BRA `(.L_x_2023) ;  /* 0x0000000000048947 */ /* 0x000fea0003800000 */
[----:B------:R-:W-:Y:S01]  /*b190*/  BPT.TRAP 0x1 ;  /* 0x000000040000795c */ /* 0x000fe20000300000 */
.L_x_2023:
[----:B------:R-:W-:Y:S01]  /*b1a0*/  ULEA UR9, UR49, UR41, 0x3 ;  /* 0x0000002931097291 */ /* 0x000fe2000f8e183f */
[----:B------:R-:W-:-:S05]  /*b1b0*/  IMAD.U32 R4, RZ, RZ, UR44 ;  /* 0x0000002cff047e24 */ /* 0x000fca000f8e00ff */
[----:B------:R-:W-:-:S04]  /*b1c0*/  SHF.L.U32 R4, R4, 0x1f, RZ ;  /* 0x0000001f04047819 */ /* 0x000fc800000006ff */
[----:B------:R0:W1:Y:S01]  /*b1d0*/  SYNCS.PHASECHK.TRANS64.TRYWAIT P1, [UR9+0x29850], R4 ;  /* 0x02985004ff0075a7 */ /* 0x0000620008020149 */
[----:B------:R-:W-:Y:S05]  /*b1e0*/  @!P0 BRA `(.L_x_2024) ;  /* 0x0000000000048947 */ /* 0x000fea0003800000 */
[----:B------:R-:W-:Y:S01]  /*b1f0*/  BPT.TRAP 0x1 ;  /* 0x000000040000795c */ /* 0x000fe20000300000 */
.L_x_2024:
[----:B-1----:R-:W-:Y:S05]  /*b200*/  @P1 BRA `(.L_x_2025) ;  /* 0x0000000000081947 */ /* 0x002fea0003800000 */
[----:B------:R-:W1:Y:S02]  /*b210*/  SYNCS.PHASECHK.TRANS64.TRYWAIT P1, [UR9+0x29850], R4 ;  /* 0x02985004ff0075a7 */ /* 0x000e640008020149 */
[----:B-1----:R-:W-:Y:S05]  /*b220*/  @!P1 BRA `(.L_x_2026) ;  /* 0x0000006c00ec9947 */ /* 0x002fea0003800000 */
.L_x_2025:
        /* <DEDUP_REMOVED lines=35> */
[----:B01----:R-:W-:-:S03]  /*b460*/  IMAD.U32 R4, RZ, RZ, UR6 ;  /* 0x00000006ff047e24 */ /* 0x003fc6000f8e00ff */
        /* <DEDUP_REMOVED lines=11> */
[----:B------:R-:W1:Y:S04]  /*b520*/  SHFL.BFLY PT, R8, R3, 0x2, 0x1f ;  /* 0x0c401f0003087f89 */ /* 0x000e6800000e0000 */
[----:B------:R-:W3:Y:S01]  /*b530*/  SHFL.BFLY PT, R9, R2, 0x2, 0x1f ;  /* 0x0c401f0002097f89 */ /* 0x000ee200000e0000 */
[----:B------:R-:W-:Y:S02]  /*b540*/  WARPGROUP.DEPBAR.LE gsb0, 0x0 ;  /* 0x00008000000079c5 */ /* 0x000fe40000010000 */
[----:B------:R-:W-:-:S06]  /*b550*/  WARPGROUP.ARRIVE ;  /* 0x00000000000079c5 */ /* 0x000fcc0000000000 */
[----:B------:R-:W-:Y:S01]  /*b560*/  QGMMA.64x128x32.F32.E4M3.E4M3 R24, R172, gdesc[UR4], R24, gsb0 ;  /* 0x01e00004ac187df3 */ /* 0x000fe20008000818 */
[----:B------:R-:W-:Y:S01]  /*b570*/  UMOV UR6, UR8 ;  /* 0x0000000800067c82 */ /* 0x000fe20008000000 */
        /* <DEDUP_REMOVED lines=37> */
.L_x_2027:
        /* <DEDUP_REMOVED lines=74> */
.L_x_1994:
        /* <DEDUP_REMOVED lines=45> */
[----:B------:R-:W-:Y:S01]  /*bf40*/  USHF.R.S32.HI UR12, URZ, 0x1f, UR36 ;  /* 0x0000001f3f0c7899 */ /* 0x000fe20008011424 */
[----:B------:R-:W-:Y:S01]  /*bf50*/  LOP3.LUT R24, R24, 0xc, RZ, 0xc0, !PT ;  /* 0x0000000c18187812 */ /* 0x000fe200078ec0ff */
[----:B------:R-:W-:Y:S01]  /*bf60*/  ULDC.64 UR8, c[0x0][0xb90] ;  /* 0x0002e40000087ab9 */ /* 0x000fe20000000a00 */
[----:B------:R-:W-:Y:S01]  /*bf70*/  USHF.R.S32.HI UR13, URZ, 0x1f, UR43 ;  /* 0x0000001f3f0d7899 */ /* 0x000fe2000801142b */
[----:B------:R-:W-:Y:S01]  /*bf80*/  BAR.SYNC.DEFER_BLOCKING 0x1, 0x100 ;  /* 0x0044000000007b1d */ /* 0x000fe20000010000 */
[----:B------:R-:W-:-:S05]  /*bf90*/  IADD3 R24, P0, R24, UR6, RZ ;  /* 0x0000000618187c10 */ /* 0x000fca000ff1e0ff */
[----:B------:R-:W-:Y:S01]  /*bfa0*/  IMAD.X R25, RZ, RZ, UR7, P0 ;  /* 0x00000007ff197e24 */ /* 0x000fe200080e06ff */
[----:B------:R-:W-:-:S04]  /*bfb0*/  ULDC.64 UR10, c[0x0][0xb98] ;  /* 0x0002e600000a7ab9 */ /* 0x000fc80000000a00 */
[----:B------:R0:W2:Y:S01]  /*bfc0*/  LDG.E.CONSTANT R24, desc[UR50][R24.64] ;  /* 0x0000003218187981 */ /* 0x0000a2000c1e9900 */
[----:B------:R-:W-:Y:S02]  /*bfd0*/  MOV R4, R0 ;  /* 0x0000000000047202 */ /* 0x000fe40000000f00 */
[----:B-1----:R-:W-:Y:S01]  /*bfe0*/  MOV R5, R35 ;  /* 0x0000002300057202 */ /* 0x002fe20000000f00 */
[----:B------:R-:W-:Y:S02]  /*bff0*/  UIMAD UR5, UR12, UR8, URZ ;  /* 0x000000080c0572a4 */ /* 0x000fe4000f8e023f */
[----:B------:R-:W-:Y:S02]  /*c000*/  UIMAD.WIDE.U32 UR6, UR36, UR8, URZ ;  /* 0x00000008240672a5 */ /* 0x000fe4000f8e003f */
[----:B------:R-:W-:Y:S02]  /*c010*/  UIMAD UR5, UR36, UR9, UR5 ;  /* 0x00000009240572a4 */ /* 0x000fe4000f8e0205 */
[----:B------:R-:W-:Y:S01]  /*c020*/  UIMAD UR8, UR13, UR10, URZ ;  /* 0x0000000a0d0872a4 */ /* 0x000fe2000f8e023f */
[----:B0-----:R-:W-:Y:S01]  /*c030*/  LOP3.LUT P0, R25, R42, 0x3, RZ, 0xc0, !PT ;  /* 0x000000032a197812 */ /* 0x001fe2000780c0ff */
[----:B------:R-:W-:-:S02]  /*c040*/  UIADD3 UR7, UR7, UR5, URZ ;  /* 0x0000000507077290 */ /* 0x000fc4000fffe03f */
[----:B------:R-:W-:Y:S01]  /*c050*/  UIMAD UR8, UR43, UR11, UR8 ;  /* 0x0000000b2b0872a4 */ /* 0x000fe2000f8e0208 */
[----:B------:R-:W-:Y:S01]  /*c060*/  ISETP.EQ.OR P0, PT, R25, 0x3, !P0 ;  /* 0x000000031900780c */ /* 0x000fe20004702670 */
[----:B------:R-:W-:Y:S01]  /*c070*/  UIMAD.WIDE.U32 UR6, UR43, UR10, UR6 ;  /* 0x0000000a2b0672a5 */ /* 0x000fe2000f8e0006 */
[----:B------:R-:W-:Y:S02]  /*c080*/  ULDC UR5, c[0x0][0xa88] ;  /* 0x0002a20000057ab9 */ /* 0x000fe40000000800 */
[----:B------:R-:W-:Y:S01]  /*c090*/  SEL R61, R7, R6, P0 ;  /* 0x00000006073d7207 */ /* 0x000fe20000000000 */
[----:B------:R-:W-:Y:S01]  /*c0a0*/  ULDC.64 UR10, c[0x0][0xaf0] ;  /* 0x0002bc00000a7ab9 */ /* 0x000fe20000000a00 */
[----:B------:R-:W-:Y:S01]  /*c0b0*/  SEL R58, R6, R7, P0 ;  /* 0x00000007063a7207 */ /* 0x000fe20000000000 */
[----:B------:R-:W-:Y:S01]  /*c0c0*/  IMAD.WIDE R6, R191, 0x2, R4 ;  /* 0x00000002bf067825 */ /* 0x000fe200078e0204 */
[----:B------:R-:W-:Y:S02]  /*c0d0*/  SEL R53, R33, R32, P0 ;  /* 0x0000002021357207 */ /* 0x000fe40000000000 */
[----:B------:R-:W-:-:S02]  /*c0e0*/  SEL R50, R32, R33, P0 ;  /* 0x0000002120327207 */ /* 0x000fc40000000000 */
[----:B------:R-:W-:Y:S02]  /*c0f0*/  IADD3 R33, P6, R6, 0x4060, RZ ;  /* 0x0000406006217810 */ /* 0x000fe40007fde0ff */
[----:B------:R-:W-:Y:S02]  /*c100*/  SEL R55, R29, R28, P0 ;  /* 0x0000001c1d377207 */ /* 0x000fe40000000000 */
[----:B------:R-:W-:Y:S02]  /*c110*/  LOP3.LUT R32, R33, 0x380, RZ, 0xc0, !PT ;  /* 0x0000038021207812 */ /* 0x000fe400078ec0ff */
[----:B------:R-:W-:Y:S01]  /*c120*/  SEL R52, R28, R29, P0 ;  /* 0x0000001d1c347207 */ /* 0x000fe20000000000 */
[----:B------:R-:W-:Y:S01]  /*c130*/  IMAD R29, R23, 0x40, R16 ;  /* 0x00000040171d7824 */ /* 0x000fe200078e0210 */
[----:B------:R-:W-:Y:S02]  /*c140*/  SHF.R.U64 R32, R32, 0x3, RZ ;  /* 0x0000000320207819 */ /* 0x000fe400000012ff */
[----:B------:R-:W-:Y:S01]  /*c150*/  SEL R65, R31, R30, P0 ;  /* 0x0000001e1f417207 */ /* 0x000fe20000000000 */
[----:B------:R-:W-:Y:S01]  /*c160*/  IMAD.WIDE R28, R29, 0x2, R4 ;  /* 0x000000021d1c7825 */ /* 0x000fe200078e0204 */
[----:B------:R-:W-:-:S02]  /*c170*/  SEL R62, R30, R31, P0 ;  /* 0x0000001f1e3e7207 */ /* 0x000fc40000000000 */
[----:B------:R-:W0:Y:S01]  /*c180*/  LDC R30, c[0x0][0xbe8] ;  /* 0x0002fa00ff1e7b82 */ /* 0x000e220000000800 */
[----:B------:R-:W-:Y:S01]  /*c190*/  LOP3.LUT R32, R32, R33, RZ, 0x3c, !PT ;  /* 0x0000002120207212 */ /* 0x000fe200078e3cff */
[--C-:B------:R-:W-:Y:S01]  /*c1a0*/  IMAD.X R33, RZ, RZ, R7.reuse, P6 ;  /* 0x000000ffff217224 */ /* 0x100fe200030e0607 */
[----:B------:R-:W-:Y:S02]  /*c1b0*/  SEL R73, R9, R8, P0 ;  /* 0x0000000809497207 */ /* 0x000fe40000000000 */
[----:B------:R-:W-:Y:S02]  /*c1c0*/  SEL R72, R8, R9, P0 ;  /* 0x0000000908487207 */ /* 0x000fe40000000000 */
[C---:B------:R-:W-:Y:S02]  /*c1d0*/  IADD3 R5, P2, R6.reuse, 0x20, RZ ;  /* 0x0000002006057810 */ /* 0x040fe40007f5e0ff */
[----:B------:R-:W-:Y:S02]  /*c1e0*/  IADD3 R9, P6, R6, 0x40, RZ ;  /* 0x0000004006097810 */ /* 0x000fe40007fde0ff */
[----:B------:R-:W-:Y:S01]  /*c1f0*/  SEL R67, R27, R26, P0 ;  /* 0x0000001a1b437207 */ /* 0x000fe20000000000 */
[--C-:B------:R-:W-:Y:S01]  /*c200*/  IMAD.X R43, RZ, RZ, R7.reuse, P2 ;  /* 0x000000ffff2b7224 */ /* 0x100fe200010e0607 */
[----:B------:R-:W-:Y:S01]  /*c210*/  SEL R64, R26, R27, P0 ;  /* 0x0000001b1a407207 */ /* 0x000fe20000000000 */
[----:B------:R-:W-:Y:S01]  /*c220*/  IMAD.X R27, RZ, RZ, R7, P6 ;  /* 0x000000ffff1b7224 */ /* 0x000fe200030e0607 */
[----:B------:R-:W-:-:S02]  /*c230*/  SEL R57, R15, R14, P0 ;  /* 0x0000000e0f397207 */ /* 0x000fc40000000000 */
[----:B------:R-:W-:Y:S02]  /*c240*/  SEL R54, R14, R15, P0 ;  /* 0x0000000f0e367207 */ /* 0x000fe40000000000 */
[----:B------:R-:W-:Y:S02]  /*c250*/  SEL R69, R21, R20, P0 ;  /* 0x0000001415457207 */ /* 0x000fe40000000000 */
[----:B------:R-:W-:Y:S02]  /*c260*/  SEL R66, R20, R21, P0 ;  /* 0x0000001514427207 */ /* 0x000fe40000000000 */
[----:B------:R-:W-:Y:S02]  /*c270*/  LOP3.LUT R4, R5, 0x380, RZ, 0xc0, !PT ;  /* 0x0000038005047812 */ /* 0x000fe400078ec0ff */
[C---:B------:R-:W-:Y:S02]  /*c280*/  IADD3 R21, P6, R28.reuse, 0x1000, RZ ;  /* 0x000010001c157810 */ /* 0x040fe40007fde0ff */
[----:B------:R-:W-:-:S02]  /*c290*/  IADD3 R15, P2, R28, 0x2000, RZ ;  /* 0x000020001c0f7810 */ /* 0x000fc40007f5e0ff */
[----:B------:R-:W-:Y:S02]  /*c2a0*/  SHF.R.U64 R4, R4, 0x3, RZ ;  /* 0x0000000304047819 */ /* 0x000fe400000012ff */
[----:B------:R-:W-:Y:S02]  /*c2b0*/  LOP3.LUT R20, R21, 0x380, RZ, 0xc0, !PT ;  /* 0x0000038015147812 */ /* 0x000fe400078ec0ff */
[----:B------:R-:W-:Y:S02]  /*c2c0*/  LOP3.LUT R14, R15, 0x380, RZ, 0xc0, !PT ;  /* 0x000003800f0e7812 */ /* 0x000fe400078ec0ff */
[----:B------:R-:W-:Y:S02]  /*c2d0*/  LOP3.LUT R42, R4, R5, RZ, 0x3c, !PT ;  /* 0x00000005042a7212 */ /* 0x000fe400078e3cff */
[----:B------:R-:W-:Y:S02]  /*c2e0*/  SHF.R.U64 R20, R20, 0x3, RZ ;  /* 0x0000000314147819 */ /* 0x000fe400000012ff */
[----:B------:R-:W-:-:S02]  /*c2f0*/  SHF.R.U64 R14, R14, 0x3, RZ ;  /* 0x000000030e0e7819 */ /* 0x000fc400000012ff */
[----:B------:R-:W-:Y:S02]  /*c300*/  LOP3.LUT R4, R9, 0x380, RZ, 0xc0, !PT ;  /* 0x0000038009047812 */ /* 0x000fe400078ec0ff */
[----:B------:R-:W-:Y:S01]  /*c310*/  LOP3.LUT R20, R20, R21, RZ, 0x3c, !PT ;  /* 0x0000001514147212 */ /* 0x000fe200078e3cff */
[--C-:B------:R-:W-:Y:S01]  /*c320*/  IMAD.X R21, RZ, RZ, R29.reuse, P6 ;  /* 0x000000ffff157224 */ /* 0x100fe200030e061d */
[----:B------:R-:W-:Y:S01]  /*c330*/  LOP3.LUT R14, R14, R15, RZ, 0x3c, !PT ;  /* 0x0000000f0e0e7212 */ /* 0x000fe200078e3cff */
[----:B------:R-:W-:Y:S01]  /*c340*/  IMAD.X R15, RZ, RZ, R29, P2 ;  /* 0x000000ffff0f7224 */ /* 0x000fe200010e061d */
[----:B------:R-:W-:Y:S02]  /*c350*/  SHF.R.U64 R4, R4, 0x3, RZ ;  /* 0x0000000304047819 */ /* 0x000fe400000012ff */
[----:B------:R-:W-:Y:S02]  /*c360*/  IADD3 R31, P6, R28, 0x7000, RZ ;  /* 0x000070001c1f7810 */ /* 0x000fe40007fde0ff */
[----:B0-----:R-:W-:-:S02]  /*c370*/  ISETP.NE.AND P2, PT, R30, 0x1, PT ;  /* 0x000000011e00780c */ /* 0x001fc40003f45270 */
[----:B------:R-:W-:Y:S02]  /*c380*/  LOP3.LUT R26, R4, R9, RZ, 0x3c, !PT ;  /* 0x00000009041a7212 */ /* 0x000fe400078e3cff */
[----:B------:R-:W-:Y:S02]  /*c390*/  LOP3.LUT R4, R31, 0x380, RZ, 0xc0, !PT ;  /* 0x000003801f047812 */ /* 0x000fe400078ec0ff */
[----:B------:R-:W-:Y:S02]  /*c3a0*/  SEL R71, R13, R12, P0 ;  /* 0x0000000c0d477207 */ /* 0x000fe40000000000 */
[----:B------:R-:W-:Y:S02]  /*c3b0*/  SHF.R.U64 R4, R4, 0x3, RZ ;  /* 0x0000000304047819 */ /* 0x000fe400000012ff */
[----:B------:R-:W-:Y:S02]  /*c3c0*/  SEL R70, R12, R13, P0 ;  /* 0x0000000d0c467207 */ /* 0x000fe40000000000 */
[----:B------:R-:W-:-:S02]  /*c3d0*/  LOP3.LUT R4, R4, R31, RZ, 0x3c, !PT ;  /* 0x0000001f04047212 */ /* 0x000fc400078e3cff */
[----:B------:R-:W0:Y:S01]  /*c3e0*/  @P2 LDC R31, c[0x0][0xbec] ;  /* 0x0002fb00ff1f2b82 */ /* 0x000e220000000800 */
[C---:B------:R-:W-:Y:S02]  /*c3f0*/  IADD3 R13, P5, R6.reuse, 0x4040, RZ ;  /* 0x00004040060d7810 */ /* 0x040fe40007fbe0ff */
[----:B------:R-:W-:Y:S02]  /*c400*/  MOV R74, R32 ;  /* 0x00000020004a7202 */ /* 0x000fe40000000f00 */
[----:B------:R-:W-:Y:S01]  /*c410*/  LOP3.LUT R12, R13, 0x380, RZ, 0xc0, !PT ;  /* 0x000003800d0c7812 */ /* 0x000fe200078ec0ff */
[----:B------:R-:W-:Y:S01]  /*c420*/  IMAD.X R35, RZ, RZ, R7, P5 ;  /* 0x000000ffff237224 */ /* 0x000fe200028e0607 */
[----:B------:R-:W-:Y:S01]  /*c430*/  LOP3.LUT R45, R6, 0x380, RZ, 0xc0, !PT ;  /* 0x00000380062d7812 */ /* 0x000fe200078ec0ff */
[----:B------:R-:W1:Y:S01]  /*c440*/  @P2 LDC R32, c[0x0][0xbf0] ;  /* 0x0002fc00ff202b82 */ /* 0x000e620000000800 */
[----:B------:R-:W-:Y:S02]  /*c450*/  SHF.R.U64 R12, R12, 0x3, RZ ;  /* 0x000000030c0c7819 */ /* 0x000fe400000012ff */
[----:B------:R-:W-:-:S02]  /*c460*/  SHF.R.U64 R45, R45, 0x3, RZ ;  /* 0x000000032d2d7819 */ /* 0x000fc400000012ff */
[----:B------:R-:W-:Y:S02]  /*c470*/  LOP3.LUT R34, R12, R13, RZ, 0x3c, !PT ;  /* 0x0000000d0c227212 */ /* 0x000fe400078e3cff */
[----:B------:R-:W-:Y:S01]  /*c480*/  LOP3.LUT R44, R45, R6, RZ, 0x3c, !PT ;  /* 0x000000062d2c7212 */ /* 0x000fe200078e3cff */
[----:B------:R-:W-:Y:S01]  /*c490*/  IMAD.MOV.U32 R45, RZ, RZ, R7 ;  /* 0x000000ffff2d7224 */ /* 0x000fe200078e0007 */
[----:B------:R-:W-:Y:S02]  /*c4a0*/  SEL R59, R11, R10, P0 ;  /* 0x0000000a0b3b7207 */ /* 0x000fe40000000000 */
[----:B------:R-:W-:Y:S02]  /*c4b0*/  SEL R56, R10, R11, P0 ;  /* 0x0000000b0a387207 */ /* 0x000fe40000000000 */
[C---:B------:R-:W-:Y:S02]  /*c4c0*/  IADD3 R10, P4, R6.reuse, 0x4020, RZ ;  /* 0x00004020060a7810 */ /* 0x040fe40007f9e0ff */
[----:B------:R-:W-:-:S02]  /*c4d0*/  IADD3 R11, P3, R6, 0x4000, RZ ;  /* 0x00004000060b7810 */ /* 0x000fc40007f7e0ff */
[----:B------:R-:W-:Y:S02]  /*c4e0*/  IADD3 R8, P1, R6, 0x60, RZ ;  /* 0x0000006006087810 */ /* 0x000fe40007f3e0ff */
[----:B------:R-:W-:Y:S01]  /*c4f0*/  MOV R76, R34 ;  /* 0x00000022004c7202 */ /* 0x000fe20000000f00 */
[----:B------:R-:W-:Y:S01]  /*c500*/  VIADD R34, R18, UR39 ;  /* 0x0000002712227c36 */ /* 0x000fe20008000000 */
[----:B------:R-:W-:Y:S01]  /*c510*/  SEL R63, R48, R49, P0 ;  /* 0x00000031303f7207 */ /* 0x000fe20000000000 */
[--C-:B------:R-:W-:Y:S01]  /*c520*/  IMAD.X R41, RZ, RZ, R7.reuse, P1 ;  /* 0x000000ffff297224 */ /* 0x100fe200008e0607 */
[----:B------:R-:W-:Y:S02]  /*c530*/  SEL R48, R49, R48, P0 ;  /* 0x0000003031307207 */ /* 0x000fe40000000000 */
[----:B------:R-:W-:Y:S02]  /*c540*/  SEL R51, R37, R36, P0 ;  /* 0x0000002425337207 */ /* 0x000fe40000000000 */
[----:B------:R-:W-:Y:S01]  /*c550*/  SEL R46, R36, R37, P0 ;  /* 0x00000025242e7207 */ /* 0x000fe20000000000 */
[----:B------:R-:W-:Y:S01]  /*c560*/  IMAD.X R37, RZ, RZ, R7, P4 ;  /* 0x000000ffff257224 */ /* 0x000fe200020e0607 */
[----:B------:R-:W-:-:S02]  /*c570*/  SEL R49, R38, R39, P0 ;  /* 0x0000002726317207 */ /* 0x000fc40000000000 */
[----:B------:R-:W-:Y:S01]  /*c580*/  SEL R60, R39, R38, P0 ;  /* 0x00000026273c7207 */ /* 0x000fe20000000000 */
[----:B------:R-:W-:Y:S01]  /*c590*/  IMAD.X R39, RZ, RZ, R7, P3 ;  /* 0x000000ffff277224 */ /* 0x000fe200018e0607 */
[----:B------:R-:W-:Y:S02]  /*c5a0*/  LOP3.LUT R6, R11, 0x380, RZ, 0xc0, !PT ;  /* 0x000003800b067812 */ /* 0x000fe400078ec0ff */
[----:B------:R-:W-:Y:S02]  /*c5b0*/  MOV R81, R44 ;  /* 0x0000002c00517202 */ /* 0x000fe40000000f00 */
[----:B------:R-:W-:Y:S02]  /*c5c0*/  SEL R25, R94, R93, P0 ;  /* 0x0000005d5e197207 */ /* 0x000fe40000000000 */
[----:B------:R-:W-:Y:S02]  /*c5d0*/  SEL R47, R90, R89, P0 ;  /* 0x000000595a2f7207 */ /* 0x000fe40000000000 */
[----:B------:R-:W-:Y:S01]  /*c5e0*/  MOV R45, R26 ;  /* 0x0000001a002d7202 */ /* 0x000fe20000000f00 */
[----:B0-----:R-:W-:Y:S01]  /*c5f0*/  @P2 IMAD.HI.U32 R27, R34, R31, RZ ;  /* 0x0000001f221b2227 */ /* 0x001fe200078e00ff */
[----:B------:R-:W-:-:S02]  /*c600*/  SEL R94, R93, R94, P0 ;  /* 0x0000005e5d5e7207 */ /* 0x000fc40000000000 */
[----:B------:R-:W-:Y:S01]  /*c610*/  SEL R90, R89, R90, P0 ;  /* 0x0000005a595a7207 */ /* 0x000fe20000000000 */
[----:B------:R-:W-:Y:S01]  /*c620*/  IMAD.MOV.U32 R26, RZ, RZ, R34 ;  /* 0x000000ffff1a7224 */ /* 0x000fe200078e0022 */
[----:B------:R-:W-:Y:S02]  /*c630*/  LOP3.LUT R7, R10, 0x380, RZ, 0xc0, !PT ;  /* 0x000003800a077812 */ /* 0x000fe400078ec0ff */
[----:B------:R-:W-:Y:S02]  /*c640*/  SHF.R.U64 R6, R6, 0x3, RZ ;  /* 0x0000000306067819 */ /* 0x000fe400000012ff */
[----:B------:R-:W-:Y:S02]  /*c650*/  SHF.R.U64 R7, R7, 0x3, RZ ;  /* 0x0000000307077819 */ /* 0x000fe400000012ff */
[----:B------:R-:W-:Y:S02]  /*c660*/  LOP3.LUT R38, R6, R11, RZ, 0x3c, !PT ;  /* 0x0000000b06267212 */ /* 0x000fe400078e3cff */
[----:B------:R-:W-:-:S02]  /*c670*/  IADD3 R13, P1, R28, 0x3000, RZ ;  /* 0x000030001c0d7810 */ /* 0x000fc40007f3e0ff */
[----:B------:R-:W-:Y:S02]  /*c680*/  LOP3.LUT R6, R8, 0x380, RZ, 0xc0, !PT ;  /* 0x0000038008067812 */ /* 0x000fe400078ec0ff */
[----:B------:R-:W-:Y:S02]  /*c690*/  LOP3.LUT R36, R7, R10, RZ, 0x3c, !PT ;  /* 0x0000000a07247212 */ /* 0x000fe400078e3cff */
[----:B-1----:R-:W-:Y:S01]  /*c6a0*/  @P2 SHF.R.U32.HI R26, RZ, R32, R27 ;  /* 0x00000020ff1a2219 */ /* 0x002fe2000001161b */
[----:B------:R-:W-:Y:S01]  /*c6b0*/  IMAD.U32 R27, RZ, RZ, UR8 ;  /* 0x00000008ff1b7e24 */ /* 0x000fe2000f8e00ff */
[----:B------:R-:W-:Y:S01]  /*c6c0*/  LOP3.LUT R12, R13, 0x380, RZ, 0xc0, !PT ;  /* 0x000003800d0c7812 */ /* 0x000fe200078ec0ff */
[----:B------:R-:W-:Y:S01]  /*c6d0*/  ULDC.64 UR8, c[0x0][0xae8] ;  /* 0x0002ba0000087ab9 */ /* 0x000fe20000000a00 */
[----:B------:R-:W-:Y:S02]  /*c6e0*/  SHF.R.U64 R5, R6, 0x3, RZ ;  /* 0x0000000306057819 */ /* 0x000fe400000012ff */
[----:B------:R-:W-:Y:S01]  /*c6f0*/  MOV R77, R36 ;  /* 0x00000024004d7202 */ /* 0x000fe20000000f00 */
[----:B------:R-:W-:Y:S01]  /*c700*/  IMAD.MOV R37, RZ, RZ, -R26 ;  /* 0x000000ffff257224 */ /* 0x000fe200078e0a1a */
[----:B------:R-:W-:-:S02]  /*c710*/  SEL R75, R86, R87, P0 ;  /* 0x00000057564b7207 */ /* 0x000fc40000000000 */
[----:B------:R-:W-:Y:S01]  /*c720*/  SHF.R.U64 R12, R12, 0x3, RZ ;  /* 0x000000030c0c7819 */ /* 0x000fe200000012ff */
[----:B------:R-:W-:Y:S01]  /*c730*/  IMAD R37, R30, R37, R34 ;  /* 0x000000251e257224 */ /* 0x000fe200078e0222 */
[----:B------:R-:W-:Y:S02]  /*c740*/  LOP3.LUT R40, R5, R8, RZ, 0x3c, !PT ;  /* 0x0000000805287212 */ /* 0x000fe400078e3cff */
[----:B------:R-:W-:Y:S02]  /*c750*/  SEL R86, R87, R86, P0 ;  /* 0x0000005657567207 */ /* 0x000fe40000000000 */
[----:B------:R-:W-:Y:S01]  /*c760*/  LOP3.LUT R12, R12, R13, RZ, 0x3c, !PT ;  /* 0x0000000d0c0c7212 */ /* 0x000fe200078e3cff */
[----:B------:R-:W-:Y:S01]  /*c770*/  IMAD.X R13, RZ, RZ, R29, P1 ;  /* 0x000000ffff0d7224 */ /* 0x000fe200008e061d */
[----:B------:R-:W-:Y:S02]  /*c780*/  MOV R80, R42 ;  /* 0x0000002a00507202 */ /* 0x000fe40000000f00 */
[----:B------:R-:W-:-:S02]  /*c790*/  MOV R79, R40 ;  /* 0x00000028004f7202 */ /* 0x000fc40000000f00 */
[----:B------:R-:W-:Y:S02]  /*c7a0*/  IADD3 R40, P1, R26, UR6, RZ ;  /* 0x000000061a287c10 */ /* 0x000fe4000ff3e0ff */
[----:B------:R-:W-:Y:S02]  /*c7b0*/  SHF.R.S32.HI R36, RZ, 0x1f, R37 ;  /* 0x0000001fff247819 */ /* 0x000fe40000011425 */
[C---:B------:R-:W-:Y:S02]  /*c7c0*/  IADD3 R9, P4, R28.reuse, 0x5000, RZ ;  /* 0x000050001c097810 */ /* 0x040fe40007f9e0ff */
[----:B------:R-:W-:Y:S02]  /*c7d0*/  IADD3 R11, P3, R28, 0x4000, RZ ;  /* 0x000040001c0b7810 */ /* 0x000fe40007f7e0ff */
[----:B------:R-:W-:Y:S02]  /*c7e0*/  LOP3.LUT R8, R9, 0x380, RZ, 0xc0, !PT ;  /* 0x0000038009087812 */ /* 0x000fe400078ec0ff */
[----:B------:R-:W-:-:S02]  /*c7f0*/  LOP3.LUT R10, R11, 0x380, RZ, 0xc0, !PT ;  /* 0x000003800b0a7812 */ /* 0x000fc400078ec0ff */
[----:B------:R-:W-:Y:S02]  /*c800*/  MOV R78, R38 ;  /* 0x00000026004e7202 */ /* 0x000fe40000000f00 */
[----:B------:R-:W-:Y:S02]  /*c810*/  SHF.R.U64 R8, R8, 0x3, RZ ;  /* 0x0000000308087819 */ /* 0x000fe400000012ff */
[----:B------:R-:W-:Y:S02]  /*c820*/  SHF.R.U64 R10, R10, 0x3, RZ ;  /* 0x000000030a0a7819 */ /* 0x000fe400000012ff */
[----:B------:R-:W-:Y:S01]  /*c830*/  LOP3.LUT R8, R8, R9, RZ, 0x3c, !PT ;  /* 0x0000000908087212 */ /* 0x000fe200078e3cff */
[--C-:B------:R-:W-:Y:S01]  /*c840*/  IMAD.X R9, RZ, RZ, R29.reuse, P4 ;  /* 0x000000ffff097224 */ /* 0x100fe200020e061d */
[----:B------:R-:W-:Y:S01]  /*c850*/  LOP3.LUT R10, R10, R11, RZ, 0x3c, !PT ;  /* 0x0000000b0a0a7212 */ /* 0x000fe200078e3cff */
[----:B------:R-:W-:Y:S01]  /*c860*/  IMAD.X R11, RZ, RZ, R29, P3 ;  /* 0x000000ffff0b7224 */ /* 0x000fe200018e061d */
[----:B------:R-:W-:-:S02]  /*c870*/  IADD3 R7, P5, R28, 0x6000, RZ ;  /* 0x000060001c077810 */ /* 0x000fc40007fbe0ff */
[----:B------:R-:W-:Y:S02]  /*c880*/  LOP3.LUT R5, R28, 0x380, RZ, 0xc0, !PT ;  /* 0x000003801c057812 */ /* 0x000fe400078ec0ff */
        /* <DEDUP_REMOVED lines=16> */
[----:B------:R-:W-:Y:S04]  /*c990*/  SHFL.IDX PT, R49, R49, R24, 0x1c1f ;  /* 0x001c1f1831317589 */ /* 0x000fe800000e0000 */
[----:B------:R-:W2:Y:S01]  /*c9a0*/  SHFL.IDX PT, R60, R60, R31, 0x1c1f ;  /* 0x001c1f1f3c3c7589 */ /* 0x000ea200000e0000 */
[----:B0-----:R-:W-:-:S02]  /*c9b0*/  SEL R32, R47, R90, P0 ;  /* 0x0000005a2f207207 */ /* 0x001fc40000000000 */
[----:B------:R-:W-:Y:S01]  /*c9c0*/  SEL R34, R90, R47, P0 ;  /* 0x0000002f5a227207 */ /* 0x000fe20000000000 */
[----:B------:R-:W-:Y:S04]  /*c9d0*/  SHFL.IDX PT, R65, R65, R24, 0x1c1f ;  /* 0x001c1f1841417589 */ /* 0x000fe800000e0000 */
[----:B------:R-:W0:Y:S04]  /*c9e0*/  SHFL.IDX PT, R62, R62, R31, 0x1c1f ;  /* 0x001c1f1f3e3e7589 */ /* 0x000e2800000e0000 */
[----:B------:R-:W-:Y:S04]  /*c9f0*/  SHFL.IDX PT, R53, R53, R24, 0x1c1f ;  /* 0x001c1f1835357589 */ /* 0x000fe800000e0000 */
[----:B------:R-:W-:Y:S01]  /*ca00*/  SHFL.IDX PT, R55, R55, R24, 0x1c1f ;  /* 0x001c1f1837377589 */ /* 0x000fe200000e0000 */
[----:B-1----:R-:W-:-:S03]  /*ca10*/  SEL R38, R46, R51, P0 ;  /* 0x000000332e267207 */ /* 0x002fc60000000000 */
[----:B------:R-:W-:Y:S04]  /*ca20*/  SHFL.IDX PT, R57, R57, R24, 0x1c1f ;  /* 0x001c1f1839397589 */ /* 0x000fe800000e0000 */
[----:B------:R-:W-:Y:S01]  /*ca30*/  SHFL.IDX PT, R59, R59, R24, 0x1c1f ;  /* 0x001c1f183b3b7589 */ /* 0x000fe200000e0000 */
[----:B--2---:R-:W-:Y:S02]  /*ca40*/  SEL R33, R49, R60, P0 ;  /* 0x0000003c31217207 */ /* 0x004fe40000000000 */
[----:B------:R-:W-:Y:S01]  /*ca50*/  SEL R35, R60, R49, P0 ;  /* 0x000000313c237207 */ /* 0x000fe20000000000 */
[----:B------:R-:W-:Y:S04]  /*ca60*/  SHFL.IDX PT, R42, R61, R24, 0x1c1f ;  /* 0x001c1f183d2a7589 */ /* 0x000fe800000e0000 */
[----:B------:R-:W-:Y:S01]  /*ca70*/  SHFL.IDX PT, R67, R67, R24, 0x1c1f ;  /* 0x001c1f1843437589 */ /* 0x000fe200000e0000 */
[----:B0-----:R-:W-:-:S03]  /*ca80*/  SEL R39, R62, R65, P0 ;  /* 0x000000413e277207 */ /* 0x001fc60000000000 */
[----:B------:R-:W-:Y:S04]  /*ca90*/  SHFL.IDX PT, R69, R69, R24, 0x1c1f ;  /* 0x001c1f1845457589 */ /* 0x000fe800000e0000 */
[----:B------:R-:W-:Y:S04]  /*caa0*/  SHFL.IDX PT, R71, R71, R24, 0x1c1f ;  /* 0x001c1f1847477589 */ /* 0x000fe800000e0000 */
[----:B------:R-:W-:Y:S04]  /*cab0*/  SHFL.IDX PT, R73, R73, R24, 0x1c1f ;  /* 0x001c1f1849497589 */ /* 0x000fe800000e0000 */
[----:B------:R0:W-:Y:S04]  /*cac0*/  SHFL.IDX PT, R75, R75, R24, 0x1c1f ;  /* 0x001c1f184b4b7589 */ /* 0x0001e800000e0000 */
[----:B------:R-:W-:Y:S04]  /*cad0*/  SHFL.IDX PT, R50, R50, R31, 0x1c1f ;  /* 0x001c1f1f32327589 */ /* 0x000fe800000e0000 */
[----:B------:R-:W-:Y:S01]  /*cae0*/  SHFL.IDX PT, R52, R52, R31, 0x1c1f ;  /* 0x001c1f1f34347589 */ /* 0x000fe200000e0000 */
[----:B0-----:R-:W-:-:S03]  /*caf0*/  SHF.R.S32.HI R24, RZ, 0x1f, R26 ;  /* 0x0000001fff187819 */ /* 0x001fc6000001141a */
[----:B------:R-:W-:Y:S01]  /*cb00*/  SHFL.IDX PT, R44, R64, R31, 0x1c1f ;  /* 0x001c1f1f402c7589 */ /* 0x000fe200000e0000 */
[----:B------:R-:W-:Y:S02]  /*cb10*/  SEL R26, R94, R25, P0 ;  /* 0x000000195e1a7207 */ /* 0x000fe40000000000 */
[----:B------:R-:W-:Y:S01]  /*cb20*/  IADD3.X R41, R24, UR7, R27, P1, !PT ;  /* 0x0000000718297c10 */ /* 0x000fe20008ffe41b */
[----:B------:R-:W-:Y:S01]  /*cb30*/  SHFL.IDX PT, R54, R54, R31, 0x1c1f ;  /* 0x001c1f1f36367589 */ /* 0x000fe200000e0000 */
[----:B------:R-:W-:Y:S01]  /*cb40*/  ULDC.64 UR6, c[0x0][0xb88] ;  /* 0x0002e20000067ab9 */ /* 0x000fe20000000a00 */
[----:B------:R-:W-:Y:S01]  /*cb50*/  SEL R24, R25, R94, P0 ;  /* 0x0000005e19187207 */ /* 0x000fe20000000000 */
[----:B------:R-:W-:Y:S01]  /*cb60*/  IMAD R36, R36, UR6, RZ ;  /* 0x0000000624247c24 */ /* 0x000fe2000f8e02ff */
[----:B------:R-:W-:Y:S01]  /*cb70*/  SHFL.IDX PT, R68, R66, R31, 0x1c1f ;  /* 0x001c1f1f42447589 */ /* 0x000fe200000e0000 */
[----:B------:R-:W-:Y:S01]  /*cb80*/  SEL R25, R63, R48, P0 ;  /* 0x000000303f197207 */ /* 0x000fe20000000000 */
[C---:B------:R-:W-:Y:S01]  /*cb90*/  IMAD.WIDE.U32 R40, R37.reuse, UR6, R40 ;  /* 0x0000000625287c25 */ /* 0x040fe2000f8e0028 */
[----:B------:R-:W-:Y:S01]  /*cba0*/  SEL R27, R48, R63, P0 ;  /* 0x0000003f301b7207 */ /* 0x000fe20000000000 */
[----:B------:R-:W-:Y:S01]  /*cbb0*/  SHFL.IDX PT, R70, R70, R31, 0x1c1f ;  /* 0x001c1f1f46467589 */ /* 0x000fe200000e0000 */
[----:B------:R-:W-:Y:S01]  /*cbc0*/  LOP3.LUT P1, RZ, R188, 0x3, RZ, 0xc0, !PT ;  /* 0x00000003bcff7812 */ /* 0x000fe2000782c0ff */
[----:B------:R-:W-:Y:S01]  /*cbd0*/  IMAD R47, R37, UR7, R36 ;  /* 0x00000007252f7c24 */ /* 0x000fe2000f8e0224 */
[----:B------:R-:W-:Y:S01]  /*cbe0*/  SEL R36, R51, R46, P0 ;  /* 0x0000002e33247207 */ /* 0x000fe20000000000 */
[----:B------:R-:W0:Y:S01]  /*cbf0*/  SHFL.IDX PT, R56, R56, R31, 0x1c1f ;  /* 0x001c1f1f38387589 */ /* 0x000e2200000e0000 */
[----:B------:R-:W-:Y:S01]  /*cc00*/  VIADD R46, R190, UR39 ;  /* 0x00000027be2e7c36 */ /* 0x000fe20008000000 */
[----:B------:R-:W-:Y:S01]  /*cc10*/  ULDC.64 UR6, c[0x0][0xb50] ;  /* 0x0002d40000067ab9 */ /* 0x000fe20000000a00 */
[----:B------:R-:W-:Y:S01]  /*cc20*/  SEL R37, R65, R62, P0 ;  /* 0x0000003e41257207 */ /* 0x000fe20000000000 */
[----:B------:R-:W1:Y:S04]  /*cc30*/  SHFL.IDX PT, R72, R72, R31, 0x1c1f ;  /* 0x001c1f1f48487589 */ /* 0x000e6800000e0000 */
[----:B------:R-:W2:Y:S04]  /*cc40*/  SHFL.IDX PT, R43, R58, R31, 0x1c1f ;  /* 0x001c1f1f3a2b7589 */ /* 0x000ea800000e0000 */
[----:B------:R3:W4:Y:S04]  /*cc50*/  SHFL.IDX PT, R86, R86, R31, 0x1c1f ;  /* 0x001c1f1f56567589 */ /* 0x00072800000e0000 */
[----:B------:R2:W-:Y:S04]  /*cc60*/  STSM.16.M88.4 [R81], R24 ;  /* 0x0000001851007844 */ /* 0x0005e80000000200 */
[----:B------:R4:W-:Y:S01]  /*cc70*/  STSM.16.M88.4 [R80], R32 ;  /* 0x0000002050007844 */ /* 0x0009e20000000200 */
[----:B---3--:R-:W-:Y:S01]  /*cc80*/  IMAD R31, R30, UR5, RZ ;  /* 0x000000051e1f7c24 */ /* 0x008fe2000f8e02ff */
[----:B0-----:R-:W-:-:S02]  /*cc90*/  SEL R48, R59, R56, P0 ;  /* 0x000000383b307207 */ /* 0x001fc40000000000 */
[----:B------:R-:W-:Y:S02]  /*cca0*/  STSM.16.M88.4 [R45], R36 ;  /* 0x000000242d007844 */ /* 0x000fe40000000200 */
[----:B------:R-:W-:Y:S02]  /*ccb0*/  ISETP.GE.OR P3, PT, R46, R31, P1 ;  /* 0x0000001f2e00720c */ /* 0x000fe40000f66670 */
[----:B-1----:R-:W-:Y:S02]  /*ccc0*/  SEL R49, R73, R72, P0 ;  /* 0x0000004849317207 */ /* 0x002fe40000000000 */
[----:B------:R-:W-:Y:S01]  /*ccd0*/  SEL R51, R72, R73, P0 ;  /* 0x0000004948337207 */ /* 0x000fe20000000000 */
[----:B--2---:R-:W-:Y:S01]  /*cce0*/  VIADD R24, R46, 0x8 ;  /* 0x000000082e187836 */ /* 0x004fe20000000000 */
[----:B------:R-:W-:Y:S01]  /*ccf0*/  SEL R26, R50, R53, P0 ;  /* 0x00000035321a7207 */ /* 0x000fe20000000000 */
[----:B------:R-:W-:Y:S01]  /*cd00*/  IMAD.IADD R25, R41, 0x1, R47 ;  /* 0x0000000129197824 */ /* 0x000fe200078e022f */
[----:B------:R-:W-:-:S02]  /*cd10*/  LEA R41, P4, R40, UR6, 0x2 ;  /* 0x0000000628297c11 */ /* 0x000fc4000f8810ff */
[----:B------:R-:W-:Y:S02]  /*cd20*/  ISETP.GE.OR P1, PT, R24, R31, P1 ;  /* 0x0000001f1800720c */ /* 0x000fe40000f26670 */
[----:B------:R-:W-:Y:S01]  /*cd30*/  LEA.HI.X R40, R40, UR7, R25, 0x2, P4 ;  /* 0x0000000728287c11 */ /* 0x000fe2000a0f1419 */
[----:B------:R-:W-:Y:S01]  /*cd40*/  SHFL.IDX PT, R60, R41, RZ, 0x1c1f ;  /* 0x001c1fff293c7589 */ /* 0x000fe200000e0000 */
[----:B------:R-:W-:Y:S02]  /*cd50*/  SEL R24, R53, R50, P0 ;  /* 0x0000003235187207 */ /* 0x000fe40000000000 */
[----:B----4-:R-:W-:Y:S01]  /*cd60*/  SEL R32, R55, R52, P0 ;  /* 0x0000003437207207 */ /* 0x010fe20000000000 */
[----:B------:R-:W0:Y:S01]  /*cd70*/  SHFL.IDX PT, R61, R40, RZ, 0x1c1f ;  /* 0x001c1fff283d7589 */ /* 0x000e2200000e0000 */
[----:B------:R-:W-:Y:S02]  /*cd80*/  SEL R34, R52, R55, P0 ;  /* 0x0000003734227207 */ /* 0x000fe40000000000 */
[----:B------:R-:W-:Y:S01]  /*cd90*/  SEL R25, R67, R44, P0 ;  /* 0x0000002c43197207 */ /* 0x000fe20000000000 */
[----:B------:R-:W-:Y:S01]  /*cda0*/  SHFL.IDX PT, R62, R41, 0x1, 0x1c1f ;  /* 0x003c1f00293e7f89 */ /* 0x000fe200000e0000 */
[----:B------:R-:W-:-:S02]  /*cdb0*/  SEL R27, R44, R67, P0 ;  /* 0x000000432c1b7207 */ /* 0x000fc40000000000 */
[----:B------:R-:W-:Y:S01]  /*cdc0*/  SEL R52, R57, R54, P0 ;  /* 0x0000003639347207 */ /* 0x000fe20000000000 */
[----:B------:R-:W1:Y:S01]  /*cdd0*/  SHFL.IDX PT, R63, R40, 0x1, 0x1c1f ;  /* 0x003c1f00283f7f89 */ /* 0x000e6200000e0000 */
[----:B------:R-:W-:Y:S02]  /*cde0*/  SEL R33, R69, R68, P0 ;  /* 0x0000004445217207 */ /* 0x000fe40000000000 */
[----:B------:R-:W-:Y:S01]  /*cdf0*/  SEL R35, R68, R69, P0 ;  /* 0x0000004544237207 */ /* 0x000fe20000000000 */
[----:B------:R-:W-:Y:S01]  /*ce00*/  STSM.16.M88.4 [R79], R24 ;  /* 0x000000184f007844 */ /* 0x000fe20000000200 */
[----:B------:R-:W-:Y:S02]  /*ce10*/  SEL R54, R54, R57, P0 ;  /* 0x0000003936367207 */ /* 0x000fe40000000000 */
[----:B------:R-:W-:Y:S01]  /*ce20*/  SEL R53, R71, R70, P0 ;  /* 0x0000004647357207 */ /* 0x000fe20000000000 */
[----:B------:R-:W-:Y:S01]  /*ce30*/  STSM.16.M88.4 [R78], R32 ;  /* 0x000000204e007844 */ /* 0x000fe20000000200 */
[----:B------:R-:W-:-:S02]  /*ce40*/  SEL R55, R70, R71, P0 ;  /* 0x0000004746377207 */ /* 0x000fc40000000000 */
[----:B------:R-:W-:Y:S02]  /*ce50*/  SEL R50, R56, R59, P0 ;  /* 0x0000003b38327207 */ /* 0x000fe40000000000 */
[----:B------:R-:W-:Y:S01]  /*ce60*/  SEL R64, R42, R43, P0 ;  /* 0x0000002b2a407207 */ /* 0x000fe20000000000 */
[----:B------:R-:W-:Y:S01]  /*ce70*/  STSM.16.M88.4 [R77], R52 ;  /* 0x000000344d007844 */ /* 0x000fe20000000200 */
[----:B------:R-:W-:Y:S02]  /*ce80*/  SEL R66, R43, R42, P0 ;  /* 0x0000002a2b427207 */ /* 0x000fe40000000000 */
[----:B------:R-:W-:Y:S01]  /*ce90*/  SEL R65, R75, R86, P0 ;  /* 0x000000564b417207 */ /* 0x000fe20000000000 */
[----:B------:R-:W-:Y:S01]  /*cea0*/  STSM.16.M88.4 [R76], R48 ;  /* 0x000000304c007844 */ /* 0x000fe20000000200 */
[----:B------:R-:W-:-:S05]  /*ceb0*/  SEL R67, R86, R75, P0 ;  /* 0x0000004b56437207 */ /* 0x000fca0000000000 */
[----:B------:R2:W-:Y:S01]  /*cec0*/  STSM.16.M88.4 [R74], R64 ;  /* 0x000000404a007844 */ /* 0x0005e20000000200 */
[----:B------:R-:W-:Y:S08]  /*ced0*/  BAR.SYNC.DEFER_BLOCKING 0x1, 0x100 ;  /* 0x0044000000007b1d */ /* 0x000ff00000010000 */
[----:B--2---:R-:W2:Y:S01]  /*cee0*/  @P2 LDC R65, c[0x0][0xbec] ;  /* 0x0002fb00ff412b82 */ /* 0x004ea20000000800 */
[----:B0-----:R0:W-:Y:S01]  /*cef0*/  @!P3 ST.E desc[UR50][R60.64], R3 ;  /* 0x000000033c00b985 */ /* 0x0011e2000c101932 */
[----:B------:R-:W-:-:S03]  /*cf00*/  UIMAD UR5, UR12, UR8, URZ ;  /* 0x000000080c0572a4 */ /* 0x000fc6000f8e023f */
[----:B-1----:R1:W-:Y:S03]  /*cf10*/  @!P1 ST.E desc[UR50][R62.64], R2 ;  /* 0x000000023e009985 */ /* 0x0023e6000c101932 */
[----:B0-----:R-:W0:Y:S01]  /*cf20*/  @P2 LDC R3, c[0x0][0xbf0] ;  /* 0x0002fc00ff032b82 */ /* 0x001e220000000800 */
[----:B------:R3:W5:Y:S01]  /*cf30*/  LD.E.128 R48, desc[UR50][R6.64] ;  /* 0x0000003206307980 */ /* 0x000762000c101d00 */
[----:B-1----:R-:W-:Y:S01]  /*cf40*/  IMAD R2, R22, 0x20, R23 ;  /* 0x0000002016027824 */ /* 0x002fe200078e0217 */
[----:B------:R-:W-:Y:S02]  /*cf50*/  UIMAD.WIDE.U32 UR6, UR36, UR8, URZ ;  /* 0x00000008240672a5 */ /* 0x000fe4000f8e003f */
[----:B------:R1:W5:Y:S01]  /*cf60*/  LD.E.128 R32, desc[UR50][R4.64] ;  /* 0x0000003204207980 */ /* 0x000362000c101d00 */
[----:B------:R-:W-:-:S03]  /*cf70*/  UIMAD UR5, UR36, UR9, UR5 ;  /* 0x00000009240572a4 */ /* 0x000fc6000f8e0205 */
[----:B------:R-:W5:Y:S01]  /*cf80*/  LD.E.128 R44, desc[UR50][R28.64] ;  /* 0x000000321c2c7980 */ /* 0x000f62000c101d00 */
[----:B---3--:R-:W-:Y:S01]  /*cf90*/  VIADD R6, R2, UR39 ;  /* 0x0000002702067c36 */ /* 0x008fe20008000000 */
[----:B------:R-:W-:Y:S02]  /*cfa0*/  UIMAD UR8, UR13, UR10, URZ ;  /* 0x0000000a0d0872a4 */ /* 0x000fe4000f8e023f */
[----:B------:R-:W5:Y:S01]  /*cfb0*/  LD.E.128 R40, desc[UR50][R20.64] ;  /* 0x0000003214287980 */ /* 0x000f62000c101d00 */
[----:B--2---:R-:W-:Y:S01]  /*cfc0*/  @P2 IMAD.HI.U32 R2, R6, R65, RZ ;  /* 0x0000004106022227 */ /* 0x004fe200078e00ff */
[----:B------:R-:W-:Y:S02]  /*cfd0*/  UIADD3 UR7, UR7, UR5, URZ ;  /* 0x0000000507077290 */ /* 0x000fe4000fffe03f */
[----:B------:R-:W5:Y:S01]  /*cfe0*/  LD.E.128 R36, desc[UR50][R14.64] ;  /* 0x000000320e247980 */ /* 0x000f62000c101d00 */
[----:B-1----:R-:W-:Y:S01]  /*cff0*/  IMAD.MOV.U32 R5, RZ, RZ, R6 ;  /* 0x000000ffff057224 */ /* 0x002fe200078e0006 */
[----:B------:R-:W-:-:S02]  /*d000*/  UIMAD UR5, UR43, UR11, UR8 ;  /* 0x0000000b2b0572a4 */ /* 0x000fc4000f8e0208 */
[----:B------:R-:W-:Y:S01]  /*d010*/  UIMAD.WIDE.U32 UR6, UR43, UR10, UR6 ;  /* 0x0000000a2b0672a5 */ /* 0x000fe2000f8e0006 */
[----:B------:R-:W5:Y:S01]  /*d020*/  LD.E.128 R24, desc[UR50][R12.64] ;  /* 0x000000320c187980 */ /* 0x000f62000c101d00 */
[----:B0-----:R-:W-:Y:S01]  /*d030*/  @P2 SHF.R.U32.HI R5, RZ, R3, R2 ;  /* 0x00000003ff052219 */ /* 0x001fe20000011602 */
[----:B------:R-:W-:Y:S01]  /*d040*/  ULDC.64 UR8, c[0x0][0xae0] ;  /* 0x0002b80000087ab9 */ /* 0x000fe20000000a00 */
[----:B------:R-:W-:Y:S01]  /*d050*/  UIADD3 UR5, UR7, UR5, URZ ;  /* 0x0000000507057290 */ /* 0x000fe2000fffe03f */
[----:B------:R-:W5:Y:S01]  /*d060*/  LD.E.128 R56, desc[UR50][R10.64] ;  /* 0x000000320a387980 */ /* 0x000f62000c101d00 */
[--C-:B------:R-:W-:Y:S01]  /*d070*/  SHF.R.S32.HI R4, RZ, 0x1f, R5.reuse ;  /* 0x0000001fff047819 */ /* 0x100fe20000011405 */
[----:B------:R-:W-:Y:S02]  /*d080*/  IMAD.MOV R7, RZ, RZ, -R5 ;  /* 0x000000ffff077224 */ /* 0x000fe400078e0a05 */
[----:B------:R-:W-:Y:S01]  /*d090*/  IMAD.U32 R3, RZ, RZ, UR7 ;  /* 0x00000007ff037e24 */ /* 0x000fe2000f8e00ff */
[----:B------:R0:W5:Y:S01]  /*d0a0*/  LD.E.128 R52, desc[UR50][R8.64] ;  /* 0x0000003208347980 */ /* 0x000162000c101d00 */
[----:B------:R-:W-:-:S02]  /*d0b0*/  IMAD R4, R4, UR8, RZ ;  /* 0x0000000804047c24 */ /* 0x000fc4000f8e02ff */
[----:B------:R-:W-:Y:S01]  /*d0c0*/  IMAD R7, R30, R7, R6 ;  /* 0x000000071e077224 */ /* 0x000fe200078e0206 */
[----:B------:R-:W-:Y:S01]  /*d0d0*/  @!PT LDS RZ, [RZ] ;  /* 0x00000000fffff984 */ /* 0x000fe20000000800 */
[----:B------:R-:W-:Y:S01]  /*d0e0*/  @!PT LDS RZ, [RZ] ;  /* 0x00000000fffff984 */ /* 0x000fe20000000800 */
[----:B------:R-:W-:Y:S01]  /*d0f0*/  @!PT LDS RZ, [RZ] ;  /* 0x00000000fffff984 */ /* 0x000fe20000000800 */
[----:B------:R-:W-:Y:S01]  /*d100*/  @!PT LDS RZ, [RZ] ;  /* 0x00000000fffff984 */ /* 0x000fe20000000800 */
[----:B------:R1:W-:Y:S06]  /*d110*/  MEMBAR.ALL.CTA ;  /* 0x0000000000007992 */ /* 0x0003ec0000008000 */
[----:B-1----:R-:W1:Y:S01]  /*d120*/  FENCE.VIEW.ASYNC.S ;  /* 0x00000000000073c6 */ /* 0x002e620000000000 */
[----:B------:R-:W-:Y:S01]  /*d130*/  IMAD.U32 R2, RZ, RZ, UR6 ;  /* 0x00000006ff027e24 */ /* 0x000fe2000f8e00ff */
[----:B------:R-:W-:Y:S01]  /*d140*/  ULDC.64 UR6, c[0x0][0xad8] ;  /* 0x0002b60000067ab9 */ /* 0x000fe20000000a00 */
[----:B------:R-:W-:-:S02]  /*d150*/  IMAD.U32 R3, RZ, RZ, UR5 ;  /* 0x00000005ff037e24 */ /* 0x000fc4000f8e00ff */
[C---:B0-----:R-:W-:Y:S01]  /*d160*/  IMAD R9, R5.reuse, UR9, R4 ;  /* 0x0000000905097c24 */ /* 0x041fe2000f8e0204 */
        /* <DEDUP_REMOVED lines=19> */
[----:B-1----:R0:W-:Y:S01]  /*d2a0*/  SYNCS.ARRIVE.TRANS64.RED.A1T0 RZ, [R0+URZ], RZ ;  /* 0x000000ff00ff79a7 */ /* 0x0021e2000810043f */
        /* <DEDUP_REMOVED lines=12> */
.L_x_2031:
[----:B------:R-:W-:Y:S05]  /*d370*/  BSYNC B1 ;  /* 0x0000000000017941 */ /* 0x000fea0003800000 */
.L_x_2030:
        /* <DEDUP_REMOVED lines=13> */
.L_x_2033:
[----:B------:R-:W-:Y:S05]  /*d450*/  BSYNC B1 ;  /* 0x0000000000017941 */ /* 0x000fea0003800000 */
.L_x_2032:
        /* <DEDUP_REMOVED lines=13> */
.L_x_2035:
[----:B------:R-:W-:Y:S05]  /*d530*/  BSYNC B1 ;  /* 0x0000000000017941 */ /* 0x000fea0003800000 */
.L_x_2034:
[----:B0-----:R-:W-:Y:S01]  /*d540*/  VIADD R0, R8, 0x60 ;  /* 0x0000006008007836 */ /* 0x001fe20000000000 */
[----:B-1--4-:R-:W0:Y:S04]  /*d550*/  SHFL.IDX PT, R7, R7, 0x3, 0x181f ;  /* 0x00781f0007077f89 */ /* 0x012e2800000e0000 */
[----:B------:R-:W-:Y:S01]  /*d560*/  ISETP.GE.AND P0, PT, R0, R31, PT ;  /* 0x0000001f0000720c */ /* 0x000fe20003f06270 */
[----:B------:R-:W1:-:S12]  /*d570*/  SHFL.IDX PT, R6, R6, 0x3, 0x181f ;  /* 0x00781f0006067f89 */ /* 0x000e5800000e0000 */
[----:B------:R-:W-:Y:S05]  /*d580*/  @P0 BRA `(.L_x_2036) ;  /* 0x0000000800800947 */ /* 0x000fea0003800000 */
[----:B------:R-:W-:Y:S02]  /*d590*/  ULDC UR5, c[0x0][0xac8] ;  /* 0x0002b20000057ab9 */ /* 0x000fe40000000800 */
[----:B------:R-:W-:-:S13]  /*d5a0*/  ISETP.GE.AND P1, PT, R16, UR5, PT ;  /* 0x0000000510007c0c */ /* 0x000fda000bf26270 */
[----:B-1-3--:R-:W-:-:S04]  /*d5b0*/  @!P1 LEA R2, P0, R16, R6, 0x1 ;  /* 0x0000000610029211 */ /* 0x00afc800078008ff */
[----:B0-----:R-:W-:Y:S02]  /*d5c0*/  @!P1 LEA.HI.X R3, R16, R7, R193, 0x1, P0 ;  /* 0x0000000710039211 */ /* 0x001fe400000f0cc1 */
[----:B------:R-:W-:-:S03]  /*d5d0*/  ISETP.GE.AND P0, PT, R19, UR5, PT ;  /* 0x0000000513007c0c */ /* 0x000fc6000bf06270 */
[----:B-----5:R4:W-:Y:S10]  /*d5e0*/  @!P1 ST.E.128 desc[UR50][R2.64], R24 ;  /* 0x0000001802009985 */ /* 0x0209f4000c101d32 */
[----:B------:R-:W-:Y:S05]  /*d5f0*/  @P0 BRA `(.L_x_2036) ;  /* 0x0000000800640947 */ /* 0x000fea0003800000 */
[----:B----4-:R-:W-:-:S04]  /*d600*/  LEA R2, P0, R19, R6, 0x1 ;  /* 0x0000000613027211 */ /* 0x010fc800078008ff */
[----:B------:R-:W-:-:S05]  /*d610*/  LEA.HI.X R3, R19, R7, R192, 0x1, P0 ;  /* 0x0000000713037211 */ /* 0x000fca00000f0cc0 */
[----:B------:R0:W-:Y:S01]  /*d620*/  ST.E.128 desc[UR50][R2.64], R32 ;  /* 0x0000002002007985 */ /* 0x0001e2000c101d32 */
[----:B------:R-:W-:Y:S05]  /*d630*/  BRA `(.L_x_2036) ;  /* 0x0000000800547947 */ /* 0x000fea0003800000 */
.L_x_2029:
        /* <DEDUP_REMOVED lines=50> */
.L_x_2038:
[----:B------:R-:W-:Y:S05]  /*d960*/  BSYNC B1 ;  /* 0x0000000000017941 */ /* 0x000fea0003800000 */
.L_x_2037:
        /* <DEDUP_REMOVED lines=55> */
.L_x_2040:
[----:B------:R-:W-:Y:S05]  /*dce0*/  BSYNC B1 ;  /* 0x0000000000017941 */ /* 0x000fea0003800000 */
.L_x_2039:
        /* <DEDUP_REMOVED lines=13> */
.L_x_2042:
[----:B------:R-:W-:Y:S05]  /*ddc0*/  BSYNC B1 ;  /* 0x0000000000017941 */ /* 0x000fea0003800000 */
.L_x_2041:
        /* <DEDUP_REMOVED lines=13> */
.L_x_2044:
[----:B------:R-:W-:Y:S05]  /*dea0*/  BSYNC B1 ;  /* 0x0000000000017941 */ /* 0x000fea0003800000 */
.L_x_2043:
        /* <DEDUP_REMOVED lines=14> */
.L_x_2036:
[----:B------:R-:W-:Y:S05]  /*df90*/  BSYNC B0 ;  /* 0x0000000000007941 */ /* 0x000fea0003800000 */
.L_x_2028:
[----:B------:R-:W-:Y:S02]  /*dfa0*/  ULDC UR5, c[0x0][0xc38] ;  /* 0x00030e0000057ab9 */ /* 0x000fe40000000800 */
[----:B------:R-:W-:-:S06]  /*dfb0*/  UISETP.GE.AND UP0, UPT, UR4, UR5, UPT ;  /* 0x000000050400728c */ /* 0x000fcc000bf06270 */
[----:B------:R-:W-:-:S13]  /*dfc0*/  PLOP3.LUT P0, PT, PT, PT, UP0, 0x80, 0x0 ;  /* 0x000000000000781c */ /* 0x000fda0003f0f008 */
[----:B------:R-:W-:Y:S05]  /*dfd0*/  @!P0 BRA `(.L_x_2045) ;  /* 0xffffff2c00708947 */ /* 0x000fea000383ffff */
[----:B------:R-:W-:Y:S05]  /*dfe0*/  EXIT ;  /* 0x000000000000794d */ /* 0x000fea0003800000 */
.L_x_1990:
        /* <DEDUP_REMOVED lines=44> */
[----:B------:R-:W-:-:S03]  /*e2b0*/  LOP3.LUT R5, R2, 0x80, RZ, 0xc0, !PT ;  /* 0x0000008002057812 */ /* 0x000fc600078ec0ff */
[----:B------:R-:W-:Y:S01]  /*e2c0*/  IMAD.IADD R0, R17, 0x1, R0 ;  /* 0x0000000111007824 */ /* 0x000fe200078e0200 */
[----:B------:R-:W-:-:S04]  /*e2d0*/  LOP3.LUT R5, R5, 0x10, R11, 0xf8, !PT ;  /* 0x0000001005057812 */ /* 0x000fc800078ef80b */
[----:B------:R-:W-:Y:S02]  /*e2e0*/  LOP3.LUT R7, R5, 0x10, R8, 0x78, !PT ;  /* 0x0000001005077812 */ /* 0x000fe400078e7808 */
[----:B------:R-:W-:Y:S02]  /*e2f0*/  LOP3.LUT R5, R6, 0x70, R3, 0x78, !PT ;  /* 0x0000007006057812 */ /* 0x000fe400078e7803 */
[----:B------:R-:W-:Y:S02]  /*e300*/  LOP3.LUT R6, R9, 0x100, R2, 0xf8, !PT ;  /* 0x0000010009067812 */ /* 0x000fe400078ef802 */
[----:B------:R-:W-:Y:S02]  /*e310*/  LOP3.LUT R5, R5, 0xc00, R4, 0xf8, !PT ;  /* 0x00000c0005057812 */ /* 0x000fe400078ef804 */
[----:B------:R-:W-:-:S03]  /*e320*/  LOP3.LUT R4, R6, R7, RZ, 0xfc, !PT ;  /* 0x0000000706047212 */ /* 0x000fc600078efcff */
[----:B------:R0:W-:Y:S04]  /*e330*/  STL [R1+0x14], R5 ;  /* 0x0000140501007387 */ /* 0x0001e80000100800 */
[----:B------:R1:W-:Y:S04]  /*e340*/  STL [R1+0x10], R4 ;  /* 0x0000100401007387 */ /* 0x0003e80000100800 */
[----:B------:R2:W-:Y:S01]  /*e350*/  STL [R1+0x18], R0 ;  /* 0x0000180001007387 */ /* 0x0005e20000100800 */
[----:B0-----:R-:W-:Y:S02]  /*e360*/  SHF.R.U32.HI R5, RZ, 0x2, R10 ;  /* 0x00000002ff057819 */ /* 0x001fe4000001160a */
[----:B-1----:R-:W-:Y:S01]  /*e370*/  LOP3.LUT R4, R3, 0x30, RZ, 0xc0, !PT ;  /* 0x0000003003047812 */ /* 0x002fe200078ec0ff */
[----:B------:R-:W-:-:S02]  /*e380*/  IMAD.MOV.U32 R3, RZ, RZ, 0x40 ;  /* 0x00000040ff037424 */ /* 0x000fc400078e00ff */
[----:B--2---:R-:W-:-:S03]  /*e390*/  IMAD.MOV.U32 R0, RZ, RZ, 0x1 ;  /* 0x00000001ff007424 */ /* 0x004fc600078e00ff */
[----:B------:R-:W-:Y:S02]  /*e3a0*/  SEL R6, R3, 0xffffffc0, !P0 ;  /* 0xffffffc003067807 */ /* 0x000fe40004000000 */
[----:B------:R-:W-:Y:S01]  /*e3b0*/  LOP3.LUT R3, R5, 0x60, R2, 0xf8, !PT ;  /* 0x0000006005037812 */ /* 0x000fe200078ef802 */
[----:B------:R-:W-:-:S05]  /*e3c0*/  IMAD.U32 R2, RZ, RZ, UR6 ;  /* 0x00000006ff027e24 */ /* 0x000fca000f8e00ff */
[----:B------:R0:W-:Y:S04]  /*e3d0*/  STL [R1+0x1c], R2 ;  /* 0x00001c0201007387 */ /* 0x0001e80000100800 */
[----:B------:R-:W-:Y:S04]  /*e3e0*/  STL [R1+0x20], RZ ;  /* 0x000020ff01007387 */ /* 0x000fe80000100800 */
[----:B------:R1:W-:Y:S01]  /*e3f0*/  STL [R1], R0 ;  /* 0x0000000001007387 */ /* 0x0003e20000100800 */
[C---:B0-----:R-:W-:Y:S02]  /*e400*/  LOP3.LUT R2, R4.reuse, 0x40, RZ, 0xfc, !PT ;  /* 0x0000004004027812 */ /* 0x041fe400078efcff */
[----:B-1----:R-:W-:-:S07]  /*e410*/  LOP3.LUT R0, R4, 0x80, RZ, 0xfc, !PT ;  /* 0x0000008004007812 */ /* 0x002fce00078efcff */
.L_x_2109:
[----:B------:R-:W2:Y:S01]  /*e420*/  LDL R0, [R1+0x1c] ;  /* 0x00001c0001007983 */ /* 0x000ea20000100800 */
        /* <DEDUP_REMOVED lines=22> */
.L_x_2047:
[----:B------:R-:W-:Y:S01]  /*e590*/  ULDC UR9, c[0x0][0xc54] ;  /* 0x0003150000097ab9 */ /* 0x000fe20000000800 */
[----:B------:R-:W-:Y:S01]  /*e5a0*/  UMOV UR5, UR8 ;  /* 0x0000000800057c82 */ /* 0x000fe20008000000 */
[----:B------:R-:W-:-:S11]  /*e5b0*/  UISETP.NE.AND UP0, UPT, UR9, 0x1, UPT ;  /* 0x000000010900788c */ /* 0x000fd6000bf05270 */
[----:B------:R-:W-:Y:S02]  /*e5c0*/  @UP0 ULDC.64 UR10, c[0x0][0xc58] ;  /* 0x00031600000a0ab9 */ /* 0x000fe40000000a00 */
[----:B------:R-:W-:-:S04]  /*e5d0*/  UIMAD.WIDE.U32 UR6, UR8, UR10, URZ ;  /* 0x0000000a080672a5 */ /* 0x000fc8000f8e003f */
[----:B------:R-:W-:-:S04]  /*e5e0*/  @UP0 USHF.R.U32.HI UR5, URZ, UR11, UR7 ;  /* 0x0000000b3f050299 */ /* 0x000fc80008011607 */
[----:B------:R-:W-:-:S12]  /*e5f0*/  UIMAD UR6, UR5, UR9, URZ ;  /* 0x00000009050672a4 */ /* 0x000fd8000f8e023f */
.L_x_2048:
[----:B------:R-:W-:Y:S01]  /*e600*/  ULOP3.LUT UR41, URZ, UR5, URZ, 0x33, !UPT ;  /* 0x000000053f297292 */ /* 0x000fe2000f8e333f */
[----:B------:R-:W-:Y:S01]  /*e610*/  BSSY B7, `(.L_x_2049) ;  /* 0x000033e000077945 */ /* 0x000fe20003800000 */
[----:B------:R-:W-:Y:S01]  /*e620*/  ULDC UR7, c[0x0][0x448] ;  /* 0x0001120000077ab9 */ /* 0x000fe20000000800 */
[----:B------:R-:W-:Y:S01]  /*e630*/  ULDC UR5, c[0x0][0xc3c] ;  /* 0x00030f0000057ab9 */ /* 0x000fe20000000800 */
[----:B------:R-:W-:Y:S02]  /*e640*/  UISETP.NE.AND UP1, UPT, UR7, 0x1, UPT ;  /* 0x000000010700788c */ /* 0x000fe4000bf25270 */
[----:B------:R-:W-:Y:S01]  /*e650*/  UIADD3 UR41, UR41, UR5, URZ ;  /* 0x0000000529297290 */ /* 0x000fe2000fffe03f */
[----:B------:R-:W-:Y:S01]  /*e660*/  ULDC.64 UR10, c[0x0][0x418] ;  /* 0x00010600000a7ab9 */ /* 0x000fe20000000a00 */
[----:B------:R-:W-:Y:S02]  /*e670*/  UIADD3 UR5, UR8, -UR6, URZ ;  /* 0x8000000608057290 */ /* 0x000fe4000fffe03f */
[----:B------:R-:W-:-:S02]  /*e680*/  UISETP.NE.U32.AND UP0, UPT, UR10, URZ, UPT ;  /* 0x0000003f0a00728c */ /* 0x000fc4000bf05070 */
[----:B------:R-:W-:Y:S02]  /*e690*/  USHF.L.U32 UR8, UR41, 0x7, URZ ;  /* 0x0000000729087899 */ /* 0x000fe4000800063f */
[----:B------:R-:W-:Y:S01]  /*e6a0*/  UISETP.NE.AND.EX UP0, UPT, UR11, URZ, UPT, UP0 ;  /* 0x0000003f0b00728c */ /* 0x000fe2000bf05300 */
[----:B------:R-:W-:Y:S01]  /*e6b0*/  ULDC UR7, c[0x0][0x288] ;  /* 0x0000a20000077ab9 */ /* 0x000fe20000000800 */
[----:B------:R-:W-:Y:S01]  /*e6c0*/  UIADD3 UR8, UR8, 0x7f, URZ ;  /* 0x0000007f08087890 */ /* 0x000fe2000fffe03f */
[----:B------:R-:W-:Y:S01]  /*e6d0*/  ULDC UR6, c[0x0][0x424] ;  /* 0x0001090000067ab9 */ /* 0x000fe20000000800 */
[----:B------:R-:W-:Y:S02]  /*e6e0*/  UIADD3 UR13, -UR7, 0xa0, URZ ;  /* 0x000000a0070d7890 */ /* 0x000fe4000fffe13f */
[----:B------:R-:W-:Y:S01]  /*e6f0*/  USEL UR9, UR6, 0x1, UP0 ;  /* 0x0000000106097887 */ /* 0x000fe20008000000 */
[----:B------:R-:W-:Y:S01]  /*e700*/  @UP1 ULDC UR7, c[0x0][0x44c] ;  /* 0x0001130000071ab9 */ /* 0x000fe20000000800 */
[----:B------:R-:W-:Y:S01]  /*e710*/  ULDC UR12, c[0x0][0x2f0] ;  /* 0x0000bc00000c7ab9 */ /* 0x000fe20000000800 */
[----:B------:R-:W-:Y:S01]  /*e720*/  UIMAD.WIDE.U32 UR6, UR8, UR7, URZ ;  /* 0x00000007080672a5 */ /* 0x000fe2000f8e003f */
[----:B------:R-:W-:Y:S01]  /*e730*/  @UP1 ULDC UR14, c[0x0][0x450] ;  /* 0x00011400000e1ab9 */ /* 0x000fe20000000800 */
[----:B------:R-:W-:-:S02]  /*e740*/  UIMAD UR13, UR9, UR12, UR13 ;  /* 0x0000000c090d72a4 */ /* 0x000fc4000f8e020d */
[----:B------:R-:W-:Y:S02]  /*e750*/  @UP1 USHF.R.U32.HI UR8, URZ, UR14, UR7 ;  /* 0x0000000e3f081299 */ /* 0x000fe40008011607 */
[----:B------:R-:W-:Y:S02]  /*e760*/  UIMAD UR6, UR9, UR12, 0x9f ;  /* 0x0000009f090674a4 */ /* 0x000fe4000f8e020c */
[----:B------:R-:W-:Y:S02]  /*e770*/  UIADD3 UR8, UR13, UR8, URZ ;  /* 0x000000080d087290 */ /* 0x000fe4000fffe03f */
[----:B------:R-:W-:Y:S02]  /*e780*/  UIMAD.WIDE UR6, UR6, 0x66666667, URZ ;  /* 0x66666667060678a5 */ /* 0x000fe4000f8e023f */
[----:B------:R-:W-:Y:S02]  /*e790*/  UIMAD.WIDE UR8, UR8, 0x66666667, URZ ;  /* 0x66666667080878a5 */ /* 0x000fe4000f8e023f */
[----:B------:R-:W-:-:S02]  /*e7a0*/  USHF.R.U32.HI UR12, URZ, 0x1f, UR7 ;  /* 0x0000001f3f0c7899 */ /* 0x000fc40008011607 */
[----:B------:R-:W-:Y:S01]  /*e7b0*/  USHF.R.U32.HI UR6, URZ, 0x1f, UR9 ;  /* 0x0000001f3f067899 */ /* 0x000fe20008011609 */
[----:B------:R-:W-:Y:S01]  /*e7c0*/  ULDC UR11, c[0x0][0xc48] ;  /* 0x00031200000b7ab9 */ /* 0x000fe20000000800 */
[----:B------:R-:W-:Y:S02]  /*e7d0*/  ULEA.HI.SX32 UR12, UR7, UR12, 0x1a ;  /* 0x0000000c070c7291 */ /* 0x000fe4000f8fd23f */
[----:B------:R-:W-:Y:S02]  /*e7e0*/  ULEA.HI.SX32 UR6, UR9, UR6, 0x1a ;  /* 0x0000000609067291 */ /* 0x000fe4000f8fd23f */
[----:B------:R-:W-:Y:S02]  /*e7f0*/  UISETP.NE.AND UP0, UPT, UR11, 0x1, UPT ;  /* 0x000000010b00788c */ /* 0x000fe4000bf05270 */
[----:B------:R-:W-:Y:S01]  /*e800*/  UISETP.LT.AND UP1, UPT, UR12, UR6, UPT ;  /* 0x000000060c00728c */ /* 0x000fe2000bf21270 */
[----:B------:R-:W-:-:S03]  /*e810*/  ULDC UR10, c[0x0][0xc54] ;  /* 0x00031500000a7ab9 */ /* 0x000fc60000000800 */
[----:B------:R-:W-:Y:S02]  /*e820*/  USEL UR40, UR12, UR6, UP1 ;  /* 0x000000060c287287 */ /* 0x000fe40008800000 */
[----:B------:R-:W-:-:S03]  /*e830*/  UIMAD UR10, UR4, UR10, UR5 ;  /* 0x0000000a040a72a4 */ /* 0x000fc6000f8e0205 */
[----:B------:R-:W-:Y:S01]  /*e840*/  @UP0 ULDC UR4, c[0x0][0xc4c] ;  /* 0x0003130000040ab9 */ /* 0x000fe20000000800 */
[----:B------:R-:W-:Y:S01]  /*e850*/  ISETP.LT.AND P0, PT, RZ, UR40, PT ;  /* 0x00000028ff007c0c */ /* 0x000fe2000bf01270 */
[----:B------:R-:W-:Y:S01]  /*e860*/  UIMAD.WIDE.U32 UR4, UR10, UR4, URZ ;  /* 0x000000040a0472a5 */ /* 0x000fe2000f8e003f */
[----:B------:R-:W-:Y:S01]  /*e870*/  @UP0 ULDC UR7, c[0x0][0xc50] ;  /* 0x0003140000070ab9 */ /* 0x000fe20000000800 */
[----:B------:R-:W-:Y:S02]  /*e880*/  UMOV UR43, UR10 ;  /* 0x0000000a002b7c82 */ /* 0x000fe40008000000 */
[----:B------:R-:W-:-:S04]  /*e890*/  @UP0 USHF.R.U32.HI UR43, URZ, UR7, UR5 ;  /* 0x000000073f2b0299 */ /* 0x000fc80008011605 */
[----:B------:R-:W-:-:S04]  /*e8a0*/  UIADD3 UR36, -UR43, URZ, URZ ;  /* 0x0000003f2b247290 */ /* 0x000fc8000fffe13f */
[----:B------:R-:W-:Y:S01]  /*e8b0*/  UIMAD UR36, UR11, UR36, UR10 ;  /* 0x000000240b2472a4 */ /* 0x000fe2000f8e020a */
[----:B------:R-:W-:Y:S11]  /*e8c0*/  @P0 BRA `(.L_x_2050) ;  /* 0x0000000000480947 */ /* 0x000ff60003800000 */
        /* <DEDUP_REMOVED lines=18> */
.L_x_2050:
        /* <DEDUP_REMOVED lines=20> */
.L_x_2053:
[----:B------:R-:W-:Y:S05]  /*eb30*/  BSYNC B6 ;  /* 0x0000000000067941 */ /* 0x000fea0003800000 */
.L_x_2052:
        /* <DEDUP_REMOVED lines=24> */
.L_x_2055:
[----:B------:R-:W-:Y:S05]  /*ecc0*/  BSYNC B6 ;  /* 0x0000000000067941 */ /* 0x000fea0003800000 */
.L_x_2054:
        /* <DEDUP_REMOVED lines=20> */
.L_x_2057:
[----:B------:R-:W-:Y:S05]  /*ee10*/  BSYNC B6 ;  /* 0x0000000000067941 */ /* 0x000fea0003800000 */
.L_x_2056:
        /* <DEDUP_REMOVED lines=20> */
.L_x_2059:
[----:B------:R-:W-:Y:S05]  /*ef60*/  BSYNC B6 ;  /* 0x0000000000067941 */ /* 0x000fea0003800000 */
.L_x_2058:
        /* <DEDUP_REMOVED lines=26> */
.L_x_2128:
        /* <DEDUP_REMOVED lines=12> */
.L_x_2131:
        /* <DEDUP_REMOVED lines=20> */
.L_x_2063:
        /* <DEDUP_REMOVED lines=8> */
.L_x_2132:
        /* <DEDUP_REMOVED lines=8> */
.L_x_2065:
        /* <DEDUP_REMOVED lines=16> */
.L_x_2133:
        /* <DEDUP_REMOVED lines=8> */
.L_x_2067:
        /* <DEDUP_REMOVED lines=34> */
.L_x_2061:
        /* <DEDUP_REMOVED lines=22> */
.L_x_2069:
[----:B---3--:R-:W-:Y:S05]  /*f910*/  BSYNC B6 ;  /* 0x0000000000067941 */ /* 0x008fea0003800000 */
.L_x_2068:
[----:B------:R-:W0:Y:S01]  /*f920*/  LDC R7, c[0x0][0x448] ;  /* 0x00011200ff077b82 */ /* 0x000e220000000800 */
[----:B------:R-:W2:Y:S01]  /*f930*/  S2R R2, SR_TID.X ;  /* 0x0000000000027919 */ /* 0x000ea20000002100 */
[----:B------:R-:W-:Y:S01]  /*f940*/  USHF.R.S32.HI UR4, URZ, 0x1f, UR36 ;  /* 0x0000001f3f047899 */ /* 0x000fe20008011424 */
[----:B------:R-:W-:Y:S01]  /*f950*/  ULDC.64 UR8, c[0x0][0x2d8] ;  /* 0x0000b60000087ab9 */ /* 0x000fe20000000a00 */
[----:B-1----:R-:W1:Y:S02]  /*f960*/  S2R R19, SR_TID.X ;  /* 0x0000000000137919 */ /* 0x002e640000002100 */
[----:B------:R-:W-:Y:S02]  /*f970*/  UIMAD UR6, UR4, UR8, URZ ;  /* 0x00000008040672a4 */ /* 0x000fe4000f8e023f */
[----:B------:R-:W-:Y:S01]  /*f980*/  UIMAD.WIDE.U32 UR4, UR36, UR8, URZ ;  /* 0x00000008240472a5 */ /* 0x000fe2000f8e003f */
[----:B------:R-:W3:Y:S01]  /*f990*/  S2R R8, SR_TID.X ;  /* 0x0000000000087919 */ /* 0x000ee20000002100 */
        /* <DEDUP_REMOVED lines=12> */
[----:B--2---:R-:W-:Y:S02]  /*fa60*/  LOP3.LUT R2, R2, 0x7f, RZ, 0xc0, !PT ;  /* 0x0000007f02027812 */ /* 0x004fe400078ec0ff */
[----:B------:R-:W0:Y:S01]  /*fa70*/  @P0 LDC R3, c[0x0][0x44c] ;  /* 0x00011300ff030b82 */ /* 0x000e220000000800 */
[----:B-1----:R-:W-:Y:S01]  /*fa80*/  IMAD.SHL.U32 R19, R19, 0x20, RZ ;  /* 0x0000002013137824 */ /* 0x002fe200078e00ff */
[----:B------:R-:W-:Y:S01]  /*fa90*/  SHF.R.U32.HI R2, RZ, 0x2, R2 ;  /* 0x00000002ff027819 */ /* 0x000fe20000011602 */
[----:B---3--:R-:W-:-:S03]  /*faa0*/  IMAD.SHL.U32 R10, R8, 0x10, RZ ;  /* 0x00000010080a7824 */ /* 0x008fc600078e00ff */
[----:B------:R-:W-:Y:S01]  /*fab0*/  LOP3.LUT R19, R2, 0x60, R19, 0xf8, !PT ;  /* 0x0000006002137812 */ /* 0x000fe200078ef813 */
[----:B------:R-:W-:Y:S01]  /*fac0*/  IMAD.U32 R2, RZ, RZ, UR41 ;  /* 0x00000029ff027e24 */ /* 0x000fe2000f8e00ff */
[----:B------:R-:W1:Y:S01]  /*fad0*/  @P0 LDC R0, c[0x0][0x450] ;  /* 0x00011400ff000b82 */ /* 0x000e620000000800 */
[----:B------:R-:W-:Y:S02]  /*fae0*/  LOP3.LUT R10, R10, 0x30, RZ, 0xc0, !PT ;  /* 0x000000300a0a7812 */ /* 0x000fe400078ec0ff */
[----:B------:R-:W-:Y:S02]  /*faf0*/  IMAD R2, R2, 0x80, R19 ;  /* 0x0000008002027824 */ /* 0x000fe400078e0213 */
[C---:B------:R-:W-:Y:S01]  /*fb00*/  LOP3.LUT R8, R10.reuse, 0x40, RZ, 0xfc, !PT ;  /* 0x000000400a087812 */ /* 0x040fe200078efcff */
[----:B------:R-:W2:Y:S01]  /*fb10*/  S2R R19, SR_TID.X ;  /* 0x0000000000137919 */ /* 0x000ea20000002100 */
[----:B------:R-:W-:Y:S01]  /*fb20*/  IMAD.MOV.U32 R6, RZ, RZ, R2 ;  /* 0x000000ffff067224 */ /* 0x000fe200078e0002 */
[----:B------:R-:W-:Y:S01]  /*fb30*/  LOP3.LUT R10, R10, 0x80, RZ, 0xfc, !PT ;  /* 0x000000800a0a7812 */ /* 0x000fe200078efcff */
        /* <DEDUP_REMOVED lines=31> */
[----:B------:R-:W-:Y:S01]  /*fd30*/  IMAD.U32 R0, RZ, RZ, UR41 ;  /* 0x00000029ff007e24 */ /* 0x000fe2000f8e00ff */
[----:B------:R-:W-:Y:S02]  /*fd40*/  ULDC UR4, c[0x0][0x288] ;  /* 0x0000a20000047ab9 */ /* 0x000fe40000000800 */
[----:B------:R-:W1:Y:S01]  /*fd50*/  SHFL.IDX PT, R5, R3, RZ, 0x1c1f ;  /* 0x001c1fff03057589 */ /* 0x000e6200000e0000 */
[----:B------:R-:W-:Y:S02]  /*fd60*/  IMAD R2, R7, UR4, RZ ;  /* 0x0000000407027c24 */ /* 0x000fe4000f8e02ff */
[----:B------:R-:W-:-:S05]  /*fd70*/  IMAD R0, R0, 0x80, R10 ;  /* 0x0000008000007824 */ /* 0x000fca00078e020a */
        /* <DEDUP_REMOVED lines=30> */
.L_x_2142:
        /* <DEDUP_REMOVED lines=12> */
.L_x_2072:
[----:B------:R-:W-:Y:S05]  /*10020*/  BSYNC B0 ;  /* 0x0000000000007941 */ /* 0x000fea0003800000 */
.L_x_2071:
[----:B------:R-:W-:Y:S01]  /*10030*/  NOP ;  /* 0x0000000000007918 */ /* 0x000fe20000000000 */
[----:B------:R-:W-:-:S13]  /*10040*/  PLOP3.LUT P0, PT, PT, PT, PT, 0x80, 0x0 ;  /* 0x000000000000781c */ /* 0x000fda0003f0f070 */
.L_x_2073:
        /* <DEDUP_REMOVED lines=18> */
.L_x_2143:
[----:B------:R-:W-:Y:S05]  /*10170*/  BSYNC B0 ;  /* 0x0000000000007941 */ /* 0x000fea0003800000 */
.L_x_2074:
[----:B------:R-:W-:-:S06]  /*10180*/  UISETP.GE.AND UP0, UPT, UR40, 0x2, UPT ;  /* 0x000000022800788c */ /* 0x000fcc000bf06270 */
[----:B------:R-:W-:-:S13]  /*10190*/  PLOP3.LUT P0, PT, PT, PT, UP0, 0x80, 0x0 ;  /* 0x000000000000781c */ /* 0x000fda0003f0f008 */
[----:B------:R-:W-:Y:S05]  /*101a0*/  @!P0 BRA `(.L_x_2076) ;  /* 0x0000001000008947 */ /* 0x000fea0003800000 */
[----:B-1----:R1:W5:Y:S01]  /*101b0*/  LDL.LU R0, [R1] ;  /* 0x0000000001007983 */ /* 0x0023620000300800 */
[----:B------:R-:W-:Y:S01]  /*101c0*/  UIADD3 UR4, UR40, -0x2, URZ ;  /* 0xfffffffe28047890 */ /* 0x000fe2000fffe03f */
[----:B------:R-:W-:-:S05]  /*101d0*/  IMAD.MOV.U32 R3, RZ, RZ, R18 ;  /* 0x000000ffff037224 */ /* 0x000fca00078e0012 */
[----:B------:R-:W-:-:S07]  /*101e0*/  IMAD.U32 R2, RZ, RZ, UR4 ;  /* 0x00000004ff027e24 */ /* 0x000fce000f8e00ff */
.L_x_2098:
[----:B0-----:R-:W2:Y:S01]  /*101f0*/  LDL R5, [R1+0x4] ;  /* 0x0000040001057983 */ /* 0x001ea20000100800 */
        /* <DEDUP_REMOVED lines=8> */
[----:B--2---:R-:W-:-:S13]  /*10280*/  LOP3.LUT P1, RZ, R5, 0x2, RZ, 0xc0, !PT ;  /* 0x0000000205ff7812 */ /* 0x004fda000782c0ff */
[----:B---3--:R-:W-:Y:S05]  /*10290*/  @!P1 BRA `(.L_x_2078) ;  /* 0x0000000800009947 */ /* 0x008fea0003800000 */
[----:B------:R-:W-:Y:S01]  /*102a0*/  LOP3.LUT P1, RZ, R5, 0x1, RZ, 0xc0, !PT ;  /* 0x0000000105ff7812 */ /* 0x000fe2000782c0ff */
[----:B0-----:R-:W-:-:S12]  /*102b0*/  IMAD.MOV.U32 R8, RZ, RZ, R2 ;  /* 0x000000ffff087224 */ /* 0x001fd800078e0002 */
[----:B------:R-:W-:Y:S05]  /*102c0*/  @!P1 BRA `(.L_x_2079) ;  /* 0x0000000000509947 */ /* 0x000fea0003800000 */
[----:B------:R-:W2:Y:S01]  /*102d0*/  LDL R10, [R1+0xc] ;  /* 0x00000c00010a7983 */ /* 0x000ea20000100800 */
[----:B------:R-:W0:Y:S01]  /*102e0*/  LDC R8, c[0x0][0x43c] ;  /* 0x00010f00ff087b82 */ /* 0x000e220000000800 */
[----:B------:R-:W-:Y:S02]  /*102f0*/  ULDC.64 UR4, c[0x0][0x428] ;  /* 0x00010a0000047ab9 */ /* 0x000fe40000000a00 */
[----:B------:R-:W3:Y:S01]  /*10300*/  LDL R7, [R1+0x8] ;  /* 0x0000080001077983 */ /* 0x000ee20000100800 */
        /* <DEDUP_REMOVED lines=8> */
[----:B--2---:R-:W-:-:S04]  /*10390*/  IMAD R6, R10, UR4, RZ ;  /* 0x000000040a067c24 */ /* 0x004fc8000f8e02ff */
[C---:B---3--:R-:W-:Y:S02]  /*103a0*/  IMAD R6, R7.reuse, UR5, R6 ;  /* 0x0000000507067c24 */ /* 0x048fe4000f8e0206 */
[----:B------:R-:W-:Y:S01]  /*103b0*/  IMAD.WIDE.U32 R4, R7, UR4, R4 ;  /* 0x0000000407047c25 */ /* 0x000fe2000f8e0004 */
[----:B------:R-:W-:-:S03]  /*103c0*/  ULDC.64 UR4, c[0x0][0x418] ;  /* 0x0001060000047ab9 */ /* 0x000fc60000000a00 */
[----:B------:R-:W-:Y:S01]  /*103d0*/  IMAD.IADD R5, R6, 0x1, R5 ;  /* 0x0000000106057824 */ /* 0x000fe200078e0205 */
[----:B------:R-:W-:-:S04]  /*103e0*/  LEA R6, P0, R4, UR4, 0x2 ;  /* 0x0000000404067c11 */ /* 0x000fc8000f8010ff */
[----:B------:R-:W-:-:S05]  /*103f0*/  LEA.HI.X R7, R4, UR5, R5, 0x2, P0 ;  /* 0x0000000504077c11 */ /* 0x000fca00080f1405 */
[----:B------:R0:W5:Y:S04]  /*10400*/  LDG.E R16, desc[UR50][R6.64] ;  /* 0x0000003206107981 */ /* 0x000168000c1e1900 */
.L_x_2079:
        /* <DEDUP_REMOVED lines=8> */
.L_x_2144:
[----:B------:R-:W-:Y:S05]  /*10490*/  BSYNC B1 ;  /* 0x0000000000017941 */ /* 0x000fea0003800000 */
.L_x_2080:
        /* <DEDUP_REMOVED lines=9> */
.L_x_2083:
[----:B------:R-:W-:Y:S05]  /*10530*/  BSYNC B1 ;  /* 0x0000000000017941 */ /* 0x000fea0003800000 */
.L_x_2082:
        /* <DEDUP_REMOVED lines=11> */
.L_x_2084:
        /* <DEDUP_REMOVED lines=9> */
[----:B--2---:R-:W-:Y:S05]  /*10680*/  @P0 BRA.U.ANY `(.L_x_2084) ;  /* 0xfffffffd00d80947 */ /* 0x004fea000393ffff */
[----:B------:R-:W2:Y:S01]  /*10690*/  SYNCS.PHASECHK.TRANS64.TRYWAIT P0, [R4+URZ+0x29840], R5 ;  /* 0x02984005040075a7 */ /* 0x000ea2000800017f */
[----:B------:R-:W-:Y:S04]  /*106a0*/  BSSY B1, `(.L_x_2085) ;  /* 0x0000002000017945 */ /* 0x000fe80003800000 */
[----:B--2---:R-:W-:Y:S05]  /*106b0*/  @!P0 BRA `(.L_x_2086) ;  /* 0x0000002000bc8947 */ /* 0x004fea0003800000 */
.L_x_2145:
[----:B------:R-:W-:Y:S05]  /*106c0*/  BSYNC B1 ;  /* 0x0000000000017941 */ /* 0x000fea0003800000 */
.L_x_2085:
[----:B------:R-:W-:Y:S01]  /*106d0*/  BSSY B1, `(.L_x_2087) ;  /* 0x000000b000017945 */ /* 0x000fe20003800000 */
[----:B------:R-:W-:Y:S02]  /*106e0*/  IMAD.MOV.U32 R8, RZ, RZ, 0x0 ;  /* 0x00000000ff087424 */ /* 0x000fe400078e00ff */
[----:B------:R-:W-:Y:S01]  /*106f0*/  IMAD.MOV.U32 R9, RZ, RZ, 0x14f00000 ;  /* 0x14f00000ff097424 */ /* 0x000fe200078e00ff */
[----:B------:R-:W-:Y:S06]  /*10700*/  @P1 BRA `(.L_x_2088) ;  /* 0x00000000001c1947 */ /* 0x000fec0003800000 */
[----:B------:R-:W3:Y:S01]  /*10710*/  S2R R7, SR_TID.X ;  /* 0x0000000000077919 */ /* 0x000ee20000002100 */
[----:B0-2---:R-:W-:-:S04]  /*10720*/  IMAD.MOV.U32 R5, RZ, RZ, 0x7800 ;  /* 0x00007800ff057424 */ /* 0x005fc800078e00ff */
[----:B------:R4:W-:Y:S01]  /*10730*/  SYNCS.ARRIVE.TRANS64 RZ, [R4+URZ+0x29830], R5 ;  /* 0x0298300504ff79a7 */ /* 0x0009e2000800003f */
[----:B---3--:R-:W-:-:S04]  /*10740*/  LOP3.LUT R7, R7, 0x1f, RZ, 0xc0, !PT ;  /* 0x0000001f07077812 */ /* 0x008fc800078ec0ff */
[----:B------:R-:W-:-:S13]  /*10750*/  ISETP.NE.AND P0, PT, R7, RZ, PT ;  /* 0x000000ff0700720c */ /* 0x000fda0003f05270 */
[----:B----4-:R-:W-:Y:S05]  /*10760*/  @!P0 BRA `(.L_x_2088) ;  /* 0x0000000000048947 */ /* 0x010fea0003800000 */
[----:B------:R-:W-:Y:S01]  /*10770*/  BPT.TRAP 0x1 ;  /* 0x000000040000795c */ /* 0x000fe20000300000 */
.L_x_2088:
[----:B------:R-:W-:Y:S05]  /*10780*/  BSYNC B1 ;  /* 0x0000000000017941 */ /* 0x000fea0003800000 */
.L_x_2087:
[----:B------:R-:W-:Y:S01]  /*10790*/  R2UR UR10, R10 ;  /* 0x000000000a0a72ca */ /* 0x000fe200000e0000 */
[----:B0-2---:R-:W-:Y:S01]  /*107a0*/  IMAD R5, R18, 0x7800, R17 ;  /* 0x0000780012057824 */ /* 0x005fe200078e0211 */
[----:B------:R-:W-:Y:S01]  /*107b0*/  R2UR UR6, R8 ;  /* 0x00000000080672ca */ /* 0x000fe200000e0000 */
[----:B------:R-:W-:Y:S01]  /*107c0*/  UIADD3 UR4, UP0, UR46, 0x370, URZ ;  /* 0x000003702e047890 */ /* 0x000fe2000ff1e03f */
[----:B------:R-:W-:Y:S01]  /*107d0*/  R2UR UR7, R9 ;  /* 0x00000000090772ca */ /* 0x000fe200000e0000 */
[----:B------:R-:W-:Y:S01]  /*107e0*/  VIADD R4, R4, 0x29830 ;  /* 0x0002983004047836 */ /* 0x000fe20000000000 */
[----:B------:R-:W-:Y:S01]  /*107f0*/  PLOP3.LUT P0, PT, PT, PT, PT, 0x80, 0x0 ;  /* 0x000000000000781c */ /* 0x000fe20003f0f070 */
[----:B------:R-:W-:Y:S01]  /*10800*/  VIADD R7, R5, 0x1a400 ;  /* 0x0001a40005077836 */ /* 0x000fe20000000000 */
[----:B------:R-:W-:-:S12]  /*10810*/  UIADD3.X UR5, URZ, UR47, URZ, UP0, !UPT ;  /* 0x0000002f3f057290 */ /* 0x000fd800087fe43f */
.L_x_2089:
        /* <DEDUP_REMOVED lines=15> */
.L_x_2090:
        /* <DEDUP_REMOVED lines=15> */
.L_x_2091:
        /* <DEDUP_REMOVED lines=10> */
.L_x_2078:
[----:B------:R-:W-:Y:S05]  /*10aa0*/  BSYNC B0 ;  /* 0x0000000000007941 */ /* 0x000fea0003800000 */
.L_x_2077:
[----:B------:R-:W-:-:S06]  /*10ab0*/  UISETP.NE.AND UP0, UPT, UR39, 0x3, UPT ;  /* 0x000000032700788c */ /* 0x000fcc000bf05270 */
[----:B------:R-:W-:-:S13]  /*10ac0*/  PLOP3.LUT P0, PT, PT, PT, UP0, 0x80, 0x0 ;  /* 0x000000000000781c */ /* 0x000fda0003f0f008 */
[----:B------:R-:W-:Y:S05]  /*10ad0*/  @!P0 BRA `(.L_x_2092) ;  /* 0x0000000000048947 */ /* 0x000fea0003800000 */
[----:B------:R-:W-:Y:S01]  /*10ae0*/  BPT.TRAP 0x1 ;  /* 0x000000040000795c */ /* 0x000fe20000300000 */
.L_x_2092:
[----:B------:R-:W-:Y:S01]  /*10af0*/  IMAD.U32 R4, RZ, RZ, UR44 ;  /* 0x0000002cff047e24 */ /* 0x000fe2000f8e00ff */
[----:B------:R-:W-:Y:S01]  /*10b00*/  BSSY B0, `(.L_x_2093) ;  /* 0x0000007000007945 */ /* 0x000fe20003800000 */
[----:B------:R-:W-:-:S03]  /*10b10*/  IMAD R19, R3, 0x8, R17 ;  /* 0x0000000803137824 */ /* 0x000fc600078e0211 */
[----:B------:R-:W-:Y:S02]  /*10b20*/  ISETP.NE.AND P0, PT, R4, 0x3, PT ;  /* 0x000000030400780c */ /* 0x000fe40003f05270 */
[----:B------:R-:W-:-:S04]  /*10b30*/  LOP3.LUT R4, R0, 0x1, RZ, 0x3c, !PT ;  /* 0x0000000100047812 */ /* 0x000fc800078e3cff */
[----:B------:R-:W-:-:S04]  /*10b40*/  SHF.L.U32 R4, R4, 0x1f, RZ ;  /* 0x0000001f04047819 */ /* 0x000fc800000006ff */
[----:B------:R-:W2:Y:S02]  /*10b50*/  SYNCS.PHASECHK.TRANS64.TRYWAIT P1, [R19+URZ+0x29870], R4 ;  /* 0x02987004130075a7 */ /* 0x000ea4000802017f */
[----:B--2---:R-:W-:Y:S05]  /*10b60*/  @!P1 BRA `(.L_x_2094) ;  /* 0x0000001c00a49947 */ /* 0x004fea0003800000 */
.L_x_2146:
[----:B------:R-:W-:Y:S05]  /*10b70*/  BSYNC B0 ;  /* 0x0000000000007941 */ /* 0x000fea0003800000 */
.L_x_2093:
[----:B------:R-:W-:Y:S05]  /*10b80*/  @!P0 BRA `(.L_x_2095) ;  /* 0x0000000000048947 */ /* 0x000fea0003800000 */
[----:B------:R-:W-:Y:S01]  /*10b90*/  BPT.TRAP 0x1 ;  /* 0x000000040000795c */ /* 0x000fe20000300000 */
.L_x_2095:
[----:B------:R-:W-:Y:S01]  /*10ba0*/  SHF.L.U32 R0, R0, 0x1f, RZ ;  /* 0x0000001f00007819 */ /* 0x000fe200000006ff */
[----:B------:R-:W-:-:S03]  /*10bb0*/  IMAD R12, R3, 0x5000, RZ ;  /* 0x00005000030c7824 */ /* 0x000fc600078e02ff */
[----:B------:R-:W3:Y:S02]  /*10bc0*/  SYNCS.PHASECHK.TRANS64.TRYWAIT P1, [R19+URZ+0x29860], R0 ;  /* 0x02986000130075a7 */ /* 0x000ee4000802017f */
[----:B---3--:R-:W-:Y:S05]  /*10bd0*/  @!P1 BRA `(.L_x_2096) ;  /* 0x0000001c009c9947 */ /* 0x008fea0003800000 */
.L_x_2147:
[----:B------:R-:W3:Y:S04]  /*10be0*/  LDL R3, [R1+0x14] ;  /* 0x0000140001037983 */ /* 0x000ee80000100800 */
[----:B------:R-:W4:Y:S01]  /*10bf0*/  LDL R13, [R1+0x10] ;  /* 0x00001000010d7983 */ /* 0x000f220000100800 */
[----:B------:R-:W-:Y:S05]  /*10c00*/  WARPSYNC.ALL ;  /* 0x0000000000007948 */ /* 0x000fea0003800000 */
[----:B---3--:R-:W-:-:S02]  /*10c10*/  LOP3.LUT R0, R12, R3, RZ, 0xfc, !PT ;  /* 0x000000030c007212 */ /* 0x008fc400078efcff */
[----:B------:R-:W3:Y:S01]  /*10c20*/  S2R R3, SR_TID.X ;  /* 0x0000000000037919 */ /* 0x000ee20000002100 */
[----:B----4-:R-:W-:Y:S02]  /*10c30*/  LOP3.LUT R20, R12, R13, RZ, 0xfc, !PT ;  /* 0x0000000d0c147212 */ /* 0x010fe400078efcff */
[----:B------:R-:W-:-:S03]  /*10c40*/  IMAD.IADD R0, R17, 0x1, R0 ;  /* 0x0000000111007824 */ /* 0x000fc600078e0200 */
[----:B------:R-:W-:Y:S02]  /*10c50*/  IMAD.IADD R20, R17, 0x1, R20 ;  /* 0x0000000111147824 */ /* 0x000fe400078e0214 */
[----:B0-----:R-:W2:Y:S01]  /*10c60*/  LDSM.16.MT88.4 R8, [R0+0xa400] ;  /* 0x00a400000008783b */ /* 0x001ea20000004200 */
[----:B---3--:R-:W-:Y:S01]  /*10c70*/  LOP3.LUT P1, RZ, R3, 0x4, RZ, 0xc0, !PT ;  /* 0x0000000403ff7812 */ /* 0x008fe2000782c0ff */
[----:B------:R-:W-:-:S05]  /*10c80*/  IMAD.MOV.U32 R3, RZ, RZ, 0x40 ;  /* 0x00000040ff037424 */ /* 0x000fca00078e00ff */
[----:B------:R-:W-:-:S05]  /*10c90*/  SEL R3, R3, 0xffffffc0, !P1 ;  /* 0xffffffc003037807 */ /* 0x000fca0004800000 */
[----:B------:R-:W-:Y:S01]  /*10ca0*/  IMAD.IADD R3, R3, 0x1, R0 ;  /* 0x0000000103037824 */ /* 0x000fe200078e0200 */
[C-C-:B--2---:R-:W-:Y:S02]  /*10cb0*/  PRMT R4, R8.reuse, 0x6420, R9.reuse ;  /* 0x0000642008047816 */ /* 0x144fe40000000009 */
        /* <DEDUP_REMOVED lines=66> */
.L_x_2097:
        /* <DEDUP_REMOVED lines=12> */
[----:B---3--:R-:W-:Y:S05]  /*111a0*/  @P0 BRA `(.L_x_2098) ;  /* 0xfffffff000100947 */ /* 0x008fea000383ffff */
.L_x_2076:
[----:B0-----:R-:W0:Y:S01]  /*111b0*/  S2R R4, SR_TID.X ;  /* 0x0000000000047919 */ /* 0x001e220000002100 */
[----:B------:R-:W-:Y:S01]  /*111c0*/  BSSY B0, `(.L_x_2099) ;  /* 0x0000011000007945 */ /* 0x000fe20003800000 */
[----:B0-----:R-:W-:-:S04]  /*111d0*/  LOP3.LUT R4, R4, 0x7f, RZ, 0xc0, !PT ;  /* 0x0000007f04047812 */ /* 0x001fc800078ec0ff */
[----:B------:R-:W-:-:S13]  /*111e0*/  ISETP.NE.AND P0, PT, R4, RZ, PT ;  /* 0x000000ff0400720c */ /* 0x000fda0003f05270 */
[----:B------:R-:W-:Y:S05]  /*111f0*/  @P0 BRA `(.L_x_2100) ;  /* 0x0000000000340947 */ /* 0x000fea0003800000 */
[----:B------:R-:W0:Y:S01]  /*11200*/  S2R R3, SR_LANEID ;  /* 0x0000000000037919 */ /* 0x000e220000000000 */
[----:B------:R-:W-:Y:S02]  /*11210*/  VOTEU.ANY UR4, UPT, PT ;  /* 0x0000000000047886 */ /* 0x000fe400038e0100 */
[----:B-1---5:R-:W0:Y:S08]  /*11220*/  FLO.U32 R0, UR4 ;  /* 0x0000000400007d00 */ /* 0x022e3000080e0000 */
        /* <DEDUP_REMOVED lines=9> */
[----:B------:R0:W-:Y:S02]  /*112c0*/  STL [R1+0x1c], R0 ;  /* 0x00001c0001007387 */ /* 0x0001e40000100800 */
.L_x_2100:
[----:B------:R-:W-:Y:S05]  /*112d0*/  BSYNC B0 ;  /* 0x0000000000007941 */ /* 0x000fea0003800000 */
.L_x_2099:
[----:B------:R-:W-:-:S06]  /*112e0*/  UISETP.NE.AND UP0, UPT, UR39, 0x3, UPT ;  /* 0x000000032700788c */ /* 0x000fcc000bf05270 */
[----:B------:R-:W-:-:S13]  /*112f0*/  PLOP3.LUT P1, PT, PT, PT, UP0, 0x80, 0x0 ;  /* 0x000000000000781c */ /* 0x000fda0003f2f008 */
[----:B------:R-:W-:Y:S05]  /*11300*/  @!P1 BRA `(.L_x_2101) ;  /* 0x0000000000049947 */ /* 0x000fea0003800000 */
[----:B------:R-:W-:Y:S01]  /*11310*/  BPT.TRAP 0x1 ;  /* 0x000000040000795c */ /* 0x000fe20000300000 */
.L_x_2101:
[----:B------:R-:W2:Y:S01]  /*11320*/  LDL R2, [R1] ;  /* 0x0000000001027983 */ /* 0x000ea20000100800 */
[----:B------:R-:W-:Y:S01]  /*11330*/  IMAD R16, R18, 0x8, R17 ;  /* 0x0000000812107824 */ /* 0x000fe200078e0211 */
[----:B------:R-:W-:Y:S01]  /*11340*/  BSSY B0, `(.L_x_2102) ;  /* 0x0000007000007945 */ /* 0x000fe20003800000 */
[----:B01---5:R-:W-:-:S05]  /*11350*/  IMAD.U32 R0, RZ, RZ, UR44 ;  /* 0x0000002cff007e24 */ /* 0x023fca000f8e00ff */
[----:B------:R-:W-:Y:S02]  /*11360*/  ISETP.NE.AND P2, PT, R0, 0x3, PT ;  /* 0x000000030000780c */ /* 0x000fe40003f45270 */
[----:B--2---:R-:W-:-:S04]  /*11370*/  LOP3.LUT R3, R2, 0x1, RZ, 0x3c, !PT ;  /* 0x0000000102037812 */ /* 0x004fc800078e3cff */
[----:B------:R-:W-:-:S04]  /*11380*/  SHF.L.U32 R3, R3, 0x1f, RZ ;  /* 0x0000001f03037819 */ /* 0x000fc800000006ff */
[----:B------:R-:W0:Y:S02]  /*11390*/  SYNCS.PHASECHK.TRANS64.TRYWAIT P1, [R16+URZ+0x29870], R3 ;  /* 0x02987003100075a7 */ /* 0x000e24000802017f */
[----:B0-----:R-:W-:Y:S05]  /*113a0*/  @!P1 BRA `(.L_x_2103) ;  /* 0x0000001400bc9947 */ /* 0x001fea0003800000 */
.L_x_2148:
[----:B------:R-:W-:Y:S05]  /*113b0*/  BSYNC B0 ;  /* 0x0000000000007941 */ /* 0x000fea0003800000 */
.L_x_2102:
[----:B------:R-:W-:Y:S05]  /*113c0*/  @!P2 BRA `(.L_x_2104) ;  /* 0x000000000004a947 */ /* 0x000fea0003800000 */
[----:B------:R-:W-:Y:S01]  /*113d0*/  BPT.TRAP 0x1 ;  /* 0x000000040000795c */ /* 0x000fe20000300000 */
.L_x_2104:
[----:B------:R-:W0:Y:S02]  /*113e0*/  LDL R0, [R1] ;  /* 0x0000000001007983 */ /* 0x000e240000100800 */
[----:B0-----:R-:W-:-:S04]  /*113f0*/  SHF.L.U32 R3, R0, 0x1f, RZ ;  /* 0x0000001f00037819 */ /* 0x001fc800000006ff */
[----:B------:R-:W0:Y:S02]  /*11400*/  SYNCS.PHASECHK.TRANS64.TRYWAIT P1, [R16+URZ+0x29860], R3 ;  /* 0x02986003100075a7 */ /* 0x000e24000802017f */
[----:B0-----:R-:W-:Y:S05]  /*11410*/  @!P1 BRA `(.L_x_2105) ;  /* 0x0000001400b49947 */ /* 0x001fea0003800000 */
.L_x_2149:
[----:B------:R-:W2:Y:S04]  /*11420*/  LDL R2, [R1+0x14] ;  /* 0x0000140001027983 */ /* 0x000ea80000100800 */
[----:B------:R-:W3:Y:S01]  /*11430*/  LDL R12, [R1+0x10] ;  /* 0x00001000010c7983 */ /* 0x000ee20000100800 */
[----:B------:R-:W-:Y:S01]  /*11440*/  IMAD R0, R18, 0x5000, RZ ;  /* 0x0000500012007824 */ /* 0x000fe200078e02ff */
[----:B------:R-:W-:Y:S05]  /*11450*/  WARPSYNC.ALL ;  /* 0x0000000000007948 */ /* 0x000fea0003800000 */
[----:B------:R-:W1:Y:S01]  /*11460*/  S2R R9, SR_TID.X ;  /* 0x0000000000097919 */ /* 0x000e620000002100 */
[----:B------:R-:W-:Y:S01]  /*11470*/  IMAD.MOV.U32 R13, RZ, RZ, 0x40 ;  /* 0x00000040ff0d7424 */ /* 0x000fe200078e00ff */
[----:B-1----:R-:W-:-:S04]  /*11480*/  LOP3.LUT P1, RZ, R9, 0x4, RZ, 0xc0, !PT ;  /* 0x0000000409ff7812 */ /* 0x002fc8000782c0ff */
[----:B------:R-:W-:Y:S02]  /*11490*/  SEL R13, R13, 0xffffffc0, !P1 ;  /* 0xffffffc00d0d7807 */ /* 0x000fe40004800000 */
[C---:B--2---:R-:W-:Y:S02]  /*114a0*/  LOP3.LUT R2, R0.reuse, R2, RZ, 0xfc, !PT ;  /* 0x0000000200027212 */ /* 0x044fe400078efcff */
[----:B---3--:R-:W-:-:S03]  /*114b0*/  LOP3.LUT R0, R0, R12, RZ, 0xfc, !PT ;  /* 0x0000000c00007212 */ /* 0x008fc600078efcff */
        /* <DEDUP_REMOVED lines=71> */
.L_x_2106:
[----:B------:R-:W2:Y:S01]  /*11930*/  LDL.LU R2, [R1] ;  /* 0x0000000001027983 */ /* 0x000ea20000300800 */
        /* <DEDUP_REMOVED lines=9> */
[----:B--2---:R-:W-:-:S05]  /*119d0*/  LOP3.LUT R2, R2, R0, RZ, 0x3c, !PT ;  /* 0x0000000002027212 */ /* 0x004fca00078e3cff */
[----:B------:R0:W-:Y:S02]  /*119e0*/  STL [R1], R2 ;  /* 0x0000000201007387 */ /* 0x0001e40000100800 */
.L_x_2051:
[----:B------:R-:W-:Y:S05]  /*119f0*/  BSYNC B7 ;  /* 0x0000000000077941 */ /* 0x000fea0003800000 */
.L_x_2049:
[----:B-1----:R-:W2:Y:S04]  /*11a00*/  LDL R0, [R1+0x4] ;  /* 0x0000040001007983 */ /* 0x002ea80000100800 */
[----:B0-----:R0:W5:Y:S01]  /*11a10*/  LDL R2, [R1+0x1c] ;  /* 0x00001c0001027983 */ /* 0x0011620000100800 */
[----:B--2---:R-:W-:-:S13]  /*11a20*/  LOP3.LUT P1, RZ, R0, 0x4, RZ, 0xc0, !PT ;  /* 0x0000000400ff7812 */ /* 0x004fda000782c0ff */
        /* <DEDUP_REMOVED lines=10> */
.L_x_2107:
        /* <DEDUP_REMOVED lines=8> */
.L_x_2108:
[----:B-1----:R-:W2:Y:S01]  /*11b50*/  LDL R0, [R1+0x1c] ;  /* 0x00001c0001007983 */ /* 0x002ea20000100800 */
[----:B------:R-:W-:Y:S02]  /*11b60*/  ULDC UR4, c[0x0][0xc38] ;  /* 0x00030e0000047ab9 */ /* 0x000fe40000000800 */
[----:B--2---:R-:W-:-:S13]  /*11b70*/  ISETP.GE.AND P0, PT, R0, UR4, PT ;  /* 0x0000000400007c0c */ /* 0x004fda000bf06270 */
[----:B------:R-:W-:Y:S05]  /*11b80*/  @!P0 BRA `(.L_x_2109) ;  /* 0xffffffc800248947 */ /* 0x000fea000383ffff */
.L_x_2046:
[----:B0-----:R-:W2:Y:S01]  /*11b90*/  LDL.LU R0, [R1+0x20] ;  /* 0x0000200001007983 */ /* 0x001ea20000300800 */
[----:B------:R-:W-:Y:S01]  /*11ba0*/  BSSY B0, `(.L_x_2110) ;  /* 0x000000b000007945 */ /* 0x000fe20003800000 */
[----:B------:R-:W0:Y:S01]  /*11bb0*/  S2R R4, SR_CgaCtaId ;  /* 0x0000000000047919 */ /* 0x000e220000008800 */
[----:B--2---:R-:W-:-:S05]  /*11bc0*/  VIADD R0, R0, 0x1 ;  /* 0x0000000100007836 */ /* 0x004fca0000000000 */
        /* <DEDUP_REMOVED lines=8> */
.L_x_2150:
[----:B------:R-:W-:Y:S05]  /*11c50*/  BSYNC B0 ;  /* 0x0000000000007941 */ /* 0x000fea0003800000 */
.L_x_2110:
[----:B------:R-:W-:-:S03]  /*11c60*/  UMOV UR4, 0xffffffff ;  /* 0xffffffff00047882 */ /* 0x000fc60000000000 */
[----:B------:R-:W-:Y:S05]  /*11c70*/  BRA.DIV UR4, `(.L_x_2112) ;  /* 0x0000000e04c47947 */ /* 0x000fea000b800000 */
[----:B0-----:R-:W0:Y:S02]  /*11c80*/  S2R R0, SR_TID.X ;  /* 0x0000000000007919 */ /* 0x001e240000002100 */
[----:B0-----:R-:W-:-:S04]  /*11c90*/  SHF.R.U32.HI R0, RZ, 0x5, R0 ;  /* 0x00000005ff007819 */ /* 0x001fc80000011600 */
[----:B------:R-:W-:-:S05]  /*11ca0*/  LOP3.LUT R0, R0, 0x3, RZ, 0xc0, !PT ;  /* 0x0000000300007812 */ /* 0x000fca00078ec0ff */
[----:B------:R0:W1:Y:S02]  /*11cb0*/  SHFL.IDX PT, R14, R0, RZ, 0x1f ;  /* 0x00001fff000e7589 */ /* 0x00006400000e0000 */
.L_x_2153:
[----:B-1----:R-:W-:Y:S01]  /*11cc0*/  ISETP.NE.AND P0, PT, R14, RZ, PT ;  /* 0x000000ff0e00720c */ /* 0x002fe20003f05270 */
[----:B------:R-:W-:-:S12]  /*11cd0*/  BSSY B0, `(.L_x_2113) ;  /* 0x000002c000007945 */ /* 0x000fd80003800000 */
[----:B------:R-:W-:Y:S05]  /*11ce0*/  @P0 BRA `(.L_x_2114) ;  /* 0x0000000000a80947 */ /* 0x000fea0003800000 */
[----:B------:R-:W-:-:S03]  /*11cf0*/  UMOV UR4, 0xffffffff ;  /* 0xffffffff00047882 */ /* 0x000fc60000000000 */
[----:B------:R-:W-:Y:S05]  /*11d00*/  BRA.DIV UR4, `(.L_x_2115) ;  /* 0x0000000e04d47947 */ /* 0x000fea000b800000 */
[----:B------:R-:W-:-:S13]  /*11d10*/  ELECT P6, URZ, PT ;  /* 0x00000000003f782f */ /* 0x000fda00038c0000 */
.L_x_2156:
[----:B------:R-:W-:Y:S05]  /*11d20*/  @!P6 BRA `(.L_x_2114) ;  /* 0x000000000098e947 */ /* 0x000fea0003800000 */
[----:B------:R-:W-:-:S06]  /*11d30*/  ULOP3.LUT UR4, UR38, 0x2, URZ, 0xfc, !UPT ;  /* 0x0000000226047892 */ /* 0x000fcc000f8efc3f */
[----:B0-----:R-:W-:-:S05]  /*11d40*/  IMAD.U32 R0, RZ, RZ, UR4 ;  /* 0x00000004ff007e24 */ /* 0x001fca000f8e00ff */
[----:B------:R-:W-:-:S13]  /*11d50*/  ISETP.NE.AND P0, PT, R0, 0x3, PT ;  /* 0x000000030000780c */ /* 0x000fda0003f05270 */
[----:B------:R-:W-:Y:S05]  /*11d60*/  @!P0 BRA `(.L_x_2116) ;  /* 0x0000000000048947 */ /* 0x000fea0003800000 */
[----:B------:R-:W-:Y:S01]  /*11d70*/  BPT.TRAP 0x1 ;  /* 0x000000040000795c */ /* 0x000fe20000300000 */
.L_x_2116:
        /* <DEDUP_REMOVED lines=9> */
[----:B------:R-:W-:Y:S02]  /*11e10*/  SEL R2, R0, RZ, P2 ;  /* 0x000000ff00027207 */ /* 0x000fe40001000000 */
[----:B------:R-:W-:-:S03]  /*11e20*/  SHF.L.U32 R0, R6, 0x1f, RZ ;  /* 0x0000001f06007819 */ /* 0x000fc600000006ff */
[----:B------:R-:W-:Y:S01]  /*11e30*/  IMAD R5, R2, 0x8, R5 ;  /* 0x0000000802057824 */ /* 0x000fe200078e0205 */
[----:B0-----:R-:W-:Y:S06]  /*11e40*/  @!P1 BRA `(.L_x_2117) ;  /* 0x0000000c00a49947 */ /* 0x001fec0003800000 */
.L_x_2157:
[----:B------:R-:W1:Y:S02]  /*11e50*/  SYNCS.PHASECHK.TRANS64.TRYWAIT P1, [R5+URZ], R0 ;  /* 0x00000000050075a7 */ /* 0x000e64000802017f */
[----:B-1----:R-:W-:Y:S05]  /*11e60*/  @!P1 BRA `(.L_x_2118) ;  /* 0x0000000c00b09947 */ /* 0x002fea0003800000 */
.L_x_2158:
[----:B------:R-:W-:Y:S05]  /*11e70*/  @!P0 BRA `(.L_x_2119) ;  /* 0x0000000000048947 */ /* 0x000fea0003800000 */
[----:B------:R-:W-:Y:S01]  /*11e80*/  BPT.TRAP 0x1 ;  /* 0x000000040000795c */ /* 0x000fe20000300000 */
.L_x_2119:
[----:B-1----:R-:W-:-:S04]  /*11e90*/  IMAD R5, R18, 0x8, R3 ;  /* 0x0000000812057824 */ /* 0x002fc800078e0203 */
[----:B------:R-:W1:Y:S02]  /*11ea0*/  SYNCS.PHASECHK.TRANS64.TRYWAIT P1, [R5+URZ+0x29860], R4 ;  /* 0x02986004050075a7 */ /* 0x000e64000802017f */
[----:B-1----:R-:W-:Y:S05]  /*11eb0*/  @!P1 BRA `(.L_x_2120) ;  /* 0x0000000c00b09947 */ /* 0x002fea0003800000 */
.L_x_2159:
[----:B------:R-:W-:Y:S05]  /*11ec0*/  @!P0 BRA `(.L_x_2121) ;  /* 0x0000000000048947 */ /* 0x000fea0003800000 */
[----:B------:R-:W-:Y:S01]  /*11ed0*/  BPT.TRAP 0x1 ;  /* 0x000000040000795c */ /* 0x000fe20000300000 */
.L_x_2121:
[----:B------:R-:W-:-:S04]  /*11ee0*/  IMAD R3, R2, 0x8, R3 ;  /* 0x0000000802037824 */ /* 0x000fc800078e0203 */
[----:B------:R-:W2:Y:S02]  /*11ef0*/  SYNCS.PHASECHK.TRANS64.TRYWAIT P1, [R3+URZ+0x29860], R0 ;  /* 0x02986000030075a7 */ /* 0x000ea4000802017f */
[----:B--2---:R-:W-:Y:S05]  /*11f00*/  @!P1 BRA `(.L_x_2122) ;  /* 0x0000000c00b09947 */ /* 0x004fea0003800000 */
.L_x_2160:
[----:B------:R-:W-:Y:S05]  /*11f10*/  @!P0 BRA `(.L_x_2123) ;  /* 0x0000000000048947 */ /* 0x000fea0003800000 */
[----:B------:R-:W-:Y:S01]  /*11f20*/  BPT.TRAP 0x1 ;  /* 0x000000040000795c */ /* 0x000fe20000300000 */
.L_x_2123:
[----:B------:R-:W3:Y:S02]  /*11f30*/  SYNCS.PHASECHK.TRANS64.TRYWAIT P0, [R5+URZ+0x29880], R4 ;  /* 0x02988004050075a7 */ /* 0x000ee4000800017f */
[----:B---3--:R-:W-:Y:S05]  /*11f40*/  @!P0 BRA `(.L_x_2124) ;  /* 0x0000000c00b48947 */ /* 0x008fea0003800000 */
.L_x_2125:
[----:B----4-:R4:W0:Y:S02]  /*11f50*/  SYNCS.PHASECHK.TRANS64.TRYWAIT P0, [R3+URZ+0x29880], R0 ;  /* 0x02988000030075a7 */ /* 0x010824000800017f */
[----:B0-----:R-:W-:Y:S05]  /*11f60*/  @!P0 NANOSLEEP.SYNCS 0x989680 ;  /* 0x009896800000895d */ /* 0x001fea0003900000 */
[----:B------:R-:W0:Y:S02]  /*11f70*/  @!P0 SYNCS.PHASECHK.TRANS64 P0, [R3+URZ+0x29880], R0 ;  /* 0x02988000030085a7 */ /* 0x000e24000800007f */
[----:B0-----:R-:W-:Y:S05]  /*11f80*/  @!P0 BRA `(.L_x_2125) ;  /* 0xfffffffc00f08947 */ /* 0x001fea000383ffff */
.L_x_2114:
[----:B------:R-:W-:Y:S05]  /*11f90*/  BSYNC B0 ;  /* 0x0000000000007941 */ /* 0x000fea0003800000 */
.L_x_2113:
[----:B------:R-:W-:Y:S05]  /*11fa0*/  EXIT ;  /* 0x000000000000794d */ /* 0x000fea0003800000 */
.L_x_1996:
[----:B0-----:R-:W-:-:S04]  /*11fb0*/  IMAD.U32 R3, RZ, RZ, UR41 ;  /* 0x00000029ff037e24 */ /* 0x001fc8000f8e00ff */
[----:B------:R0:W1:Y:S03]  /*11fc0*/  SYNCS.PHASECHK.TRANS64.TRYWAIT P1, [R3+URZ+0x29800], R0 ;  /* 0x02980000030075a7 */ /* 0x000066000802017f */
[----:B-1----:R-:W-:Y:S05]  /*11fd0*/  @!P1 NANOSLEEP.SYNCS 0x989680 ;  /* 0x009896800000995d */ /* 0x002fea0003900000 */
[----:B------:R-:W1:Y:S02]  /*11fe0*/  @!P1 SYNCS.PHASECHK.TRANS64 P1, [R3+URZ+0x29800], R0 ;  /* 0x02980000030095a7 */ /* 0x000e64000802007f */
[----:B-1----:R-:W-:Y:S05]  /*11ff0*/  @!P1 BRA `(.L_x_1996) ;  /* 0xfffffffc00ec9947 */ /* 0x002fea000383ffff */
[----:B------:R-:W-:Y:S05]  /*12000*/  BRA `(.L_x_2126) ;  /* 0xfffffef800747947 */ /* 0x000fea000383ffff */
.L_x_2000:
[----:B-1----:R1:W2:Y:S02]  /*12010*/  SYNCS.PHASECHK.TRANS64.TRYWAIT P2, [R2+URZ+0x29830], R3 ;  /* 0x02983003020075a7 */ /* 0x0022a4000804017f */
[----:B--2---:R-:W-:Y:S05]  /*12020*/  @!P2 NANOSLEEP.SYNCS 0x989680 ;  /* 0x009896800000a95d */ /* 0x004fea0003900000 */
[----:B------:R-:W2:Y:S02]  /*12030*/  @!P2 SYNCS.PHASECHK.TRANS64 P2, [R2+URZ+0x29830], R3 ;  /* 0x029830030200a5a7 */ /* 0x000ea4000804007f */
[----:B--2---:R-:W-:Y:S05]  /*12040*/  @!P2 BRA `(.L_x_2000) ;  /* 0xfffffffc00f0a947 */ /* 0x004fea000383ffff */
[----:B------:R-:W-:Y:S05]  /*12050*/  BRA `(.L_x_1999) ;  /* 0xfffffef800987947 */ /* 0x000fea000383ffff */
.L_x_2005:
[----:B-1----:R-:W-:-:S04]  /*12060*/  IMAD.U32 R7, RZ, RZ, UR6 ;  /* 0x00000006ff077e24 */ /* 0x002fc8000f8e00ff */
[----:B------:R1:W2:Y:S03]  /*12070*/  SYNCS.PHASECHK.TRANS64.TRYWAIT P3, [R7+URZ+0x29830], R0 ;  /* 0x02983000070075a7 */ /* 0x0002a6000806017f */
[----:B--2---:R-:W-:Y:S05]  /*12080*/  @!P3 NANOSLEEP.SYNCS 0x989680 ;  /* 0x009896800000b95d */ /* 0x004fea0003900000 */
[----:B------:R-:W2:Y:S02]  /*12090*/  @!P3 SYNCS.PHASECHK.TRANS64 P3, [R7+URZ+0x29830], R0 ;  /* 0x029830000700b5a7 */ /* 0x000ea4000806007f */
[----:B--2---:R-:W-:Y:S05]  /*120a0*/  @!P3 BRA `(.L_x_2005) ;  /* 0xfffffffc00ecb947 */ /* 0x004fea000383ffff */
[----:B------:R-:W-:Y:S05]  /*120b0*/  BRA `(.L_x_2002) ;  /* 0xffffff2c00487947 */ /* 0x000fea000383ffff */
.L_x_2009:
[----:B-1----:R-:W-:-:S04]  /*120c0*/  IMAD.U32 R7, RZ, RZ, UR6 ;  /* 0x00000006ff077e24 */ /* 0x002fc8000f8e00ff */
[----:B------:R1:W2:Y:S03]  /*120d0*/  SYNCS.PHASECHK.TRANS64.TRYWAIT P3, [R7+URZ+0x29850], R0 ;  /* 0x02985000070075a7 */ /* 0x0002a6000806017f */
[----:B--2---:R-:W-:Y:S05]  /*120e0*/  @!P3 NANOSLEEP.SYNCS 0x989680 ;  /* 0x009896800000b95d */ /* 0x004fea0003900000 */
[----:B------:R-:W2:Y:S02]  /*120f0*/  @!P3 SYNCS.PHASECHK.TRANS64 P3, [R7+URZ+0x29850], R0 ;  /* 0x029850000700b5a7 */ /* 0x000ea4000806007f */
[----:B--2---:R-:W-:Y:S05]  /*12100*/  @!P3 BRA `(.L_x_2009) ;  /* 0xfffffffc00ecb947 */ /* 0x004fea000383ffff */
[----:B------:R-:W-:Y:S05]  /*12110*/  BRA `(.L_x_2006) ;  /* 0xffffff3800507947 */ /* 0x000fea000383ffff */
.L_x_2016:
[----:B-1----:R-:W-:-:S04]  /*12120*/  IMAD.U32 R9, RZ, RZ, UR6 ;  /* 0x00000006ff097e24 */ /* 0x002fc8000f8e00ff */
[----:B------:R1:W2:Y:S03]  /*12130*/  SYNCS.PHASECHK.TRANS64.TRYWAIT P2, [R9+URZ+0x29830], R0 ;  /* 0x02983000090075a7 */ /* 0x0002a6000804017f */
[----:B--2---:R-:W-:Y:S05]  /*12140*/  @!P2 NANOSLEEP.SYNCS 0x989680 ;  /* 0x009896800000a95d */ /* 0x004fea0003900000 */
[----:B------:R-:W2:Y:S02]  /*12150*/  @!P2 SYNCS.PHASECHK.TRANS64 P2, [R9+URZ+0x29830], R0 ;  /* 0x029830000900a5a7 */ /* 0x000ea4000804007f */
[----:B--2---:R-:W-:Y:S05]  /*12160*/  @!P2 BRA `(.L_x_2016) ;  /* 0xfffffffc00eca947 */ /* 0x004fea000383ffff */
[----:B------:R-:W-:Y:S05]  /*12170*/  BRA `(.L_x_2013) ;  /* 0xffffff64002c7947 */ /* 0x000fea000383ffff */
.L_x_2020:
[----:B-1----:R-:W-:-:S04]  /*12180*/  IMAD.U32 R9, RZ, RZ, UR6 ;  /* 0x00000006ff097e24 */ /* 0x002fc8000f8e00ff */
[----:B------:R1:W2:Y:S03]  /*12190*/  SYNCS.PHASECHK.TRANS64.TRYWAIT P2, [R9+URZ+0x29850], R0 ;  /* 0x02985000090075a7 */ /* 0x0002a6000804017f */
[----:B--2---:R-:W-:Y:S05]  /*121a0*/  @!P2 NANOSLEEP.SYNCS 0x989680 ;  /* 0x009896800000a95d */ /* 0x004fea0003900000 */
[----:B------:R-:W2:Y:S02]  /*121b0*/  @!P2 SYNCS.PHASECHK.TRANS64 P2, [R9+URZ+0x29850], R0 ;  /* 0x029850000900a5a7 */ /* 0x000ea4000804007f */
[----:B--2---:R-:W-:Y:S05]  /*121c0*/  @!P2 BRA `(.L_x_2020) ;  /* 0xfffffffc00eca947 */ /* 0x004fea000383ffff */
[----:B------:R-:W-:Y:S05]  /*121d0*/  BRA `(.L_x_2017) ;  /* 0xffffff7000287947 */ /* 0x000fea000383ffff */
.L_x_2026:
[----:B-1----:R-:W-:-:S04]  /*121e0*/  IMAD.U32 R5, RZ, RZ, UR9 ;  /* 0x00000009ff057e24 */ /* 0x002fc8000f8e00ff */
[----:B------:R1:W2:Y:S03]  /*121f0*/  SYNCS.PHASECHK.TRANS64.TRYWAIT P1, [R5+URZ+0x29850], R4 ;  /* 0x02985004050075a7 */ /* 0x0002a6000802017f */
[----:B--2---:R-:W-:Y:S05]  /*12200*/  @!P1 NANOSLEEP.SYNCS 0x989680 ;  /* 0x009896800000995d */ /* 0x004fea0003900000 */
[----:B------:R-:W2:Y:S02]  /*12210*/  @!P1 SYNCS.PHASECHK.TRANS64 P1, [R5+URZ+0x29850], R4 ;  /* 0x02985004050095a7 */ /* 0x000ea4000802007f */
[----:B--2---:R-:W-:Y:S05]  /*12220*/  @!P1 BRA `(.L_x_2026) ;  /* 0xfffffffc00ec9947 */ /* 0x004fea000383ffff */
[----:B------:R-:W-:Y:S05]  /*12230*/  BRA `(.L_x_2025) ;  /* 0xffffff8c00fc7947 */ /* 0x000fea000383ffff */
.L_x_2060:
[----:B------:R-:W-:Y:S02]  /*12240*/  IMAD.MOV.U32 R13, RZ, RZ, R0 ;  /* 0x000000ffff0d7224 */ /* 0x000fe400078e0000 */
[----:B------:R-:W-:Y:S02]  /*12250*/  IMAD.MOV.U32 R12, RZ, RZ, RZ ;  /* 0x000000ffff0c7224 */ /* 0x000fe400078e00ff */
[----:B------:R-:W-:Y:S02]  /*12260*/  IMAD.MOV.U32 R11, RZ, RZ, 0x1f ;  /* 0x0000001fff0b7424 */ /* 0x000fe400078e00ff */
[----:B------:R-:W-:-:S07]  /*12270*/  IMAD.MOV.U32 R15, RZ, RZ, -0x1 ;  /* 0xffffffffff0f7424 */ /* 0x000fce00078e00ff */
[----:B-1----:R-:W-:Y:S05]  /*12280*/  WARPSYNC.COLLECTIVE R15, `(.L_x_2127) ;  /* 0x000000000f087348 */ /* 0x002fea0003c00000 */
[----:B------:R0:W2:Y:S02]  /*12290*/  SHFL.IDX P6, R14, R13, R12, R11 ;  /* 0x0000000c0d0e7389 */ /* 0x0000a400000c000b */
[----:B012---:R-:W-:Y:S01]  /*122a0*/  ENDCOLLECTIVE ;  /* 0x000000000000791b */ /* 0x007fe20003800000 */
.L_x_2127:
[----:B------:R-:W-:Y:S05]  /*122b0*/  BRA `(.L_x_2128) ;  /* 0xffffffcc00947947 */ /* 0x000fea000383ffff */
.L_x_2062:
[----:B------:R-:W-:Y:S01]  /*122c0*/  BSSY B0, `(.L_x_2129) ;  /* 0x0000006000007945 */ /* 0x000fe20003800000 */
[----:B------:R-:W-:-:S07]  /*122d0*/  IMAD.MOV.U32 R15, RZ, RZ, -0x1 ;  /* 0xffffffffff0f7424 */ /* 0x000fce00078e00ff */
[----:B-1----:R-:W-:Y:S05]  /*122e0*/  WARPSYNC.COLLECTIVE R15, `(.L_x_2130) ;  /* 0x000000000f0c7348 */ /* 0x002fea0003c00000 */
[----:B------:R-:W-:Y:S02]  /*122f0*/  ELECT P6, UR62, PT ;  /* 0x00000000003e782f */ /* 0x000fe400038c0000 */
[----:B------:R-:W-:Y:S01]  /*12300*/  MOV R14, UR62 ;  /* 0x0000003e000e7c02 */ /* 0x000fe20008000f00 */
[----:B-1----:R-:W-:Y:S10]  /*12310*/  ENDCOLLECTIVE ;  /* 0x000000000000791b */ /* 0x002ff40003800000 */
.L_x_2130:
[----:B------:R-:W-:Y:S05]  /*12320*/  BSYNC B0 ;  /* 0x0000000000007941 */ /* 0x000fea0003800000 */
.L_x_2129:
[----:B------:R-:W-:Y:S05]  /*12330*/  BRA `(.L_x_2131) ;  /* 0xffffffcc00a47947 */ /* 0x000fea000383ffff */
.L_x_2064:
[----:B0-----:R0:W2:Y:S02]  /*12340*/  SYNCS.PHASECHK.TRANS64.TRYWAIT P1, [R2+URZ+0x29880], R3 ;  /* 0x02988003020075a7 */ /* 0x0010a4000802017f */
[----:B--2---:R-:W-:Y:S05]  /*12350*/  @!P1 NANOSLEEP.SYNCS 0x989680 ;  /* 0x009896800000995d */ /* 0x004fea0003900000 */
[----:B------:R-:W2:Y:S02]  /*12360*/  @!P1 SYNCS.PHASECHK.TRANS64 P1, [R2+URZ+0x29880], R3 ;  /* 0x02988003020095a7 */ /* 0x000ea4000802007f */
[----:B--2---:R-:W-:Y:S05]  /*12370*/  @!P1 BRA `(.L_x_2064) ;  /* 0xfffffffc00f09947 */ /* 0x004fea000383ffff */
[----:B------:R-:W-:Y:S05]  /*12380*/  BRA `(.L_x_2132) ;  /* 0xffffffd000007947 */ /* 0x000fea000383ffff */
.L_x_2066:
[----:B--2---:R2:W3:Y:S02]  /*12390*/  SYNCS.PHASECHK.TRANS64.TRYWAIT P1, [R2+URZ+0x29840], R3 ;  /* 0x02984003020075a7 */ /* 0x0044e4000802017f */
[----:B---3--:R-:W-:Y:S05]  /*123a0*/  @!P1 NANOSLEEP.SYNCS 0x989680 ;  /* 0x009896800000995d */ /* 0x008fea0003900000 */
[----:B------:R-:W3:Y:S02]  /*123b0*/  @!P1 SYNCS.PHASECHK.TRANS64 P1, [R2+URZ+0x29840], R3 ;  /* 0x02984003020095a7 */ /* 0x000ee4000802007f */
[----:B---3--:R-:W-:Y:S05]  /*123c0*/  @!P1 BRA `(.L_x_2066) ;  /* 0xfffffffc00f09947 */ /* 0x008fea000383ffff */
[----:B------:R-:W-:Y:S05]  /*123d0*/  BRA `(.L_x_2133) ;  /* 0xffffffd0004c7947 */ /* 0x000fea000383ffff */
.L_x_2070:
[----:B------:R-:W-:Y:S02]  /*123e0*/  IMAD.MOV.U32 R13, RZ, RZ, R3 ;  /* 0x000000ffff0d7224 */ /* 0x000fe400078e0003 */
[----:B------:R-:W-:Y:S02]  /*123f0*/  IMAD.MOV.U32 R12, RZ, RZ, RZ ;  /* 0x000000ffff0c7224 */ /* 0x000fe400078e00ff */
[----:B------:R-:W-:Y:S02]  /*12400*/  IMAD.MOV.U32 R11, RZ, RZ, 0x1c1f ;  /* 0x00001c1fff0b7424 */ /* 0x000fe400078e00ff */
[----:B------:R-:W-:Y:S02]  /*12410*/  IMAD.MOV.U32 R15, RZ, RZ, -0x1 ;  /* 0xffffffffff0f7424 */ /* 0x000fe400078e00ff */
[----:B------:R-:W-:-:S07]  /*12420*/  IMAD.U32 R0, RZ, RZ, UR41 ;  /* 0x00000029ff007e24 */ /* 0x000fce000f8e00ff */
[----:B-----5:R-:W-:Y:S05]  /*12430*/  WARPSYNC.COLLECTIVE R15, `(.L_x_2134) ;  /* 0x000000000f087348 */ /* 0x020fea0003c00000 */
[----:B------:R0:W1:Y:S02]  /*12440*/  SHFL.IDX P6, R14, R13, R12, R11 ;  /* 0x0000000c0d0e7389 */ /* 0x00006400000c000b */
[----:B01---5:R-:W-:Y:S01]  /*12450*/  ENDCOLLECTIVE ;  /* 0x000000000000791b */ /* 0x023fe20003800000 */
.L_x_2134:
[----:B------:R-:W-:Y:S02]  /*12460*/  IMAD R0, R0, 0x80, R10 ;  /* 0x0000008000007824 */ /* 0x000fe400078e020a */
[----:B------:R-:W-:Y:S02]  /*12470*/  IMAD.MOV.U32 R13, RZ, RZ, R4 ;  /* 0x000000ffff0d7224 */ /* 0x000fe400078e0004 */
[----:B------:R-:W-:-:S07]  /*12480*/  IMAD.MOV.U32 R5, RZ, RZ, R14 ;  /* 0x000000ffff057224 */ /* 0x000fce00078e000e */
[----:B------:R-:W-:Y:S05]  /*12490*/  WARPSYNC.COLLECTIVE R15, `(.L_x_2135) ;  /* 0x000000000f087348 */ /* 0x000fea0003c00000 */
[----:B------:R0:W1:Y:S02]  /*124a0*/  SHFL.IDX P6, R14, R13, R12, R11 ;  /* 0x0000000c0d0e7389 */ /* 0x00006400000c000b */
[----:B01----:R-:W-:Y:S01]  /*124b0*/  ENDCOLLECTIVE ;  /* 0x000000000000791b */ /* 0x003fe20003800000 */
.L_x_2135:
        /* <DEDUP_REMOVED lines=9> */
.L_x_2136:
        /* <DEDUP_REMOVED lines=16> */
.L_x_2137:
[----:B------:R-:W-:Y:S02]  /*12650*/  IMAD.MOV.U32 R13, RZ, RZ, R3 ;  /* 0x000000ffff0d7224 */ /* 0x000fe400078e0003 */
[----:B------:R-:W-:Y:S02]  /*12660*/  IMAD.MOV.U32 R12, RZ, RZ, 0x2 ;  /* 0x00000002ff0c7424 */ /* 0x000fe400078e00ff */
[----:B------:R-:W-:-:S07]  /*12670*/  IMAD.MOV.U32 R6, RZ, RZ, R14 ;  /* 0x000000ffff067224 */ /* 0x000fce00078e000e */
[----:B------:R-:W-:Y:S05]  /*12680*/  WARPSYNC.COLLECTIVE R15, `(.L_x_2138) ;  /* 0x000000000f087348 */ /* 0x000fea0003c00000 */
[----:B------:R0:W1:Y:S02]  /*12690*/  SHFL.IDX P6, R14, R13, R12, R11 ;  /* 0x0000000c0d0e7389 */ /* 0x00006400000c000b */
[----:B01----:R-:W-:Y:S01]  /*126a0*/  ENDCOLLECTIVE ;  /* 0x000000000000791b */ /* 0x003fe20003800000 */
.L_x_2138:
        /* <DEDUP_REMOVED lines=16> */
.L_x_2139:
[----:B------:R-:W-:Y:S02]  /*127b0*/  IMAD.MOV.U32 R13, RZ, RZ, R3 ;  /* 0x000000ffff0d7224 */ /* 0x000fe400078e0003 */
[----:B------:R-:W-:Y:S02]  /*127c0*/  IMAD.MOV.U32 R12, RZ, RZ, 0x3 ;  /* 0x00000003ff0c7424 */ /* 0x000fe400078e00ff */
[----:B------:R-:W-:-:S07]  /*127d0*/  IMAD.MOV.U32 R6, RZ, RZ, R14 ;  /* 0x000000ffff067224 */ /* 0x000fce00078e000e */
[----:B------:R-:W-:Y:S05]  /*127e0*/  WARPSYNC.COLLECTIVE R15, `(.L_x_2140) ;  /* 0x000000000f087348 */ /* 0x000fea0003c00000 */
[----:B------:R0:W1:Y:S02]  /*127f0*/  SHFL.IDX P6, R14, R13, R12, R11 ;  /* 0x0000000c0d0e7389 */ /* 0x00006400000c000b */
[----:B01----:R-:W-:Y:S01]  /*12800*/  ENDCOLLECTIVE ;  /* 0x000000000000791b */ /* 0x003fe20003800000 */
.L_x_2140:
        /* <DEDUP_REMOVED lines=14> */
.L_x_2141:
[----:B------:R-:W-:Y:S01]  /*128f0*/  IMAD.MOV.U32 R4, RZ, RZ, R14 ;  /* 0x000000ffff047224 */ /* 0x000fe200078e000e */
[----:B------:R-:W-:Y:S06]  /*12900*/  BRA `(.L_x_2142) ;  /* 0xffffffd400947947 */ /* 0x000fec000383ffff */
.L_x_2075:
[----:B-1----:R1:W2:Y:S02]  /*12910*/  SYNCS.PHASECHK.TRANS64.TRYWAIT P0, [R17+URZ+0x29820], R0 ;  /* 0x02982000110075a7 */ /* 0x0022a4000800017f */
[----:B--2---:R-:W-:Y:S05]  /*12920*/  @!P0 NANOSLEEP.SYNCS 0x989680 ;  /* 0x009896800000895d */ /* 0x004fea0003900000 */
[----:B------:R-:W2:Y:S02]  /*12930*/  @!P0 SYNCS.PHASECHK.TRANS64 P0, [R17+URZ+0x29820], R0 ;  /* 0x02982000110085a7 */ /* 0x000ea4000800007f */
[----:B--2---:R-:W-:Y:S05]  /*12940*/  @!P0 BRA `(.L_x_2075) ;  /* 0xfffffffc00f08947 */ /* 0x004fea000383ffff */
[----:B------:R-:W-:Y:S05]  /*12950*/  BRA `(.L_x_2143) ;  /* 0xffffffd800047947 */ /* 0x000fea000383ffff */
.L_x_2081:
[----:B0-----:R0:W2:Y:S02]  /*12960*/  SYNCS.PHASECHK.TRANS64.TRYWAIT P0, [R4+URZ+0x29880], R5 ;  /* 0x02988005040075a7 */ /* 0x0010a4000800017f */
[----:B--2---:R-:W-:Y:S05]  /*12970*/  @!P0 NANOSLEEP.SYNCS 0x989680 ;  /* 0x009896800000895d */ /* 0x004fea0003900000 */
[----:B------:R-:W2:Y:S02]  /*12980*/  @!P0 SYNCS.PHASECHK.TRANS64 P0, [R4+URZ+0x29880], R5 ;  /* 0x02988005040085a7 */ /* 0x000ea4000800007f */
[----:B--2---:R-:W-:Y:S05]  /*12990*/  @!P0 BRA `(.L_x_2081) ;  /* 0xfffffffc00f08947 */ /* 0x004fea000383ffff */
[----:B------:R-:W-:Y:S05]  /*129a0*/  BRA `(.L_x_2144) ;  /* 0xffffffd800b87947 */ /* 0x000fea000383ffff */
.L_x_2086:
[----:B--2---:R2:W3:Y:S02]  /*129b0*/  SYNCS.PHASECHK.TRANS64.TRYWAIT P0, [R4+URZ+0x29840], R5 ;  /* 0x02984005040075a7 */ /* 0x0044e4000800017f */
[----:B---3--:R-:W-:Y:S05]  /*129c0*/  @!P0 NANOSLEEP.SYNCS 0x989680 ;  /* 0x009896800000895d */ /* 0x008fea0003900000 */
[----:B------:R-:W3:Y:S02]  /*129d0*/  @!P0 SYNCS.PHASECHK.TRANS64 P0, [R4+URZ+0x29840], R5 ;  /* 0x02984005040085a7 */ /* 0x000ee4000800007f */
[----:B---3--:R-:W-:Y:S05]  /*129e0*/  @!P0 BRA `(.L_x_2086) ;  /* 0xfffffffc00f08947 */ /* 0x008fea000383ffff */
[----:B------:R-:W-:Y:S05]  /*129f0*/  BRA `(.L_x_2145) ;  /* 0xffffffdc00307947 */ /* 0x000fea000383ffff */
.L_x_2094:
[----:B--2---:R2:W3:Y:S02]  /*12a00*/  SYNCS.PHASECHK.TRANS64.TRYWAIT P1, [R19+URZ+0x29870], R4 ;  /* 0x02987004130075a7 */ /* 0x0044e4000802017f */
[----:B---3--:R-:W-:Y:S05]  /*12a10*/  @!P1 NANOSLEEP.SYNCS 0x989680 ;  /* 0x009896800000995d */ /* 0x008fea0003900000 */
[----:B------:R-:W3:Y:S02]  /*12a20*/  @!P1 SYNCS.PHASECHK.TRANS64 P1, [R19+URZ+0x29870], R4 ;  /* 0x02987004130095a7 */ /* 0x000ee4000802007f */
[----:B---3--:R-:W-:Y:S05]  /*12a30*/  @!P1 BRA `(.L_x_2094) ;  /* 0xfffffffc00f09947 */ /* 0x008fea000383ffff */
[----:B------:R-:W-:Y:S05]  /*12a40*/  BRA `(.L_x_2146) ;  /* 0xffffffe000487947 */ /* 0x000fea000383ffff */
.L_x_2096:
[----:B---3--:R3:W4:Y:S02]  /*12a50*/  SYNCS.PHASECHK.TRANS64.TRYWAIT P1, [R19+URZ+0x29860], R0 ;  /* 0x02986000130075a7 */ /* 0x008724000802017f */
[----:B----4-:R-:W-:Y:S05]  /*12a60*/  @!P1 NANOSLEEP.SYNCS 0x989680 ;  /* 0x009896800000995d */ /* 0x010fea0003900000 */
[----:B------:R-:W4:Y:S02]  /*12a70*/  @!P1 SYNCS.PHASECHK.TRANS64 P1, [R19+URZ+0x29860], R0 ;  /* 0x02986000130095a7 */ /* 0x000f24000802007f */
[----:B----4-:R-:W-:Y:S05]  /*12a80*/  @!P1 BRA `(.L_x_2096) ;  /* 0xfffffffc00f09947 */ /* 0x010fea000383ffff */
[----:B------:R-:W-:Y:S05]  /*12a90*/  BRA `(.L_x_2147) ;  /* 0xffffffe000507947 */ /* 0x000fea000383ffff */
.L_x_2103:
[----:B0-----:R0:W1:Y:S02]  /*12aa0*/  SYNCS.PHASECHK.TRANS64.TRYWAIT P1, [R16+URZ+0x29870], R3 ;  /* 0x02987003100075a7 */ /* 0x001064000802017f */
[----:B-1----:R-:W-:Y:S05]  /*12ab0*/  @!P1 NANOSLEEP.SYNCS 0x989680 ;  /* 0x009896800000995d */ /* 0x002fea0003900000 */
[----:B------:R-:W1:Y:S02]  /*12ac0*/  @!P1 SYNCS.PHASECHK.TRANS64 P1, [R16+URZ+0x29870], R3 ;  /* 0x02987003100095a7 */ /* 0x000e64000802007f */
[----:B-1----:R-:W-:Y:S05]  /*12ad0*/  @!P1 BRA `(.L_x_2103) ;  /* 0xfffffffc00f09947 */ /* 0x002fea000383ffff */
[----:B------:R-:W-:Y:S05]  /*12ae0*/  BRA `(.L_x_2148) ;  /* 0xffffffe800307947 */ /* 0x000fea000383ffff */
.L_x_2105:
[----:B0-----:R0:W1:Y:S02]  /*12af0*/  SYNCS.PHASECHK.TRANS64.TRYWAIT P1, [R16+URZ+0x29860], R3 ;  /* 0x02986003100075a7 */ /* 0x001064000802017f */
[----:B-1----:R-:W-:Y:S05]  /*12b00*/  @!P1 NANOSLEEP.SYNCS 0x989680 ;  /* 0x009896800000995d */ /* 0x002fea0003900000 */
[----:B------:R-:W1:Y:S02]  /*12b10*/  @!P1 SYNCS.PHASECHK.TRANS64 P1, [R16+URZ+0x29860], R3 ;  /* 0x02986003100095a7 */ /* 0x000e64000802007f */
[----:B-1----:R-:W-:Y:S05]  /*12b20*/  @!P1 BRA `(.L_x_2105) ;  /* 0xfffffffc00f09947 */ /* 0x002fea000383ffff */
[----:B------:R-:W-:Y:S05]  /*12b30*/  BRA `(.L_x_2149) ;  /* 0xffffffe800387947 */ /* 0x000fea000383ffff */
.L_x_2111:
[----:B0-----:R0:W1:Y:S02]  /*12b40*/  SYNCS.PHASECHK.TRANS64.TRYWAIT P0, [R3+URZ+0x29820], R0 ;  /* 0x02982000030075a7 */ /* 0x001064000800017f */
[----:B-1----:R-:W-:Y:S05]  /*12b50*/  @!P0 NANOSLEEP.SYNCS 0x989680 ;  /* 0x009896800000895d */ /* 0x002fea0003900000 */
[----:B------:R-:W1:Y:S02]  /*12b60*/  @!P0 SYNCS.PHASECHK.TRANS64 P0, [R3+URZ+0x29820], R0 ;  /* 0x02982000030085a7 */ /* 0x000e64000800007f */
[----:B-1----:R-:W-:Y:S05]  /*12b70*/  @!P0 BRA `(.L_x_2111) ;  /* 0xfffffffc00f08947 */ /* 0x002fea000383ffff */
[----:B------:R-:W-:Y:S05]  /*12b80*/  BRA `(.L_x_2150) ;  /* 0xfffffff000307947 */ /* 0x000fea000383ffff */
.L_x_2112:
        /* <DEDUP_REMOVED lines=8> */
[----:B0-----:R-:W-:Y:S05]  /*12c10*/  WARPSYNC.COLLECTIVE R15, `(.L_x_2152) ;  /* 0x000000000f087348 */ /* 0x001fea0003c00000 */
[----:B------:R1:W2:Y:S02]  /*12c20*/  SHFL.IDX P6, R14, R13, R12, R11 ;  /* 0x0000000c0d0e7389 */ /* 0x0002a400000c000b */
[----:B012---:R-:W-:Y:S01]  /*12c30*/  ENDCOLLECTIVE ;  /* 0x000000000000791b */ /* 0x007fe20003800000 */
.L_x_2152:
[----:B------:R-:W-:Y:S05]  /*12c40*/  BSYNC B0 ;  /* 0x0000000000007941 */ /* 0x000fea0003800000 */
.L_x_2151:
[----:B------:R-:W-:Y:S05]  /*12c50*/  BRA `(.L_x_2153) ;  /* 0xfffffff000187947 */ /* 0x000fea000383ffff */
.L_x_2115:
[----:B------:R-:W-:Y:S01]  /*12c60*/  BSSY B1, `(.L_x_2154) ;  /* 0x0000006000017945 */ /* 0x000fe20003800000 */
[----:B------:R-:W-:-:S07]  /*12c70*/  IMAD.MOV.U32 R15, RZ, RZ, -0x1 ;  /* 0xffffffffff0f7424 */ /* 0x000fce00078e00ff */
[----:B0-----:R-:W-:Y:S05]  /*12c80*/  WARPSYNC.COLLECTIVE R15, `(.L_x_2155) ;  /* 0x000000000f0c7348 */ /* 0x001fea0003c00000 */
[----:B------:R-:W-:Y:S02]  /*12c90*/  ELECT P6, UR62, PT ;  /* 0x00000000003e782f */ /* 0x000fe400038c0000 */
[----:B------:R-:W-:Y:S01]  /*12ca0*/  MOV R14, UR62 ;  /* 0x0000003e000e7c02 */ /* 0x000fe20008000f00 */
[----:B0-----:R-:W-:Y:S10]  /*12cb0*/  ENDCOLLECTIVE ;  /* 0x000000000000791b */ /* 0x001ff40003800000 */
.L_x_2155:
[----:B------:R-:W-:Y:S05]  /*12cc0*/  BSYNC B1 ;  /* 0x0000000000017941 */ /* 0x000fea0003800000 */
.L_x_2154:
[----:B------:R-:W-:Y:S05]  /*12cd0*/  BRA `(.L_x_2156) ;  /* 0xfffffff000107947 */ /* 0x000fea000383ffff */
.L_x_2117:
[----:B0-----:R0:W1:Y:S02]  /*12ce0*/  SYNCS.PHASECHK.TRANS64.TRYWAIT P1, [R7+URZ], R4 ;  /* 0x00000004070075a7 */ /* 0x001064000802017f */
[----:B-1----:R-:W-:Y:S05]  /*12cf0*/  @!P1 NANOSLEEP.SYNCS 0x989680 ;  /* 0x009896800000995d */ /* 0x002fea0003900000 */
[----:B------:R-:W1:Y:S02]  /*12d00*/  @!P1 SYNCS.PHASECHK.TRANS64 P1, [R7+URZ], R4 ;  /* 0x00000004070095a7 */ /* 0x000e64000802007f */
[----:B-1----:R-:W-:Y:S05]  /*12d10*/  @!P1 BRA `(.L_x_2117) ;  /* 0xfffffffc00f09947 */ /* 0x002fea000383ffff */
[----:B------:R-:W-:Y:S05]  /*12d20*/  BRA `(.L_x_2157) ;  /* 0xfffffff000487947 */ /* 0x000fea000383ffff */
.L_x_2118:
[----:B-1----:R1:W2:Y:S02]  /*12d30*/  SYNCS.PHASECHK.TRANS64.TRYWAIT P1, [R5+URZ], R0 ;  /* 0x00000000050075a7 */ /* 0x0022a4000802017f */
[----:B--2---:R-:W-:Y:S05]  /*12d40*/  @!P1 NANOSLEEP.SYNCS 0x989680 ;  /* 0x009896800000995d */ /* 0x004fea0003900000 */
[----:B------:R-:W2:Y:S02]  /*12d50*/  @!P1 SYNCS.PHASECHK.TRANS64 P1, [R5+URZ], R0 ;  /* 0x00000000050095a7 */ /* 0x000ea4000802007f */
[----:B--2---:R-:W-:Y:S05]  /*12d60*/  @!P1 BRA `(.L_x_2118) ;  /* 0xfffffffc00f09947 */ /* 0x004fea000383ffff */
[----:B------:R-:W-:Y:S05]  /*12d70*/  BRA `(.L_x_2158) ;  /* 0xfffffff0003c7947 */ /* 0x000fea000383ffff */
.L_x_2120:
[----:B-1----:R1:W2:Y:S02]  /*12d80*/  SYNCS.PHASECHK.TRANS64.TRYWAIT P1, [R5+URZ+0x29860], R4 ;  /* 0x02986004050075a7 */ /* 0x0022a4000802017f */
[----:B--2---:R-:W-:Y:S05]  /*12d90*/  @!P1 NANOSLEEP.SYNCS 0x989680 ;  /* 0x009896800000995d */ /* 0x004fea0003900000 */
[----:B------:R-:W2:Y:S02]  /*12da0*/  @!P1 SYNCS.PHASECHK.TRANS64 P1, [R5+URZ+0x29860], R4 ;  /* 0x02986004050095a7 */ /* 0x000ea4000802007f */
[----:B--2---:R-:W-:Y:S05]  /*12db0*/  @!P1 BRA `(.L_x_2120) ;  /* 0xfffffffc00f09947 */ /* 0x004fea000383ffff */
[----:B------:R-:W-:Y:S05]  /*12dc0*/  BRA `(.L_x_2159) ;  /* 0xfffffff0003c7947 */ /* 0x000fea000383ffff */
.L_x_2122:
[----:B--2---:R2:W3:Y:S02]  /*12dd0*/  SYNCS.PHASECHK.TRANS64.TRYWAIT P1, [R3+URZ+0x29860], R0 ;  /* 0x02986000030075a7 */ /* 0x0044e4000802017f */
[----:B---3--:R-:W-:Y:S05]  /*12de0*/  @!P1 NANOSLEEP.SYNCS 0x989680 ;  /* 0x009896800000995d */ /* 0x008fea0003900000 */
[----:B------:R-:W3:Y:S02]  /*12df0*/  @!P1 SYNCS.PHASECHK.TRANS64 P1, [R3+URZ+0x29860], R0 ;  /* 0x02986000030095a7 */ /* 0x000ee4000802007f */
[----:B---3--:R-:W-:Y:S05]  /*12e00*/  @!P1 BRA `(.L_x_2122) ;  /* 0xfffffffc00f09947 */ /* 0x008fea000383ffff */
[----:B------:R-:W-:Y:S05]  /*12e10*/  BRA `(.L_x_2160) ;  /* 0xfffffff0003c7947 */ /* 0x000fea000383ffff */
.L_x_2124:
[----:B---3--:R3:W4:Y:S02]  /*12e20*/  SYNCS.PHASECHK.TRANS64.TRYWAIT P0, [R5+URZ+0x29880], R4 ;  /* 0x02988004050075a7 */ /* 0x008724000800017f */
[----:B----4-:R-:W-:Y:S05]  /*12e30*/  @!P0 NANOSLEEP.SYNCS 0x989680 ;  /* 0x009896800000895d */ /* 0x010fea0003900000 */
[----:B------:R-:W4:Y:S02]  /*12e40*/  @!P0 SYNCS.PHASECHK.TRANS64 P0, [R5+URZ+0x29880], R4 ;  /* 0x02988004050085a7 */ /* 0x000f24000800007f */
[----:B----4-:R-:W-:Y:S05]  /*12e50*/  @!P0 BRA `(.L_x_2124) ;  /* 0xfffffffc00f08947 */ /* 0x010fea000383ffff */
[----:B------:R-:W-:Y:S05]  /*12e60*/  BRA `(.L_x_2125) ;  /* 0xfffffff000387947 */ /* 0x000fea000383ffff */
.L_x_2161:
        /* <DEDUP_REMOVED lines=9> */
.L_x_2856:


//--------------------- .text._ZN7cutlass13device_kernelIN5flash11enable_sm90INS1_16FlashAttnFwdSm90INS1_25CollectiveMainloopFwdSm90ILi2EN4cute5tupleIJNS5_1CILi1EEES8_S8_EEENS6_IJNS7_ILi128EEENS7_ILi160EEENS7_ILi192EEEEEELi128ENS_12float_e4m3_tEfNS_4arch4Sm90ELb1ELb0ELb0ELb1ELb0ELb0ELb0ELb1ELb1ELb1ELb0ELb0EEENS1_21CollectiveEpilogueFwdINS6_IJSA_SA_SB_EEES9_NS_10bfloat16_tESG_Li256ELb1ELb1ELb0ELb1EEENS1_36VarlenDynamicPersistentTileSchedulerILi128ELi160ELi256ELi128ELb0ELb1ELb1ELb1ELb1ELb1EEEEEEEEEvNT_6ParamsE --------------------------
	.section	.text._ZN7cutlass13device_kernelIN5flash11enable_sm90INS1_16FlashAttnFwdSm90INS1_25CollectiveMainloopFwdSm90ILi2EN4cute5tupleIJNS5_1CILi1EEES8_S8_EEENS6_IJNS7_ILi128EEENS7_ILi160EEENS7_ILi192EEEEEELi128ENS_12float_e4m3_tEfNS_4arch4Sm90ELb1ELb0ELb0ELb1ELb0ELb0ELb0ELb1ELb1ELb1ELb0ELb0EEENS1_21CollectiveEpilogueFwdINS6_IJSA_SA_SB_EEES9_NS_10bfloat16_tESG_Li256ELb1ELb1ELb0ELb1EEENS1_36VarlenDynamicPersistentTileSchedulerILi128ELi160ELi256ELi128ELb0ELb1ELb1ELb1ELb1ELb1EEEEEEEEEvNT_6ParamsE,"ax",@progbits
	.align	128
.text._ZN7cutlass13device_kernelIN5flash11enable_sm90INS1_16FlashAttnFwdSm90INS1_25CollectiveMainloopFwdSm90ILi2EN4cute5tupleIJNS5_1CILi1EEES8_S8_EEENS6_IJNS7_ILi128EEENS7_ILi160EEENS7_ILi192EEEEEELi128ENS_12float_e4m3_tEfNS_4arch4Sm90ELb1ELb0ELb0ELb1ELb0ELb0ELb0ELb1ELb1ELb1ELb0ELb0EEENS1_21CollectiveEpilogueFwdINS6_IJSA_SA_SB_EEES9_NS_10bfloat16_tESG_Li256ELb1ELb1ELb0ELb1EEENS1_36VarlenDynamicPersistentTileSchedulerILi128ELi160ELi256ELi128ELb0ELb1ELb1ELb1ELb1ELb1EEEEEEEEEvNT_6ParamsE:
        .type           _ZN7cutlass13device_kernelIN5flash11enable_sm90INS1_16FlashAttnFwdSm90INS1_25CollectiveMainloopFwdSm90ILi2EN4cute5tupleIJNS5_1CILi1EEES8_S8_EEENS6_IJNS7_ILi128EEENS7_ILi160EEENS7_ILi192EEEEEELi128ENS_12float_e4m3_tEfNS_4arch4Sm90ELb1ELb0ELb0ELb1ELb0ELb0ELb0ELb1ELb1ELb1ELb0ELb0EEENS1_21CollectiveEpilogueFwdINS6_IJSA_SA_SB_EEES9_NS_10bfloat16_tESG_Li256ELb1ELb1ELb0ELb1EEENS1_36VarlenDynamicPersistentTileSchedulerILi128ELi160ELi256ELi128ELb0ELb1ELb1ELb1ELb1ELb1EEEEEEEEEvNT_6ParamsE,@function
        .size           _ZN7cutlass13device_kernelIN5flash11enable_sm90INS1_16FlashAttnFwdSm90INS1_25CollectiveMainloopFwdSm90ILi2EN4cute5tupleIJNS5_1CILi1EEES8_S8_EEENS6_IJNS7_ILi128EEENS7_ILi160EEENS7_ILi192EEEEEELi128ENS_12float_e4m3_tEfNS_4arch4Sm90ELb1ELb0ELb0ELb1ELb0ELb0ELb0ELb1ELb1ELb1ELb0ELb0EEENS1_21CollectiveEpilogueFwdINS6_IJSA_SA_SB_EEES9_NS_10bfloat16_tESG_Li256ELb1ELb1ELb0ELb1EEENS1_36VarlenDynamicPersistentTileSchedulerILi128ELi160ELi256ELi128ELb0ELb1ELb1ELb1ELb1ELb1EEEEEEEEEvNT_6ParamsE,(.L_x_2857 - _ZN7cutlass13device_kernelIN5flash11enable_sm90INS1_16FlashAttnFwdSm90INS1_25CollectiveMainloopFwdSm90ILi2EN4cute5tupleIJNS5_1CILi1EEES8_S8_EEENS6_IJNS7_ILi128EEENS7_ILi160EEENS7_ILi192EEEEEELi128ENS_12float_e4m3_tEfNS_4arch4Sm90ELb1ELb0ELb0ELb1ELb0ELb0ELb0ELb1ELb1ELb1ELb0ELb0EEENS1_21CollectiveEpilogueFwdINS6_IJSA_SA_SB_EEES9_NS_10bfloat16_tESG_Li256ELb1ELb1ELb0ELb1EEENS1_36VarlenDynamicPersistentTileSchedulerILi128ELi160ELi256ELi128ELb0ELb1ELb1ELb1ELb1ELb1EEEEEEEEEvNT_6ParamsE)
        .other          _ZN7cutlass13device_kernelIN5flash11enable_sm90INS1_16FlashAttnFwdSm90INS1_25CollectiveMainloopFwdSm90ILi2EN4cute5tupleIJNS5_1CILi1EEES8_S8_EEENS6_IJNS7_ILi128EEENS7_ILi160EEENS7_ILi192EEEEEELi128ENS_12float_e4m3_tEfNS_4arch4Sm90ELb1ELb0ELb0ELb1ELb0ELb0ELb0ELb1ELb1ELb1ELb0ELb0EEENS1_21CollectiveEpilogueFwdINS6_IJSA_SA_SB_EEES9_NS_10bfloat16_tESG_Li256ELb1ELb1ELb0ELb1EEENS1_36VarlenDynamicPersistentTileSchedulerILi128ELi160ELi256ELi128ELb0ELb1ELb1ELb1ELb1ELb1EEEEEEEEEvNT_6ParamsE,@"STO_CUDA_ENTRY STV_DEFAULT"
_ZN7cutlass13device_kernelIN5flash11enable_sm90INS1_16FlashAttnFwdSm90INS1_25CollectiveMainloopFwdSm90ILi2EN4cute5tupleIJNS5_1CILi1EEES8_S8_EEENS6_IJNS7_ILi128EEENS7_ILi160EEENS7_ILi192EEEEEELi128ENS_12float_e4m3_tEfNS_4arch4Sm90ELb1ELb0ELb0ELb1ELb0ELb0ELb0ELb1ELb1ELb1ELb0ELb0EEENS1_21CollectiveEpilogueFwdINS6_IJSA_SA_SB_EEES9_NS_10bfloat16_tESG_Li256ELb1ELb1ELb0ELb1EEENS1_36VarlenDynamicPersistentTileSchedulerILi128ELi160ELi256ELi128ELb0ELb1ELb1ELb1ELb1ELb1EEEEEEEEEvNT_6ParamsE:
        /* <DEDUP_REMOVED lines=18> */
.L_x_2163:
[----:B------:R-:W-:Y:S05]  /*0120*/  BSYNC B0 ;  /* 0x0000000000007941 */ /* 0x000fea0003800000 */
.L_x_2162:
        /* <DEDUP_REMOVED lines=41> */
.L_x_2164:
        /* <DEDUP_REMOVED lines=22> */
.L_x_2165:
        /* <DEDUP_REMOVED lines=18> */
.L_x_2166:
        /* <DEDUP_REMOVED lines=22> */
.L_x_2167:
        /* <DEDUP_REMOVED lines=22> */
.L_x_2168:
[----:B------:R-:W-:Y:S01]  /*0900*/  PLOP3.LUT P0, PT, PT, PT, UP0, 0x80, 0x0 ;  /* 0x000000000000781c */ /* 0x000fe20003f0f008 */
[----:B------:R-:W-:Y:S01]  /*0910*/  UMOV UR38, 0x1 ;  /* 0x0000000100267882 */ /* 0x000fe20000000000 */
[----:B------:R-:W-:Y:S01]  /*0920*/  NOP ;  /* 0x0000000000007918 */ /* 0x000fe20000000000 */
[----:B------:R-:W-:Y:S01]  /*0930*/  USEL UR38, UR38, 0x2, !UP0 ;  /* 0x0000000226267887 */ /* 0x000fe2000c000000 */
[----:B------:R-:W-:Y:S01]  /*0940*/  ULDC.64 UR54, c[0x0][0x208] ;  /* 0x0000820000367ab9 */ /* 0x000fe20000000a00 */
[----:B012-4-:R-:W-:Y:S08]  /*0950*/  BAR.SYNC.DEFER_BLOCKING 0x0 ;  /* 0x0000000000007b1d */ /* 0x017ff00000010000 */
[----:B------:R-:W-:Y:S05]  /*0960*/  @!P0 BRA `(.L_x_2169) ;  /* 0x000000d800f88947 */ /* 0x000fea0003800000 */
.L_x_2170:
        /* <DEDUP_REMOVED lines=25> */
[----:B------:R-:W-:Y:S02]  /*0b00*/  UMOV UR52, URZ ;  /* 0x0000003f00347c82 */ /* 0x000fe40008000000 */
        /* <DEDUP_REMOVED lines=47> */
.L_x_2227:
[----:B012---:R-:W0:Y:S01]  /*0e00*/  LDC.64 R2, c[0x0][0xc88] ;  /* 0x00032200ff027b82 */ /* 0x007e220000000a00 */
[----:B------:R-:W-:Y:S01]  /*0e10*/  ULDC.64 UR6, c[0x0][0xa28] ;  /* 0x00028a0000067ab9 */ /* 0x000fe20000000a00 */
[----:B------:R-:W-:Y:S01]  /*0e20*/  ULDC.64 UR8, c[0x0][0xa18] ;  /* 0x0002860000087ab9 */ /* 0x000fe20000000a00 */
[----:B------:R-:W-:Y:S01]  /*0e30*/  ULDC UR4, c[0x0][0x424] ;  /* 0x0001090000047ab9 */ /* 0x000fe20000000800 */
[----:B0-----:R-:W-:-:S06]  /*0e40*/  IMAD.WIDE R2, R47, 0x4, R2 ;  /* 0x000000042f027825 */ /* 0x001fcc00078e0202 */
[----:B------:R-:W2:Y:S01]  /*0e50*/  LDG.E R2, desc[UR54][R2.64] ;  /* 0x0000003602027981 */ /* 0x000ea2000c1e1900 */
[----:B------:R-:W-:Y:S02]  /*0e60*/  UISETP.NE.U32.AND UP0, UPT, UR6, URZ, UPT ;  /* 0x0000003f0600728c */ /* 0x000fe4000bf05070 */
[----:B------:R-:W-:Y:S02]  /*0e70*/  UISETP.NE.U32.AND UP1, UPT, UR8, URZ, UPT ;  /* 0x0000003f0800728c */ /* 0x000fe4000bf25070 */
[----:B------:R-:W-:Y:S02]  /*0e80*/  UISETP.NE.AND.EX UP0, UPT, UR7, URZ, UPT, UP0 ;  /* 0x0000003f0700728c */ /* 0x000fe4000bf05300 */
[----:B------:R-:W-:-:S04]  /*0e90*/  UISETP.NE.AND.EX UP1, UPT, UR9, URZ, UPT, UP1 ;  /* 0x0000003f0900728c */ /* 0x000fc8000bf25310 */
[----:B------:R-:W-:Y:S02]  /*0ea0*/  PLOP3.LUT P0, PT, PT, PT, UP0, 0x80, 0x0 ;  /* 0x000000000000781c */ /* 0x000fe40003f0f008 */
[----:B------:R-:W-:Y:S02]  /*0eb0*/  PLOP3.LUT P2, PT, PT, PT, UP1, 0x80, 0x0 ;  /* 0x000000000000781c */ /* 0x000fe40003f4f018 */
[----:B--2---:R-:W-:-:S13]  /*0ec0*/  R2UR UR42, R2 ;  /* 0x00000000022a72ca */ /* 0x004fda00000e0000 */
[----:B------:R-:W-:Y:S02]  /*0ed0*/  USHF.R.S32.HI UR36, URZ, 0x1f, UR42 ;  /* 0x0000001f3f247899 */ /* 0x000fe4000801142a */
[----:B------:R-:W-:-:S04]  /*0ee0*/  @UP0 ULEA UR6, UP2, UR42, UR6, 0x2 ;  /* 0x000000062a060291 */ /* 0x000fc8000f84103f */
[----:B------:R-:W-:Y:S02]  /*0ef0*/  @UP0 ULEA.HI.X UR7, UR42, UR7, UR36, 0x2, UP2 ;  /* 0x000000072a070291 */ /* 0x000fe400090f1424 */
[----:B------:R-:W-:Y:S01]  /*0f00*/  @UP1 ULEA UR8, UP0, UR42, UR8, 0x2 ;  /* 0x000000082a081291 */ /* 0x000fe2000f80103f */
[----:B------:R-:W-:-:S03]  /*0f10*/  IMAD.U32 R2, RZ, RZ, UR6 ;  /* 0x00000006ff027e24 */ /* 0x000fc6000f8e00ff */
[----:B------:R-:W-:Y:S01]  /*0f20*/  @UP1 ULEA.HI.X UR9, UR42, UR9, UR36, 0x2, UP0 ;  /* 0x000000092a091291 */ /* 0x000fe200080f1424 */
[----:B------:R-:W-:Y:S01]  /*0f30*/  IMAD.U32 R3, RZ, RZ, UR7 ;  /* 0x00000007ff037e24 */ /* 0x000fe2000f8e00ff */
[----:B------:R-:W-:Y:S01]  /*0f40*/  ULDC.64 UR6, c[0x0][0x418] ;  /* 0x0001060000067ab9 */ /* 0x000fe20000000a00 */
[----:B------:R-:W-:-:S03]  /*0f50*/  IMAD.U32 R4, RZ, RZ, UR8 ;  /* 0x00000008ff047e24 */ /* 0x000fc6000f8e00ff */
[----:B------:R-:W-:Y:S01]  /*0f60*/  IMAD.U32 R5, RZ, RZ, UR9 ;  /* 0x00000009ff057e24 */ /* 0x000fe2000f8e00ff */
[----:B------:R-:W2:Y:S01]  /*0f70*/  @P0 LDG.E R2, desc[UR54][R2.64] ;  /* 0x0000003602020981 */ /* 0x000ea2000c1e1900 */
[----:B------:R-:W-:Y:S01]  /*0f80*/  UISETP.NE.U32.AND UP0, UPT, UR6, URZ, UPT ;  /* 0x0000003f0600728c */ /* 0x000fe2000bf05070 */
[----:B------:R-:W-:Y:S02]  /*0f90*/  ULDC.64 UR8, c[0x0][0xa20] ;  /* 0x0002880000087ab9 */ /* 0x000fe40000000a00 */
[----:B---3--:R-:W3:Y:S01]  /*0fa0*/  @P2 LDG.E R4, desc[UR54][R4.64] ;  /* 0x0000003604042981 */ /* 0x008ee2000c1e1900 */
[----:B------:R-:W-:Y:S01]  /*0fb0*/  UISETP.NE.AND.EX UP0, UPT, UR7, URZ, UPT, UP0 ;  /* 0x0000003f0700728c */ /* 0x000fe2000bf05300 */
[----:B------:R-:W-:Y:S01]  /*0fc0*/  ISETP.NE.U32.AND P1, PT, RZ, UR8, PT ;  /* 0x00000008ff007c0c */ /* 0x000fe2000bf25070 */
[----:B------:R-:W-:Y:S01]  /*0fd0*/  ULDC UR6, c[0x0][0x2f0] ;  /* 0x0000bc0000067ab9 */ /* 0x000fe20000000800 */
[----:B------:R-:W-:Y:S01]  /*0fe0*/  UMOV UR50, URZ ;  /* 0x0000003f00327c82 */ /* 0x000fe20008000000 */
[----:B------:R-:W-:Y:S01]  /*0ff0*/  USEL UR4, UR4, 0x1, UP0 ;  /* 0x0000000104047887 */ /* 0x000fe20008000000 */
[----:B------:R-:W-:Y:S01]  /*1000*/  ISETP.NE.AND.EX P1, PT, RZ, UR9, PT, P1 ;  /* 0x00000009ff007c0c */ /* 0x000fe2000bf25310 */
[----:B------:R-:W-:-:S02]  /*1010*/  ULDC UR51, c[0x0][0x288] ;  /* 0x0000a20000337ab9 */ /* 0x000fc40000000800 */
[----:B------:R-:W-:Y:S01]  /*1020*/  UIMAD UR4, UR4, UR6, URZ ;  /* 0x00000006040472a4 */ /* 0x000fe2000f8e023f */
[----:B--2---:R-:W-:Y:S02]  /*1030*/  @P0 R2UR UR50, R2 ;  /* 0x00000000023202ca */ /* 0x004fe400000e0000 */
[----:B---3--:R-:W-:Y:S01]  /*1040*/  @P2 R2UR UR51, R4 ;  /* 0x00000000043322ca */ /* 0x008fe200000e0000 */
[----:B----4-:R-:W-:-:S14]  /*1050*/  @P2 BRA `(.L_x_2171) ;  /* 0x0000000000342947 */ /* 0x010fdc0003800000 */
        /* <DEDUP_REMOVED lines=13> */
.L_x_2171:
[----:B------:R-:W-:Y:S01]  /*1130*/  UMOV UR43, UR48 ;  /* 0x00000030002b7c82 */ /* 0x000fe20008000000 */
[----:B------:R-:W-:Y:S05]  /*1140*/  @!P1 BRA `(.L_x_2172) ;  /* 0x00000000001c9947 */ /* 0x000fea0003800000 */
[----:B------:R-:W-:-:S04]  /*1150*/  ULEA UR4, UP0, UR42, UR8, 0x2 ;  /* 0x000000082a047291 */ /* 0x000fc8000f80103f */
[----:B------:R-:W-:Y:S02]  /*1160*/  ULEA.HI.X UR6, UR42, UR9, UR36, 0x2, UP0 ;  /* 0x000000092a067291 */ /* 0x000fe400080f1424 */
[----:B------:R-:W-:-:S04]  /*1170*/  IMAD.U32 R2, RZ, RZ, UR4 ;  /* 0x00000004ff027e24 */ /* 0x000fc8000f8e00ff */
[----:B------:R-:W-:-:S05]  /*1180*/  IMAD.U32 R3, RZ, RZ, UR6 ;  /* 0x00000006ff037e24 */ /* 0x000fca000f8e00ff */
[----:B------:R-:W2:Y:S02]  /*1190*/  LDG.E R2, desc[UR54][R2.64] ;  /* 0x0000003602027981 */ /* 0x000ea4000c1e1900 */
[----:B--2---:R-:W-:Y:S01]  /*11a0*/  R2UR UR4, R2 ;  /* 0x00000000020472ca */ /* 0x004fe200000e0000 */
[----:B------:R-:W-:-:S14]  /*11b0*/  BRA `(.L_x_2173) ;  /* 0x0000000000347947 */ /* 0x000fdc0003800000 */
.L_x_2172:
        /* <DEDUP_REMOVED lines=13> */
.L_x_2173:
[----:B------:R-:W-:Y:S01]  /*1290*/  ULDC.64 UR8, c[0x0][0x990] ;  /* 0x0002640000087ab9 */ /* 0x000fe20000000a00 */
[----:B------:R-:W-:Y:S01]  /*12a0*/  ULDC.64 UR6, c[0x0][0x998] ;  /* 0x0002660000067ab9 */ /* 0x000fe20000000a00 */
        /* <DEDUP_REMOVED lines=11> */
[----:B------:R-:W-:Y:S02]  /*1360*/  @UP0 UIMAD UR10, UR36, UR16, URZ ;  /* 0x00000010240a02a4 */ /* 0x000fe4000f8e023f */
[----:B------:R-:W-:Y:S02]  /*1370*/  @UP1 UIMAD UR12, UR36, UR18, URZ ;  /* 0x00000012240c12a4 */ /* 0x000fe4000f8e023f */
[----:B------:R-:W-:Y:S02]  /*1380*/  @UP0 UIMAD UR17, UR42, UR17, UR10 ;  /* 0x000000112a1102a4 */ /* 0x000fe4000f8e020a */
[----:B------:R-:W-:Y:S02]  /*1390*/  @UP1 UIMAD.WIDE.U32 UR10, UR42, UR18, URZ ;  /* 0x000000122a0a12a5 */ /* 0x000fe4000f8e003f */
[----:B------:R-:W-:-:S02]  /*13a0*/  @UP0 UIMAD.WIDE.U32 UR14, UR42, UR16, URZ ;  /* 0x000000102a0e02a5 */ /* 0x000fc4000f8e003f */
[----:B------:R-:W-:Y:S02]  /*13b0*/  @UP1 UIMAD UR18, UR42, UR19, UR12 ;  /* 0x000000132a1212a4 */ /* 0x000fe4000f8e020c */
[----:B------:R-:W-:Y:S02]  /*13c0*/  @UP1 USHF.R.S32.HI UR19, URZ, 0x1f, UR48 ;  /* 0x0000001f3f131899 */ /* 0x000fe40008011430 */
[----:B------:R-:W-:Y:S01]  /*13d0*/  @UP0 USHF.R.S32.HI UR16, URZ, 0x1f, UR48 ;  /* 0x0000001f3f100899 */ /* 0x000fe20008011430 */
[----:B------:R-:W-:Y:S01]  /*13e0*/  @UP1 ULDC.64 UR12, c[0x0][0x9c0] ;  /* 0x00027000000c1ab9 */ /* 0x000fe20000000a00 */
[----:B------:R-:W-:Y:S02]  /*13f0*/  @UP0 UIADD3 UR15, UR15, UR17, URZ ;  /* 0x000000110f0f0290 */ /* 0x000fe4000fffe03f */
[----:B------:R-:W-:Y:S02]  /*1400*/  @UP1 UIMAD UR17, UR19, UR12, URZ ;  /* 0x0000000c131112a4 */ /* 0x000fe4000f8e023f */
[----:B------:R-:W-:-:S02]  /*1410*/  @UP0 UIMAD UR16, UR16, UR20, URZ ;  /* 0x00000014101002a4 */ /* 0x000fc4000f8e023f */
[----:B------:R-:W-:Y:S02]  /*1420*/  @UP1 UIADD3 UR11, UR11, UR18, URZ ;  /* 0x000000120b0b1290 */ /* 0x000fe4000fffe03f */
[----:B------:R-:W-:Y:S02]  /*1430*/  @UP1 UIMAD UR17, UR48, UR13, UR17 ;  /* 0x0000000d301112a4 */ /* 0x000fe4000f8e0211 */
[----:B------:R-:W-:Y:S02]  /*1440*/  @UP0 UIMAD UR16, UR48, UR21, UR16 ;  /* 0x00000015301002a4 */ /* 0x000fe4000f8e0210 */
[----:B------:R-:W-:Y:S02]  /*1450*/  @UP0 UIMAD.WIDE.U32 UR14, UR48, UR20, UR14 ;  /* 0x00000014300e02a5 */ /* 0x000fe4000f8e000e */
[----:B------:R-:W-:Y:S02]  /*1460*/  @UP1 UIMAD.WIDE.U32 UR12, UR48, UR12, UR10 ;  /* 0x0000000c300c12a5 */ /* 0x000fe4000f8e000a */
[----:B------:R-:W-:-:S02]  /*1470*/  @UP0 UIADD3 UR11, UR15, UR16, URZ ;  /* 0x000000100f0b0290 */ /* 0x000fc4000fffe03f */
[----:B------:R-:W-:Y:S02]  /*1480*/  @UP0 ULEA UR8, UP2, UR14, UR8, 0x2 ;  /* 0x000000080e080291 */ /* 0x000fe4000f84103f */
[----:B------:R-:W-:Y:S02]  /*1490*/  @UP1 UIADD3 UR10, UR13, UR17, URZ ;  /* 0x000000110d0a1290 */ /* 0x000fe4000fffe03f */
[----:B------:R-:W-:Y:S02]  /*14a0*/  @UP1 ULEA UR6, UP3, UR12, UR6, 0x2 ;  /* 0x000000060c061291 */ /* 0x000fe4000f86103f */
[----:B------:R-:W-:Y:S01]  /*14b0*/  @UP0 ULEA.HI.X UR9, UR14, UR9, UR11, 0x2, UP2 ;  /* 0x000000090e090291 */ /* 0x000fe200090f140b */
[----:B------:R-:W-:Y:S01]  /*14c0*/  IMAD.U32 R4, RZ, RZ, UR8 ;  /* 0x00000008ff047e24 */ /* 0x000fe2000f8e00ff */
[----:B------:R-:W-:Y:S02]  /*14d0*/  @UP1 ULEA.HI.X UR7, UR12, UR7, UR10, 0x2, UP3 ;  /* 0x000000070c071291 */ /* 0x000fe400098f140a */
[----:B------:R-:W-:Y:S01]  /*14e0*/  IMAD.U32 R6, RZ, RZ, UR6 ;  /* 0x00000006ff067e24 */ /* 0x000fe2000f8e00ff */
[----:B------:R-:W-:Y:S01]  /*14f0*/  USHF.L.U32 UR37, UR5, 0x7, URZ ;  /* 0x0000000705257899 */ /* 0x000fe2000800063f */
[----:B------:R-:W-:Y:S01]  /*1500*/  IMAD.U32 R5, RZ, RZ, UR9 ;  /* 0x00000009ff057e24 */ /* 0x000fe2000f8e00ff */
[----:B------:R-:W-:Y:S01]  /*1510*/  ULDC UR6, c[0x0][0x988] ;  /* 0x0002620000067ab9 */ /* 0x000fe20000000800 */
[----:B------:R-:W-:Y:S01]  /*1520*/  IMAD.U32 R7, RZ, RZ, UR7 ;  /* 0x00000007ff077e24 */ /* 0x000fe2000f8e00ff */
[----:B------:R-:W-:-:S02]  /*1530*/  ULDC UR5, c[0x0][0x448] ;  /* 0x0001120000057ab9 */ /* 0x000fc40000000800 */
[----:B------:R-:W2:Y:S04]  /*1540*/  @P0 LDG.E R3, desc[UR54][R4.64] ;  /* 0x0000003604030981 */ /* 0x000ea8000c1e1900 */
[----:B------:R0:W2:Y:S01]  /*1550*/  @P1 LDG.E R0, desc[UR54][R6.64] ;  /* 0x0000003606001981 */ /* 0x0000a2000c1e1900 */
[----:B------:R-:W-:Y:S01]  /*1560*/  UISETP.NE.AND UP0, UPT, UR5, 0x1, UPT ;  /* 0x000000010500788c */ /* 0x000fe2000bf05270 */
[----:B------:R-:W-:Y:S01]  /*1570*/  PLOP3.LUT P0, PT, PT, PT, PT, 0x80, 0x0 ;  /* 0x000000000000781c */ /* 0x000fe20003f0f070 */
[----:B------:R-:W-:Y:S01]  /*1580*/  UIADD3 UR50, -UR50, UR4, URZ ;  /* 0x0000000432327290 */ /* 0x000fe2000fffe13f */
[----:B------:R-:W-:Y:S02]  /*1590*/  CS2R R86, SRZ ;  /* 0x0000000000567805 */ /* 0x000fe4000001ff00 */
[----:B------:R-:W-:-:S02]  /*15a0*/  CS2R R84, SRZ ;  /* 0x0000000000547805 */ /* 0x000fc4000001ff00 */
[----:B------:R-:W-:Y:S01]  /*15b0*/  CS2R R8, SRZ ;  /* 0x0000000000087805 */ /* 0x000fe2000001ff00 */
[----:B------:R-:W-:Y:S01]  /*15c0*/  UIADD3 UR7, UR50, 0xa0, -UR51 ;  /* 0x000000a032077890 */ /* 0x000fe2000fffe833 */
[----:B------:R-:W-:Y:S02]  /*15d0*/  CS2R R78, SRZ ;  /* 0x00000000004e7805 */ /* 0x000fe4000001ff00 */
[----:B------:R-:W-:Y:S02]  /*15e0*/  CS2R R10, SRZ ;  /* 0x00000000000a7805 */ /* 0x000fe4000001ff00 */
[----:B0-----:R-:W-:Y:S02]  /*15f0*/  CS2R R6, SRZ ;  /* 0x0000000000067805 */ /* 0x001fe4000001ff00 */
[----:B------:R-:W-:Y:S01]  /*1600*/  CS2R R76, SRZ ;  /* 0x00000000004c7805 */ /* 0x000fe2000001ff00 */
[----:B------:R-:W-:Y:S01]  /*1610*/  @UP0 ULDC UR4, c[0x0][0x44c] ;  /* 0x0001130000040ab9 */ /* 0x000fe20000000800 */
[----:B------:R-:W-:Y:S01]  /*1620*/  @UP0 ULDC UR8, c[0x0][0x450] ;  /* 0x0001140000080ab9 */ /* 0x000fe20000000800 */
        /* <DEDUP_REMOVED lines=29> */
[----:B------:R-:W-:-:S04]  /*1800*/  UIADD3 UR6, UR37, 0x7f, URZ ;  /* 0x0000007f25067890 */ /* 0x000fc8000fffe03f */
[----:B------:R-:W-:Y:S01]  /*1810*/  UIMAD.WIDE.U32 UR4, UR6, UR4, URZ ;  /* 0x00000004060472a5 */ /* 0x000fe2000f8e003f */
[----:B------:R-:W-:Y:S01]  /*1820*/  R2UR UR39, R0 ;  /* 0x00000000002772ca */ /* 0x000fe200000e0000 */
[----:B------:R-:W-:Y:S02]  /*1830*/  UIADD3 UR4, UR50, 0x9f, URZ ;  /* 0x0000009f32047890 */ /* 0x000fe4000fffe03f */
        /* <DEDUP_REMOVED lines=44> */
.L_x_2175:
        /* <DEDUP_REMOVED lines=9> */
.L_x_2325:
[----:B------:R-:W-:Y:S05]  /*1b90*/  @!P0 BRA `(.L_x_2177) ;  /* 0x0000000000048947 */ /* 0x000fea0003800000 */
[----:B------:R-:W-:Y:S01]  /*1ba0*/  BPT.TRAP 0x1 ;  /* 0x000000040000795c */ /* 0x000fe20000300000 */
.L_x_2177:
[----:B------:R-:W-:Y:S02]  /*1bb0*/  IMAD.U32 R2, RZ, RZ, UR52 ;  /* 0x00000034ff027e24 */ /* 0x000fe4000f8e00ff */
[----:B0-----:R-:W-:-:S03]  /*1bc0*/  IMAD.U32 R3, RZ, RZ, UR45 ;  /* 0x0000002dff037e24 */ /* 0x001fc6000f8e00ff */
[----:B------:R-:W-:Y:S02]  /*1bd0*/  LEA R2, R2, UR41, 0x3 ;  /* 0x0000002902027c11 */ /* 0x000fe4000f8e18ff */
[----:B------:R-:W-:-:S04]  /*1be0*/  SHF.L.U32 R3, R3, 0x1f, RZ ;  /* 0x0000001f03037819 */ /* 0x000fc800000006ff */
[----:B------:R0:W1:Y:S01]  /*1bf0*/  SYNCS.PHASECHK.TRANS64.TRYWAIT P2, [R2+URZ+0x29830], R3 ;  /* 0x02983003020075a7 */ /* 0x000062000804017f */
[----:B------:R-:W-:Y:S05]  /*1c00*/  @!P0 BRA `(.L_x_2178) ;  /* 0x0000000000048947 */ /* 0x000fea0003800000 */
[----:B------:R-:W-:Y:S01]  /*1c10*/  BPT.TRAP 0x1 ;  /* 0x000000040000795c */ /* 0x000fe20000300000 */
.L_x_2178:
[----:B------:R-:W2:Y:S02]  /*1c20*/  S2R R0, SR_TID.X ;  /* 0x0000000000007919 */ /* 0x000ea40000002100 */
[----:B--2---:R-:W-:Y:S01]  /*1c30*/  LOP3.LUT P1, RZ, R0, 0x7f, RZ, 0xc0, !PT ;  /* 0x0000007f00ff7812 */ /* 0x004fe2000782c0ff */
[----:B-1----:R-:W-:-:S12]  /*1c40*/  @P2 BRA `(.L_x_2179) ;  /* 0x0000000000082947 */ /* 0x002fd80003800000 */
[----:B------:R-:W1:Y:S02]  /*1c50*/  SYNCS.PHASECHK.TRANS64.TRYWAIT P2, [R2+URZ+0x29830], R3 ;  /* 0x02983003020075a7 */ /* 0x000e64000804017f */
[----:B-1----:R-:W-:Y:S05]  /*1c60*/  @!P2 BRA `(.L_x_2180) ;  /* 0x000001200058a947 */ /* 0x002fea0003800000 */
.L_x_2179:
        /* <DEDUP_REMOVED lines=10> */
[----:B------:R-:W-:Y:S01]  /*1d10*/  IMAD.MOV.U32 R10, RZ, RZ, R0 ;  /* 0x000000ffff0a7224 */ /* 0x000fe200078e0000 */
[----:B------:R-:W-:Y:S01]  /*1d20*/  UMOV UR24, UR20 ;  /* 0x0000001400187c82 */ /* 0x000fe20008000000 */
[----:B------:R-:W-:Y:S01]  /*1d30*/  UIADD3 UR6, UR20, 0x2, URZ ;  /* 0x0000000214067890 */ /* 0x000fe2000fffe03f */
[----:B01----:R-:W-:Y:S01]  /*1d40*/  @!P1 VIADD R2, R2, 0x29840 ;  /* 0x0002984002029836 */ /* 0x003fe20000000000 */
[----:B------:R-:W-:Y:S01]  /*1d50*/  ULOP3.LUT UR49, UR4, 0x10000, URZ, 0xfc, !UPT ;  /* 0x0001000004317892 */ /* 0x000fe2000f8efc3f */
[----:B------:R-:W-:Y:S01]  /*1d60*/  UMOV UR7, 0x80000020 ;  /* 0x8000002000077882 */ /* 0x000fe20000000000 */
[----:B------:R-:W-:-:S02]  /*1d70*/  UIADD3 UR10, UR20, 0x200, URZ ;  /* 0x00000200140a7890 */ /* 0x000fc4000fffe03f */
[----:B------:R-:W-:Y:S01]  /*1d80*/  @!P1 PRMT R2, RZ, 0x654, R2 ;  /* 0x00000654ff029816 */ /* 0x000fe20000000002 */
        /* <DEDUP_REMOVED lines=100> */
[----:B------:R-:W-:-:S03]  /*23d0*/  UISETP.NE.AND UP0, UPT, UR10, 0x1, UPT ;  /* 0x000000010a00788c */ /* 0x000fc6000bf05270 */
[----:B------:R-:W-:-:S03]  /*23e0*/  UMOV UR10, UR37 ;  /* 0x00000025000a7c82 */ /* 0x000fc60008000000 */
[----:B------:R-:W-:-:S05]  /*23f0*/  PLOP3.LUT P2, PT, PT, PT, UP0, 0x80, 0x0 ;  /* 0x000000000000781c */ /* 0x000fca0003f4f008 */
[----:B------:R-:W-:Y:S01]  /*2400*/  @UP0 ULDC UR11, c[0x0][0x450] ;  /* 0x00011400000b0ab9 */ /* 0x000fe20000000800 */
        /* <DEDUP_REMOVED lines=42> */
[----:B------:R-:W-:-:S04]  /*26b0*/  @UP0 ULDC UR6, c[0x0][0x450] ;  /* 0x0001140000060ab9 */ /* 0x000fc80000000800 */
[----:B------:R-:W-:Y:S01]  /*26c0*/  @P2 SHF.R.U32.HI R10, RZ, UR6, R3 ;  /* 0x00000006ff0a2c19 */ /* 0x000fe20008011603 */
[----:B------:R-:W-:-:S04]  /*26d0*/  UIMAD UR6, UR53, -0xa0, UR50 ;  /* 0xffffff60350678a4 */ /* 0x000fc8000f8e0232 */
[----:B------:R-:W0:Y:S01]  /*26e0*/  SHFL.IDX PT, R3, R10, RZ, 0x1c1f ;  /* 0x001c1fff0a037589 */ /* 0x000e2200000e0000 */
[----:B------:R-:W-:-:S03]  /*26f0*/  UIADD3 UR6, UR6, 0xa0, URZ ;  /* 0x000000a006067890 */ /* 0x000fc6000fffe03f */
[----:B------:R-:W1:Y:S03]  /*2700*/  SHFL.IDX PT, R10, R10, 0x1, 0x1c1f ;  /* 0x003c1f000a0a7f89 */ /* 0x000e6600000e0000 */
[----:B------:R-:W-:Y:S01]  /*2710*/  IMAD.U32 R4, RZ, RZ, UR6 ;  /* 0x00000006ff047e24 */ /* 0x000fe2000f8e00ff */
[----:B------:R-:W-:-:S03]  /*2720*/  @UP0 ULDC UR6, c[0x0][0x44c] ;  /* 0x0001130000060ab9 */ /* 0x000fc60000000800 */
[----:B------:R-:W-:Y:S01]  /*2730*/  IMAD R11, R17, -0x2, R4 ;  /* 0xfffffffe110b7824 */ /* 0x000fe200078e0204 */
[----:B------:R-:W-:Y:S02]  /*2740*/  WARPGROUP.DEPBAR.LE gsb0, 0x0 ;  /* 0x00008000000079c5 */ /* 0x000fe40000010000 */
[----:B------:R-:W-:-:S06]  /*2750*/  WARPGROUP.ARRIVE ;  /* 0x00000000000079c5 */ /* 0x000fcc0000000000 */
[----:B------:R-:W-:Y:S01]  /*2760*/  QGMMA.64x32x32.F32.E4M3.E4M3 R40, gdesc[UR16], R40, gsb0 ;  /* 0x00600000102879f3 */ /* 0x000fe20008000828 */
[----:B------:R-:W-:Y:S01]  /*2770*/  UMOV UR18, UR7 ;  /* 0x0000000700127c82 */ /* 0x000fe20008000000 */
[----:B------:R-:W-:Y:S01]  /*2780*/  UMOV UR19, 0x80000020 ;  /* 0x8000002000137882 */ /* 0x000fe20000000000 */
[----:B------:R-:W-:Y:S02]  /*2790*/  UMOV UR7, 0xffffff60 ;  /* 0xffffff6000077882 */ /* 0x000fe40000000000 */
[----:B------:R-:W-:-:S06]  /*27a0*/  UIMAD UR7, UR53, UR7, 0xa1 ;  /* 0x000000a1350774a4 */ /* 0x000fcc000f8e0207 */
[----:B------:R-:W-:Y:S01]  /*27b0*/  IMAD.U32 R0, RZ, RZ, UR7 ;  /* 0x00000007ff007e24 */ /* 0x000fe2000f8e00ff */
[----:B------:R-:W-:-:S03]  /*27c0*/  UIMAD.WIDE.U32 UR6, UR37, UR6, URZ ;  /* 0x00000006250672a5 */ /* 0x000fc6000f8e003f */
[----:B------:R-:W-:Y:S01]  /*27d0*/  IMAD R0, R17, -0x2, R0 ;  /* 0xfffffffe11007824 */ /* 0x000fe200078e0200 */
[----:B------:R-:W-:-:S04]  /*27e0*/  @UP0 USHF.R.U32.HI UR10, URZ, UR11, UR7 ;  /* 0x0000000b3f0a0299 */ /* 0x000fc80008011607 */
[----:B------:R-:W-:Y:S01]  /*27f0*/  IADD3 R12, -R5, UR50, R0 ;  /* 0x00000032050c7c10 */ /* 0x000fe2000fffe100 */
[----:B------:R-:W-:-:S03]  /*2800*/  UIADD3 UR6, UR10, UR50, -UR51 ;  /* 0x000000320a067290 */ /* 0x000fc6000fffe833 */
[----:B0-----:R-:W-:Y:S01]  /*2810*/  VIADDMNMX R3, R3, R12, R11, PT ;  /* 0x0000000c03037246 */ /* 0x001fe2000380010b */
[----:B------:R-:W-:-:S03]  /*2820*/  UIMAD.WIDE UR6, UR6, 0x66666667, URZ ;  /* 0x66666667060678a5 */ /* 0x000fc6000f8e023f */
[C---:B------:R-:W-:Y:S01]  /*2830*/  ISETP.GT.AND P3, PT, R3.reuse, RZ, PT ;  /* 0x000000ff0300720c */ /* 0x040fe20003f64270 */
[----:B------:R-:W-:Y:S01]  /*2840*/  USHF.R.U32.HI UR6, URZ, 0x1f, UR7 ;  /* 0x0000001f3f067899 */ /* 0x000fe20008011607 */
[C---:B------:R-:W-:Y:S02]  /*2850*/  ISETP.GT.AND P4, PT, R3.reuse, 0x1, PT ;  /* 0x000000010300780c */ /* 0x040fe40003f84270 */
[----:B------:R-:W-:Y:S01]  /*2860*/  ISETP.GT.AND P5, PT, R3, 0x8, PT ;  /* 0x000000080300780c */ /* 0x000fe20003fa4270 */
[----:B------:R-:W-:-:S04]  /*2870*/  ULEA.HI.SX32 UR6, UR7, UR6, 0x1a ;  /* 0x0000000607067291 */ /* 0x000fc8000f8fd23f */
[----:B------:R-:W-:-:S04]  /*2880*/  UISETP.LT.AND UP1, UPT, URZ, UR6, UPT ;  /* 0x000000063f00728c */ /* 0x000fc8000bf21270 */
[----:B------:R-:W-:-:S04]  /*2890*/  USEL UR53, URZ, UR6, !UP1 ;  /* 0x000000063f357287 */ /* 0x000fc8000c800000 */
[----:B------:R-:W-:Y:S01]  /*28a0*/  UISETP.GE.AND UP1, UPT, UR56, UR53, UPT ;  /* 0x000000353800728c */ /* 0x000fe2000bf26270 */
        /* <DEDUP_REMOVED lines=64> */
[----:B-1----:R-:W-:-:S04]  /*2cb0*/  VIADDMNMX R73, R10, R12, R11, PT ;  /* 0x0000000c0a497246 */ /* 0x002fc8000380010b */
[----:B------:R-:W-:-:S04]  /*2cc0*/  ISETP.GT.AND P5, PT, R73, 0x8, PT ;  /* 0x000000084900780c */ /* 0x000fc80003fa4270 */
[----:B------:R-:W-:Y:S01]  /*2cd0*/  FSEL R94, R94, -INF , P5 ;  /* 0xff8000005e5e7808 */ /* 0x000fe20002800000 */
[----:B------:R-:W-:Y:S02]  /*2ce0*/  WARPGROUP.DEPBAR.LE gsb0, 0x0 ;  /* 0x00008000000079c5 */ /* 0x000fe40000010000 */
[----:B------:R-:W-:Y:S01]  /*2cf0*/  WARPGROUP.ARRIVE ;  /* 0x00000000000079c5 */ /* 0x000fe20000000000 */
[----:B------:R-:W-:Y:S02]  /*2d00*/  FSEL R114, R56, -INF , P4 ;  /* 0xff80000038727808 */ /* 0x000fe40002000000 */
[----:B------:R-:W-:Y:S02]  /*2d10*/  ISETP.GT.AND P4, PT, R3, 0x48, PT ;  /* 0x000000480300780c */ /* 0x000fe40003f84270 */
[----:B------:R-:W-:Y:S01]  /*2d20*/  FSEL R116, R57, -INF , P3 ;  /* 0xff80000039747808 */ /* 0x000fe20001800000 */
[----:B------:R-:W-:Y:S01]  /*2d30*/  QGMMA.64x32x32.F32.E4M3.E4M3 R40, gdesc[UR20], R40, gsb0 ;  /* 0x00600000142879f3 */ /* 0x000fe20008000828 */
[----:B------:R-:W-:Y:S01]  /*2d40*/  UIADD3 UR22, UR28, 0x702, URZ ;  /* 0x000007021c167890 */ /* 0x000fe2000fffe03f */
[----:B------:R-:W-:Y:S01]  /*2d50*/  FMNMX.FTZ R5, R114, R5, !PT ;  /* 0x0000000572057209 */ /* 0x000fe20007810000 */
[----:B------:R-:W-:Y:S01]  /*2d60*/  UMOV UR23, 0x80000020 ;  /* 0x8000002000177882 */ /* 0x000fe20000000000 */
        /* <DEDUP_REMOVED lines=21> */
[----:B------:R-:W-:Y:S01]  /*2ec0*/  WARPGROUP.ARRIVE ;  /* 0x00000000000079c5 */ /* 0x000fe20000000000 */
[----:B------:R-:W-:Y:S02]  /*2ed0*/  FSEL R40, R40, -INF , P4 ;  /* 0xff80000028287808 */ /* 0x000fe40002000000 */
[----:B------:R-:W-:Y:S02]  /*2ee0*/  ISETP.GT.AND P4, PT, R3, 0x68, PT ;  /* 0x000000680300780c */ /* 0x000fe40003f84270 */
[----:B------:R-:W-:Y:S01]  /*2ef0*/  FSEL R41, R41, -INF , P3 ;  /* 0xff80000029297808 */ /* 0x000fe20001800000 */
[----:B------:R-:W-:Y:S01]  /*2f00*/  QGMMA.64x32x32.F32.E4M3.E4M3 R24, gdesc[UR20], R24, gsb0 ;  /* 0x00600000141879f3 */ /* 0x000fe20008000818 */
        /* <DEDUP_REMOVED lines=20> */
[----:B------:R-:W-:Y:S01]  /*3050*/  FMNMX.FTZ R5, R53, R0, !PT ;  /* 0x0000000035057209 */ /* 0x000fe20007810000 */
[----:B------:R-:W-:Y:S02]  /*3060*/  WARPGROUP.DEPBAR.LE gsb0, 0x0 ;  /* 0x00008000000079c5 */ /* 0x000fe40000010000 */
[----:B------:R-:W-:Y:S01]  /*3070*/  FSEL R24, R24, -INF , P4 ;  /* 0xff80000018187808 */ /* 0x000fe20002000000 */
[----:B------:R0:W-:Y:S01]  /*3080*/  @!P1 SYNCS.ARRIVE.TRANS64.RED.A1T0 RZ, [R2+URZ], RZ ;  /* 0x000000ff02ff99a7 */ /* 0x0001e2000810043f */
        /* <DEDUP_REMOVED lines=18> */
[----:B------:R-:W-:Y:S02]  /*31b0*/  FSEL R37, R37, -INF , P3 ;  /* 0xff80000025257808 */ /* 0x000fe40001800000 */
[----:B------:R-:W-:Y:S01]  /*31c0*/  FMNMX.FTZ R0, R36, R3, !PT ;  /* 0x0000000324007209 */ /* 0x000fe20007810000 */
[----:B------:R-:W-:Y:S01]  /*31d0*/  IMAD.U32 R3, RZ, RZ, UR39 ;  /* 0x00000027ff037e24 */ /* 0x000fe2000f8e00ff */
[----:B------:R-:W-:-:S02]  /*31e0*/  ISETP.GT.AND P4, PT, R73, 0x1, PT ;  /* 0x000000014900780c */ /* 0x000fc40003f84270 */
[----:B------:R-:W-:Y:S02]  /*31f0*/  FMNMX.FTZ R5, R37, R0, !PT ;  /* 0x0000000025057209 */ /* 0x000fe40007810000 */
        /* <DEDUP_REMOVED lines=447> */
[----:B------:R-:W-:-:S07]  /*4df0*/  IMAD.MOV.U32 R87, RZ, RZ, RZ ;  /* 0x000000ffff577224 */ /* 0x000fce00078e00ff */
.L_x_2191:
[----:B------:R-:W-:Y:S01]  /*4e00*/  ISETP.NE.AND P4, PT, RZ, UR44, PT ;  /* 0x0000002cff007c0c */ /* 0x000fe2000bf85270 */
[----:B------:R-:W-:-:S04]  /*4e10*/  UISETP.NE.AND UP1, UPT, UR57, 0x1, UPT ;  /* 0x000000013900788c */ /* 0x000fc8000bf25270 */
[----:B------:R-:W-:-:S04]  /*4e20*/  USEL UR45, URZ, 0x1, UP1 ;  /* 0x000000013f2d7887 */ /* 0x000fc80008800000 */
[----:B------:R-:W-:-:S04]  /*4e30*/  ULOP3.LUT UR45, UR58, UR45, URZ, 0x3c, !UPT ;  /* 0x0000002d3a2d7292 */ /* 0x000fc8000f8e3c3f */
[----:B------:R-:W-:Y:S08]  /*4e40*/  @P4 BRA `(.L_x_2182) ;  /* 0x0000000000384947 */ /* 0x000ff00003800000 */
[----:B------:R-:W-:Y:S05]  /*4e50*/  @!P0 BRA `(.L_x_2183) ;  /* 0x0000000000048947 */ /* 0x000fea0003800000 */
[----:B------:R-:W-:Y:S01]  /*4e60*/  BPT.TRAP 0x1 ;  /* 0x000000040000795c */ /* 0x000fe20000300000 */
.L_x_2183:
        /* <DEDUP_REMOVED lines=9> */
.L_x_2184:
[----:B-1----:R-:W-:Y:S05]  /*4f00*/  @P3 BRA `(.L_x_2182) ;  /* 0x0000000000083947 */ /* 0x002fea0003800000 */
[----:B------:R-:W1:Y:S02]  /*4f10*/  SYNCS.PHASECHK.TRANS64.TRYWAIT P3, [UR6+0x29830], R0 ;  /* 0x02983000ff0075a7 */ /* 0x000e640008060146 */
[----:B-1----:R-:W-:Y:S05]  /*4f20*/  @!P3 BRA `(.L_x_2185) ;  /* 0x000000ec00bcb947 */ /* 0x002fea0003800000 */
.L_x_2182:
        /* <DEDUP_REMOVED lines=191> */
.L_x_2187:
[----:B------:R-:W-:Y:S01]  /*5b20*/  ULEA UR6, UR57, UR41, 0x3 ;  /* 0x0000002939067291 */ /* 0x000fe2000f8e183f */
[----:B------:R-:W-:-:S05]  /*5b30*/  IMAD.U32 R0, RZ, RZ, UR58 ;  /* 0x0000003aff007e24 */ /* 0x000fca000f8e00ff */
[----:B------:R-:W-:-:S04]  /*5b40*/  SHF.L.U32 R0, R0, 0x1f, RZ ;  /* 0x0000001f00007819 */ /* 0x000fc800000006ff */
[----:B------:R0:W1:Y:S01]  /*5b50*/  SYNCS.PHASECHK.TRANS64.TRYWAIT P3, [UR6+0x29850], R0 ;  /* 0x02985000ff0075a7 */ /* 0x0000620008060146 */
[----:B------:R-:W-:Y:S05]  /*5b60*/  @!P0 BRA `(.L_x_2188) ;  /* 0x0000000000048947 */ /* 0x000fea0003800000 */
[----:B------:R-:W-:Y:S01]  /*5b70*/  BPT.TRAP 0x1 ;  /* 0x000000040000795c */ /* 0x000fe20000300000 */
.L_x_2188:
[----:B-1----:R-:W-:Y:S05]  /*5b80*/  @P3 BRA `(.L_x_2186) ;  /* 0x0000000000083947 */ /* 0x002fea0003800000 */
[----:B------:R-:W1:Y:S02]  /*5b90*/  SYNCS.PHASECHK.TRANS64.TRYWAIT P3, [UR6+0x29850], R0 ;  /* 0x02985000ff0075a7 */ /* 0x000e640008060146 */
[----:B-1----:R-:W-:Y:S05]  /*5ba0*/  @!P3 BRA `(.L_x_2189) ;  /* 0x000000e000b4b947 */ /* 0x002fea0003800000 */
.L_x_2186:
[----:B------:R-:W-:Y:S01]  /*5bb0*/  VIADD R15, R18, UR37 ;  /* 0x00000025120f7c36 */ /* 0x000fe20008000000 */
[----:B------:R-:W-:Y:S01]  /*5bc0*/  @UP0 ULDC UR6, c[0x0][0x44c] ;  /* 0x0001130000060ab9 */ /* 0x000fe20000000800 */
[----:B------:R-:W-:Y:S01]  /*5bd0*/  IMAD.U32 R9, RZ, RZ, UR51 ;  /* 0x00000033ff097e24 */ /* 0x000fe2000f8e00ff */
        /* <DEDUP_REMOVED lines=11> */
[----:B------:R-:W2:Y:S02]  /*5c90*/  SHFL.IDX PT, R15, R15, 0x1, 0x1c1f ;  /* 0x003c1f000f0f7f89 */ /* 0x000ea400000e0000 */
[----:B------:R-:W-:Y:S01]  /*5ca0*/  IMAD R6, R17, -0x2, R6 ;  /* 0xfffffffe11067824 */ /* 0x000fe200078e0206 */
[----:B------:R-:W-:-:S04]  /*5cb0*/  USHF.R.U32.HI UR6, URZ, 0x4, UR6 ;  /* 0x000000043f067899 */ /* 0x000fc80008011606 */
[----:B------:R-:W-:Y:S01]  /*5cc0*/  IADD3 R6, -R9, UR50, R6 ;  /* 0x0000003209067c10 */ /* 0x000fe2000fffe106 */
[----:B------:R-:W-:-:S04]  /*5cd0*/  ULOP3.LUT UR6, UR6, 0x3fff, URZ, 0xc0, !UPT ;  /* 0x00003fff06067892 */ /* 0x000fc8000f8ec03f */
[----:B------:R-:W-:-:S04]  /*5ce0*/  ULOP3.LUT UR6, UR6, 0x10000, URZ, 0xfc, !UPT ;  /* 0x0001000006067892 */ /* 0x000fc8000f8efc3f */
[----:B------:R-:W-:Y:S01]  /*5cf0*/  UIMAD UR10, UR57, 0x500, UR6 ;  /* 0x00000500390a78a4 */ /* 0x000fe2000f8e0206 */
[----:B-1----:R-:W-:Y:S01]  /*5d00*/  IMAD.IADD R0, R6, 0x1, R7 ;  /* 0x0000000106007824 */ /* 0x002fe200078e0207 */
[----:B0-----:R-:W-:-:S04]  /*5d10*/  SHF.R.U32.HI R196, RZ, 0x7, R196 ;  /* 0x00000007ffc47819 */ /* 0x001fc800000116c4 */
[C---:B------:R-:W-:Y:S01]  /*5d20*/  ISETP.GT.AND P3, PT, R0.reuse, RZ, PT ;  /* 0x000000ff0000720c */ /* 0x040fe20003f64270 */
[----:B------:R-:W-:Y:S01]  /*5d30*/  UMOV UR6, UR10 ;  /* 0x0000000a00067c82 */ /* 0x000fe20008000000 */
[----:B------:R-:W-:Y:S01]  /*5d40*/  ISETP.GT.AND P4, PT, R0, 0x1, PT ;  /* 0x000000010000780c */ /* 0x000fe20003f84270 */
[----:B------:R-:W-:Y:S01]  /*5d50*/  QGMMA.64x128x32.F32.E4M3.E4M3 R24, R184, gdesc[UR4], R24, gsb0 ;  /* 0x01e00004b8187df3 */ /* 0x000fe20008000818 */
[----:B------:R-:W-:Y:S01]  /*5d60*/  FSEL R21, R152, -INF , P3 ;  /* 0xff80000098157808 */ /* 0x000fe20001800000 */
[----:B------:R-:W-:Y:S01]  /*5d70*/  UIADD3 UR6, UR10, 0x100, URZ ;  /* 0x000001000a067890 */ /* 0x000fe2000fffe03f */
[----:B------:R-:W-:Y:S01]  /*5d80*/  ISETP.GT.AND P3, PT, R0, 0x8, PT ;  /* 0x000000080000780c */ /* 0x000fe20003f64270 */
[----:B------:R-:W-:Y:S01]  /*5d90*/  UMOV UR7, 0xc0000010 ;  /* 0xc000001000077882 */ /* 0x000fe20000000000 */
[----:B------:R-:W-:Y:S01]  /*5da0*/  FSEL R9, R153, -INF , P4 ;  /* 0xff80000099097808 */ /* 0x000fe20002000000 */
[----:B--2---:R-:W-:Y:S01]  /*5db0*/  IMAD.IADD R6, R6, 0x1, R15 ;  /* 0x0000000106067824 */ /* 0x004fe200078e020f */
        /* <DEDUP_REMOVED lines=120> */
[C---:B------:R-:W-:Y:S02]  /*6540*/  ISETP.GT.AND P4, PT, R6.reuse, RZ, PT ;  /* 0x000000ff0600720c */ /* 0x040fe40003f84270 */
[----:B------:R-:W-:Y:S02]  /*6550*/  FMNMX.FTZ R10, R101, R0, !PT ;  /* 0x00000000650a7209 */ /* 0x000fe40007810000 */
[----:B------:R-:W-:-:S02]  /*6560*/  ISETP.GT.AND P5, PT, R6, 0x1, PT ;  /* 0x000000010600780c */ /* 0x000fc40003fa4270 */
[----:B------:R-:W-:Y:S01]  /*6570*/  FSEL R154, R154, -INF , P4 ;  /* 0xff8000009a9a7808 */ /* 0x000fe20002000000 */
[----:B------:R-:W0:Y:S01]  /*6580*/  SHFL.BFLY PT, R201, R10, 0x2, 0x1f ;  /* 0x0c401f000ac97f89 */ /* 0x000e2200000e0000 */
[----:B------:R-:W-:Y:S02]  /*6590*/  ISETP.GT.AND P4, PT, R6, 0x8, PT ;  /* 0x000000080600780c */ /* 0x000fe40003f84270 */
[----:B------:R-:W-:Y:S02]  /*65a0*/  FSEL R155, R155, -INF , P5 ;  /* 0xff8000009b9b7808 */ /* 0x000fe40002800000 */
[----:B------:R-:W-:Y:S02]  /*65b0*/  FMNMX.FTZ R136, R154, R5, !PT ;  /* 0x000000059a887209 */ /* 0x000fe40007810000 */
[----:B------:R-:W-:Y:S02]  /*65c0*/  ISETP.GT.AND P5, PT, R6, 0x9, PT ;  /* 0x000000090600780c */ /* 0x000fe40003fa4270 */
[----:B------:R-:W-:-:S02]  /*65d0*/  FSEL R158, R158, -INF , P4 ;  /* 0xff8000009e9e7808 */ /* 0x000fc40002000000 */
[C---:B------:R-:W-:Y:S02]  /*65e0*/  ISETP.GT.AND P4, PT, R6.reuse, 0x10, PT ;  /* 0x000000100600780c */ /* 0x040fe40003f84270 */
[----:B------:R-:W-:Y:S02]  /*65f0*/  FSEL R159, R159, -INF , P5 ;  /* 0xff8000009f9f7808 */ /* 0x000fe40002800000 */
[----:B------:R-:W-:Y:S02]  /*6600*/  ISETP.GT.AND P5, PT, R6, 0x11, PT ;  /* 0x000000110600780c */ /* 0x000fe40003fa4270 */
[----:B------:R-:W-:Y:S02]  /*6610*/  FSEL R162, R162, -INF , P4 ;  /* 0xff800000a2a27808 */ /* 0x000fe40002000000 */
[----:B------:R-:W-:Y:S02]  /*6620*/  ISETP.GT.AND P4, PT, R6, 0x18, PT ;  /* 0x000000180600780c */ /* 0x000fe40003f84270 */
[----:B------:R-:W-:-:S02]  /*6630*/  FSEL R163, R163, -INF , P5 ;  /* 0xff800000a3a37808 */ /* 0x000fc40002800000 */
[----:B------:R-:W-:Y:S02]  /*6640*/  ISETP.GT.AND P5, PT, R6, 0x19, PT ;  /* 0x000000190600780c */ /* 0x000fe40003fa4270 */
[----:B0-----:R-:W-:Y:S02]  /*6650*/  FMNMX.FTZ R201, R10, R201, !PT ;  /* 0x000000c90ac97209 */ /* 0x001fe40007810000 */
[----:B------:R-:W-:Y:S02]  /*6660*/  FSEL R166, R166, -INF , P4 ;  /* 0xff800000a6a67808 */ /* 0x000fe40002000000 */
[----:B------:R-:W-:Y:S01]  /*6670*/  FSEL R167, R167, -INF , P5 ;  /* 0xff800000a7a77808 */ /* 0x000fe20002800000 */
[----:B------:R-:W0:Y:S01]  /*6680*/  SHFL.BFLY PT, R0, R201, 0x1, 0x1f ;  /* 0x0c201f00c9007f89 */ /* 0x000e2200000e0000 */
[C---:B------:R-:W-:Y:S02]  /*6690*/  ISETP.GT.AND P4, PT, R6.reuse, 0x20, PT ;  /* 0x000000200600780c */ /* 0x040fe40003f84270 */
[----:B------:R-:W-:-:S04]  /*66a0*/  ISETP.GT.AND P5, PT, R6, 0x21, PT ;  /* 0x000000210600780c */ /* 0x000fc80003fa4270 */
[----:B------:R-:W-:Y:S02]  /*66b0*/  FSEL R139, R139, -INF , P5 ;  /* 0xff8000008b8b7808 */ /* 0x000fe40002800000 */
[----:B------:R-:W-:-:S04]  /*66c0*/  ISETP.GT.AND P5, PT, R6, 0x29, PT ;  /* 0x000000290600780c */ /* 0x000fc80003fa4270 */
[----:B------:R-:W-:Y:S02]  /*66d0*/  FSEL R143, R143, -INF , P5 ;  /* 0xff8000008f8f7808 */ /* 0x000fe40002800000 */
[----:B------:R-:W-:-:S04]  /*66e0*/  ISETP.GT.AND P5, PT, R6, 0x31, PT ;  /* 0x000000310600780c */ /* 0x000fc80003fa4270 */
[----:B------:R-:W-:Y:S01]  /*66f0*/  FSEL R147, R147, -INF , P5 ;  /* 0xff80000093937808 */ /* 0x000fe20002800000 */
[----:B------:R-:W-:Y:S02]  /*6700*/  WARPGROUP.DEPBAR.LE gsb0, 0x0 ;  /* 0x00008000000079c5 */ /* 0x000fe40000010000 */
[----:B------:R-:W-:Y:S01]  /*6710*/  ISETP.GT.AND P5, PT, R6, 0x39, PT ;  /* 0x000000390600780c */ /* 0x000fe20003fa4270 */
[----:B------:R-:W-:Y:S01]  /*6720*/  WARPGROUP.ARRIVE ;  /* 0x00000000000079c5 */ /* 0x000fe20000000000 */
[----:B0-----:R-:W-:Y:S02]  /*6730*/  FMNMX.FTZ R0, R201, R0, !PT ;  /* 0x00000000c9007209 */ /* 0x001fe40007810000 */
[----:B------:R-:W-:Y:S02]  /*6740*/  FSEL R151, R151, -INF , P5 ;  /* 0xff80000097977808 */ /* 0x000fe40002800000 */
[C---:B------:R-:W-:Y:S01]  /*6750*/  FSETP.NEU.FTZ.AND P3, PT, R0.reuse, -INF , PT ;  /* 0xff8000000000780b */ /* 0x040fe20003f7d000 */
[----:B------:R-:W-:-:S01]  /*6760*/  FFMA.FTZ R8, R0, R185, -8 ;  /* 0xc100000000087423 */ /* 0x000fc200000100b9 */
[----:B------:R-:W-:Y:S01]  /*6770*/  ISETP.GT.AND P5, PT, R6, 0x41, PT ;  /* 0x000000410600780c */ /* 0x000fe20003fa4270 */
[----:B------:R-:W-:Y:S01]  /*6780*/  QGMMA.64x128x32.F32.E4M3.E4M3 R24, R176, gdesc[UR4], R24, gsb0 ;  /* 0x01e00004b0187df3 */ /* 0x000fe20008000818 */
[----:B------:R-:W-:-:S02]  /*6790*/  UIADD3 UR6, UR10, 0x300, URZ ;  /* 0x000003000a067890 */ /* 0x000fc4000fffe03f */
[----:B------:R-:W-:Y:S01]  /*67a0*/  FSEL R8, R8, RZ, P3 ;  /* 0x000000ff08087208 */ /* 0x000fe20001800000 */
[----:B------:R-:W-:Y:S01]  /*67b0*/  UMOV UR7, 0xc0000010 ;  /* 0xc000001000077882 */ /* 0x000fe20000000000 */
[----:B------:R-:W-:Y:S02]  /*67c0*/  FSEL R123, R123, -INF , P5 ;  /* 0xff8000007b7b7808 */ /* 0x000fe40002800000 */
[----:B------:R-:W-:Y:S01]  /*67d0*/  ISETP.GT.AND P5, PT, R6, 0x49, PT ;  /* 0x000000490600780c */ /* 0x000fe20003fa4270 */
[--C-:B------:R-:W-:Y:S01]  /*67e0*/  FFMA.FTZ R15, R161, UR39, -R8.reuse ;  /* 0x00000027a10f7c23 */ /* 0x100fe20008010808 */
[----:B------:R-:W-:Y:S01]  /*67f0*/  FMNMX.FTZ R161, R155, R136, !PT ;  /* 0x000000889ba17209 */ /* 0x000fe20007810000 */
[--C-:B------:R-:W-:Y:S01]  /*6800*/  FFMA.FTZ R136, R157, UR39, -R8.reuse ;  /* 0x000000279d887c23 */ /* 0x100fe20008010808 */
[----:B------:R-:W-:-:S01]  /*6810*/  FFMA.FTZ R148, R153, UR39, -R8 ;  /* 0x0000002799947c23 */ /* 0x000fc20008010808 */
[----:B------:R-:W-:Y:S01]  /*6820*/  FSEL R127, R127, -INF , P5 ;  /* 0xff8000007f7f7808 */ /* 0x000fe20002800000 */
[----:B------:R-:W-:-:S01]  /*6830*/  FFMA.FTZ R152, R149, UR39, -R8 ;  /* 0x0000002795987c23 */ /* 0x000fc20008010808 */
[----:B------:R-:W-:Y:S01]  /*6840*/  FMNMX.FTZ R140, R158, R161, !PT ;  /* 0x000000a19e8c7209 */ /* 0x000fe20007810000 */
[----:B------:R-:W-:-:S01]  /*6850*/  FFMA.FTZ R21, R21, UR39, -R8 ;  /* 0x0000002715157c23 */ /* 0x000fc20008010808 */
[----:B------:R-:W-:Y:S01]  /*6860*/  ISETP.GT.AND P5, PT, R6, 0x51, PT ;  /* 0x000000510600780c */ /* 0x000fe20003fa4270 */
[----:B------:R-:W-:-:S01]  /*6870*/  FFMA.FTZ R9, R9, UR39, -R8 ;  /* 0x0000002709097c23 */ /* 0x000fc20008010808 */
        /* <DEDUP_REMOVED lines=355> */
.L_x_2190:
        /* <DEDUP_REMOVED lines=116> */
.L_x_2181:
[----:B------:R-:W-:-:S13]  /*85f0*/  ISETP.LE.AND P2, PT, RZ, UR56, PT ;  /* 0x00000038ff007c0c */ /* 0x000fda000bf43270 */
[----:B------:R-:W-:Y:S05]  /*8600*/  @!P2 BRA `(.L_x_2192) ;  /* 0x0000002c0028a947 */ /* 0x000fea0003800000 */
[----:B------:R-:W-:Y:S01]  /*8610*/  IMAD.MOV.U32 R7, RZ, RZ, R6 ;  /* 0x000000ffff077224 */ /* 0x000fe200078e0006 */
[----:B------:R-:W-:Y:S01]  /*8620*/  UMOV UR51, UR45 ;  /* 0x0000002d00337c82 */ /* 0x000fe20008000000 */
[----:B------:R-:W-:Y:S01]  /*8630*/  IMAD.MOV.U32 R5, RZ, RZ, R0 ;  /* 0x000000ffff057224 */ /* 0x000fe200078e0000 */
[----:B------:R-:W-:-:S06]  /*8640*/  UMOV UR50, UR52 ;  /* 0x0000003400327c82 */ /* 0x000fcc0008000000 */
.L_x_2202:
        /* <DEDUP_REMOVED lines=9> */
.L_x_2194:
[----:B------:R-:W-:Y:S01]  /*86e0*/  ULEA UR6, UR52, UR41, 0x3 ;  /* 0x0000002934067291 */ /* 0x000fe2000f8e183f */
[----:B------:R-:W-:-:S05]  /*86f0*/  IMAD.U32 R0, RZ, RZ, UR45 ;  /* 0x0000002dff007e24 */ /* 0x000fca000f8e00ff */
[----:B------:R-:W-:-:S04]  /*8700*/  SHF.L.U32 R0, R0, 0x1f, RZ ;  /* 0x0000001f00007819 */ /* 0x000fc800000006ff */
[----:B------:R0:W1:Y:S01]  /*8710*/  SYNCS.PHASECHK.TRANS64.TRYWAIT P2, [UR6+0x29830], R0 ;  /* 0x02983000ff0075a7 */ /* 0x0000620008040146 */
[----:B------:R-:W-:Y:S05]  /*8720*/  @!P0 BRA `(.L_x_2195) ;  /* 0x0000000000048947 */ /* 0x000fea0003800000 */
[----:B------:R-:W-:Y:S01]  /*8730*/  BPT.TRAP 0x1 ;  /* 0x000000040000795c */ /* 0x000fe20000300000 */
.L_x_2195:
[----:B-1----:R-:W-:Y:S05]  /*8740*/  @P2 BRA `(.L_x_2193) ;  /* 0x0000000000082947 */ /* 0x002fea0003800000 */
[----:B------:R-:W1:Y:S02]  /*8750*/  SYNCS.PHASECHK.TRANS64.TRYWAIT P2, [UR6+0x29830], R0 ;  /* 0x02983000ff0075a7 */ /* 0x000e640008040146 */
[----:B-1----:R-:W-:Y:S05]  /*8760*/  @!P2 BRA `(.L_x_2196) ;  /* 0x000000b400dca947 */ /* 0x002fea0003800000 */
.L_x_2193:
        /* <DEDUP_REMOVED lines=188> */
.L_x_2198:
[----:B------:R-:W-:Y:S01]  /*9330*/  ULEA UR6, UR50, UR41, 0x3 ;  /* 0x0000002932067291 */ /* 0x000fe2000f8e183f */
[----:B------:R-:W-:-:S05]  /*9340*/  IMAD.U32 R0, RZ, RZ, UR51 ;  /* 0x00000033ff007e24 */ /* 0x000fca000f8e00ff */
[----:B------:R-:W-:-:S04]  /*9350*/  SHF.L.U32 R0, R0, 0x1f, RZ ;  /* 0x0000001f00007819 */ /* 0x000fc800000006ff */
[----:B------:R0:W1:Y:S01]  /*9360*/  SYNCS.PHASECHK.TRANS64.TRYWAIT P2, [UR6+0x29850], R0 ;  /* 0x02985000ff0075a7 */ /* 0x0000620008040146 */
[----:B------:R-:W-:Y:S05]  /*9370*/  @!P0 BRA `(.L_x_2199) ;  /* 0x0000000000048947 */ /* 0x000fea0003800000 */
[----:B------:R-:W-:Y:S01]  /*9380*/  BPT.TRAP 0x1 ;  /* 0x000000040000795c */ /* 0x000fe20000300000 */
.L_x_2199:
[----:B-1----:R-:W-:Y:S05]  /*9390*/  @P2 BRA `(.L_x_2197) ;  /* 0x0000000000082947 */ /* 0x002fea0003800000 */
[----:B------:R-:W1:Y:S02]  /*93a0*/  SYNCS.PHASECHK.TRANS64.TRYWAIT P2, [UR6+0x29850], R0 ;  /* 0x02985000ff0075a7 */ /* 0x000e640008040146 */
[----:B-1----:R-:W-:Y:S05]  /*93b0*/  @!P2 BRA `(.L_x_2200) ;  /* 0x000000a800e0a947 */ /* 0x002fea0003800000 */
.L_x_2197:
        /* <DEDUP_REMOVED lines=379> */
.L_x_2201:
        /* <DEDUP_REMOVED lines=116> */
.L_x_2192:
[----:B------:R-:W-:Y:S06]  /*b2b0*/  BAR.ARV 0x8, 0x180 ;  /* 0x0206000000007b1d */ /* 0x000fec0000002000 */
[----:B------:R-:W-:Y:S05]  /*b2c0*/  @!P0 BRA `(.L_x_2203) ;  /* 0x0000000000048947 */ /* 0x000fea0003800000 */
[----:B------:R-:W-:Y:S01]  /*b2d0*/  BPT.TRAP 0x1 ;  /* 0x000000040000795c */ /* 0x000fe20000300000 */
.L_x_2203:
[----:B------:R-:W-:Y:S01]  /*b2e0*/  ULEA UR9, UR52, UR41, 0x3 ;  /* 0x0000002934097291 */ /* 0x000fe2000f8e183f */
[----:B------:R-:W-:-:S05]  /*b2f0*/  IMAD.U32 R4, RZ, RZ, UR45 ;  /* 0x0000002dff047e24 */ /* 0x000fca000f8e00ff */
[----:B------:R-:W-:-:S04]  /*b300*/  SHF.L.U32 R4, R4, 0x1f, RZ ;  /* 0x0000001f04047819 */ /* 0x000fc800000006ff */
[----:B------:R0:W1:Y:S01]  /*b310*/  SYNCS.PHASECHK.TRANS64.TRYWAIT P1, [UR9+0x29850], R4 ;  /* 0x02985004ff0075a7 */ /* 0x0000620008020149 */
[----:B------:R-:W-:Y:S05]  /*b320*/  @!P0 BRA `(.L_x_2204) ;  /* 0x0000000000048947 */ /* 0x000fea0003800000 */
[----:B------:R-:W-:Y:S01]  /*b330*/  BPT.TRAP 0x1 ;  /* 0x000000040000795c */ /* 0x000fe20000300000 */
.L_x_2204:
[----:B-1----:R-:W-:Y:S05]  /*b340*/  @P1 BRA `(.L_x_2205) ;  /* 0x0000000000081947 */ /* 0x002fea0003800000 */
[----:B------:R-:W1:Y:S02]  /*b350*/  SYNCS.PHASECHK.TRANS64.TRYWAIT P1, [UR9+0x29850], R4 ;  /* 0x02985004ff0075a7 */ /* 0x000e640008020149 */
[----:B-1----:R-:W-:Y:S05]  /*b360*/  @!P1 BRA `(.L_x_2206) ;  /* 0x0000008c000c9947 */ /* 0x002fea0003800000 */
.L_x_2205:
        /* <DEDUP_REMOVED lines=38> */
[----:B------:R-:W-:Y:S01]  /*b5d0*/  UIADD3 UR4, UR8, 0x300, URZ ;  /* 0x0000030008047890 */ /* 0x000fe2000fffe03f */
[----:B------:R-:W-:Y:S02]  /*b5e0*/  WARPGROUP.DEPBAR.LE gsb0, 0x0 ;  /* 0x00008000000079c5 */ /* 0x000fe40000010000 */
[----:B------:R-:W-:-:S06]  /*b5f0*/  WARPGROUP.ARRIVE ;  /* 0x00000000000079c5 */ /* 0x000fcc0000000000 */
[----:B------:R-:W-:Y:S01]  /*b600*/  QGMMA.64x128x32.F32.E4M3.E4M3 R24, R176, gdesc[UR4], R24, gsb0 ;  /* 0x01e00004b0187df3 */ /* 0x000fe20008000818 */
[----:B------:R-:W-:Y:S01]  /*b610*/  UMOV UR6, UR4 ;  /* 0x0000000400067c82 */ /* 0x000fe20008000000 */
[----:B------:R-:W-:Y:S01]  /*b620*/  UMOV UR7, 0xc0000010 ;  /* 0xc000001000077882 */ /* 0x000fe20000000000 */
        /* <DEDUP_REMOVED lines=44> */
.L_x_2207:
        /* <DEDUP_REMOVED lines=22> */
[----:B------:R-:W-:Y:S01]  /*ba50*/  FMUL.FTZ R49, R34, R0 ;  /* 0x0000000022317220 */ /* 0x000fe20000410000 */
        /* <DEDUP_REMOVED lines=51> */
.L_x_2174:
        /* <DEDUP_REMOVED lines=35> */
[----:B------:R-:W-:Y:S02]  /*bfc0*/  F2FP.BF16.F32.PACK_AB R38, R38, R49 ;  /* 0x000000312626723e */ /* 0x000fe400000010ff */
[----:B------:R-:W-:Y:S02]  /*bfd0*/  F2FP.BF16.F32.PACK_AB R39, R39, R34 ;  /* 0x000000222727723e */ /* 0x000fe400000010ff */
[----:B------:R-:W-:Y:S02]  /*bfe0*/  F2FP.BF16.F32.PACK_AB R25, R62, R25 ;  /* 0x000000193e19723e */ /* 0x000fe400000010ff */
[----:B------:R-:W-:Y:S02]  /*bff0*/  MOV R4, R0 ;  /* 0x0000000000047202 */ /* 0x000fe40000000f00 */
[----:B0-----:R-:W-:-:S02]  /*c000*/  MOV R5, R51 ;  /* 0x0000003300057202 */ /* 0x001fc40000000f00 */
[----:B------:R-:W-:Y:S02]  /*c010*/  F2FP.BF16.F32.PACK_AB R24, R63, R24 ;  /* 0x000000183f18723e */ /* 0x000fe400000010ff */
[----:B------:R-:W-:Y:S01]  /*c020*/  F2FP.BF16.F32.PACK_AB R13, R76, R13 ;  /* 0x0000000d4c0d723e */ /* 0x000fe200000010ff */
[----:B------:R-:W-:Y:S01]  /*c030*/  IMAD.WIDE R6, R191, 0x2, R4 ;  /* 0x00000002bf067825 */ /* 0x000fe200078e0204 */
[----:B------:R-:W-:Y:S02]  /*c040*/  F2FP.BF16.F32.PACK_AB R12, R77, R12 ;  /* 0x0000000c4d0c723e */ /* 0x000fe400000010ff */
[----:B------:R-:W-:Y:S02]  /*c050*/  F2FP.BF16.F32.PACK_AB R37, R37, R40 ;  /* 0x000000282525723e */ /* 0x000fe400000010ff */
[C---:B------:R-:W-:Y:S02]  /*c060*/  IADD3 R61, P1, R6.reuse, 0x40, RZ ;  /* 0x00000040063d7810 */ /* 0x040fe40007f3e0ff */
[----:B------:R-:W-:-:S02]  /*c070*/  IADD3 R63, P2, R6, 0x60, RZ ;  /* 0x00000060063f7810 */ /* 0x000fc40007f5e0ff */
[----:B------:R-:W-:Y:S02]  /*c080*/  LOP3.LUT R10, R61, 0x380, RZ, 0xc0, !PT ;  /* 0x000003803d0a7812 */ /* 0x000fe400078ec0ff */
[----:B------:R-:W-:Y:S02]  /*c090*/  F2FP.BF16.F32.PACK_AB R31, R31, R42 ;  /* 0x0000002a1f1f723e */ /* 0x000fe400000010ff */
[----:B------:R-:W-:Y:S02]  /*c0a0*/  SHF.R.U64 R10, R10, 0x3, RZ ;  /* 0x000000030a0a7819 */ /* 0x000fe400000012ff */
[----:B------:R-:W-:Y:S02]  /*c0b0*/  F2FP.BF16.F32.PACK_AB R36, R36, R41 ;  /* 0x000000292424723e */ /* 0x000fe400000010ff */
[----:B------:R-:W-:Y:S02]  /*c0c0*/  F2FP.BF16.F32.PACK_AB R30, R30, R43 ;  /* 0x0000002b1e1e723e */ /* 0x000fe400000010ff */
[----:B------:R-:W-:-:S02]  /*c0d0*/  SEL R46, R9, R8, P0 ;  /* 0x00000008092e7207 */ /* 0x000fc40000000000 */
[----:B------:R-:W-:Y:S02]  /*c0e0*/  SEL R45, R8, R9, P0 ;  /* 0x00000009082d7207 */ /* 0x000fe40000000000 */
[----:B------:R-:W-:Y:S02]  /*c0f0*/  IADD3 R67, P4, R6, 0x4020, RZ ;  /* 0x0000402006437810 */ /* 0x000fe40007f9e0ff */
[----:B------:R-:W-:Y:S02]  /*c100*/  F2FP.BF16.F32.PACK_AB R27, R54, R27 ;  /* 0x0000001b361b723e */ /* 0x000fe400000010ff */
[----:B------:R-:W-:Y:S02]  /*c110*/  LOP3.LUT R9, R6, 0x380, RZ, 0xc0, !PT ;  /* 0x0000038006097812 */ /* 0x000fe400078ec0ff */
[----:B------:R-:W-:Y:S02]  /*c120*/  F2FP.BF16.F32.PACK_AB R33, R52, R33 ;  /* 0x000000213421723e */ /* 0x000fe400000010ff */
[----:B------:R-:W-:-:S02]  /*c130*/  F2FP.BF16.F32.PACK_AB R32, R53, R32 ;  /* 0x000000203520723e */ /* 0x000fc400000010ff */
[----:B------:R-:W-:Y:S02]  /*c140*/  SEL R44, R13, R12, P0 ;  /* 0x0000000c0d2c7207 */ /* 0x000fe40000000000 */
[----:B------:R-:W-:Y:S01]  /*c150*/  SEL R43, R12, R13, P0 ;  /* 0x0000000d0c2b7207 */ /* 0x000fe20000000000 */
[--C-:B------:R-:W-:Y:S01]  /*c160*/  IMAD.X R13, RZ, RZ, R7.reuse, P4 ;  /* 0x000000ffff0d7224 */ /* 0x100fe200020e0607 */
[----:B------:R-:W-:Y:S02]  /*c170*/  SEL R50, R38, R39, P0 ;  /* 0x0000002726327207 */ /* 0x000fe40000000000 */
[----:B------:R-:W-:Y:S02]  /*c180*/  SEL R54, R25, R24, P0 ;  /* 0x0000001819367207 */ /* 0x000fe40000000000 */
[----:B------:R-:W-:Y:S01]  /*c190*/  SEL R51, R24, R25, P0 ;  /* 0x0000001918337207 */ /* 0x000fe20000000000 */
[----:B------:R-:W-:Y:S01]  /*c1a0*/  IMAD.X R25, RZ, RZ, R7, P1 ;  /* 0x000000ffff197224 */ /* 0x000fe200008e0607 */
[----:B------:R-:W-:-:S02]  /*c1b0*/  IADD3 R59, P6, R6, 0x20, RZ ;  /* 0x00000020063b7810 */ /* 0x000fc40007fde0ff */
[----:B------:R-:W-:Y:S02]  /*c1c0*/  SEL R39, R39, R38, P0 ;  /* 0x0000002627277207 */ /* 0x000fe40000000000 */
[----:B------:R-:W-:Y:S02]  /*c1d0*/  LOP3.LUT R12, R63, 0x380, RZ, 0xc0, !PT ;  /* 0x000003803f0c7812 */ /* 0x000fe400078ec0ff */
[----:B------:R-:W-:Y:S02]  /*c1e0*/  LOP3.LUT R24, R10, R61, RZ, 0x3c, !PT ;  /* 0x0000003d0a187212 */ /* 0x000fe400078e3cff */
[----:B------:R-:W-:Y:S02]  /*c1f0*/  F2FP.BF16.F32.PACK_AB R29, R60, R29 ;  /* 0x0000001d3c1d723e */ /* 0x000fe400000010ff */
[----:B------:R-:W-:Y:S02]  /*c200*/  SEL R42, R37, R36, P0 ;  /* 0x00000024252a7207 */ /* 0x000fe40000000000 */
[----:B------:R-:W-:-:S02]  /*c210*/  SEL R38, R31, R30, P0 ;  /* 0x0000001e1f267207 */ /* 0x000fc40000000000 */
[----:B------:R-:W-:Y:S02]  /*c220*/  LOP3.LUT R10, R67, 0x380, RZ, 0xc0, !PT ;  /* 0x00000380430a7812 */ /* 0x000fe400078ec0ff */
[----:B------:R-:W-:Y:S02]  /*c230*/  SEL R37, R36, R37, P0 ;  /* 0x0000002524257207 */ /* 0x000fe40000000000 */
[----:B------:R-:W-:Y:S02]  /*c240*/  SEL R31, R30, R31, P0 ;  /* 0x0000001f1e1f7207 */ /* 0x000fe40000000000 */
[----:B------:R-:W-:Y:S02]  /*c250*/  SHF.R.U64 R9, R9, 0x3, RZ ;  /* 0x0000000309097819 */ /* 0x000fe400000012ff */
[----:B------:R-:W-:Y:S02]  /*c260*/  F2FP.BF16.F32.PACK_AB R21, R68, R21 ;  /* 0x000000154415723e */ /* 0x000fe400000010ff */
[----:B------:R-:W-:-:S02]  /*c270*/  F2FP.BF16.F32.PACK_AB R20, R69, R20 ;  /* 0x000000144514723e */ /* 0x000fc400000010ff */
[----:B------:R-:W-:Y:S02]  /*c280*/  SEL R36, R33, R32, P0 ;  /* 0x0000002021247207 */ /* 0x000fe40000000000 */
[----:B------:R-:W-:Y:S02]  /*c290*/  SEL R30, R27, R26, P0 ;  /* 0x0000001a1b1e7207 */ /* 0x000fe40000000000 */
[----:B------:R-:W-:Y:S01]  /*c2a0*/  SEL R49, R26, R27, P0 ;  /* 0x0000001b1a317207 */ /* 0x000fe20000000000 */
[----:B------:R-:W-:Y:S01]  /*c2b0*/  IMAD.X R27, RZ, RZ, R7, P6 ;  /* 0x000000ffff1b7224 */ /* 0x000fe200030e0607 */
[----:B------:R-:W-:Y:S02]  /*c2c0*/  F2FP.BF16.F32.PACK_AB R56, R56, R65 ;  /* 0x000000413838723e */ /* 0x000fe400000010ff */
[----:B------:R-:W-:Y:S02]  /*c2d0*/  SEL R33, R32, R33, P0 ;  /* 0x0000002120217207 */ /* 0x000fe40000000000 */
[----:B------:R-:W-:-:S02]  /*c2e0*/  SHF.R.U64 R12, R12, 0x3, RZ ;  /* 0x000000030c0c7819 */ /* 0x000fc400000012ff */
[----:B------:R-:W-:Y:S02]  /*c2f0*/  F2FP.BF16.F32.PACK_AB R94, R94, R95 ;  /* 0x0000005f5e5e723e */ /* 0x000fe400000010ff */
[----:B------:R-:W-:Y:S02]  /*c300*/  F2FP.BF16.F32.PACK_AB R93, R92, R93 ;  /* 0x0000005d5c5d723e */ /* 0x000fe400000010ff */
[----:B------:R-:W-:Y:S02]  /*c310*/  F2FP.BF16.F32.PACK_AB R57, R48, R57 ;  /* 0x000000393039723e */ /* 0x000fe400000010ff */
[----:B------:R-:W-:Y:S02]  /*c320*/  SEL R32, R29, R28, P0 ;  /* 0x0000001c1d207207 */ /* 0x000fe40000000000 */
[C---:B------:R-:W-:Y:S02]  /*c330*/  IADD3 R65, P3, R6.reuse, 0x4000, RZ ;  /* 0x0000400006417810 */ /* 0x040fe40007f7e0ff */
[----:B------:R-:W-:-:S02]  /*c340*/  IADD3 R69, P5, R6, 0x4040, RZ ;  /* 0x0000404006457810 */ /* 0x000fc40007fbe0ff */
[----:B------:R-:W-:Y:S02]  /*c350*/  IADD3 R62, P6, R6, 0x4060, RZ ;  /* 0x00004060063e7810 */ /* 0x000fe40007fde0ff */
[----:B------:R-:W-:Y:S01]  /*c360*/  SHF.R.U64 R10, R10, 0x3, RZ ;  /* 0x000000030a0a7819 */ /* 0x000fe200000012ff */
[--C-:B------:R-:W-:Y:S01]  /*c370*/  IMAD.X R11, RZ, RZ, R7.reuse, P5 ;  /* 0x000000ffff0b7224 */ /* 0x100fe200028e0607 */
[----:B------:R-:W-:Y:S02]  /*c380*/  F2FP.BF16.F32.PACK_AB R90, R90, R91 ;  /* 0x0000005b5a5a723e */ /* 0x000fe400000010ff */
[----:B------:R-:W-:Y:S02]  /*c390*/  F2FP.BF16.F32.PACK_AB R89, R88, R89 ;  /* 0x000000595859723e */ /* 0x000fe400000010ff */
[----:B------:R-:W-:Y:S02]  /*c3a0*/  SEL R29, R28, R29, P0 ;  /* 0x0000001d1c1d7207 */ /* 0x000fe40000000000 */
[----:B------:R-:W-:Y:S01]  /*c3b0*/  LOP3.LUT R6, R9, R6, RZ, 0x3c, !PT ;  /* 0x0000000609067212 */ /* 0x000fe200078e3cff */
[----:B------:R-:W-:Y:S01]  /*c3c0*/  IMAD.X R9, RZ, RZ, R7, P6 ;  /* 0x000000ffff097224 */ /* 0x000fe200030e0607 */
[----:B------:R-:W-:-:S02]  /*c3d0*/  SEL R28, R21, R20, P0 ;  /* 0x00000014151c7207 */ /* 0x000fc40000000000 */
[----:B------:R-:W-:Y:S01]  /*c3e0*/  SEL R41, R20, R21, P0 ;  /* 0x0000001514297207 */ /* 0x000fe20000000000 */
[----:B------:R-:W-:Y:S01]  /*c3f0*/  IMAD.X R21, RZ, RZ, R7, P2 ;  /* 0x000000ffff157224 */ /* 0x000fe200010e0607 */
[----:B------:R-:W-:Y:S02]  /*c400*/  LOP3.LUT R20, R12, R63, RZ, 0x3c, !PT ;  /* 0x0000003f0c147212 */ /* 0x000fe400078e3cff */
[----:B------:R-:W-:Y:S02]  /*c410*/  SEL R34, R94, R93, P0 ;  /* 0x0000005d5e227207 */ /* 0x000fe40000000000 */
[----:B------:R-:W-:Y:S02]  /*c420*/  SEL R48, R56, R57, P0 ;  /* 0x0000003938307207 */ /* 0x000fe40000000000 */
[----:B------:R-:W-:Y:S02]  /*c430*/  LOP3.LUT R52, R69, 0x380, RZ, 0xc0, !PT ;  /* 0x0000038045347812 */ /* 0x000fe400078ec0ff */
[----:B------:R-:W-:-:S02]  /*c440*/  LOP3.LUT R12, R10, R67, RZ, 0x3c, !PT ;  /* 0x000000430a0c7212 */ /* 0x000fc400078e3cff */
[----:B------:R-:W-:Y:S02]  /*c450*/  SEL R93, R93, R94, P0 ;  /* 0x0000005e5d5d7207 */ /* 0x000fe40000000000 */
[----:B------:R-:W-:Y:S02]  /*c460*/  SEL R40, R90, R89, P0 ;  /* 0x000000595a287207 */ /* 0x000fe40000000000 */
[----:B------:R-:W-:Y:S02]  /*c470*/  SEL R57, R57, R56, P0 ;  /* 0x0000003839397207 */ /* 0x000fe40000000000 */
[----:B------:R-:W-:Y:S02]  /*c480*/  MOV R67, R6 ;  /* 0x0000000600437202 */ /* 0x000fe40000000f00 */
[----:B------:R-:W-:Y:S02]  /*c490*/  F2FP.BF16.F32.PACK_AB R15, R70, R15 ;  /* 0x0000000f460f723e */ /* 0x000fe400000010ff */
[----:B------:R-:W-:-:S02]  /*c4a0*/  F2FP.BF16.F32.PACK_AB R14, R71, R14 ;  /* 0x0000000e470e723e */ /* 0x000fc400000010ff */
[----:B------:R-:W-:Y:S02]  /*c4b0*/  SEL R89, R89, R90, P0 ;  /* 0x0000005a59597207 */ /* 0x000fe40000000000 */
[----:B------:R-:W-:Y:S02]  /*c4c0*/  SHF.R.U64 R52, R52, 0x3, RZ ;  /* 0x0000000334347819 */ /* 0x000fe400000012ff */
[----:B------:R-:W-:Y:S02]  /*c4d0*/  SEL R56, R15, R14, P0 ;  /* 0x0000000e0f387207 */ /* 0x000fe40000000000 */
[----:B------:R-:W-:Y:S01]  /*c4e0*/  SEL R53, R14, R15, P0 ;  /* 0x0000000f0e357207 */ /* 0x000fe20000000000 */
[----:B------:R-:W-:Y:S01]  /*c4f0*/  IMAD.X R15, RZ, RZ, R7, P3 ;  /* 0x000000ffff0f7224 */ /* 0x000fe200018e0607 */
[----:B------:R-:W-:Y:S02]  /*c500*/  SEL R60, R86, R87, P0 ;  /* 0x00000057563c7207 */ /* 0x000fe40000000000 */
[----:B------:R-:W-:-:S02]  /*c510*/  SEL R87, R87, R86, P0 ;  /* 0x0000005657577207 */ /* 0x000fc40000000000 */
[----:B------:R-:W-:Y:S02]  /*c520*/  LOP3.LUT R8, R59, 0x380, RZ, 0xc0, !PT ;  /* 0x000003803b087812 */ /* 0x000fe400078ec0ff */
[----:B------:R-:W-:Y:S02]  /*c530*/  LOP3.LUT R10, R52, R69, RZ, 0x3c, !PT ;  /* 0x00000045340a7212 */ /* 0x000fe400078e3cff */
[----:B------:R-:W-:Y:S02]  /*c540*/  MOV R64, R20 ;  /* 0x0000001400407202 */ /* 0x000fe40000000f00 */
[----:B------:R-:W-:Y:S02]  /*c550*/  SHF.R.U64 R8, R8, 0x3, RZ ;  /* 0x0000000308087819 */ /* 0x000fe400000012ff */
[----:B------:R-:W-:Y:S02]  /*c560*/  MOV R61, R10 ;  /* 0x0000000a003d7202 */ /* 0x000fe40000000f00 */
[----:B------:R-:W-:-:S02]  /*c570*/  LOP3.LUT R26, R8, R59, RZ, 0x3c, !PT ;  /* 0x0000003b081a7212 */ /* 0x000fc400078e3cff */
[----:B------:R-:W-:Y:S02]  /*c580*/  LOP3.LUT R8, R65, 0x380, RZ, 0xc0, !PT ;  /* 0x0000038041087812 */ /* 0x000fe400078ec0ff */
[----:B------:R-:W-:Y:S02]  /*c590*/  LOP3.LUT R59, R62, 0x380, RZ, 0xc0, !PT ;  /* 0x000003803e3b7812 */ /* 0x000fe400078ec0ff */
[----:B------:R-:W-:Y:S02]  /*c5a0*/  SHF.R.U64 R8, R8, 0x3, RZ ;  /* 0x0000000308087819 */ /* 0x000fe400000012ff */
[----:B------:R-:W-:Y:S02]  /*c5b0*/  SHF.R.U64 R59, R59, 0x3, RZ ;  /* 0x000000033b3b7819 */ /* 0x000fe400000012ff */
[----:B------:R-:W-:Y:S02]  /*c5c0*/  LOP3.LUT R14, R8, R65, RZ, 0x3c, !PT ;  /* 0x00000041080e7212 */ /* 0x000fe400078e3cff */
[----:B------:R-:W-:-:S02]  /*c5d0*/  LOP3.LUT R8, R59, R62, RZ, 0x3c, !PT ;  /* 0x0000003e3b087212 */ /* 0x000fc400078e3cff */
[----:B------:R-:W-:Y:S02]  /*c5e0*/  MOV R63, R14 ;  /* 0x0000000e003f7202 */ /* 0x000fe40000000f00 */
[----:B------:R-:W-:Y:S02]  /*c5f0*/  MOV R59, R8 ;  /* 0x00000008003b7202 */ /* 0x000fe40000000f00 */
[----:B------:R-:W-:Y:S02]  /*c600*/  MOV R62, R12 ;  /* 0x0000000c003e7202 */ /* 0x000fe40000000f00 */
[----:B------:R-:W-:Y:S02]  /*c610*/  MOV R66, R26 ;  /* 0x0000001a00427202 */ /* 0x000fe40000000f00 */
[----:B------:R-:W-:Y:S02]  /*c620*/  MOV R65, R24 ;  /* 0x0000001800417202 */ /* 0x000fe40000000f00 */
[----:B------:R-:W-:Y:S01]  /*c630*/  PLOP3.LUT P2, PT, PT, PT, UP0, 0x80, 0x0 ;  /* 0x000000000000781c */ /* 0x000fe20003f4f008 */
[----:B------:R-:W-:Y:S01]  /*c640*/  ULDC UR8, c[0x0][0xa88] ;  /* 0x0002a20000087ab9 */ /* 0x000fe20000000800 */
        /* <DEDUP_REMOVED lines=11> */
[----:B------:R-:W-:Y:S04]  /*c700*/  SHFL.IDX PT, R42, R42, R35, 0x1c1f ;  /* 0x001c1f232a2a7589 */ /* 0x000fe800000e0000 */
[----:B------:R-:W0:Y:S01]  /*c710*/  SHFL.IDX PT, R37, R37, R6, 0x1c1f ;  /* 0x001c1f0625257589 */ /* 0x000e2200000e0000 */
[----:B-1----:R-:W-:Y:S02]  /*c720*/  SEL R9, R48, R57, P0 ;  /* 0x0000003930097207 */ /* 0x002fe40000000000 */
[----:B------:R-:W-:Y:S01]  /*c730*/  SEL R11, R57, R48, P0 ;  /* 0x00000030390b7207 */ /* 0x000fe20000000000 */
[----:B------:R-:W-:Y:S04]  /*c740*/  SHFL.IDX PT, R38, R38, R35, 0x1c1f ;  /* 0x001c1f2326267589 */ /* 0x000fe800000e0000 */
[----:B------:R-:W1:Y:S01]  /*c750*/  SHFL.IDX PT, R31, R31, R6, 0x1c1f ;  /* 0x001c1f061f1f7589 */ /* 0x000e6200000e0000 */
[----:B--2---:R-:W-:-:S02]  /*c760*/  SEL R12, R40, R89, P0 ;  /* 0x00000059280c7207 */ /* 0x004fc40000000000 */
[----:B------:R-:W-:Y:S01]  /*c770*/  SEL R14, R89, R40, P0 ;  /* 0x00000028590e7207 */ /* 0x000fe20000000000 */
[----:B------:R-:W-:Y:S04]  /*c780*/  SHFL.IDX PT, R36, R36, R35, 0x1c1f ;  /* 0x001c1f2324247589 */ /* 0x000fe800000e0000 */
[----:B------:R-:W2:Y:S01]  /*c790*/  SHFL.IDX PT, R33, R33, R6, 0x1c1f ;  /* 0x001c1f0621217589 */ /* 0x000ea200000e0000 */
[----:B---3--:R-:W-:Y:S02]  /*c7a0*/  SEL R13, R50, R39, P0 ;  /* 0x00000027320d7207 */ /* 0x008fe40000000000 */
[----:B------:R-:W-:Y:S01]  /*c7b0*/  SEL R15, R39, R50, P0 ;  /* 0x00000032270f7207 */ /* 0x000fe20000000000 */
[----:B------:R2:W-:Y:S04]  /*c7c0*/  SHFL.IDX PT, R21, R30, R35, 0x1c1f ;  /* 0x001c1f231e157589 */ /* 0x0005e800000e0000 */
[----:B------:R-:W3:Y:S01]  /*c7d0*/  SHFL.IDX PT, R52, R49, R6, 0x1c1f ;  /* 0x001c1f0631347589 */ /* 0x000ee200000e0000 */
[----:B0-----:R-:W-:-:S02]  /*c7e0*/  SEL R24, R42, R37, P0 ;  /* 0x000000252a187207 */ /* 0x001fc40000000000 */
[----:B------:R-:W-:Y:S01]  /*c7f0*/  SEL R26, R37, R42, P0 ;  /* 0x0000002a251a7207 */ /* 0x000fe20000000000 */
[----:B------:R-:W-:Y:S04]  /*c800*/  SHFL.IDX PT, R32, R32, R35, 0x1c1f ;  /* 0x001c1f2320207589 */ /* 0x000fe800000e0000 */
[----:B------:R-:W-:Y:S01]  /*c810*/  SHFL.IDX PT, R54, R54, R35, 0x1c1f ;  /* 0x001c1f2336367589 */ /* 0x000fe200000e0000 */
[----:B-1----:R-:W-:Y:S02]  /*c820*/  SEL R25, R38, R31, P0 ;  /* 0x0000001f26197207 */ /* 0x002fe40000000000 */
[----:B------:R-:W-:Y:S01]  /*c830*/  SEL R27, R31, R38, P0 ;  /* 0x000000261f1b7207 */ /* 0x000fe20000000000 */
[----:B------:R3:W0:Y:S04]  /*c840*/  SHFL.IDX PT, R7, R29, R6, 0x1c1f ;  /* 0x001c1f061d077589 */ /* 0x00062800000e0000 */
[----:B------:R-:W1:Y:S01]  /*c850*/  SHFL.IDX PT, R51, R51, R6, 0x1c1f ;  /* 0x001c1f0633337589 */ /* 0x000e6200000e0000 */
[----:B--2---:R-:W-:-:S03]  /*c860*/  SEL R30, R33, R36, P0 ;  /* 0x00000024211e7207 */ /* 0x004fc60000000000 */
[----:B------:R2:W-:Y:S04]  /*c870*/  SHFL.IDX PT, R20, R28, R35, 0x1c1f ;  /* 0x001c1f231c147589 */ /* 0x0005e800000e0000 */
[----:B------:R-:W-:Y:S01]  /*c880*/  SHFL.IDX PT, R44, R44, R35, 0x1c1f ;  /* 0x001c1f232c2c7589 */ /* 0x000fe200000e0000 */
[----:B---3--:R-:W-:Y:S02]  /*c890*/  SEL R29, R21, R52, P0 ;  /* 0x00000034151d7207 */ /* 0x008fe40000000000 */
[----:B------:R-:W-:Y:S01]  /*c8a0*/  SEL R31, R52, R21, P0 ;  /* 0x00000015341f7207 */ /* 0x000fe20000000000 */
[----:B------:R-:W-:Y:S01]  /*c8b0*/  SHFL.IDX PT, R56, R56, R35, 0x1c1f ;  /* 0x001c1f2338387589 */ /* 0x000fe200000e0000 */
[----:B--2---:R-:W-:-:S03]  /*c8c0*/  SEL R28, R36, R33, P0 ;  /* 0x00000021241c7207 */ /* 0x004fc60000000000 */
[----:B------:R-:W2:Y:S04]  /*c8d0*/  SHFL.IDX PT, R41, R41, R6, 0x1c1f ;  /* 0x001c1f0629297589 */ /* 0x000ea800000e0000 */
[----:B------:R-:W3:Y:S01]  /*c8e0*/  SHFL.IDX PT, R43, R43, R6, 0x1c1f ;  /* 0x001c1f062b2b7589 */ /* 0x000ee200000e0000 */
[----:B0-----:R-:W-:Y:S02]  /*c8f0*/  SEL R36, R32, R7, P0 ;  /* 0x0000000720247207 */ /* 0x001fe40000000000 */
[----:B------:R-:W-:Y:S01]  /*c900*/  SEL R38, R7, R32, P0 ;  /* 0x0000002007267207 */ /* 0x000fe20000000000 */
[----:B------:R-:W0:Y:S01]  /*c910*/  SHFL.IDX PT, R53, R53, R6, 0x1c1f ;  /* 0x001c1f0635357589 */ /* 0x000e2200000e0000 */
[----:B-1----:R-:W-:Y:S01]  /*c920*/  SEL R37, R54, R51, P0 ;  /* 0x0000003336257207 */ /* 0x002fe20000000000 */
[----:B------:R-:W-:Y:S01]  /*c930*/  IMAD.U32 R7, RZ, RZ, UR7 ;  /* 0x00000007ff077e24 */ /* 0x000fe2000f8e00ff */
[----:B------:R-:W-:Y:S01]  /*c940*/  SEL R39, R51, R54, P0 ;  /* 0x0000003633277207 */ /* 0x000fe20000000000 */
[----:B------:R-:W-:Y:S06]  /*c950*/  BAR.SYNC.DEFER_BLOCKING 0x1, 0x100 ;  /* 0x0044000000007b1d */ /* 0x000fec0000010000 */
[----:B------:R-:W-:Y:S04]  /*c960*/  SHFL.IDX PT, R58, R58, R35, 0x1c1f ;  /* 0x001c1f233a3a7589 */ /* 0x000fe800000e0000 */
[----:B------:R-:W1:Y:S01]  /*c970*/  SHFL.IDX PT, R55, R55, R6, 0x1c1f ;  /* 0x001c1f0637377589 */ /* 0x000e6200000e0000 */
[----:B--2---:R-:W-:-:S02]  /*c980*/  SEL R32, R20, R41, P0 ;  /* 0x0000002914207207 */ /* 0x004fc40000000000 */
[----:B------:R-:W-:Y:S01]  /*c990*/  SEL R34, R41, R20, P0 ;  /* 0x0000001429227207 */ /* 0x000fe20000000000 */
[----:B------:R-:W-:Y:S01]  /*c9a0*/  SHFL.IDX PT, R46, R46, R35, 0x1c1f ;  /* 0x001c1f232e2e7589 */ /* 0x000fe200000e0000 */
[----:B---3--:R-:W-:Y:S02]  /*c9b0*/  SEL R40, R44, R43, P0 ;  /* 0x0000002b2c287207 */ /* 0x008fe40000000000 */
[----:B------:R-:W-:Y:S01]  /*c9c0*/  SEL R42, R43, R44, P0 ;  /* 0x0000002c2b2a7207 */ /* 0x000fe20000000000 */
[----:B------:R2:W-:Y:S01]  /*c9d0*/  SHFL.IDX PT, R60, R60, R35, 0x1c1f ;  /* 0x001c1f233c3c7589 */ /* 0x0005e200000e0000 */
[----:B0-----:R-:W-:-:S03]  /*c9e0*/  SEL R33, R56, R53, P0 ;  /* 0x0000003538217207 */ /* 0x001fc60000000000 */
[----:B------:R-:W0:Y:S04]  /*c9f0*/  SHFL.IDX PT, R45, R45, R6, 0x1c1f ;  /* 0x001c1f062d2d7589 */ /* 0x000e2800000e0000 */
[----:B------:R3:W4:Y:S01]  /*ca00*/  SHFL.IDX PT, R87, R87, R6, 0x1c1f ;  /* 0x001c1f0657577589 */ /* 0x00072200000e0000 */
[----:B--2---:R-:W-:-:S03]  /*ca10*/  SEL R35, R53, R56, P0 ;  /* 0x0000003835237207 */ /* 0x004fc60000000000 */
[----:B------:R0:W-:Y:S04]  /*ca20*/  STSM.16.M88.4 [R67], R8 ;  /* 0x0000000843007844 */ /* 0x0001e80000000200 */
[----:B------:R-:W-:Y:S01]  /*ca30*/  STSM.16.M88.4 [R66], R12 ;  /* 0x0000000c42007844 */ /* 0x000fe20000000200 */
[----:B-1----:R-:W-:Y:S01]  /*ca40*/  SEL R41, R58, R55, P0 ;  /* 0x000000373a297207 */ /* 0x002fe20000000000 */
[----:B---3--:R-:W-:Y:S01]  /*ca50*/  IMAD.U32 R6, RZ, RZ, UR6 ;  /* 0x00000006ff067e24 */ /* 0x008fe2000f8e00ff */
[----:B------:R-:W-:Y:S01]  /*ca60*/  SEL R43, R55, R58, P0 ;  /* 0x0000003a372b7207 */ /* 0x000fe20000000000 */
[----:B------:R-:W-:Y:S01]  /*ca70*/  STSM.16.M88.4 [R65], R24 ;  /* 0x0000001841007844 */ /* 0x000fe20000000200 */
[----:B------:R-:W-:-:S03]  /*ca80*/  ULDC.64 UR6, c[0x0][0xc08] ;  /* 0x0003020000067ab9 */ /* 0x000fc60000000a00 */
[----:B------:R-:W-:Y:S01]  /*ca90*/  STSM.16.M88.4 [R64], R28 ;  /* 0x0000001c40007844 */ /* 0x000fe20000000200 */
[----:B0-----:R-:W-:-:S03]  /*caa0*/  SEL R8, R46, R45, P0 ;  /* 0x0000002d2e087207 */ /* 0x001fc60000000000 */
[----:B------:R-:W-:Y:S01]  /*cab0*/  STSM.16.M88.4 [R63], R36 ;  /* 0x000000243f007844 */ /* 0x000fe20000000200 */
[----:B------:R-:W-:Y:S02]  /*cac0*/  SEL R10, R45, R46, P0 ;  /* 0x0000002e2d0a7207 */ /* 0x000fe40000000000 */
[----:B----4-:R-:W-:Y:S01]  /*cad0*/  SEL R9, R60, R87, P0 ;  /* 0x000000573c097207 */ /* 0x010fe20000000000 */
[----:B------:R-:W-:Y:S01]  /*cae0*/  STSM.16.M88.4 [R62], R32 ;  /* 0x000000203e007844 */ /* 0x000fe20000000200 */
[----:B------:R-:W-:Y:S01]  /*caf0*/  SEL R11, R87, R60, P0 ;  /* 0x0000003c570b7207 */ /* 0x000fe20000000000 */
[----:B------:R-:W-:Y:S01]  /*cb00*/  UISETP.NE.U32.AND UP1, UPT, UR6, URZ, UPT ;  /* 0x0000003f0600728c */ /* 0x000fe2000bf25070 */
[----:B------:R-:W0:Y:S01]  /*cb10*/  LDC R46, c[0x0][0xbe8] ;  /* 0x0002fa00ff2e7b82 */ /* 0x000e220000000800 */
[----:B------:R-:W-:Y:S04]  /*cb20*/  STSM.16.M88.4 [R61], R40 ;  /* 0x000000283d007844 */ /* 0x000fe80000000200 */
[----:B------:R1:W-:Y:S03]  /*cb30*/  STSM.16.M88.4 [R59], R8 ;  /* 0x000000083b007844 */ /* 0x0003e60000000200 */
[----:B------:R-:W-:Y:S01]  /*cb40*/  BAR.SYNC.DEFER_BLOCKING 0x1, 0x100 ;  /* 0x0044000000007b1d */ /* 0x000fe20000010000 */
[----:B------:R-:W-:-:S06]  /*cb50*/  UISETP.NE.AND.EX UP1, UPT, UR7, URZ, UPT, UP1 ;  /* 0x0000003f0700728c */ /* 0x000fcc000bf25310 */
[----:B------:R-:W-:-:S05]  /*cb60*/  PLOP3.LUT P0, PT, PT, PT, UP1, 0x80, 0x0 ;  /* 0x000000000000781c */ /* 0x000fca0003f0f018 */
[----:B------:R-:W-:-:S04]  /*cb70*/  @UP1 ULEA UR6, UP2, UR42, UR6, 0x2 ;  /* 0x000000062a061291 */ /* 0x000fc8000f84103f */
[----:B------:R-:W-:Y:S01]  /*cb80*/  @UP1 ULEA.HI.X UR7, UR42, UR7, UR36, 0x2, UP2 ;  /* 0x000000072a071291 */ /* 0x000fe200090f1424 */
[----:B-1----:R-:W-:Y:S02]  /*cb90*/  IMAD.U32 R9, RZ, RZ, UR8 ;  /* 0x00000008ff097e24 */ /* 0x002fe4000f8e00ff */
[----:B------:R-:W-:-:S03]  /*cba0*/  IMAD.U32 R10, RZ, RZ, UR6 ;  /* 0x00000006ff0a7e24 */ /* 0x000fc6000f8e00ff */
[----:B------:R-:W-:Y:S01]  /*cbb0*/  IMAD.U32 R11, RZ, RZ, UR7 ;  /* 0x00000007ff0b7e24 */ /* 0x000fe2000f8e00ff */
[----:B------:R-:W2:Y:S01]  /*cbc0*/  @P2 LDG.E R12, desc[UR54][R6.64] ;  /* 0x00000036060c2981 */ /* 0x000ea2000c1e1900 */
[----:B0-----:R-:W-:Y:S01]  /*cbd0*/  ISETP.NE.AND P1, PT, R46, 0x1, PT ;  /* 0x000000012e00780c */ /* 0x001fe20003f25270 */
[----:B------:R-:W-:Y:S02]  /*cbe0*/  UMOV UR4, URZ ;  /* 0x0000003f00047c82 */ /* 0x000fe40008000000 */
[----:B------:R0:W5:Y:S10]  /*cbf0*/  @P0 LDG.E R9, desc[UR54][R10.64] ;  /* 0x000000360a090981 */ /* 0x000174000c1e1900 */
[----:B------:R-:W1:Y:S08]  /*cc00*/  @P1 LDC R13, c[0x0][0xbec] ;  /* 0x0002fb00ff0d1b82 */ /* 0x000e700000000800 */
[----:B------:R-:W3:Y:S01]  /*cc10*/  @P1 LDC R14, c[0x0][0xbf0] ;  /* 0x0002fc00ff0e1b82 */ /* 0x000ee20000000800 */
[----:B--2---:R-:W-:Y:S01]  /*cc20*/  @P2 R2UR UR4, R12 ;  /* 0x000000000c0422ca */ /* 0x004fe200000e0000 */
[----:B01-3--:R-:W-:-:S14]  /*cc30*/  @P0 BRA `(.L_x_2210) ;  /* 0x0000000000100947 */ /* 0x00bfdc0003800000 */
[----:B------:R-:W-:Y:S05]  /*cc40*/  @!P2 BRA `(.L_x_2210) ;  /* 0x00000000000ca947 */ /* 0x000fea0003800000 */
[----:B------:R-:W2:Y:S04]  /*cc50*/  LDG.E R8, desc[UR54][R6.64] ;  /* 0x0000003606087981 */ /* 0x000ea8000c1e1900 */
[----:B-----5:R-:W2:Y:S02]  /*cc60*/  LDG.E R9, desc[UR54][R6.64+0x4] ;  /* 0x0000043606097981 */ /* 0x020ea4000c1e1900 */
[----:B--2---:R-:W-:-:S07]  /*cc70*/  IMAD.IADD R9, R9, 0x1, -R8 ;  /* 0x0000000109097824 */ /* 0x004fce00078e0a08 */
.L_x_2210:
[----:B------:R-:W-:Y:S01]  /*cc80*/  USHF.R.S32.HI UR14, URZ, 0x1f, UR43 ;  /* 0x0000001f3f0e7899 */ /* 0x000fe2000801142b */
[----:B------:R-:W-:Y:S01]  /*cc90*/  VIADD R8, R18, UR37 ;  /* 0x0000002512087c36 */ /* 0x000fe20008000000 */
[----:B------:R-:W-:Y:S01]  /*cca0*/  ULDC.64 UR12, c[0x0][0xb90] ;  /* 0x0002e400000c7ab9 */ /* 0x000fe20000000a00 */
[----:B------:R-:W-:Y:S01]  /*ccb0*/  USHF.R.S32.HI UR9, URZ, 0x1f, UR4 ;  /* 0x0000001f3f097899 */ /* 0x000fe20008011404 */
[----:B------:R-:W-:Y:S01]  /*ccc0*/  VIADD R24, R190, UR37 ;  /* 0x00000025be187c36 */ /* 0x000fe20008000000 */
        /* <DEDUP_REMOVED lines=19> */
[----:B------:R-:W-:Y:S01]  /*ce00*/  IADD3 R13, P3, R4, 0x2000, RZ ;  /* 0x00002000040d7810 */ /* 0x000fe20007f7e0ff */
[----:B-----5:R-:W-:Y:S01]  /*ce10*/  IMAD R51, R9, R46, RZ ;  /* 0x0000002e09337224 */ /* 0x020fe200078e02ff */
[----:B------:R-:W-:Y:S01]  /*ce20*/  IADD3 R6, P2, R6, UR6, RZ ;  /* 0x0000000606067c10 */ /* 0x000fe2000ff5e0ff */
[----:B------:R-:W-:Y:S01]  /*ce30*/  ULDC.64 UR10, c[0x0][0xaa0] ;  /* 0x0002a800000a7ab9 */ /* 0x000fe20000000a00 */
[----:B------:R-:W-:Y:S01]  /*ce40*/  IMAD.U32 R10, RZ, RZ, UR8 ;  /* 0x00000008ff0a7e24 */ /* 0x000fe2000f8e00ff */
[----:B------:R-:W-:Y:S01]  /*ce50*/  SHF.R.S32.HI R8, RZ, 0x1f, R11 ;  /* 0x0000001fff087819 */ /* 0x000fe2000001140b */
[----:B------:R-:W-:Y:S01]  /*ce60*/  IMAD.X R9, RZ, RZ, R5, P3 ;  /* 0x000000ffff097224 */ /* 0x000fe200018e0605 */
[----:B------:R-:W-:-:S02]  /*ce70*/  IADD3 R15, P0, R4, 0x1000, RZ ;  /* 0x00001000040f7810 */ /* 0x000fc40007f1e0ff */
[----:B------:R-:W-:Y:S01]  /*ce80*/  IADD3.X R7, R7, UR7, R10, P2, !PT ;  /* 0x0000000707077c10 */ /* 0x000fe200097fe40a */
[----:B------:R-:W-:Y:S01]  /*ce90*/  ULDC.64 UR6, c[0x0][0xb88] ;  /* 0x0002e20000067ab9 */ /* 0x000fe20000000a00 */
[----:B------:R-:W-:Y:S01]  /*cea0*/  LOP3.LUT R10, R13, 0x380, RZ, 0xc0, !PT ;  /* 0x000003800d0a7812 */ /* 0x000fe200078ec0ff */
[----:B------:R-:W-:Y:S01]  /*ceb0*/  IMAD R14, R8, UR6, RZ ;  /* 0x00000006080e7c24 */ /* 0x000fe2000f8e02ff */
[----:B------:R-:W-:Y:S01]  /*cec0*/  LOP3.LUT R12, R15, 0x380, RZ, 0xc0, !PT ;  /* 0x000003800f0c7812 */ /* 0x000fe200078ec0ff */
[C---:B------:R-:W-:Y:S01]  /*ced0*/  IMAD.WIDE.U32 R6, R11.reuse, UR6, R6 ;  /* 0x000000060b067c25 */ /* 0x040fe2000f8e0006 */
[----:B------:R-:W-:Y:S02]  /*cee0*/  SHF.R.U64 R8, R10, 0x3, RZ ;  /* 0x000000030a087819 */ /* 0x000fe400000012ff */
[----:B------:R-:W-:Y:S01]  /*cef0*/  SHF.R.U64 R12, R12, 0x3, RZ ;  /* 0x000000030c0c7819 */ /* 0x000fe200000012ff */
[----:B------:R-:W-:Y:S01]  /*cf00*/  IMAD R21, R11, UR7, R14 ;  /* 0x000000070b157c24 */ /* 0x000fe2000f8e020e */
[----:B------:R-:W-:Y:S01]  /*cf10*/  LOP3.LUT R8, R8, R13, RZ, 0x3c, !PT ;  /* 0x0000000d08087212 */ /* 0x000fe200078e3cff */
[----:B------:R-:W-:Y:S01]  /*cf20*/  ULDC.64 UR6, c[0x0][0xb50] ;  /* 0x0002d40000067ab9 */ /* 0x000fe20000000a00 */
[----:B------:R-:W-:Y:S01]  /*cf30*/  LOP3.LUT R12, R12, R15, RZ, 0x3c, !PT ;  /* 0x0000000f0c0c7212 */ /* 0x000fe200078e3cff */
[----:B------:R-:W-:Y:S01]  /*cf40*/  IMAD.IADD R13, R7, 0x1, R21 ;  /* 0x00000001070d7824 */ /* 0x000fe200078e0215 */
[----:B------:R-:W-:Y:S01]  /*cf50*/  LEA R14, P4, R6, UR6, 0x2 ;  /* 0x00000006060e7c11 */ /* 0x000fe2000f8810ff */
[----:B------:R-:W-:Y:S01]  /*cf60*/  VIADD R10, R24, 0x8 ;  /* 0x00000008180a7836 */ /* 0x000fe20000000000 */
[----:B------:R-:W-:-:S02]  /*cf70*/  IADD3 R11, P2, R4, 0x3000, RZ ;  /* 0x00003000040b7810 */ /* 0x000fc40007f5e0ff */
[----:B------:R-:W-:Y:S01]  /*cf80*/  LEA.HI.X R15, R6, UR7, R13, 0x2, P4 ;  /* 0x00000007060f7c11 */ /* 0x000fe2000a0f140d */
[----:B------:R-:W-:Y:S01]  /*cf90*/  SHFL.IDX PT, R20, R14, RZ, 0x1c1f ;  /* 0x001c1fff0e147589 */ /* 0x000fe200000e0000 */
[----:B------:R-:W-:Y:S01]  /*cfa0*/  LOP3.LUT R7, R11, 0x380, RZ, 0xc0, !PT ;  /* 0x000003800b077812 */ /* 0x000fe200078ec0ff */
[--C-:B------:R-:W-:Y:S01]  /*cfb0*/  IMAD.X R13, RZ, RZ, R5.reuse, P0 ;  /* 0x000000ffff0d7224 */ /* 0x100fe200000e0605 */
[----:B------:R-:W-:Y:S01]  /*cfc0*/  LOP3.LUT P0, RZ, R188, 0x3, RZ, 0xc0, !PT ;  /* 0x00000003bcff7812 */ /* 0x000fe2000780c0ff */
[----:B------:R-:W0:Y:S01]  /*cfd0*/  SHFL.IDX PT, R21, R15, RZ, 0x1c1f ;  /* 0x001c1fff0f157589 */ /* 0x000e2200000e0000 */
[----:B------:R-:W-:Y:S01]  /*cfe0*/  SHF.R.U64 R6, R7, 0x3, RZ ;  /* 0x0000000307067819 */ /* 0x000fe200000012ff */
[----:B------:R-:W-:Y:S01]  /*cff0*/  IMAD.X R7, RZ, RZ, R5, P2 ;  /* 0x000000ffff077224 */ /* 0x000fe200010e0605 */
[-C--:B------:R-:W-:Y:S01]  /*d000*/  ISETP.GE.OR P2, PT, R24, R51.reuse, P0 ;  /* 0x000000331800720c */ /* 0x080fe20000746670 */
[----:B------:R-:W-:Y:S01]  /*d010*/  SHFL.IDX PT, R44, R14, 0x1, 0x1c1f ;  /* 0x003c1f000e2c7f89 */ /* 0x000fe200000e0000 */
[----:B------:R-:W-:Y:S01]  /*d020*/  ISETP.GE.OR P0, PT, R10, R51, P0 ;  /* 0x000000330a00720c */ /* 0x000fe20000706670 */
[----:B------:R-:W-:Y:S01]  /*d030*/  UIMAD UR8, UR9, UR10, URZ ;  /* 0x0000000a090872a4 */ /* 0x000fe2000f8e023f */
[C---:B------:R-:W-:Y:S01]  /*d040*/  IADD3 R41, P6, R4.reuse, 0x4000, RZ ;  /* 0x0000400004297810 */ /* 0x040fe20007fde0ff */
[----:B------:R-:W1:Y:S01]  /*d050*/  SHFL.IDX PT, R45, R15, 0x1, 0x1c1f ;  /* 0x003c1f000f2d7f89 */ /* 0x000e6200000e0000 */
[----:B------:R-:W-:Y:S01]  /*d060*/  UIMAD.WIDE.U32 UR6, UR4, UR10, URZ ;  /* 0x0000000a040672a5 */ /* 0x000fe2000f8e003f */
[----:B------:R-:W-:-:S02]  /*d070*/  IADD3 R37, P5, R4, 0x5000, RZ ;  /* 0x0000500004257810 */ /* 0x000fc40007fbe0ff */
[----:B------:R-:W-:Y:S02]  /*d080*/  IADD3 R33, P4, R4, 0x6000, RZ ;  /* 0x0000600004217810 */ /* 0x000fe40007f9e0ff */
[----:B------:R-:W-:Y:S02]  /*d090*/  LOP3.LUT R6, R6, R11, RZ, 0x3c, !PT ;  /* 0x0000000b06067212 */ /* 0x000fe400078e3cff */
[C---:B------:R-:W-:Y:S01]  /*d0a0*/  LOP3.LUT R29, R4.reuse, 0x380, RZ, 0xc0, !PT ;  /* 0x00000380041d7812 */ /* 0x040fe200078ec0ff */
[----:B0-----:R0:W-:Y:S01]  /*d0b0*/  @!P2 ST.E desc[UR54][R20.64], R3 ;  /* 0x000000031400a985 */ /* 0x0011e2000c101936 */
[----:B------:R-:W-:Y:S01]  /*d0c0*/  UIMAD UR8, UR4, UR11, UR8 ;  /* 0x0000000b040872a4 */ /* 0x000fe2000f8e0208 */
[----:B------:R-:W-:Y:S02]  /*d0d0*/  IADD3 R11, P3, R4, 0x7000, RZ ;  /* 0x00007000040b7810 */ /* 0x000fe40007f7e0ff */
[----:B------:R-:W-:Y:S01]  /*d0e0*/  ULDC.64 UR10, c[0x0][0xae8] ;  /* 0x0002ba00000a7ab9 */ /* 0x000fe20000000a00 */
[----:B------:R-:W-:-:S02]  /*d0f0*/  LOP3.LUT R40, R41, 0x380, RZ, 0xc0, !PT ;  /* 0x0000038029287812 */ /* 0x000fc400078ec0ff */
[----:B------:R-:W-:Y:S01]  /*d100*/  LOP3.LUT R36, R37, 0x380, RZ, 0xc0, !PT ;  /* 0x0000038025247812 */ /* 0x000fe200078ec0ff */
[----:B-1----:R1:W-:Y:S01]  /*d110*/  @!P0 ST.E desc[UR54][R44.64], R2 ;  /* 0x000000022c008985 */ /* 0x0023e2000c101936 */
[----:B------:R-:W-:Y:S02]  /*d120*/  LOP3.LUT R32, R33, 0x380, RZ, 0xc0, !PT ;  /* 0x0000038021207812 */ /* 0x000fe400078ec0ff */
[----:B------:R-:W-:Y:S01]  /*d130*/  SHF.R.U64 R29, R29, 0x3, RZ ;  /* 0x000000031d1d7819 */ /* 0x000fe200000012ff */
[----:B0-----:R-:W0:Y:S01]  /*d140*/  @P1 LDC R3, c[0x0][0xbec] ;  /* 0x0002fb00ff031b82 */ /* 0x001e220000000800 */
[----:B------:R-:W-:Y:S01]  /*d150*/  UIADD3 UR7, UR7, UR8, URZ ;  /* 0x0000000807077290 */ /* 0x000fe2000fffe03f */
[----:B------:R-:W-:Y:S01]  /*d160*/  LOP3.LUT R10, R11, 0x380, RZ, 0xc0, !PT ;  /* 0x000003800b0a7812 */ /* 0x000fe200078ec0ff */
[----:B------:R-:W-:Y:S01]  /*d170*/  UIMAD UR4, UR14, UR10, URZ ;  /* 0x0000000a0e0472a4 */ /* 0x000fe2000f8e023f */
[----:B------:R-:W-:Y:S01]  /*d180*/  SHF.R.U64 R40, R40, 0x3, RZ ;  /* 0x0000000328287819 */ /* 0x000fe200000012ff */
[----:B------:R-:W-:Y:S01]  /*d190*/  IMAD.X R25, RZ, RZ, R5, P3 ;  /* 0x000000ffff197224 */ /* 0x000fe200018e0605 */
[----:B------:R-:W-:-:S02]  /*d1a0*/  SHF.R.U64 R36, R36, 0x3, RZ ;  /* 0x0000000324247819 */ /* 0x000fc400000012ff */
[----:B-1----:R-:W1:Y:S01]  /*d1b0*/  @P1 LDC R45, c[0x0][0xbf0] ;  /* 0x0002fc00ff2d1b82 */ /* 0x002e620000000800 */
[----:B------:R-:W-:Y:S01]  /*d1c0*/  IMAD R2, R22, 0x20, R23 ;  /* 0x0000002016027824 */ /* 0x000fe200078e0217 */
[----:B------:R-:W-:Y:S01]  /*d1d0*/  UIMAD UR4, UR43, UR11, UR4 ;  /* 0x0000000b2b0472a4 */ /* 0x000fe2000f8e0204 */
[----:B------:R-:W-:Y:S01]  /*d1e0*/  SHF.R.U64 R32, R32, 0x3, RZ ;  /* 0x0000000320207819 */ /* 0x000fe200000012ff */
[----:B------:R-:W-:Y:S01]  /*d1f0*/  UIMAD.WIDE.U32 UR6, UR43, UR10, UR6 ;  /* 0x0000000a2b0672a5 */ /* 0x000fe2000f8e0006 */
[----:B------:R-:W-:Y:S01]  /*d200*/  VIADD R44, R2, UR37 ;  /* 0x00000025022c7c36 */ /* 0x000fe20008000000 */
[----:B------:R-:W-:Y:S01]  /*d210*/  ULDC.64 UR8, c[0x0][0xaf0] ;  /* 0x0002bc0000087ab9 */ /* 0x000fe20000000a00 */
[----:B------:R-:W-:Y:S01]  /*d220*/  LOP3.LUT R28, R29, R4, RZ, 0x3c, !PT ;  /* 0x000000041d1c7212 */ /* 0x000fe200078e3cff */
[----:B------:R-:W-:Y:S01]  /*d230*/  UIADD3 UR7, UR7, UR4, URZ ;  /* 0x0000000407077290 */ /* 0x000fe2000fffe03f */
[----:B------:R-:W-:Y:S01]  /*d240*/  IMAD.MOV.U32 R21, RZ, RZ, R44 ;  /* 0x000000ffff157224 */ /* 0x000fe200078e002c */
[----:B------:R-:W-:Y:S01]  /*d250*/  UIMAD UR4, UR36, UR8, URZ ;  /* 0x00000008240472a4 */ /* 0x000fe2000f8e023f */
[----:B------:R-:W-:Y:S01]  /*d260*/  SHF.R.U64 R4, R10, 0x3, RZ ;  /* 0x000000030a047819 */ /* 0x000fe200000012ff */
[----:B------:R-:W5:Y:S01]  /*d270*/  LD.E.128 R12, desc[UR54][R12.64] ;  /* 0x000000360c0c7980 */ /* 0x000f62000c101d00 */
[----:B------:R-:W-:-:S02]  /*d280*/  LOP3.LUT R40, R40, R41, RZ, 0x3c, !PT ;  /* 0x0000002928287212 */ /* 0x000fc400078e3cff */
[----:B------:R-:W-:Y:S01]  /*d290*/  LOP3.LUT R36, R36, R37, RZ, 0x3c, !PT ;  /* 0x0000002524247212 */ /* 0x000fe200078e3cff */
[----:B0-----:R-:W-:Y:S01]  /*d2a0*/  @P1 IMAD.HI.U32 R2, R44, R3, RZ ;  /* 0x000000032c021227 */ /* 0x001fe200078e00ff */
[----:B------:R-:W-:Y:S01]  /*d2b0*/  UIMAD UR4, UR42, UR9, UR4 ;  /* 0x000000092a0472a4 */ /* 0x000fe2000f8e0204 */
[----:B------:R-:W-:Y:S01]  /*d2c0*/  LOP3.LUT R32, R32, R33, RZ, 0x3c, !PT ;  /* 0x0000002120207212 */ /* 0x000fe200078e3cff */
[----:B------:R-:W-:Y:S01]  /*d2d0*/  UIMAD.WIDE.U32 UR6, UR42, UR8, UR6 ;  /* 0x000000082a0672a5 */ /* 0x000fe2000f8e0006 */
[--C-:B------:R-:W-:Y:S01]  /*d2e0*/  IMAD.X R41, RZ, RZ, R5.reuse, P6 ;  /* 0x000000ffff297224 */ /* 0x100fe200030e0605 */
[----:B------:R-:W-:Y:S01]  /*d2f0*/  LOP3.LUT R24, R4, R11, RZ, 0x3c, !PT ;  /* 0x0000000b04187212 */ /* 0x000fe200078e3cff */
[--C-:B------:R-:W-:Y:S01]  /*d300*/  IMAD.X R37, RZ, RZ, R5.reuse, P5 ;  /* 0x000000ffff257224 */ /* 0x100fe200028e0605 */
[----:B-1----:R-:W-:Y:S01]  /*d310*/  @P1 SHF.R.U32.HI R21, RZ, R45, R2 ;  /* 0x0000002dff151219 */ /* 0x002fe20000011602 */
[--C-:B------:R-:W-:Y:S01]  /*d320*/  IMAD.X R33, RZ, RZ, R5.reuse, P4 ;  /* 0x000000ffff217224 */ /* 0x100fe200020e0605 */
[----:B------:R-:W-:Y:S01]  /*d330*/  UIADD3 UR4, UR7, UR4, URZ ;  /* 0x0000000407047290 */ /* 0x000fe2000fffe03f */
[----:B------:R-:W-:Y:S01]  /*d340*/  IMAD.MOV.U32 R29, RZ, RZ, R5 ;  /* 0x000000ffff1d7224 */ /* 0x000fe200078e0005 */
[--C-:B------:R-:W-:Y:S01]  /*d350*/  SHF.R.S32.HI R20, RZ, 0x1f, R21.reuse ;  /* 0x0000001fff147819 */ /* 0x100fe20000011415 */
[----:B------:R-:W-:Y:S01]  /*d360*/  IMAD.MOV R45, RZ, RZ, -R21 ;  /* 0x000000ffff2d7224 */ /* 0x000fe200078e0a15 */
[----:B------:R-:W-:Y:S01]  /*d370*/  ULDC.64 UR8, c[0x0][0xae0] ;  /* 0x0002b80000087ab9 */ /* 0x000fe20000000a00 */
[----:B------:R-:W-:Y:S01]  /*d380*/  IMAD.U32 R3, RZ, RZ, UR7 ;  /* 0x00000007ff037e24 */ /* 0x000fe2000f8e00ff */
[----:B------:R-:W5:Y:S01]  /*d390*/  LD.E.128 R8, desc[UR54][R8.64] ;  /* 0x0000003608087980 */ /* 0x000f62000c101d00 */
[----:B------:R-:W-:-:S02]  /*d3a0*/  IMAD R20, R20, UR8, RZ ;  /* 0x0000000814147c24 */ /* 0x000fc4000f8e02ff */
[----:B------:R-:W-:Y:S01]  /*d3b0*/  IMAD R45, R46, R45, R44 ;  /* 0x0000002d2e2d7224 */ /* 0x000fe200078e022c */
[----:B------:R-:W5:Y:S01]  /*d3c0*/  LD.E.128 R28, desc[UR54][R28.64] ;  /* 0x000000361c1c7980 */ /* 0x000f62000c101d00 */
[----:B------:R-:W-:Y:S01]  /*d3d0*/  IMAD.U32 R2, RZ, RZ, UR6 ;  /* 0x00000006ff027e24 */ /* 0x000fe2000f8e00ff */
[----:B------:R-:W-:Y:S01]  /*d3e0*/  ULDC.64 UR6, c[0x0][0xad8] ;  /* 0x0002b60000067ab9 */ /* 0x000fe20000000a00 */
[----:B------:R-:W-:Y:S01]  /*d3f0*/  IMAD.U32 R3, RZ, RZ, UR4 ;  /* 0x00000004ff037e24 */ /* 0x000fe2000f8e00ff */
[----:B------:R-:W5:Y:S01]  /*d400*/  LD.E.128 R4, desc[UR54][R6.64] ;  /* 0x0000003606047980 */ /* 0x000f62000c101d00 */
[----:B------:R-:W-:-:S03]  /*d410*/  IMAD R49, R21, UR9, R20 ;  /* 0x0000000915317c24 */ /* 0x000fc6000f8e0214 */
[----:B------:R-:W5:Y:S01]  /*d420*/  LD.E.128 R40, desc[UR54][R40.64] ;  /* 0x0000003628287980 */ /* 0x000f62000c101d00 */
[----:B------:R-:W-:-:S03]  /*d430*/  SHF.R.S32.HI R20, RZ, 0x1f, R45 ;  /* 0x0000001fff147819 */ /* 0x000fc6000001142d */
[----:B------:R-:W5:Y:S04]  /*d440*/  LD.E.128 R36, desc[UR54][R36.64] ;  /* 0x0000003624247980 */ /* 0x000f68000c101d00 */
[----:B------:R-:W5:Y:S04]  /*d450*/  LD.E.128 R32, desc[UR54][R32.64] ;  /* 0x0000003620207980 */ /* 0x000f68000c101d00 */
[----:B------:R-:W5:Y:S01]  /*d460*/  LD.E.128 R24, desc[UR54][R24.64] ;  /* 0x0000003618187980 */ /* 0x000f62000c101d00 */
[----:B------:R-:W-:Y:S01]  /*d470*/  IMAD.WIDE.U32 R2, R21, UR8, R2 ;  /* 0x0000000815027c25 */ /* 0x000fe2000f8e0002 */
[----:B------:R-:W-:Y:S01]  /*d480*/  @!PT LDS RZ, [RZ] ;  /* 0x00000000fffff984 */ /* 0x000fe20000000800 */
[----:B------:R-:W-:Y:S01]  /*d490*/  @!PT LDS RZ, [RZ] ;  /* 0x00000000fffff984 */ /* 0x000fe20000000800 */
[----:B------:R-:W-:Y:S01]  /*d4a0*/  @!PT LDS RZ, [RZ] ;  /* 0x00000000fffff984 */ /* 0x000fe20000000800 */
[----:B------:R-:W-:Y:S01]  /*d4b0*/  @!PT LDS RZ, [RZ] ;  /* 0x00000000fffff984 */ /* 0x000fe20000000800 */
[----:B------:R0:W-:Y:S06]  /*d4c0*/  MEMBAR.ALL.CTA ;  /* 0x0000000000007992 */ /* 0x0001ec0000008000 */
[----:B0-----:R-:W0:Y:S01]  /*d4d0*/  FENCE.VIEW.ASYNC.S ;  /* 0x00000000000073c6 */ /* 0x001e220000000000 */
[----:B------:R-:W-:-:S02]  /*d4e0*/  IMAD.IADD R3, R3, 0x1, R49 ;  /* 0x0000000103037824 */ /* 0x000fc400078e0231 */
[----:B------:R-:W-:Y:S02]  /*d4f0*/  IMAD R44, R20, UR6, RZ ;  /* 0x00000006142c7c24 */ /* 0x000fe4000f8e02ff */
[----:B------:R-:W-:Y:S02]  /*d500*/  VIADD R46, R23, UR37 ;  /* 0x00000025172e7c36 */ /* 0x000fe40008000000 */
[C---:B------:R-:W-:Y:S02]  /*d510*/  IMAD R21, R45.reuse, UR7, R44 ;  /* 0x000000072d157c24 */ /* 0x040fe4000f8e022c */
[----:B------:R-:W-:Y:S01]  /*d520*/  IMAD.WIDE.U32 R2, R45, UR6, R2 ;  /* 0x000000062d027c25 */ /* 0x000fe2000f8e0002 */
[C---:B------:R-:W-:Y:S01]  /*d530*/  ISETP.GE.AND P2, PT, R46.reuse, R51, PT ;  /* 0x000000332e00720c */ /* 0x040fe20003f46270 */
[----:B------:R-:W-:Y:S02]  /*d540*/  ULDC.64 UR6, c[0x0][0xa80] ;  /* 0x0002a00000067ab9 */ /* 0x000fe40000000a00 */
[----:B------:R-:W-:-:S02]  /*d550*/  VIADD R20, R46, 0x20 ;  /* 0x000000202e147836 */ /* 0x000fc40000000000 */
        /* <DEDUP_REMOVED lines=22> */
.L_x_2212:
[----:B------:R-:W-:Y:S05]  /*d6c0*/  BSYNC B1 ;  /* 0x0000000000017941 */ /* 0x000fea0003800000 */
.L_x_2211:
        /* <DEDUP_REMOVED lines=13> */
.L_x_2214:
[----:B------:R-:W-:Y:S05]  /*d7a0*/  BSYNC B1 ;  /* 0x0000000000017941 */ /* 0x000fea0003800000 */
.L_x_2213:
[----:B----4-:R4:W0:Y:S01]  /*d7b0*/  SHFL.IDX PT, R0, R45, 0x2, 0x181f ;  /* 0x00581f002d007f89 */ /* 0x01082200000e0000 */
        /* <DEDUP_REMOVED lines=12> */
.L_x_2216:
[----:B------:R-:W-:Y:S05]  /*d880*/  BSYNC B1 ;  /* 0x0000000000017941 */ /* 0x000fea0003800000 */
.L_x_2215:
[----:B0-----:R-:W-:Y:S01]  /*d890*/  VIADD R0, R46, 0x60 ;  /* 0x000000602e007836 */ /* 0x001fe20000000000 */
[----:B-1--4-:R-:W4:Y:S04]  /*d8a0*/  SHFL.IDX PT, R45, R45, 0x3, 0x181f ;  /* 0x00781f002d2d7f89 */ /* 0x012f2800000e0000 */
[----:B------:R-:W-:Y:S01]  /*d8b0*/  ISETP.GE.AND P0, PT, R0, R51, PT ;  /* 0x000000330000720c */ /* 0x000fe20003f06270 */
[----:B------:R-:W0:-:S12]  /*d8c0*/  SHFL.IDX PT, R44, R44, 0x3, 0x181f ;  /* 0x00781f002c2c7f89 */ /* 0x000e1800000e0000 */
[----:B------:R-:W-:Y:S05]  /*d8d0*/  @P0 BRA `(.L_x_2217) ;  /* 0x0000000c00080947 */ /* 0x000fea0003800000 */
[----:B------:R-:W-:Y:S02]  /*d8e0*/  ULDC UR4, c[0x0][0xac8] ;  /* 0x0002b20000047ab9 */ /* 0x000fe40000000800 */
[----:B------:R-:W-:-:S13]  /*d8f0*/  ISETP.GE.AND P1, PT, R16, UR4, PT ;  /* 0x0000000410007c0c */ /* 0x000fda000bf26270 */
[----:B0-----:R-:W-:-:S04]  /*d900*/  @!P1 LEA R2, P0, R16, R44, 0x1 ;  /* 0x0000002c10029211 */ /* 0x001fc800078008ff */
[----:B----4-:R-:W-:Y:S02]  /*d910*/  @!P1 LEA.HI.X R3, R16, R45, R193, 0x1, P0 ;  /* 0x0000002d10039211 */ /* 0x010fe400000f0cc1 */
[----:B------:R-:W-:-:S03]  /*d920*/  ISETP.GE.AND P0, PT, R19, UR4, PT ;  /* 0x0000000413007c0c */ /* 0x000fc6000bf06270 */
[----:B------:R0:W-:Y:S10]  /*d930*/  @!P1 ST.E.128 desc[UR54][R2.64], R4 ;  /* 0x0000000402009985 */ /* 0x0001f4000c101d36 */
[----:B------:R-:W-:Y:S05]  /*d940*/  @P0 BRA `(.L_x_2217) ;  /* 0x0000000800ec0947 */ /* 0x000fea0003800000 */
[----:B0-----:R-:W-:-:S04]  /*d950*/  LEA R2, P0, R19, R44, 0x1 ;  /* 0x0000002c13027211 */ /* 0x001fc800078008ff */
[----:B------:R-:W-:-:S05]  /*d960*/  LEA.HI.X R3, R19, R45, R192, 0x1, P0 ;  /* 0x0000002d13037211 */ /* 0x000fca00000f0cc0 */
[----:B------:R0:W-:Y:S01]  /*d970*/  ST.E.128 desc[UR54][R2.64], R24 ;  /* 0x0000001802007985 */ /* 0x0001e2000c101d36 */
[----:B------:R-:W-:Y:S05]  /*d980*/  BRA `(.L_x_2217) ;  /* 0x0000000800dc7947 */ /* 0x000fea0003800000 */
.L_x_2209:
        /* <DEDUP_REMOVED lines=33> */
.L_x_2218:
[----:B------:R-:W-:Y:S01]  /*dba0*/  USEL UR42, UR42, URZ, !UP0 ;  /* 0x0000003f2a2a7287 */ /* 0x000fe2000c000000 */
[----:B------:R-:W-:Y:S01]  /*dbb0*/  BSSY B1, `(.L_x_2219) ;  /* 0x000002c000017945 */ /* 0x000fe20003800000 */
[----:B------:R-:W-:-:S03]  /*dbc0*/  USEL UR36, UR36, URZ, !UP0 ;  /* 0x0000003f24247287 */ /* 0x000fc6000c000000 */
[----:B------:R-:W-:Y:S09]  /*dbd0*/  @P1 BRA `(.L_x_2220) ;  /* 0x0000000000a41947 */ /* 0x000ff20003800000 */
        /* <DEDUP_REMOVED lines=41> */
.L_x_2220:
[----:B------:R-:W-:Y:S05]  /*de70*/  BSYNC B1 ;  /* 0x0000000000017941 */ /* 0x000fea0003800000 */
.L_x_2219:
        /* <DEDUP_REMOVED lines=61> */
.L_x_2222:
[----:B------:R-:W-:Y:S05]  /*e250*/  BSYNC B1 ;  /* 0x0000000000017941 */ /* 0x000fea0003800000 */
.L_x_2221:
        /* <DEDUP_REMOVED lines=13> */
.L_x_2224:
[----:B------:R-:W-:Y:S05]  /*e330*/  BSYNC B1 ;  /* 0x0000000000017941 */ /* 0x000fea0003800000 */
.L_x_2223:
        /* <DEDUP_REMOVED lines=13> */
.L_x_2226:
[----:B------:R-:W-:Y:S05]  /*e410*/  BSYNC B1 ;  /* 0x0000000000017941 */ /* 0x000fea0003800000 */
.L_x_2225:
        /* <DEDUP_REMOVED lines=14> */
.L_x_2217:
[----:B------:R-:W-:Y:S05]  /*e500*/  BSYNC B0 ;  /* 0x0000000000007941 */ /* 0x000fea0003800000 */
.L_x_2208:
[----:B------:R-:W-:Y:S02]  /*e510*/  ULDC UR4, c[0x0][0xc3c] ;  /* 0x00030f0000047ab9 */ /* 0x000fe40000000800 */
[----:B------:R-:W-:-:S13]  /*e520*/  ISETP.GE.AND P0, PT, R47, UR4, PT ;  /* 0x000000042f007c0c */ /* 0x000fda000bf06270 */
[----:B------:R-:W-:Y:S05]  /*e530*/  @!P0 BRA `(.L_x_2227) ;  /* 0xffffff2800308947 */ /* 0x000fea000383ffff */
[----:B------:R-:W-:Y:S05]  /*e540*/  EXIT ;  /* 0x000000000000794d */ /* 0x000fea0003800000 */
.L_x_2169:
[----:B------:R-:W-:-:S08]  /*e550*/  NOP ;  /* 0x0000000000007918 */ /* 0x000fd00000000000 */
[----:B------:R-:W0:-:S00]  /*e560*/  USETMAXREG.DEALLOC.CTAPOOL 0x18 ;  /* 0x00000018000079c8 */ /* 0x000e0000080e0500 */
[----:B0-----:R-:W-:Y:S01]  /*e570*/  LOP3.LUT R0, R0, 0x3, RZ, 0xc0, !PT ;  /* 0x0000000300007812 */ /* 0x001fe200078ec0ff */
[----:B------:R-:W-:-:S05]  /*e580*/  IMAD.MOV.U32 R6, RZ, RZ, RZ ;  /* 0x000000ffff067224 */ /* 0x000fca00078e00ff */
[----:B------:R-:W0:Y:S02]  /*e590*/  SHFL.IDX PT, R0, R0, RZ, 0x1f ;  /* 0x00001fff00007589 */ /* 0x000e2400000e0000 */
[----:B0-----:R-:W-:-:S04]  /*e5a0*/  ISETP.NE.AND P0, PT, R0, RZ, PT ;  /* 0x000000ff0000720c */ /* 0x001fc80003f05270 */
[----:B------:R-:W-:-:S05]  /*e5b0*/  P2R R0, PR, RZ, 0x1 ;  /* 0x00000001ff007803 */ /* 0x000fca0000000000 */
[----:B------:R0:W-:Y:S04]  /*e5c0*/  STL [R1+0x30], R0 ;  /* 0x0000300001007387 */ /* 0x0001e80000100800 */
        /* <DEDUP_REMOVED lines=12> */
.L_x_2228:
[----:B0-----:R-:W0:Y:S01]  /*e690*/  S2R R0, SR_TID.X ;  /* 0x0000000000007919 */ /* 0x001e220000002100 */
        /* <DEDUP_REMOVED lines=40> */
.L_x_2234:
        /* <DEDUP_REMOVED lines=14> */
.L_x_2233:
[----:B------:R-:W-:Y:S05]  /*ea00*/  BSYNC B0 ;  /* 0x0000000000007941 */ /* 0x000fea0003800000 */
.L_x_2232:
        /* <DEDUP_REMOVED lines=22> */
.L_x_2230:
        /* <DEDUP_REMOVED lines=25> */
.L_x_2235:
        /* <DEDUP_REMOVED lines=58> */
.L_x_2231:
[----:B------:R0:W-:Y:S01]  /*f0a0*/  STL [R1+0x10], R0 ;  /* 0x0000100001007387 */ /* 0x0001e20000100800 */
[----:B------:R-:W-:-:S03]  /*f0b0*/  UMOV UR36, URZ ;  /* 0x0000003f00247c82 */ /* 0x000fc60008000000 */
[----:B------:R0:W-:Y:S02]  /*f0c0*/  STL [R1+0x14], RZ ;  /* 0x000014ff01007387 */ /* 0x0001e40000100800 */
.L_x_2236:
        /* <DEDUP_REMOVED lines=11> */
.L_x_2229:
[----:B0-----:R-:W-:Y:S01]  /*f180*/  IMAD.MOV.U32 R0, RZ, RZ, 0x1 ;  /* 0x00000001ff007424 */ /* 0x001fe200078e00ff */
[----:B------:R-:W-:Y:S01]  /*f190*/  ULDC UR4, c[0x0][0xc3c] ;  /* 0x00030f0000047ab9 */ /* 0x000fe20000000800 */
[----:B------:R0:W-:Y:S01]  /*f1a0*/  STL [R1+0x2c], RZ ;  /* 0x00002cff01007387 */ /* 0x0001e20000100800 */
[----:B------:R-:W-:Y:S01]  /*f1b0*/  UISETP.GE.AND UP0, UPT, UR42, UR4, UPT ;  /* 0x000000042a00728c */ /* 0x000fe2000bf06270 */
[----:B------:R-:W-:Y:S02]  /*f1c0*/  IMAD.MOV.U32 R18, RZ, RZ, RZ ;  /* 0x000000ffff127224 */ /* 0x000fe400078e00ff */
[----:B------:R0:W-:Y:S03]  /*f1d0*/  STL [R1], R0 ;  /* 0x0000000001007387 */ /* 0x0001e60000100800 */
[----:B------:R-:W-:-:S13]  /*f1e0*/  PLOP3.LUT P0, PT, PT, PT, UP0, 0x80, 0x0 ;  /* 0x000000000000781c */ /* 0x000fda0003f0f008 */
[----:B0-----:R-:W-:Y:S05]  /*f1f0*/  @P0 BRA `(.L_x_2237) ;  /* 0x0000004400d40947 */ /* 0x001fea0003800000 */
[----:B------:R-:W0:Y:S01]  /*f200*/  S2R R11, SR_TID.X ;  /* 0x00000000000b7919 */ /* 0x000e220000002100 */
        /* <DEDUP_REMOVED lines=9> */
[C---:B0-----:R-:W-:Y:S01]  /*f2a0*/  LOP3.LUT R10, R11.reuse, 0x7f, RZ, 0xc0, !PT ;  /* 0x0000007f0b0a7812 */ /* 0x041fe200078ec0ff */
[C---:B-1----:R-:W-:Y:S01]  /*f2b0*/  IMAD.SHL.U32 R4, R11.reuse, 0x80, RZ ;  /* 0x000000800b047824 */ /* 0x042fe200078e00ff */
[C---:B------:R-:W-:Y:S01]  /*f2c0*/  LOP3.LUT P0, RZ, R11.reuse, 0x4, RZ, 0xc0, !PT ;  /* 0x000000040bff7812 */ /* 0x040fe2000780c0ff */
[C---:B------:R-:W-:Y:S01]  /*f2d0*/  IMAD.SHL.U32 R3, R11.reuse, 0x10, RZ ;  /* 0x000000100b037824 */ /* 0x040fe200078e00ff */
[----:B------:R-:W-:Y:S01]  /*f2e0*/  SHF.R.U32.HI R5, RZ, 0x5, R10 ;  /* 0x00000005ff057819 */ /* 0x000fe2000001160a */
[C---:B------:R-:W-:Y:S01]  /*f2f0*/  IMAD.SHL.U32 R2, R11.reuse, 0x20, RZ ;  /* 0x000000200b027824 */ /* 0x040fe200078e00ff */
        /* <DEDUP_REMOVED lines=27> */
[----:B------:R1:W-:Y:S04]  /*f4b0*/  STL [R1], R0 ;  /* 0x0000000001007387 */ /* 0x0003e80000100800 */
[----:B------:R2:W-:Y:S01]  /*f4c0*/  STL [R1+0x2c], RZ ;  /* 0x00002cff01007387 */ /* 0x0005e20000100800 */
[C---:B0-----:R-:W-:Y:S02]  /*f4d0*/  LOP3.LUT R2, R4.reuse, 0x40, RZ, 0xfc, !PT ;  /* 0x0000004004027812 */ /* 0x041fe400078efcff */
[----:B-1----:R-:W-:-:S07]  /*f4e0*/  LOP3.LUT R0, R4, 0x80, RZ, 0xfc, !PT ;  /* 0x0000008004007812 */ /* 0x002fce00078efcff */
.L_x_2308:
[----:B------:R-:W-:Y:S01]  /*f4f0*/  ULDC.64 UR4, c[0x0][0xc88] ;  /* 0x0003220000047ab9 */ /* 0x000fe20000000a00 */
[----:B------:R-:W-:Y:S01]  /*f500*/  IMAD.MOV.U32 R0, RZ, RZ, RZ ;  /* 0x000000ffff007224 */ /* 0x000fe200078e00ff */
[----:B------:R-:W-:Y:S01]  /*f510*/  UIMAD.WIDE UR4, UR42, 0x4, UR4 ;  /* 0x000000042a0478a5 */ /* 0x000fe2000f8e0204 */
[----:B------:R-:W-:Y:S01]  /*f520*/  ULDC.64 UR8, c[0x0][0xa18] ;  /* 0x0002860000087ab9 */ /* 0x000fe20000000a00 */
[----:B------:R-:W-:-:S04]  /*f530*/  ULDC.64 UR6, c[0x0][0xa08] ;  /* 0x0002820000067ab9 */ /* 0x000fc80000000a00 */
[----:B------:R-:W-:Y:S02]  /*f540*/  IMAD.U32 R2, RZ, RZ, UR4 ;  /* 0x00000004ff027e24 */ /* 0x000fe4000f8e00ff */
[----:B------:R-:W-:Y:S01]  /*f550*/  IMAD.U32 R3, RZ, RZ, UR5 ;  /* 0x00000005ff037e24 */ /* 0x000fe2000f8e00ff */
[----:B------:R-:W-:-:S04]  /*f560*/  ULDC.64 UR4, c[0x0][0xa28] ;  /* 0x00028a0000047ab9 */ /* 0x000fc80000000a00 */
[----:B------:R-:W3:Y:S01]  /*f570*/  LDG.E R2, desc[UR54][R2.64] ;  /* 0x0000003602027981 */ /* 0x000ee2000c1e1900 */
[----:B------:R-:W-:-:S04]  /*f580*/  UISETP.NE.U32.AND UP0, UPT, UR4, URZ, UPT ;  /* 0x0000003f0400728c */ /* 0x000fc8000bf05070 */
[----:B------:R-:W-:-:S06]  /*f590*/  UISETP.NE.AND.EX UP0, UPT, UR5, URZ, UPT, UP0 ;  /* 0x0000003f0500728c */ /* 0x000fcc000bf05300 */
[----:B------:R-:W-:Y:S02]  /*f5a0*/  PLOP3.LUT P0, PT, PT, PT, UP0, 0x80, 0x0 ;  /* 0x000000000000781c */ /* 0x000fe40003f0f008 */
[----:B------:R-:W-:-:S04]  /*f5b0*/  ISETP.NE.U32.AND P1, PT, RZ, UR6, PT ;  /* 0x00000006ff007c0c */ /* 0x000fc8000bf25070 */
[----:B------:R-:W-:Y:S01]  /*f5c0*/  ISETP.NE.AND.EX P1, PT, RZ, UR7, PT, P1 ;  /* 0x00000007ff007c0c */ /* 0x000fe2000bf25310 */
[----:B------:R-:W-:Y:S01]  /*f5d0*/  IMAD.MOV.U32 R8, RZ, RZ, RZ ;  /* 0x000000ffff087224 */ /* 0x000fe200078e00ff */
[----:B---3--:R-:W-:-:S13]  /*f5e0*/  R2UR UR43, R2 ;  /* 0x00000000022b72ca */ /* 0x008fda00000e0000 */
[----:B------:R-:W-:Y:S02]  /*f5f0*/  USHF.R.S32.HI UR46, URZ, 0x1f, UR43 ;  /* 0x0000001f3f2e7899 */ /* 0x000fe4000801142b */
[----:B------:R-:W-:-:S04]  /*f600*/  @UP0 ULEA UR4, UP1, UR43, UR4, 0x2 ;  /* 0x000000042b040291 */ /* 0x000fc8000f82103f */
[----:B------:R-:W-:Y:S02]  /*f610*/  @UP0 ULEA.HI.X UR5, UR43, UR5, UR46, 0x2, UP1 ;  /* 0x000000052b050291 */ /* 0x000fe400088f142e */
[----:B------:R-:W-:Y:S01]  /*f620*/  IMAD.U32 R2, RZ, RZ, UR4 ;  /* 0x00000004ff027e24 */ /* 0x000fe2000f8e00ff */
[----:B------:R-:W-:-:S03]  /*f630*/  USHF.L.U32 UR44, UR43, 0x2, URZ ;  /* 0x000000022b2c7899 */ /* 0x000fc6000800063f */
[----:B------:R-:W-:Y:S01]  /*f640*/  IMAD.U32 R3, RZ, RZ, UR5 ;  /* 0x00000005ff037e24 */ /* 0x000fe2000f8e00ff */
[----:B------:R-:W-:Y:S01]  /*f650*/  ULDC.64 UR4, c[0x0][0xa00] ;  /* 0x0002800000047ab9 */ /* 0x000fe20000000a00 */
[----:B------:R-:W-:-:S03]  /*f660*/  USHF.L.U64.HI UR45, UR43, 0x2, UR46 ;  /* 0x000000022b2d7899 */ /* 0x000fc6000801022e */
[----:B0-----:R0:W5:Y:S01]  /*f670*/  @P0 LDG.E R0, desc[UR54][R2.64] ;  /* 0x0000003602000981 */ /* 0x001162000c1e1900 */
[----:B------:R-:W-:Y:S01]  /*f680*/  ISETP.NE.U32.AND P0, PT, RZ, UR4, PT ;  /* 0x00000004ff007c0c */ /* 0x000fe2000bf05070 */
[----:B------:R-:W-:Y:S02]  /*f690*/  UIADD3 UR4, UP0, UR44, UR4, URZ ;  /* 0x000000042c047290 */ /* 0x000fe4000ff1e03f */
[----:B------:R-:W-:Y:S01]  /*f6a0*/  UIADD3 UR6, UP1, UR44, UR6, URZ ;  /* 0x000000062c067290 */ /* 0x000fe2000ff3e03f */
[----:B------:R-:W-:Y:S01]  /*f6b0*/  ISETP.NE.AND.EX P0, PT, RZ, UR5, PT, P0 ;  /* 0x00000005ff007c0c */ /* 0x000fe2000bf05300 */
[----:B------:R-:W-:Y:S02]  /*f6c0*/  UIADD3.X UR5, UR45, UR5, URZ, UP0, !UPT ;  /* 0x000000052d057290 */ /* 0x000fe400087fe43f */
[----:B------:R-:W-:Y:S02]  /*f6d0*/  UISETP.NE.U32.AND UP0, UPT, UR8, URZ, UPT ;  /* 0x0000003f0800728c */ /* 0x000fe4000bf05070 */
[----:B------:R-:W-:Y:S01]  /*f6e0*/  UIADD3.X UR7, UR45, UR7, URZ, UP1, !UPT ;  /* 0x000000072d077290 */ /* 0x000fe20008ffe43f */
[----:B0-----:R-:W-:Y:S01]  /*f6f0*/  IMAD.U32 R2, RZ, RZ, UR4 ;  /* 0x00000004ff027e24 */ /* 0x001fe2000f8e00ff */
[----:B------:R-:W-:Y:S01]  /*f700*/  UISETP.NE.AND.EX UP0, UPT, UR9, URZ, UPT, UP0 ;  /* 0x0000003f0900728c */ /* 0x000fe2000bf05300 */
[----:B------:R-:W-:-:S02]  /*f710*/  IMAD.U32 R3, RZ, RZ, UR5 ;  /* 0x00000005ff037e24 */ /* 0x000fc4000f8e00ff */
[----:B-1----:R-:W-:Y:S02]  /*f720*/  IMAD.U32 R4, RZ, RZ, UR6 ;  /* 0x00000006ff047e24 */ /* 0x002fe4000f8e00ff */
[----:B------:R-:W-:Y:S01]  /*f730*/  IMAD.U32 R5, RZ, RZ, UR7 ;  /* 0x00000007ff057e24 */ /* 0x000fe2000f8e00ff */
[----:B------:R-:W-:-:S05]  /*f740*/  PLOP3.LUT P2, PT, PT, PT, UP0, 0x80, 0x0 ;  /* 0x000000000000781c */ /* 0x000fca0003f4f008 */
[----:B------:R-:W-:Y:S01]  /*f750*/  @UP0 UIADD3 UR4, UP1, UR44, UR8, URZ ;  /* 0x000000082c040290 */ /* 0x000fe2000ff3e03f */
[----:B------:R0:W5:Y:S03]  /*f760*/  @P1 LDG.E R8, desc[UR54][R4.64] ;  /* 0x0000003604081981 */ /* 0x000166000c1e1900 */
[----:B------:R-:W-:Y:S01]  /*f770*/  @UP0 UIADD3.X UR5, UR45, UR9, URZ, UP1, !UPT ;  /* 0x000000092d050290 */ /* 0x000fe20008ffe43f */
[----:B------:R0:W5:Y:S01]  /*f780*/  @P0 LDG.E R9, desc[UR54][R2.64] ;  /* 0x0000003602090981 */ /* 0x000162000c1e1900 */
[----:B------:R-:W-:Y:S01]  /*f790*/  ULDC UR6, c[0x0][0x288] ;  /* 0x0000a20000067ab9 */ /* 0x000fe20000000800 */
[----:B------:R-:W-:Y:S02]  /*f7a0*/  IMAD.U32 R6, RZ, RZ, UR4 ;  /* 0x00000004ff067e24 */ /* 0x000fe4000f8e00ff */
[----:B------:R-:W-:Y:S02]  /*f7b0*/  IMAD.U32 R10, RZ, RZ, UR6 ;  /* 0x00000006ff0a7e24 */ /* 0x000fe4000f8e00ff */
[----:B------:R-:W-:-:S05]  /*f7c0*/  IMAD.U32 R7, RZ, RZ, UR5 ;  /* 0x00000005ff077e24 */ /* 0x000fca000f8e00ff */
[----:B------:R-:W3:Y:S04]  /*f7d0*/  @P2 LDG.E R10, desc[UR54][R6.64] ;  /* 0x00000036060a2981 */ /* 0x000ee8000c1e1900 */
[----:B---3--:R0:W-:Y:S01]  /*f7e0*/  STL [R1+0x1c], R10 ;  /* 0x00001c0a01007387 */ /* 0x0081e20000100800 */
[----:B------:R-:W-:Y:S05]  /*f7f0*/  @P2 BRA `(.L_x_2238) ;  /* 0x0000000000142947 */ /* 0x000fea0003800000 */
[----:B------:R-:W-:Y:S05]  /*f800*/  @!P0 BRA `(.L_x_2238) ;  /* 0x0000000000108947 */ /* 0x000fea0003800000 */
[----:B------:R-:W3:Y:S04]  /*f810*/  LDG.E R6, desc[UR54][R2.64] ;  /* 0x0000003602067981 */ /* 0x000ee8000c1e1900 */
[----:B0-----:R-:W3:Y:S02]  /*f820*/  LDG.E R2, desc[UR54][R2.64+0x4] ;  /* 0x0000043602027981 */ /* 0x001ee4000c1e1900 */
[----:B---3--:R-:W-:-:S05]  /*f830*/  IMAD.IADD R2, R2, 0x1, -R6 ;  /* 0x0000000102027824 */ /* 0x008fca00078e0a06 */
[----:B------:R1:W-:Y:S02]  /*f840*/  STL [R1+0x1c], R2 ;  /* 0x00001c0201007387 */ /* 0x0003e40000100800 */
.L_x_2238:
[----:B-----5:R-:W-:Y:S01]  /*f850*/  IMAD.IADD R6, R8, 0x1, R0 ;  /* 0x0000000108067824 */ /* 0x020fe200078e0200 */
[----:B------:R-:W-:Y:S01]  /*f860*/  ULDC.64 UR4, c[0x0][0x418] ;  /* 0x0001060000047ab9 */ /* 0x000fe20000000a00 */
[----:B0-----:R-:W-:Y:S01]  /*f870*/  IMAD.U32 R3, RZ, RZ, UR43 ;  /* 0x0000002bff037e24 */ /* 0x001fe2000f8e00ff */
[----:B------:R-:W-:Y:S01]  /*f880*/  UISETP.NE.U32.AND UP0, UPT, UR4, URZ, UPT ;  /* 0x0000003f0400728c */ /* 0x000fe2000bf05070 */
[----:B------:R-:W-:Y:S01]  /*f890*/  UMOV UR47, URZ ;  /* 0x0000003f002f7c82 */ /* 0x000fe20008000000 */
[----:B------:R-:W-:Y:S01]  /*f8a0*/  ULDC.64 UR6, c[0x0][0xa20] ;  /* 0x0002880000067ab9 */ /* 0x000fe20000000a00 */
[----:B------:R0:W-:Y:S01]  /*f8b0*/  STL [R1+0x18], R6 ;  /* 0x0000180601007387 */ /* 0x0001e20000100800 */
[----:B------:R-:W-:Y:S01]  /*f8c0*/  @P0 R2UR UR47, R9 ;  /* 0x00000000092f02ca */ /* 0x000fe200000e0000 */
[----:B------:R-:W-:Y:S01]  /*f8d0*/  UISETP.NE.AND.EX UP0, UPT, UR5, URZ, UPT, UP0 ;  /* 0x0000003f0500728c */ /* 0x000fe2000bf05300 */
[----:B------:R-:W-:Y:S01]  /*f8e0*/  ISETP.NE.U32.AND P0, PT, RZ, UR6, PT ;  /* 0x00000006ff007c0c */ /* 0x000fe2000bf05070 */
[----:B------:R0:W-:Y:S01]  /*f8f0*/  STL [R1+0x4], R3 ;  /* 0x0000040301007387 */ /* 0x0001e20000100800 */
[----:B------:R-:W-:Y:S01]  /*f900*/  ULDC UR4, c[0x0][0x424] ;  /* 0x0001090000047ab9 */ /* 0x000fe20000000800 */
[----:B------:R-:W-:Y:S01]  /*f910*/  ULDC UR5, c[0x0][0x2f0] ;  /* 0x0000bc0000057ab9 */ /* 0x000fe20000000800 */
[----:B------:R-:W-:Y:S01]  /*f920*/  ISETP.NE.AND.EX P0, PT, RZ, UR7, PT, P0 ;  /* 0x00000007ff007c0c */ /* 0x000fe2000bf05300 */
[----:B------:R-:W-:-:S04]  /*f930*/  USEL UR4, UR4, 0x1, UP0 ;  /* 0x0000000104047887 */ /* 0x000fc80008000000 */
[----:B------:R-:W-:-:S06]  /*f940*/  UIMAD UR4, UR4, UR5, URZ ;  /* 0x00000005040472a4 */ /* 0x000fcc000f8e023f */
[----:B-1----:R-:W-:Y:S02]  /*f950*/  IMAD.U32 R2, RZ, RZ, UR4 ;  /* 0x00000004ff027e24 */ /* 0x002fe4000f8e00ff */
[----:B0-----:R-:W-:Y:S05]  /*f960*/  @!P0 BRA `(.L_x_2239) ;  /* 0x0000000000188947 */ /* 0x001fea0003800000 */
[----:B------:R-:W-:-:S04]  /*f970*/  UIADD3 UR4, UP0, UR44, UR6, URZ ;  /* 0x000000062c047290 */ /* 0x000fc8000ff1e03f */
[----:B------:R-:W-:Y:S02]  /*f980*/  UIADD3.X UR5, UR45, UR7, URZ, UP0, !UPT ;  /* 0x000000072d057290 */ /* 0x000fe400087fe43f */
[----:B------:R-:W-:-:S04]  /*f990*/  IMAD.U32 R2, RZ, RZ, UR4 ;  /* 0x00000004ff027e24 */ /* 0x000fc8000f8e00ff */
[----:B------:R-:W-:-:S05]  /*f9a0*/  IMAD.U32 R3, RZ, RZ, UR5 ;  /* 0x00000005ff037e24 */ /* 0x000fca000f8e00ff */
[----:B------:R0:W5:Y:S01]  /*f9b0*/  LDG.E R2, desc[UR54][R2.64] ;  /* 0x0000003602027981 */ /* 0x000162000c1e1900 */
[----:B------:R-:W-:Y:S05]  /*f9c0*/  BRA `(.L_x_2240) ;  /* 0x0000000000107947 */ /* 0x000fea0003800000 */
.L_x_2239:
[----:B------:R-:W-:Y:S05]  /*f9d0*/  @!P1 BRA `(.L_x_2240) ;  /* 0x00000000000c9947 */ /* 0x000fea0003800000 */
[----:B------:R-:W3:Y:S04]  /*f9e0*/  LDG.E R2, desc[UR54][R4.64] ;  /* 0x0000003604027981 */ /* 0x000ee8000c1e1900 */
[----:B------:R-:W3:Y:S02]  /*f9f0*/  LDG.E R4, desc[UR54][R4.64+0x4] ;  /* 0x0000043604047981 */ /* 0x000ee4000c1e1900 */
[----:B---3--:R-:W-:-:S07]  /*fa00*/  IMAD.IADD R2, R4, 0x1, -R2 ;  /* 0x0000000104027824 */ /* 0x008fce00078e0a02 */
.L_x_2240:
[----:B------:R-:W3:Y:S04]  /*fa10*/  LDL R4, [R1+0x1c] ;  /* 0x00001c0001047983 */ /* 0x000ee80000100800 */
[----:B0-----:R-:W4:Y:S01]  /*fa20*/  LDL R3, [R1+0x14] ;  /* 0x0000140001037983 */ /* 0x001f220000100800 */
[----:B-----5:R-:W-:Y:S01]  /*fa30*/  IMAD.IADD R0, R2, 0x1, -R0 ;  /* 0x0000000102007824 */ /* 0x020fe200078e0a00 */
[----:B------:R-:W-:Y:S01]  /*fa40*/  BSSY B7, `(.L_x_2241) ;  /* 0x0000328000077945 */ /* 0x000fe20003800000 */
[----:B------:R-:W0:Y:S02]  /*fa50*/  LDC R2, c[0x0][0x448] ;  /* 0x00011200ff027b82 */ /* 0x000e240000000800 */
[----:B0-----:R-:W-:-:S13]  /*fa60*/  ISETP.NE.AND P0, PT, R2, 0x1, PT ;  /* 0x000000010200780c */ /* 0x001fda0003f05270 */
[----:B------:R-:W0:Y:S01]  /*fa70*/  @P0 LDC R2, c[0x0][0x450] ;  /* 0x00011400ff020b82 */ /* 0x000e220000000800 */
[----:B---3--:R-:W-:-:S07]  /*fa80*/  IMAD.MOV.U32 R5, RZ, RZ, R4 ;  /* 0x000000ffff057224 */ /* 0x008fce00078e0004 */
[----:B------:R-:W1:Y:S01]  /*fa90*/  @P0 LDC R4, c[0x0][0x44c] ;  /* 0x00011300ff040b82 */ /* 0x000e620000000800 */
[----:B----4-:R-:W-:-:S04]  /*faa0*/  IMAD.SHL.U32 R3, R3, 0x80, RZ ;  /* 0x0000008003037824 */ /* 0x010fc800078e00ff */
[----:B------:R-:W-:-:S04]  /*fab0*/  VIADD R3, R3, 0x7f ;  /* 0x0000007f03037836 */ /* 0x000fc80000000000 */
[----:B-1----:R-:W-:-:S05]  /*fac0*/  @P0 IMAD.HI.U32 R4, R3, R4, RZ ;  /* 0x0000000403040227 */ /* 0x002fca00078e00ff */
[----:B0-----:R-:W-:Y:S01]  /*fad0*/  @P0 SHF.R.U32.HI R3, RZ, R2, R4 ;  /* 0x00000002ff030219 */ /* 0x001fe20000011604 */
[C---:B------:R-:W-:Y:S01]  /*fae0*/  VIADD R2, R0.reuse, 0x9f ;  /* 0x0000009f00027836 */ /* 0x040fe20000000000 */
[----:B------:R-:W-:-:S03]  /*faf0*/  IADD3 R0, R0, 0xa0, -R5 ;  /* 0x000000a000007810 */ /* 0x000fc60007ffe805 */
[----:B------:R-:W-:-:S04]  /*fb00*/  IMAD.HI R2, R2, 0x66666667, RZ ;  /* 0x6666666702027827 */ /* 0x000fc800078e02ff */
[----:B------:R-:W-:Y:S01]  /*fb10*/  IMAD.IADD R0, R0, 0x1, R3 ;  /* 0x0000000100007824 */ /* 0x000fe200078e0203 */
[----:B------:R-:W-:-:S03]  /*fb20*/  SHF.R.U32.HI R3, RZ, 0x1f, R2 ;  /* 0x0000001fff037819 */ /* 0x000fc60000011602 */
[----:B------:R-:W-:Y:S01]  /*fb30*/  IMAD.HI R0, R0, 0x66666667, RZ ;  /* 0x6666666700007827 */ /* 0x000fe200078e02ff */
[----:B------:R-:W-:-:S04]  /*fb40*/  LEA.HI.SX32 R3, R2, R3, 0x1a ;  /* 0x0000000302037211 */ /* 0x000fc800078fd2ff */
[----:B------:R-:W-:-:S04]  /*fb50*/  SHF.R.U32.HI R2, RZ, 0x1f, R0 ;  /* 0x0000001fff027819 */ /* 0x000fc80000011600 */
[----:B------:R-:W-:-:S04]  /*fb60*/  LEA.HI.SX32 R2, R0, R2, 0x1a ;  /* 0x0000000200027211 */ /* 0x000fc800078fd2ff */
[----:B------:R-:W-:-:S04]  /*fb70*/  VIMNMX R19, R3, R2, PT ;  /* 0x0000000203137248 */ /* 0x000fc80003fe0100 */
[----:B------:R-:W-:-:S13]  /*fb80*/  ISETP.GT.AND P0, PT, R19, RZ, PT ;  /* 0x000000ff1300720c */ /* 0x000fda0003f04270 */
        /* <DEDUP_REMOVED lines=19> */
.L_x_2242:
        /* <DEDUP_REMOVED lines=20> */
.L_x_2245:
[----:B------:R-:W-:Y:S05]  /*fe00*/  BSYNC B6 ;  /* 0x0000000000067941 */ /* 0x000fea0003800000 */
.L_x_2244:
[----:B------:R-:W-:Y:S01]  /*fe10*/  VIADD R0, R17, 0xa400 ;  /* 0x0000a40011007836 */ /* 0x000fe20000000000 */
[----:B------:R-:W-:Y:S04]  /*fe20*/  BSSY B6, `(.L_x_2246) ;  /* 0x0000014000067945 */ /* 0x000fe80003800000 */
[----:B------:R-:W-:-:S04]  /*fe30*/  LOP3.LUT P0, RZ, R0, 0x3ff, RZ, 0xc0, !PT ;  /* 0x000003ff00ff7812 */ /* 0x000fc8000780c0ff */
[----:B------:R-:W-:-:S09]  /*fe40*/  P2R R16, PR, RZ, 0x1 ;  /* 0x00000001ff107803 */ /* 0x000fd20000000000 */
        /* <DEDUP_REMOVED lines=17> */
.L_x_2247:
[----:B------:R-:W-:Y:S05]  /*ff60*/  BSYNC B6 ;  /* 0x0000000000067941 */ /* 0x000fea0003800000 */
.L_x_2246:
        /* <DEDUP_REMOVED lines=20> */
.L_x_2249:
[----:B------:R-:W-:Y:S05]  /*100b0*/  BSYNC B6 ;  /* 0x0000000000067941 */ /* 0x000fea0003800000 */
.L_x_2248:
[----:B------:R-:W-:Y:S01]  /*100c0*/  ISETP.NE.AND P6, PT, R16, RZ, PT ;  /* 0x000000ff1000720c */ /* 0x000fe20003fc5270 */
[----:B------:R-:W-:-:S12]  /*100d0*/  BSSY B6, `(.L_x_2250) ;  /* 0x0000012000067945 */ /* 0x000fd80003800000 */
        /* <DEDUP_REMOVED lines=17> */
.L_x_2251:
[----:B------:R-:W-:Y:S05]  /*101f0*/  BSYNC B6 ;  /* 0x0000000000067941 */ /* 0x000fea0003800000 */
.L_x_2250:
        /* <DEDUP_REMOVED lines=9> */
[----:B------:R-:W0:Y:S01]  /*10290*/  S2R R0, SR_TID.X ;  /* 0x0000000000007919 */ /* 0x000e220000002100 */
[----:B------:R-:W-:-:S03]  /*102a0*/  ULDC.64 UR4, c[0x0][0xa08] ;  /* 0x0002820000047ab9 */ /* 0x000fc60000000a00 */
[----:B---3--:R1:W3:Y:S01]  /*102b0*/  @P0 LDG.E R8, desc[UR54][R2.64] ;  /* 0x0000003602080981 */ /* 0x0082e2000c1e1900 */
[----:B0-----:R-:W-:-:S04]  /*102c0*/  SHF.R.U32.HI R0, RZ, 0x5, R0 ;  /* 0x00000005ff007819 */ /* 0x001fc80000011600 */
[----:B------:R-:W-:Y:S01]  /*102d0*/  LOP3.LUT R0, R0, 0x3, RZ, 0xc0, !PT ;  /* 0x0000000300007812 */ /* 0x000fe200078ec0ff */
[----:B-1----:R-:W0:Y:S01]  /*102e0*/  LDC.64 R2, c[0x0][0x418] ;  /* 0x00010600ff027b82 */ /* 0x002e220000000a00 */
[----:B---3--:R-:W-:Y:S01]  /*102f0*/  SHF.R.S32.HI R9, RZ, 0x1f, R8 ;  /* 0x0000001fff097819 */ /* 0x008fe20000011408 */
[----:B------:R1:W-:Y:S01]  /*10300*/  @P0 STL [R1+0x4], R8 ;  /* 0x0000040801000387 */ /* 0x0003e20000100800 */
[----:B0-----:R-:W-:Y:S01]  /*10310*/  LOP3.LUT P0, RZ, R2, UR4, RZ, 0xfc, !PT ;  /* 0x0000000402ff7c12 */ /* 0x001fe2000f80fcff */
[----:B------:R-:W-:Y:S02]  /*10320*/  UMOV UR4, 0xffffffff ;  /* 0xffffffff00047882 */ /* 0x000fe40000000000 */
[----:B------:R1:W-:Y:S01]  /*10330*/  STL [R1+0x8], R9 ;  /* 0x0000080901007387 */ /* 0x0003e20000100800 */
[----:B------:R-:W-:-:S04]  /*10340*/  LOP3.LUT P0, RZ, R3, UR5, RZ, 0xfc, P0 ;  /* 0x0000000503ff7c12 */ /* 0x000fc8000800fcff */
[----:B------:R-:W-:Y:S01]  /*10350*/  SEL R16, R8, RZ, !P0 ;  /* 0x000000ff08107207 */ /* 0x000fe20004000000 */
[----:B------:R-:W-:Y:S08]  /*10360*/  BRA.DIV UR4, `(.L_x_2252) ;  /* 0x0000003e04247947 */ /* 0x000ff0000b800000 */
[----:B------:R0:W3:Y:S02]  /*10370*/  SHFL.IDX PT, R14, R0, RZ, 0x1f ;  /* 0x00001fff000e7589 */ /* 0x0000e400000e0000 */
.L_x_2327:
[----:B------:R-:W-:Y:S02]  /*10380*/  PLOP3.LUT P1, PT, PT, PT, PT, 0x8, 0x0 ;  /* 0x000000000000781c */ /* 0x000fe40003f2e170 */
[----:B---3--:R-:W-:Y:S02]  /*10390*/  ISETP.NE.AND P0, PT, R14, RZ, PT ;  /* 0x000000ff0e00720c */ /* 0x008fe40003f05270 */
[----:B0-----:R-:W-:-:S05]  /*103a0*/  P2R R0, PR, RZ, 0x2 ;  /* 0x00000002ff007803 */ /* 0x001fca0000000000 */
[----:B------:R0:W-:Y:S06]  /*103b0*/  STL [R1+0xc], R0 ;  /* 0x00000c0001007387 */ /* 0x0001ec0000100800 */
[----:B------:R-:W-:Y:S05]  /*103c0*/  @P0 BRA `(.L_x_2253) ;  /* 0x0000000400880947 */ /* 0x000fea0003800000 */
[----:B------:R-:W-:Y:S01]  /*103d0*/  UMOV UR4, 0xffffffff ;  /* 0xffffffff00047882 */ /* 0x000fe20000000000 */
[----:B0-----:R-:W-:Y:S02]  /*103e0*/  VIADD R0, R19, 0xffffffff ;  /* 0xffffffff13007836 */ /* 0x001fe40000000000 */
[----:B------:R-:W-:Y:S05]  /*103f0*/  BRA.DIV UR4, `(.L_x_2254) ;  /* 0x0000003e04207947 */ /* 0x000fea000b800000 */
[----:B------:R-:W-:-:S13]  /*10400*/  ELECT P6, URZ, PT ;  /* 0x00000000003f782f */ /* 0x000fda00038c0000 */
.L_x_2330:
        /* <DEDUP_REMOVED lines=21> */
.L_x_2255:
[----:B0-----:R-:W3:Y:S01]  /*10560*/  LDL R3, [R1] ;  /* 0x0000000001037983 */ /* 0x001ee20000100800 */
[----:B------:R-:W-:Y:S01]  /*10570*/  IMAD R2, R18, 0x8, R17 ;  /* 0x0000000812027824 */ /* 0x000fe200078e0211 */
[----:B-1----:R-:W0:Y:S02]  /*10580*/  S2R R8, SR_TID.X ;  /* 0x0000000000087919 */ /* 0x002e240000002100 */
[----:B0-----:R-:W-:-:S04]  /*10590*/  LOP3.LUT R8, R8, 0x7f, RZ, 0xc0, !PT ;  /* 0x0000007f08087812 */ /* 0x001fc800078ec0ff */
[----:B------:R-:W-:Y:S02]  /*105a0*/  ISETP.NE.AND P1, PT, R8, RZ, PT ;  /* 0x000000ff0800720c */ /* 0x000fe40003f25270 */
[----:B---3--:R-:W-:-:S04]  /*105b0*/  SHF.L.U32 R3, R3, 0x1f, RZ ;  /* 0x0000001f03037819 */ /* 0x008fc800000006ff */
[----:B------:R-:W0:Y:S02]  /*105c0*/  SYNCS.PHASECHK.TRANS64.TRYWAIT P0, [R2+URZ+0x29880], R3 ;  /* 0x02988003020075a7 */ /* 0x000e24000800017f */
[----:B0-----:R-:W-:Y:S05]  /*105d0*/  @!P0 BRA `(.L_x_2256) ;  /* 0x0000003800c88947 */ /* 0x001fea0003800000 */
.L_x_2331:
        /* <DEDUP_REMOVED lines=8> */
.L_x_2257:
[----:B------:R-:W3:Y:S01]  /*10660*/  LDL R5, [R1+0x18] ;  /* 0x0000180001057983 */ /* 0x000ee20000100800 */
        /* <DEDUP_REMOVED lines=11> */
[----:B---3--:R-:W-:-:S05]  /*10720*/  IMAD R0, R0, 0xa0, R5 ;  /* 0x000000a000007824 */ /* 0x008fca00078e0205 */
[----:B------:R-:W-:-:S13]  /*10730*/  R2UR UR35, R0 ;  /* 0x00000000002372ca */ /* 0x000fda00000e0000 */
[----:B------:R1:W-:Y:S01]  /*10740*/  UTMALDG.4D [UR32], [UR4], desc[UR6] ;  /* 0x00000620040075b4 */ /* 0x0003e20008019000 */
[----:B------:R-:W3:Y:S02]  /*10750*/  SYNCS.PHASECHK.TRANS64.TRYWAIT P0, [R2+URZ+0x29840], R3 ;  /* 0x02984003020075a7 */ /* 0x000ee4000800017f */
[----:B-1-3--:R-:W-:Y:S05]  /*10760*/  @!P0 BRA `(.L_x_2258) ;  /* 0x0000003800788947 */ /* 0x00afea0003800000 */
.L_x_2332:
        /* <DEDUP_REMOVED lines=8> */
.L_x_2259:
[----:B------:R-:W-:Y:S01]  /*107f0*/  R2UR UR27, R0 ;  /* 0x00000000001b72ca */ /* 0x000fe200000e0000 */
[----:B------:R-:W-:Y:S01]  /*10800*/  IMAD R0, R18, 0x7800, R17 ;  /* 0x0000780012007824 */ /* 0x000fe200078e0211 */
        /* <DEDUP_REMOVED lines=8> */
[----:B------:R-:W-:Y:S01]  /*10890*/  UMOV UR26, URZ ;  /* 0x0000003f001a7c82 */ /* 0x000fe20008000000 */
[----:B------:R-:W-:Y:S01]  /*108a0*/  UMOV UR28, UR36 ;  /* 0x00000024001c7c82 */ /* 0x000fe20008000000 */
[----:B------:R-:W-:Y:S01]  /*108b0*/  P2R R0, PR, RZ, 0x1 ;  /* 0x00000001ff007803 */ /* 0x000fe20000000000 */
[----:B------:R-:W-:Y:S01]  /*108c0*/  UMOV UR18, 0x40 ;  /* 0x0000004000127882 */ /* 0x000fe20000000000 */
[----:B------:R-:W-:Y:S01]  /*108d0*/  UMOV UR20, UR36 ;  /* 0x0000002400147c82 */ /* 0x000fe20008000000 */
[----:B------:R-:W-:Y:S01]  /*108e0*/  UIADD3 UR25, UR25, 0x29830, URZ ;  /* 0x0002983019197890 */ /* 0x000fe2000fffe03f */
[----:B------:R-:W-:Y:S01]  /*108f0*/  UMOV UR19, UR27 ;  /* 0x0000001b00137c82 */ /* 0x000fe20008000000 */
[----:B------:R-:W-:-:S02]  /*10900*/  UMOV UR21, UR29 ;  /* 0x0000001d00157c82 */ /* 0x000fc40008000000 */
[----:B------:R-:W-:Y:S01]  /*10910*/  UIADD3 UR24, UR8, 0x1a400, URZ ;  /* 0x0001a40008187890 */ /* 0x000fe2000fffe03f */
[----:B------:R3:W-:Y:S01]  /*10920*/  STL [R1+0xc], R0 ;  /* 0x00000c0001007387 */ /* 0x0007e20000100800 */
[----:B------:R-:W-:Y:S02]  /*10930*/  UIADD3 UR16, UR8, 0x1cc00, URZ ;  /* 0x0001cc0008107890 */ /* 0x000fe4000fffe03f */
[----:B------:R-:W-:Y:S01]  /*10940*/  UIADD3 UR8, UR8, 0x1f400, URZ ;  /* 0x0001f40008087890 */ /* 0x000fe2000fffe03f */
        /* <DEDUP_REMOVED lines=8> */
[----:B------:R3:W-:Y:S02]  /*109d0*/  UTMALDG.4D [UR8], [UR4], desc[UR6] ;  /* 0x00000608040075b4 */ /* 0x0007e40008019000 */
[----:B---3--:R-:W-:Y:S01]  /*109e0*/  NOP ;  /* 0x0000000000007918 */ /* 0x008fe20000000000 */
.L_x_2253:
[----:B------:R-:W-:Y:S05]  /*109f0*/  WARPSYNC.ALL ;  /* 0x0000000000007948 */ /* 0x000fea0003800000 */
[----:B0-----:R-:W-:Y:S01]  /*10a00*/  VIADD R0, R17, 0x14400 ;  /* 0x0001440011007836 */ /* 0x001fe20000000000 */
[----:B------:R-:W-:Y:S01]  /*10a10*/  USHF.R.S32.HI UR4, URZ, 0x1f, UR47 ;  /* 0x0000001f3f047899 */ /* 0x000fe2000801142f */
        /* <DEDUP_REMOVED lines=15> */
[----:B-1----:R-:W-:Y:S01]  /*10b10*/  MOV R2, 0x0 ;  /* 0x0000000000027802 */ /* 0x002fe20000000f00 */
        /* <DEDUP_REMOVED lines=15> */
.L_x_2261:
[----:B------:R-:W-:Y:S05]  /*10c10*/  BSYNC B6 ;  /* 0x0000000000067941 */ /* 0x000fea0003800000 */
.L_x_2260:
[----:B------:R-:W3:Y:S01]  /*10c20*/  LDL R10, [R1+0x14] ;  /* 0x00001400010a7983 */ /* 0x000ee20000100800 */
[----:B------:R-:W0:Y:S01]  /*10c30*/  LDC R5, c[0x0][0x448] ;  /* 0x00011200ff057b82 */ /* 0x000e220000000800 */
[----:B------:R-:W-:Y:S01]  /*10c40*/  ULDC.64 UR8, c[0x0][0x2d8] ;  /* 0x0000b60000087ab9 */ /* 0x000fe20000000a00 */
[----:B-1----:R-:W1:Y:S01]  /*10c50*/  S2R R2, SR_TID.X ;  /* 0x0000000000027919 */ /* 0x002e620000002100 */
[----:B0-----:R-:W-:Y:S01]  /*10c60*/  ISETP.NE.AND P0, PT, R5, 0x1, PT ;  /* 0x000000010500780c */ /* 0x001fe20003f05270 */
[----:B------:R-:W0:Y:S01]  /*10c70*/  S2R R6, SR_TID.X ;  /* 0x0000000000067919 */ /* 0x000e220000002100 */
[----:B-1----:R-:W-:-:S11]  /*10c80*/  LOP3.LUT R0, R2, 0x7f, RZ, 0xc0, !PT ;  /* 0x0000007f02007812 */ /* 0x002fd600078ec0ff */
[----:B------:R-:W1:Y:S01]  /*10c90*/  @P0 LDC R3, c[0x0][0x44c] ;  /* 0x00011300ff030b82 */ /* 0x000e620000000800 */
[----:B------:R-:W-:Y:S01]  /*10ca0*/  IMAD.SHL.U32 R2, R2, 0x20, RZ ;  /* 0x0000002002027824 */ /* 0x000fe200078e00ff */
[----:B------:R-:W-:-:S06]  /*10cb0*/  SHF.R.U32.HI R0, RZ, 0x2, R0 ;  /* 0x00000002ff007819 */ /* 0x000fcc0000011600 */
[----:B------:R-:W4:Y:S01]  /*10cc0*/  @P0 LDC R4, c[0x0][0x450] ;  /* 0x00011400ff040b82 */ /* 0x000f220000000800 */
[----:B------:R-:W-:Y:S01]  /*10cd0*/  LOP3.LUT R2, R0, 0x60, R2, 0xf8, !PT ;  /* 0x0000006000027812 */ /* 0x000fe200078ef802 */
[----:B------:R-:W-:Y:S01]  /*10ce0*/  UIMAD UR6, UR44, UR8, URZ ;  /* 0x000000082c0672a4 */ /* 0x000fe2000f8e023f */
[----:B------:R-:W-:Y:S01]  /*10cf0*/  UMOV UR4, UR50 ;  /* 0x0000003200047c82 */ /* 0x000fe20008000000 */
[----:B------:R-:W-:Y:S02]  /*10d00*/  UMOV UR5, UR45 ;  /* 0x0000002d00057c82 */ /* 0x000fe40008000000 */
[----:B------:R-:W-:Y:S02]  /*10d10*/  UIMAD UR6, UR36, UR9, UR6 ;  /* 0x00000009240672a4 */ /* 0x000fe4000f8e0206 */
[----:B------:R-:W-:-:S03]  /*10d20*/  UIMAD.WIDE.U32 UR4, UR36, UR8, UR4 ;  /* 0x00000008240472a5 */ /* 0x000fc6000f8e0004 */
[----:B------:R-:W-:Y:S01]  /*10d30*/  ULDC.64 UR8, c[0x0][0x2e0] ;  /* 0x0000b80000087ab9 */ /* 0x000fe20000000a00 */
[----:B------:R-:W-:Y:S02]  /*10d40*/  UIADD3 UR5, UR5, UR6, URZ ;  /* 0x0000000605057290 */ /* 0x000fe4000fffe03f */
[----:B------:R-:W-:Y:S02]  /*10d50*/  UIMAD UR6, UR37, UR8, URZ ;  /* 0x00000008250672a4 */ /* 0x000fe4000f8e023f */
[----:B------:R-:W-:Y:S02]  /*10d60*/  UIMAD.WIDE.U32 UR4, UR43, UR8, UR4 ;  /* 0x000000082b0472a5 */ /* 0x000fe4000f8e0004 */
[----:B------:R-:W-:-:S03]  /*10d70*/  UIMAD UR6, UR43, UR9, UR6 ;  /* 0x000000092b0672a4 */ /* 0x000fc6000f8e0206 */
[----:B------:R-:W-:Y:S01]  /*10d80*/  ULDC.64 UR8, c[0x0][0x2d0] ;  /* 0x0000b40000087ab9 */ /* 0x000fe20000000a00 */
[----:B------:R-:W-:Y:S01]  /*10d90*/  UIADD3 UR5, UR5, UR6, URZ ;  /* 0x0000000605057290 */ /* 0x000fe2000fffe03f */
[----:B0-----:R-:W-:-:S05]  /*10da0*/  IMAD.SHL.U32 R6, R6, 0x10, RZ ;  /* 0x0000001006067824 */ /* 0x001fca00078e00ff */
[----:B------:R-:W-:-:S04]  /*10db0*/  LOP3.LUT R6, R6, 0x30, RZ, 0xc0, !PT ;  /* 0x0000003006067812 */ /* 0x000fc800078ec0ff */
[----:B------:R-:W-:Y:S01]  /*10dc0*/  LOP3.LUT R8, R6, 0x40, RZ, 0xfc, !PT ;  /* 0x0000004006087812 */ /* 0x000fe200078efcff */
[----:B---3--:R-:W-:-:S04]  /*10dd0*/  IMAD R0, R10, 0x80, R2 ;  /* 0x000000800a007824 */ /* 0x008fc800078e0202 */
[----:B-1----:R-:W-:-:S04]  /*10de0*/  @P0 IMAD.HI.U32 R3, R0, R3, RZ ;  /* 0x0000000300030227 */ /* 0x002fc800078e00ff */
[----:B------:R-:W-:Y:S01]  /*10df0*/  IMAD.MOV.U32 R2, RZ, RZ, R0 ;  /* 0x000000ffff027224 */ /* 0x000fe200078e0000 */
[----:B----4-:R-:W-:-:S04]  /*10e00*/  @P0 SHF.R.U32.HI R2, RZ, R4, R3 ;  /* 0x00000004ff020219 */ /* 0x010fc80000011603 */
[--C-:B------:R-:W-:Y:S01]  /*10e10*/  SHF.R.S32.HI R4, RZ, 0x1f, R2.reuse ;  /* 0x0000001fff047819 */ /* 0x100fe20000011402 */
[----:B------:R-:W-:-:S04]  /*10e20*/  IMAD.MOV R3, RZ, RZ, -R2 ;  /* 0x000000ffff037224 */ /* 0x000fc800078e0a02 */
[----:B------:R-:W-:Y:S02]  /*10e30*/  IMAD R0, R5, R3, R0 ;  /* 0x0000000305007224 */ /* 0x000fe400078e0200 */
[----:B------:R-:W-:Y:S02]  /*10e40*/  IMAD R4, R4, UR8, RZ ;  /* 0x0000000804047c24 */ /* 0x000fe4000f8e02ff */
[----:B------:R-:W-:Y:S02]  /*10e50*/  IMAD.U32 R3, RZ, RZ, UR8 ;  /* 0x00000008ff037e24 */ /* 0x000fe4000f8e00ff */
[C---:B------:R-:W-:Y:S02]  /*10e60*/  IMAD R4, R2.reuse, UR9, R4 ;  /* 0x0000000902047c24 */ /* 0x040fe4000f8e0204 */
        /* <DEDUP_REMOVED lines=11> */
[----:B------:R0:W5:Y:S01]  /*10f20*/  LDL R8, [R1+0x28] ;  /* 0x0000280001087983 */ /* 0x0001620000100800 */
[----:B------:R-:W1:Y:S01]  /*10f30*/  S2R R7, SR_TID.X ;  /* 0x0000000000077919 */ /* 0x000e620000002100 */
[----:B------:R-:W-:-:S02]  /*10f40*/  LOP3.LUT R6, R6, 0x80, RZ, 0xfc, !PT ;  /* 0x0000008006067812 */ /* 0x000fc400078efcff */
[----:B------:R-:W-:Y:S02]  /*10f50*/  IADD3.X R0, R3, UR5, R0, P0, !PT ;  /* 0x0000000503007c10 */ /* 0x000fe400087fe400 */
[----:B------:R-:W-:Y:S01]  /*10f60*/  ISETP.GE.AND P2, PT, R6, UR4, PT ;  /* 0x0000000406007c0c */ /* 0x000fe2000bf46270 */
[----:B-1----:R-:W-:-:S05]  /*10f70*/  IMAD.SHL.U32 R9, R7, 0x10, RZ ;  /* 0x0000001007097824 */ /* 0x002fca00078e00ff */
[----:B------:R-:W-:-:S04]  /*10f80*/  LOP3.LUT R9, R9, 0x30, RZ, 0xc0, !PT ;  /* 0x0000003009097812 */ /* 0x000fc800078ec0ff */
[----:B------:R-:W-:Y:S01]  /*10f90*/  ISETP.GE.AND P0, PT, R9, UR4, PT ;  /* 0x0000000409007c0c */ /* 0x000fe2000bf06270 */
[----:B------:R-:W-:-:S03]  /*10fa0*/  UMOV UR4, 0xffffffff ;  /* 0xffffffff00047882 */ /* 0x000fc60000000000 */
[----:B0-----:R-:W-:Y:S09]  /*10fb0*/  BRA.DIV UR4, `(.L_x_2262) ;  /* 0x0000003204787947 */ /* 0x001ff2000b800000 */
[----:B------:R-:W0:Y:S02]  /*10fc0*/  S2R R6, SR_TID.X ;  /* 0x0000000000067919 */ /* 0x000e240000002100 */
[----:B0-----:R-:W-:Y:S02]  /*10fd0*/  LOP3.LUT R7, R6, 0x7f, RZ, 0xc0, !PT ;  /* 0x0000007f06077812 */ /* 0x001fe400078ec0ff */
[----:B------:R-:W3:Y:S02]  /*10fe0*/  LDL.LU R6, [R1+0x1c] ;  /* 0x00001c0001067983 */ /* 0x000ee40000300800 */
[----:B------:R-:W-:-:S05]  /*10ff0*/  SHF.R.U32.HI R7, RZ, 0x2, R7 ;  /* 0x00000002ff077819 */ /* 0x000fca0000011607 */
[----:B------:R-:W-:Y:S02]  /*11000*/  IMAD R3, R10, 0x80, R7 ;  /* 0x000000800a037824 */ /* 0x000fe400078e0207 */
[----:B---3--:R-:W-:Y:S02]  /*11010*/  IMAD R2, R6, R5, RZ ;  /* 0x0000000506027224 */ /* 0x008fe400078e02ff */
[----:B------:R-:W0:Y:S03]  /*11020*/  SHFL.IDX PT, R5, R4, RZ, 0x1c1f ;  /* 0x001c1fff04057589 */ /* 0x000e2600000e0000 */
[----:B------:R-:W-:Y:S01]  /*11030*/  ISETP.GE.AND P4, PT, R3, R2, PT ;  /* 0x000000020300720c */ /* 0x000fe20003f86270 */
[----:B------:R-:W1:-:S12]  /*11040*/  SHFL.IDX PT, R6, R0, RZ, 0x1c1f ;  /* 0x001c1fff00067589 */ /* 0x000e5800000e0000 */
[----:B0-----:R-:W-:-:S05]  /*11050*/  @!P4 IADD3 R5, P3, R9, R5, RZ ;  /* 0x000000050905c210 */ /* 0x001fca0007f7e0ff */
[----:B-1----:R-:W-:-:S04]  /*11060*/  @!P4 IMAD.X R6, RZ, RZ, R6, P3 ;  /* 0x000000ffff06c224 */ /* 0x002fc800018e0606 */
[----:B------:R-:W-:Y:S02]  /*11070*/  @!P4 IMAD.MOV.U32 R7, RZ, RZ, R6 ;  /* 0x000000ffff07c224 */ /* 0x000fe400078e0006 */
        /* <DEDUP_REMOVED lines=27> */
.L_x_2341:
        /* <DEDUP_REMOVED lines=12> */
.L_x_2264:
[----:B------:R-:W-:Y:S05]  /*112f0*/  BSYNC B0 ;  /* 0x0000000000007941 */ /* 0x000fea0003800000 */
.L_x_2263:
[----:B------:R-:W-:Y:S01]  /*11300*/  NOP ;  /* 0x0000000000007918 */ /* 0x000fe20000000000 */
[----:B------:R-:W-:-:S13]  /*11310*/  PLOP3.LUT P0, PT, PT, PT, PT, 0x80, 0x0 ;  /* 0x000000000000781c */ /* 0x000fda0003f0f070 */
.L_x_2265:
[----:B------:R-:W-:Y:S02]  /*11320*/  PLOP3.LUT P1, PT, P1, P0, PT, 0xa2, 0x0 ;  /* 0x000000000000781c */ /* 0x000fe40000f21472 */
[----:B------:R-:W-:-:S08]  /*11330*/  @P0 R2UR P1, UR4, R17 ;  /* 0x00000000110402ca */ /* 0x000fd00000020000 */
[----:B------:R-:W-:-:S05]  /*11340*/  @P0 PLOP3.LUT P0, PT, P1, PT, PT, 0x80, 0x0 ;  /* 0x000000000000081c */ /* 0x000fca0000f0f070 */
[----:B------:R-:W-:Y:S01]  /*11350*/  @!P1 SYNCS.ARRIVE.TRANS64.RED.A0T1 RZ, [UR4+0x29800], RZ ;  /* 0x029800ffffff99a7 */ /* 0x000fe20008200404 */
[----:B------:R-:W-:Y:S07]  /*11360*/  @!P1 ARRIVES.LDGSTSBAR.64.TRANSCNT [UR4+0x29800] ;  /* 0x02980000ff0099b0 */ /* 0x000fee0008000a84 */
[----:B------:R-:W-:Y:S05]  /*11370*/  @P0 BRA.U.ANY `(.L_x_2265) ;  /* 0xfffffffd00e80947 */ /* 0x000fea000393ffff */
[----:B-1----:R-:W3:Y:S02]  /*11380*/  LDL.LU R2, [R1+0x2c] ;  /* 0x00002c0001027983 */ /* 0x002ee40000300800 */
[----:B---3--:R-:W-:-:S05]  /*11390*/  VIADD R2, R2, 0x1 ;  /* 0x0000000102027836 */ /* 0x008fca0000000000 */
        /* <DEDUP_REMOVED lines=9> */
[----:B-1-3--:R-:W-:Y:S05]  /*11430*/  @!P0 BRA `(.L_x_2267) ;  /* 0x0000003000b88947 */ /* 0x00afea0003800000 */
.L_x_2342:
[----:B------:R-:W-:Y:S05]  /*11440*/  BSYNC B0 ;  /* 0x0000000000007941 */ /* 0x000fea0003800000 */
.L_x_2266:
[----:B------:R-:W-:-:S13]  /*11450*/  ISETP.GE.AND P0, PT, R19, 0x2, PT ;  /* 0x000000021300780c */ /* 0x000fda0003f06270 */
[----:B------:R-:W-:Y:S05]  /*11460*/  @!P0 BRA `(.L_x_2268) ;  /* 0x0000001000048947 */ /* 0x000fea0003800000 */
[----:B-1----:R1:W5:Y:S01]  /*11470*/  LDL.LU R0, [R1] ;  /* 0x0000000001007983 */ /* 0x0023620000300800 */
[----:B------:R-:W-:Y:S02]  /*11480*/  VIADD R2, R19, 0xfffffffe ;  /* 0xfffffffe13027836 */ /* 0x000fe40000000000 */
[----:B------:R-:W-:-:S07]  /*11490*/  IMAD.MOV.U32 R3, RZ, RZ, R18 ;  /* 0x000000ffff037224 */ /* 0x000fce00078e0012 */
.L_x_2290:
[----:B0-----:R-:W3:Y:S01]  /*114a0*/  LDL R4, [R1+0xc] ;  /* 0x00000c0001047983 */ /* 0x001ee20000100800 */
[----:B------:R-:W-:Y:S01]  /*114b0*/  VIADD R18, R3, 0x1 ;  /* 0x0000000103127836 */ /* 0x000fe20000000000 */
[----:B------:R-:W-:Y:S05]  /*114c0*/  YIELD ;  /* 0x0000000000007946 */ /* 0x000fea0003800000 */
[C---:B------:R-:W-:Y:S01]  /*114d0*/  ISETP.NE.AND P0, PT, R18.reuse, 0x2, PT ;  /* 0x000000021200780c */ /* 0x040fe20003f05270 */
[----:B------:R-:W-:Y:S03]  /*114e0*/  BSSY B0, `(.L_x_2269) ;  /* 0x0000089000007945 */ /* 0x000fe60003800000 */
[----:B------:R-:W-:-:S02]  /*114f0*/  SEL R18, R18, RZ, P0 ;  /* 0x000000ff12127207 */ /* 0x000fc40000000000 */
[----:B---3--:R-:W-:Y:S02]  /*11500*/  ISETP.NE.AND P1, PT, R4, RZ, PT ;  /* 0x000000ff0400720c */ /* 0x008fe40003f25270 */
[----:B------:R-:W-:-:S04]  /*11510*/  SEL R4, RZ, 0x1, P0 ;  /* 0x00000001ff047807 */ /* 0x000fc80000000000 */
[----:B-----5:R-:W-:-:S05]  /*11520*/  LOP3.LUT R9, R0, R4, RZ, 0x3c, !PT ;  /* 0x0000000400097212 */ /* 0x020fca00078e3cff */
[----:B------:R3:W-:Y:S02]  /*11530*/  STL [R1], R9 ;  /* 0x0000000901007387 */ /* 0x0007e40000100800 */
[----:B------:R-:W-:Y:S05]  /*11540*/  @!P1 BRA `(.L_x_2270) ;  /* 0x0000000800089947 */ /* 0x000fea0003800000 */
[----:B------:R-:W-:Y:S01]  /*11550*/  ULDC.64 UR4, c[0x0][0x418] ;  /* 0x0001060000047ab9 */ /* 0x000fe20000000a00 */
[----:B0-----:R-:W-:Y:S01]  /*11560*/  IMAD.MOV.U32 R8, RZ, RZ, R2 ;  /* 0x000000ffff087224 */ /* 0x001fe200078e0002 */
        /* <DEDUP_REMOVED lines=22> */
.L_x_2271:
[----:B------:R-:W0:Y:S01]  /*116d0*/  S2R R4, SR_TID.X ;  /* 0x0000000000047919 */ /* 0x000e220000002100 */
[----:B------:R-:W-:Y:S01]  /*116e0*/  IMAD R5, R18, 0x8, R17 ;  /* 0x0000000812057824 */ /* 0x000fe200078e0211 */
[----:B------:R-:W-:Y:S01]  /*116f0*/  BSSY B1, `(.L_x_2272) ;  /* 0x0000006000017945 */ /* 0x000fe20003800000 */
[----:B0-----:R-:W-:Y:S02]  /*11700*/  LOP3.LUT R6, R4, 0x7f, RZ, 0xc0, !PT ;  /* 0x0000007f04067812 */ /* 0x001fe400078ec0ff */
[----:B------:R-:W-:Y:S02]  /*11710*/  SHF.L.U32 R4, R9, 0x1f, RZ ;  /* 0x0000001f09047819 */ /* 0x000fe400000006ff */
[----:B------:R-:W-:Y:S02]  /*11720*/  ISETP.NE.AND P1, PT, R6, RZ, PT ;  /* 0x000000ff0600720c */ /* 0x000fe40003f25270 */
[----:B------:R-:W0:Y:S02]  /*11730*/  SYNCS.PHASECHK.TRANS64.TRYWAIT P0, [R5+URZ+0x29880], R4 ;  /* 0x02988004050075a7 */ /* 0x000e24000800017f */
[----:B0-----:R-:W-:Y:S09]  /*11740*/  @!P0 BRA `(.L_x_2273) ;  /* 0x0000003000088947 */ /* 0x001ff20003800000 */
.L_x_2343:
[----:B------:R-:W-:Y:S05]  /*11750*/  BSYNC B1 ;  /* 0x0000000000017941 */ /* 0x000fea0003800000 */
.L_x_2272:
        /* <DEDUP_REMOVED lines=9> */
.L_x_2275:
[----:B------:R-:W-:Y:S05]  /*117f0*/  BSYNC B1 ;  /* 0x0000000000017941 */ /* 0x000fea0003800000 */
.L_x_2274:
[----:B------:R-:W4:Y:S01]  /*11800*/  LDL R6, [R1+0x18] ;  /* 0x0000180001067983 */ /* 0x000f220000100800 */
        /* <DEDUP_REMOVED lines=9> */
[----:B----4-:R-:W-:-:S02]  /*118a0*/  IMAD R6, R8, 0xa0, R6 ;  /* 0x000000a008067824 */ /* 0x010fc400078e0206 */
[----:B------:R-:W-:-:S09]  /*118b0*/  VIADD R8, R5, 0x29870 ;  /* 0x0002987005087836 */ /* 0x000fd20000000000 */
.L_x_2276:
        /* <DEDUP_REMOVED lines=13> */
.L_x_2344:
[----:B------:R-:W-:Y:S05]  /*11990*/  BSYNC B1 ;  /* 0x0000000000017941 */ /* 0x000fea0003800000 */
.L_x_2277:
[----:B------:R-:W-:Y:S01]  /*119a0*/  BSSY B1, `(.L_x_2279) ;  /* 0x000000b000017945 */ /* 0x000fe20003800000 */
[----:B------:R-:W-:Y:S02]  /*119b0*/  IMAD.MOV.U32 R8, RZ, RZ, 0x0 ;  /* 0x00000000ff087424 */ /* 0x000fe400078e00ff */
[----:B---3--:R-:W-:Y:S01]  /*119c0*/  IMAD.MOV.U32 R9, RZ, RZ, 0x14f00000 ;  /* 0x14f00000ff097424 */ /* 0x008fe200078e00ff */
[----:B------:R-:W-:Y:S06]  /*119d0*/  @P1 BRA `(.L_x_2280) ;  /* 0x00000000001c1947 */ /* 0x000fec0003800000 */
[----:B------:R-:W3:Y:S01]  /*119e0*/  S2R R7, SR_TID.X ;  /* 0x0000000000077919 */ /* 0x000ee20000002100 */
[----:B0---4-:R-:W-:-:S04]  /*119f0*/  IMAD.MOV.U32 R4, RZ, RZ, 0x7800 ;  /* 0x00007800ff047424 */ /* 0x011fc800078e00ff */
[----:B------:R0:W-:Y:S01]  /*11a00*/  SYNCS.ARRIVE.TRANS64 RZ, [R5+URZ+0x29830], R4 ;  /* 0x0298300405ff79a7 */ /* 0x0001e2000800003f */
[----:B---3--:R-:W-:-:S04]  /*11a10*/  LOP3.LUT R7, R7, 0x1f, RZ, 0xc0, !PT ;  /* 0x0000001f07077812 */ /* 0x008fc800078ec0ff */
[----:B------:R-:W-:-:S13]  /*11a20*/  ISETP.NE.AND P0, PT, R7, RZ, PT ;  /* 0x000000ff0700720c */ /* 0x000fda0003f05270 */
[----:B0-----:R-:W-:Y:S05]  /*11a30*/  @!P0 BRA `(.L_x_2280) ;  /* 0x0000000000048947 */ /* 0x001fea0003800000 */
[----:B------:R-:W-:Y:S01]  /*11a40*/  BPT.TRAP 0x1 ;  /* 0x000000040000795c */ /* 0x000fe20000300000 */
.L_x_2280:
[----:B------:R-:W-:Y:S05]  /*11a50*/  BSYNC B1 ;  /* 0x0000000000017941 */ /* 0x000fea0003800000 */
.L_x_2279:
[----:B------:R-:W-:Y:S01]  /*11a60*/  R2UR UR10, R10 ;  /* 0x000000000a0a72ca */ /* 0x000fe200000e0000 */
[----:B0---4-:R-:W-:Y:S01]  /*11a70*/  IMAD R4, R18, 0x7800, R17 ;  /* 0x0000780012047824 */ /* 0x011fe200078e0211 */
[----:B------:R-:W-:Y:S01]  /*11a80*/  R2UR UR6, R8 ;  /* 0x00000000080672ca */ /* 0x000fe200000e0000 */
[----:B------:R-:W-:Y:S01]  /*11a90*/  UIADD3 UR4, UP0, UR48, 0x370, URZ ;  /* 0x0000037030047890 */ /* 0x000fe2000ff1e03f */
[----:B------:R-:W-:Y:S01]  /*11aa0*/  R2UR UR7, R9 ;  /* 0x00000000090772ca */ /* 0x000fe200000e0000 */
[----:B------:R-:W-:Y:S01]  /*11ab0*/  VIADD R5, R5, 0x29830 ;  /* 0x0002983005057836 */ /* 0x000fe20000000000 */
[----:B------:R-:W-:Y:S01]  /*11ac0*/  PLOP3.LUT P0, PT, PT, PT, PT, 0x80, 0x0 ;  /* 0x000000000000781c */ /* 0x000fe20003f0f070 */
[----:B------:R-:W-:Y:S01]  /*11ad0*/  VIADD R7, R4, 0x1a400 ;  /* 0x0001a40004077836 */ /* 0x000fe20000000000 */
[----:B------:R-:W-:-:S12]  /*11ae0*/  UIADD3.X UR5, URZ, UR49, URZ, UP0, !UPT ;  /* 0x000000313f057290 */ /* 0x000fd800087fe43f */
.L_x_2281:
        /* <DEDUP_REMOVED lines=15> */
.L_x_2282:
        /* <DEDUP_REMOVED lines=15> */
.L_x_2283:
        /* <DEDUP_REMOVED lines=10> */
.L_x_2270:
[----:B------:R-:W-:Y:S05]  /*11d70*/  BSYNC B0 ;  /* 0x0000000000007941 */ /* 0x000fea0003800000 */
.L_x_2269:
[----:B------:R-:W-:-:S06]  /*11d80*/  UISETP.NE.AND UP0, UPT, UR39, 0x3, UPT ;  /* 0x000000032700788c */ /* 0x000fcc000bf05270 */
[----:B------:R-:W-:-:S13]  /*11d90*/  PLOP3.LUT P0, PT, PT, PT, UP0, 0x80, 0x0 ;  /* 0x000000000000781c */ /* 0x000fda0003f0f008 */
[----:B------:R-:W-:Y:S05]  /*11da0*/  @!P0 BRA `(.L_x_2284) ;  /* 0x0000000000048947 */ /* 0x000fea0003800000 */
[----:B------:R-:W-:Y:S01]  /*11db0*/  BPT.TRAP 0x1 ;  /* 0x000000040000795c */ /* 0x000fe20000300000 */
.L_x_2284:
        /* <DEDUP_REMOVED lines=8> */
.L_x_2345:
[----:B------:R-:W-:Y:S05]  /*11e40*/  BSYNC B0 ;  /* 0x0000000000007941 */ /* 0x000fea0003800000 */
.L_x_2285:
[----:B------:R-:W-:Y:S05]  /*11e50*/  @!P1 BRA `(.L_x_2287) ;  /* 0x0000000000049947 */ /* 0x000fea0003800000 */
[----:B------:R-:W-:Y:S01]  /*11e60*/  BPT.TRAP 0x1 ;  /* 0x000000040000795c */ /* 0x000fe20000300000 */
.L_x_2287:
[----:B------:R-:W-:Y:S01]  /*11e70*/  SHF.L.U32 R0, R0, 0x1f, RZ ;  /* 0x0000001f00007819 */ /* 0x000fe200000006ff */
[----:B------:R-:W-:-:S03]  /*11e80*/  IMAD R12, R3, 0x5000, RZ ;  /* 0x00005000030c7824 */ /* 0x000fc600078e02ff */
[----:B------:R-:W5:Y:S02]  /*11e90*/  SYNCS.PHASECHK.TRANS64.TRYWAIT P0, [R19+URZ+0x29860], R0 ;  /* 0x02986000130075a7 */ /* 0x000f64000800017f */
[----:B-----5:R-:W-:Y:S05]  /*11ea0*/  @!P0 BRA `(.L_x_2288) ;  /* 0x00000028006c8947 */ /* 0x020fea0003800000 */
.L_x_2346:
[----:B------:R-:W5:Y:S04]  /*11eb0*/  LDL R3, [R1+0x24] ;  /* 0x0000240001037983 */ /* 0x000f680000100800 */
[----:B------:R-:W2:Y:S01]  /*11ec0*/  LDL R13, [R1+0x20] ;  /* 0x00002000010d7983 */ /* 0x000ea20000100800 */
[----:B------:R-:W-:Y:S05]  /*11ed0*/  WARPSYNC.ALL ;  /* 0x0000000000007948 */ /* 0x000fea0003800000 */
[----:B-----5:R-:W-:-:S02]  /*11ee0*/  LOP3.LUT R0, R12, R3, RZ, 0xfc, !PT ;  /* 0x000000030c007212 */ /* 0x020fc400078efcff */
[----:B------:R-:W5:Y:S01]  /*11ef0*/  S2R R3, SR_TID.X ;  /* 0x0000000000037919 */ /* 0x000f620000002100 */
[----:B--2---:R-:W-:Y:S02]  /*11f00*/  LOP3.LUT R20, R12, R13, RZ, 0xfc, !PT ;  /* 0x0000000d0c147212 */ /* 0x004fe400078efcff */
[----:B------:R-:W-:-:S03]  /*11f10*/  IMAD.IADD R0, R17, 0x1, R0 ;  /* 0x0000000111007824 */ /* 0x000fc600078e0200 */
[----:B------:R-:W-:Y:S02]  /*11f20*/  IMAD.IADD R20, R17, 0x1, R20 ;  /* 0x0000000111147824 */ /* 0x000fe400078e0214 */
[----:B0--3--:R-:W4:Y:S01]  /*11f30*/  LDSM.16.MT88.4 R8, [R0+0xa400] ;  /* 0x00a400000008783b */ /* 0x009f220000004200 */
[----:B-----5:R-:W-:Y:S01]  /*11f40*/  LOP3.LUT P0, RZ, R3, 0x4, RZ, 0xc0, !PT ;  /* 0x0000000403ff7812 */ /* 0x020fe2000780c0ff */
[----:B------:R-:W-:-:S05]  /*11f50*/  IMAD.MOV.U32 R3, RZ, RZ, 0x40 ;  /* 0x00000040ff037424 */ /* 0x000fca00078e00ff */
[----:B------:R-:W-:-:S05]  /*11f60*/  SEL R3, R3, 0xffffffc0, !P0 ;  /* 0xffffffc003037807 */ /* 0x000fca0004000000 */
[----:B------:R-:W-:Y:S01]  /*11f70*/  IMAD.IADD R3, R3, 0x1, R0 ;  /* 0x0000000103037824 */ /* 0x000fe200078e0200 */
[C-C-:B----4-:R-:W-:Y:S02]  /*11f80*/  PRMT R4, R8.reuse, 0x6420, R9.reuse ;  /* 0x0000642008047816 */ /* 0x150fe40000000009 */
        /* <DEDUP_REMOVED lines=66> */
.L_x_2289:
        /* <DEDUP_REMOVED lines=13> */
.L_x_2268:
        /* <DEDUP_REMOVED lines=18> */
.L_x_2292:
[----:B------:R-:W-:Y:S05]  /*125a0*/  BSYNC B0 ;  /* 0x0000000000007941 */ /* 0x000fea0003800000 */
.L_x_2291:
[----:B------:R-:W-:-:S06]  /*125b0*/  UISETP.NE.AND UP0, UPT, UR39, 0x3, UPT ;  /* 0x000000032700788c */ /* 0x000fcc000bf05270 */
[----:B------:R-:W-:-:S13]  /*125c0*/  PLOP3.LUT P1, PT, PT, PT, UP0, 0x80, 0x0 ;  /* 0x000000000000781c */ /* 0x000fda0003f2f008 */
[----:B------:R-:W-:Y:S05]  /*125d0*/  @!P1 BRA `(.L_x_2293) ;  /* 0x0000000000049947 */ /* 0x000fea0003800000 */
[----:B------:R-:W-:Y:S01]  /*125e0*/  BPT.TRAP 0x1 ;  /* 0x000000040000795c */ /* 0x000fe20000300000 */
.L_x_2293:
[----:B------:R-:W3:Y:S01]  /*125f0*/  LDL R2, [R1] ;  /* 0x0000000001027983 */ /* 0x000ee20000100800 */
[----:B------:R-:W-:Y:S01]  /*12600*/  IMAD R16, R18, 0x8, R17 ;  /* 0x0000000812107824 */ /* 0x000fe200078e0211 */
[----:B------:R-:W-:Y:S01]  /*12610*/  BSSY B0, `(.L_x_2294) ;  /* 0x0000007000007945 */ /* 0x000fe20003800000 */
[----:B01---5:R-:W-:-:S05]  /*12620*/  IMAD.U32 R0, RZ, RZ, UR41 ;  /* 0x00000029ff007e24 */ /* 0x023fca000f8e00ff */
[----:B------:R-:W-:Y:S02]  /*12630*/  ISETP.NE.AND P2, PT, R0, 0x3, PT ;  /* 0x000000030000780c */ /* 0x000fe40003f45270 */
[----:B---3--:R-:W-:-:S04]  /*12640*/  LOP3.LUT R3, R2, 0x1, RZ, 0x3c, !PT ;  /* 0x0000000102037812 */ /* 0x008fc800078e3cff */
[----:B------:R-:W-:-:S04]  /*12650*/  SHF.L.U32 R3, R3, 0x1f, RZ ;  /* 0x0000001f03037819 */ /* 0x000fc800000006ff */
[----:B------:R-:W0:Y:S02]  /*12660*/  SYNCS.PHASECHK.TRANS64.TRYWAIT P1, [R16+URZ+0x29870], R3 ;  /* 0x02987003100075a7 */ /* 0x000e24000802017f */
[----:B0-----:R-:W-:Y:S05]  /*12670*/  @!P1 BRA `(.L_x_2295) ;  /* 0x00000020008c9947 */ /* 0x001fea0003800000 */
.L_x_2347:
[----:B------:R-:W-:Y:S05]  /*12680*/  BSYNC B0 ;  /* 0x0000000000007941 */ /* 0x000fea0003800000 */
.L_x_2294:
[----:B------:R-:W-:Y:S05]  /*12690*/  @!P2 BRA `(.L_x_2296) ;  /* 0x000000000004a947 */ /* 0x000fea0003800000 */
[----:B------:R-:W-:Y:S01]  /*126a0*/  BPT.TRAP 0x1 ;  /* 0x000000040000795c */ /* 0x000fe20000300000 */
.L_x_2296:
[----:B------:R-:W0:Y:S02]  /*126b0*/  LDL R0, [R1] ;  /* 0x0000000001007983 */ /* 0x000e240000100800 */
[----:B0-----:R-:W-:-:S04]  /*126c0*/  SHF.L.U32 R3, R0, 0x1f, RZ ;  /* 0x0000001f00037819 */ /* 0x001fc800000006ff */
[----:B------:R-:W0:Y:S02]  /*126d0*/  SYNCS.PHASECHK.TRANS64.TRYWAIT P1, [R16+URZ+0x29860], R3 ;  /* 0x02986003100075a7 */ /* 0x000e24000802017f */
[----:B0-----:R-:W-:Y:S05]  /*126e0*/  @!P1 BRA `(.L_x_2297) ;  /* 0x0000002000849947 */ /* 0x001fea0003800000 */
.L_x_2348:
        /* <DEDUP_REMOVED lines=81> */
.L_x_2298:
        /* <DEDUP_REMOVED lines=12> */
.L_x_2243:
[----:B------:R-:W-:Y:S05]  /*12cc0*/  BSYNC B7 ;  /* 0x0000000000077941 */ /* 0x000fea0003800000 */
.L_x_2241:
[----:B-1----:R-:W3:Y:S02]  /*12cd0*/  LDL R0, [R1+0x30] ;  /* 0x0000300001007983 */ /* 0x002ee40000100800 */
[----:B---3--:R-:W-:-:S13]  /*12ce0*/  ISETP.NE.AND P0, PT, R0, RZ, PT ;  /* 0x000000ff0000720c */ /* 0x008fda0003f05270 */
        /* <DEDUP_REMOVED lines=14> */
.L_x_2299:
[----:B0-----:R-:W0:Y:S01]  /*12dd0*/  S2R R2, SR_TID.X ;  /* 0x0000000000027919 */ /* 0x001e220000002100 */
        /* <DEDUP_REMOVED lines=27> */
[----:B------:R-:W1:Y:S02]  /*12f90*/  SHFL.UP PT, R2, R3, 0x8, RZ ;  /* 0x0500000003027989 */ /* 0x000e6400000e00ff */
[----:B-1----:R-:W-:-:S05]  /*12fa0*/  SEL R2, R2, RZ, P4 ;  /* 0x000000ff02027207 */ /* 0x002fca0002000000 */
[----:B------:R-:W-:-:S05]  /*12fb0*/  IMAD.IADD R6, R3, 0x1, R2 ;  /* 0x0000000103067824 */ /* 0x000fca00078e0202 */
[----:B------:R-:W1:Y:S02]  /*12fc0*/  SHFL.UP PT, R0, R6, 0x10, RZ ;  /* 0x0600000006007989 */ /* 0x000e6400000e00ff */
[----:B-1----:R-:W-:-:S05]  /*12fd0*/  SEL R7, R0, RZ, P5 ;  /* 0x000000ff00077207 */ /* 0x002fca0002800000 */
[----:B------:R-:W-:-:S05]  /*12fe0*/  IMAD.IADD R8, R6, 0x1, R7 ;  /* 0x0000000106087824 */ /* 0x000fca00078e0207 */
[----:B------:R-:W0:Y:S04]  /*12ff0*/  SHFL.IDX PT, R2, R8, 0x1f, 0x1f ;  /* 0x03e01f0008027f89 */ /* 0x000e2800000e0000 */
[----:B------:R-:W1:Y:S04]  /*13000*/  SHFL.IDX PT, R7, R9, 0x1, 0x1f ;  /* 0x00201f0009077f89 */ /* 0x000e6800000e0000 */
[----:B------:R-:W3:Y:S01]  /*13010*/  SHFL.IDX PT, R0, R9, RZ, 0x1f ;  /* 0x00001fff09007589 */ /* 0x000ee200000e0000 */
[----:B0-----:R-:W-:-:S04]  /*13020*/  IMAD R2, R2, R4, RZ ;  /* 0x0000000402027224 */ /* 0x001fc800078e02ff */
[----:B-1----:R-:W-:-:S05]  /*13030*/  IMAD.IADD R7, R7, 0x1, R2 ;  /* 0x0000000107077824 */ /* 0x002fca00078e0202 */
[----:B---3--:R-:W-:-:S13]  /*13040*/  ISETP.GT.AND P6, PT, R7, R0, PT ;  /* 0x000000000700720c */ /* 0x008fda0003fc4270 */
[----:B------:R-:W-:Y:S05]  /*13050*/  @P6 BRA `(.L_x_2301) ;  /* 0x0000000000906947 */ /* 0x000fea0003800000 */
.L_x_2305:
        /* <DEDUP_REMOVED lines=14> */
.L_x_2304:
[----:B------:R-:W-:Y:S05]  /*13140*/  BSYNC B0 ;  /* 0x0000000000007941 */ /* 0x000fea0003800000 */
.L_x_2303:
        /* <DEDUP_REMOVED lines=21> */
.L_x_2301:
        /* <DEDUP_REMOVED lines=21> */
.L_x_2306:
        /* <DEDUP_REMOVED lines=58> */
[----:B------:R-:W-:-:S04]  /*13790*/  LOP3.LUT R2, RZ, R2, RZ, 0x33, !PT ;  /* 0x00000002ff027212 */ /* 0x000fc800078e33ff */
[----:B------:R-:W-:Y:S01]  /*137a0*/  R2UR UR36, R0 ;  /* 0x00000000002472ca */ /* 0x000fe200000e0000 */
[----:B------:R-:W-:-:S05]  /*137b0*/  IMAD.IADD R0, R5, 0x1, R2 ;  /* 0x0000000105007824 */ /* 0x000fca00078e0202 */
[----:B------:R1:W-:Y:S01]  /*137c0*/  STL [R1+0x14], R0 ;  /* 0x0000140001007387 */ /* 0x0003e20000100800 */
[----:B------:R-:W-:Y:S08]  /*137d0*/  BRA `(.L_x_2307) ;  /* 0x0000000000107947 */ /* 0x000ff00003800000 */
.L_x_2302:
[----:B------:R0:W-:Y:S01]  /*137e0*/  STL [R1+0x10], R0 ;  /* 0x0000100001007387 */ /* 0x0001e20000100800 */
[----:B------:R-:W-:Y:S01]  /*137f0*/  ULDC UR42, c[0x0][0xc3c] ;  /* 0x00030f00002a7ab9 */ /* 0x000fe20000000800 */
[----:B------:R-:W-:Y:S02]  /*13800*/  UMOV UR36, URZ ;  /* 0x0000003f00247c82 */ /* 0x000fe40008000000 */
[----:B------:R0:W-:Y:S03]  /*13810*/  STL [R1+0x14], RZ ;  /* 0x000014ff01007387 */ /* 0x0001e60000100800 */
.L_x_2307:
        /* <DEDUP_REMOVED lines=15> */
.L_x_2300:
[----:B------:R-:W-:Y:S02]  /*13910*/  ULDC UR4, c[0x0][0xc3c] ;  /* 0x00030f0000047ab9 */ /* 0x000fe40000000800 */
[----:B------:R-:W-:-:S06]  /*13920*/  UISETP.GE.AND UP0, UPT, UR42, UR4, UPT ;  /* 0x000000042a00728c */ /* 0x000fcc000bf06270 */
[----:B------:R-:W-:-:S13]  /*13930*/  PLOP3.LUT P0, PT, PT, PT, UP0, 0x80, 0x0 ;  /* 0x000000000000781c */ /* 0x000fda0003f0f008 */
[----:B------:R-:W-:Y:S05]  /*13940*/  @!P0 BRA `(.L_x_2308) ;  /* 0xffffffb800e88947 */ /* 0x000fea000383ffff */
.L_x_2237:
        /* <DEDUP_REMOVED lines=12> */
.L_x_2349:
[----:B------:R-:W-:Y:S05]  /*13a10*/  BSYNC B0 ;  /* 0x0000000000007941 */ /* 0x000fea0003800000 */
.L_x_2309:
[----:B------:R-:W-:-:S03]  /*13a20*/  UMOV UR4, 0xffffffff ;  /* 0xffffffff00047882 */ /* 0x000fc60000000000 */
[----:B------:R-:W-:Y:S05]  /*13a30*/  BRA.DIV UR4, `(.L_x_2311) ;  /* 0x0000000e04d87947 */ /* 0x000fea000b800000 */
[----:B0-----:R-:W0:Y:S02]  /*13a40*/  S2R R0, SR_TID.X ;  /* 0x0000000000007919 */ /* 0x001e240000002100 */
[----:B0-----:R-:W-:-:S04]  /*13a50*/  SHF.R.U32.HI R0, RZ, 0x5, R0 ;  /* 0x00000005ff007819 */ /* 0x001fc80000011600 */
[----:B------:R-:W-:-:S05]  /*13a60*/  LOP3.LUT R0, R0, 0x3, RZ, 0xc0, !PT ;  /* 0x0000000300007812 */ /* 0x000fca00078ec0ff */
[----:B------:R0:W1:Y:S02]  /*13a70*/  SHFL.IDX PT, R14, R0, RZ, 0x1f ;  /* 0x00001fff000e7589 */ /* 0x00006400000e0000 */
.L_x_2352:
[----:B-1----:R-:W-:Y:S01]  /*13a80*/  ISETP.NE.AND P0, PT, R14, RZ, PT ;  /* 0x000000ff0e00720c */ /* 0x002fe20003f05270 */
[----:B------:R-:W-:-:S12]  /*13a90*/  BSSY B0, `(.L_x_2312) ;  /* 0x000002c000007945 */ /* 0x000fd80003800000 */
[----:B------:R-:W-:Y:S05]  /*13aa0*/  @P0 BRA `(.L_x_2313) ;  /* 0x0000000000a80947 */ /* 0x000fea0003800000 */
[----:B------:R-:W-:-:S03]  /*13ab0*/  UMOV UR4, 0xffffffff ;  /* 0xffffffff00047882 */ /* 0x000fc60000000000 */
[----:B------:R-:W-:Y:S05]  /*13ac0*/  BRA.DIV UR4, `(.L_x_2314) ;  /* 0x0000000e04e87947 */ /* 0x000fea000b800000 */
[----:B------:R-:W-:-:S13]  /*13ad0*/  ELECT P6, URZ, PT ;  /* 0x00000000003f782f */ /* 0x000fda00038c0000 */
.L_x_2355:
[----:B------:R-:W-:Y:S05]  /*13ae0*/  @!P6 BRA `(.L_x_2313) ;  /* 0x000000000098e947 */ /* 0x000fea0003800000 */
[----:B------:R-:W-:-:S06]  /*13af0*/  ULOP3.LUT UR4, UR38, 0x2, URZ, 0xfc, !UPT ;  /* 0x0000000226047892 */ /* 0x000fcc000f8efc3f */
[----:B0-----:R-:W-:-:S05]  /*13b00*/  IMAD.U32 R0, RZ, RZ, UR4 ;  /* 0x00000004ff007e24 */ /* 0x001fca000f8e00ff */
[----:B------:R-:W-:-:S13]  /*13b10*/  ISETP.NE.AND P0, PT, R0, 0x3, PT ;  /* 0x000000030000780c */ /* 0x000fda0003f05270 */
[----:B------:R-:W-:Y:S05]  /*13b20*/  @!P0 BRA `(.L_x_2315) ;  /* 0x0000000000048947 */ /* 0x000fea0003800000 */
[----:B------:R-:W-:Y:S01]  /*13b30*/  BPT.TRAP 0x1 ;  /* 0x000000040000795c */ /* 0x000fe20000300000 */
.L_x_2315:
        /* <DEDUP_REMOVED lines=13> */
.L_x_2356:
[----:B------:R-:W1:Y:S02]  /*13c10*/  SYNCS.PHASECHK.TRANS64.TRYWAIT P1, [R5+URZ], R0 ;  /* 0x00000000050075a7 */ /* 0x000e64000802017f */
[----:B-1----:R-:W-:Y:S05]  /*13c20*/  @!P1 BRA `(.L_x_2317) ;  /* 0x0000000c00c49947 */ /* 0x002fea0003800000 */
.L_x_2357:
[----:B------:R-:W-:Y:S05]  /*13c30*/  @!P0 BRA `(.L_x_2318) ;  /* 0x0000000000048947 */ /* 0x000fea0003800000 */
[----:B------:R-:W-:Y:S01]  /*13c40*/  BPT.TRAP 0x1 ;  /* 0x000000040000795c */ /* 0x000fe20000300000 */
.L_x_2318:
[----:B-1----:R-:W-:-:S04]  /*13c50*/  IMAD R5, R18, 0x8, R3 ;  /* 0x0000000812057824 */ /* 0x002fc800078e0203 */
[----:B------:R-:W1:Y:S02]  /*13c60*/  SYNCS.PHASECHK.TRANS64.TRYWAIT P1, [R5+URZ+0x29860], R4 ;  /* 0x02986004050075a7 */ /* 0x000e64000802017f */
[----:B-1----:R-:W-:Y:S05]  /*13c70*/  @!P1 BRA `(.L_x_2319) ;  /* 0x0000000c00c49947 */ /* 0x002fea0003800000 */
.L_x_2358:
[----:B------:R-:W-:Y:S05]  /*13c80*/  @!P0 BRA `(.L_x_2320) ;  /* 0x0000000000048947 */ /* 0x000fea0003800000 */
[----:B------:R-:W-:Y:S01]  /*13c90*/  BPT.TRAP 0x1 ;  /* 0x000000040000795c */ /* 0x000fe20000300000 */
.L_x_2320:
[----:B------:R-:W-:-:S04]  /*13ca0*/  IMAD R3, R2, 0x8, R3 ;  /* 0x0000000802037824 */ /* 0x000fc800078e0203 */
[----:B------:R-:W3:Y:S02]  /*13cb0*/  SYNCS.PHASECHK.TRANS64.TRYWAIT P1, [R3+URZ+0x29860], R0 ;  /* 0x02986000030075a7 */ /* 0x000ee4000802017f */
[----:B---3--:R-:W-:Y:S05]  /*13cc0*/  @!P1 BRA `(.L_x_2321) ;  /* 0x0000000c00c49947 */ /* 0x008fea0003800000 */
.L_x_2359:
[----:B------:R-:W-:Y:S05]  /*13cd0*/  @!P0 BRA `(.L_x_2322) ;  /* 0x0000000000048947 */ /* 0x000fea0003800000 */
[----:B------:R-:W-:Y:S01]  /*13ce0*/  BPT.TRAP 0x1 ;  /* 0x000000040000795c */ /* 0x000fe20000300000 */
.L_x_2322:
[----:B------:R-:W4:Y:S02]  /*13cf0*/  SYNCS.PHASECHK.TRANS64.TRYWAIT P0, [R5+URZ+0x29880], R4 ;  /* 0x02988004050075a7 */ /* 0x000f24000800017f */
[----:B----4-:R-:W-:Y:S05]  /*13d00*/  @!P0 BRA `(.L_x_2323) ;  /* 0x0000000c00c88947 */ /* 0x010fea0003800000 */
.L_x_2324:
[----:B------:R0:W0:Y:S02]  /*13d10*/  SYNCS.PHASECHK.TRANS64.TRYWAIT P0, [R3+URZ+0x29880], R0 ;  /* 0x02988000030075a7 */ /* 0x000024000800017f */
[----:B0-----:R-:W-:Y:S05]  /*13d20*/  @!P0 NANOSLEEP.SYNCS 0x989680 ;  /* 0x009896800000895d */ /* 0x001fea0003900000 */
[----:B------:R-:W0:Y:S02]  /*13d30*/  @!P0 SYNCS.PHASECHK.TRANS64 P0, [R3+URZ+0x29880], R0 ;  /* 0x02988000030085a7 */ /* 0x000e24000800007f */
[----:B0-----:R-:W-:Y:S05]  /*13d40*/  @!P0 BRA `(.L_x_2324) ;  /* 0xfffffffc00f08947 */ /* 0x001fea000383ffff */
.L_x_2313:
[----:B------:R-:W-:Y:S05]  /*13d50*/  BSYNC B0 ;  /* 0x0000000000007941 */ /* 0x000fea0003800000 */
.L_x_2312:
[----:B------:R-:W-:Y:S05]  /*13d60*/  EXIT ;  /* 0x000000000000794d */ /* 0x000fea0003800000 */
.L_x_2176:
[----:B0-----:R-:W-:-:S04]  /*13d70*/  IMAD.U32 R3, RZ, RZ, UR41 ;  /* 0x00000029ff037e24 */ /* 0x001fc8000f8e00ff */
[----:B------:R0:W1:Y:S03]  /*13d80*/  SYNCS.PHASECHK.TRANS64.TRYWAIT P1, [R3+URZ+0x29800], R0 ;  /* 0x02980000030075a7 */ /* 0x000066000802017f */
[----:B-1----:R-:W-:Y:S05]  /*13d90*/  @!P1 NANOSLEEP.SYNCS 0x989680 ;  /* 0x009896800000995d */ /* 0x002fea0003900000 */
[----:B------:R-:W1:Y:S02]  /*13da0*/  @!P1 SYNCS.PHASECHK.TRANS64 P1, [R3+URZ+0x29800], R0 ;  /* 0x02980000030095a7 */ /* 0x000e64000802007f */
[----:B-1----:R-:W-:Y:S05]  /*13db0*/  @!P1 BRA `(.L_x_2176) ;  /* 0xfffffffc00ec9947 */ /* 0x002fea000383ffff */
[----:B------:R-:W-:Y:S05]  /*13dc0*/  BRA `(.L_x_2325) ;  /* 0xfffffedc00707947 */ /* 0x000fea000383ffff */
.L_x_2180:
[----:B-1----:R1:W2:Y:S02]  /*13dd0*/  SYNCS.PHASECHK.TRANS64.TRYWAIT P2, [R2+URZ+0x29830], R3 ;  /* 0x02983003020075a7 */ /* 0x0022a4000804017f */
[----:B--2---:R-:W-:Y:S05]  /*13de0*/  @!P2 NANOSLEEP.SYNCS 0x989680 ;  /* 0x009896800000a95d */ /* 0x004fea0003900000 */
[----:B------:R-:W2:Y:S02]  /*13df0*/  @!P2 SYNCS.PHASECHK.TRANS64 P2, [R2+URZ+0x29830], R3 ;  /* 0x029830030200a5a7 */ /* 0x000ea4000804007f */
[----:B--2---:R-:W-:Y:S05]  /*13e00*/  @!P2 BRA `(.L_x_2180) ;  /* 0xfffffffc00f0a947 */ /* 0x004fea000383ffff */
[----:B------:R-:W-:Y:S05]  /*13e10*/  BRA `(.L_x_2179) ;  /* 0xfffffedc00947947 */ /* 0x000fea000383ffff */
.L_x_2185:
[----:B-1----:R-:W-:-:S04]  /*13e20*/  IMAD.U32 R7, RZ, RZ, UR6 ;  /* 0x00000006ff077e24 */ /* 0x002fc8000f8e00ff */
[----:B------:R1:W2:Y:S03]  /*13e30*/  SYNCS.PHASECHK.TRANS64.TRYWAIT P3, [R7+URZ+0x29830], R0 ;  /* 0x02983000070075a7 */ /* 0x0002a6000806017f */
[----:B--2---:R-:W-:Y:S05]  /*13e40*/  @!P3 NANOSLEEP.SYNCS 0x989680 ;  /* 0x009896800000b95d */ /* 0x004fea0003900000 */
[----:B------:R-:W2:Y:S02]  /*13e50*/  @!P3 SYNCS.PHASECHK.TRANS64 P3, [R7+URZ+0x29830], R0 ;  /* 0x029830000700b5a7 */ /* 0x000ea4000806007f */
[----:B--2---:R-:W-:Y:S05]  /*13e60*/  @!P3 BRA `(.L_x_2185) ;  /* 0xfffffffc00ecb947 */ /* 0x004fea000383ffff */
[----:B------:R-:W-:Y:S05]  /*13e70*/  BRA `(.L_x_2182) ;  /* 0xffffff10002c7947 */ /* 0x000fea000383ffff */
.L_x_2189:
[----:B-1----:R-:W-:-:S04]  /*13e80*/  IMAD.U32 R7, RZ, RZ, UR6 ;  /* 0x00000006ff077e24 */ /* 0x002fc8000f8e00ff */
[----:B------:R1:W2:Y:S03]  /*13e90*/  SYNCS.PHASECHK.TRANS64.TRYWAIT P3, [R7+URZ+0x29850], R0 ;  /* 0x02985000070075a7 */ /* 0x0002a6000806017f */
[----:B--2---:R-:W-:Y:S05]  /*13ea0*/  @!P3 NANOSLEEP.SYNCS 0x989680 ;  /* 0x009896800000b95d */ /* 0x004fea0003900000 */
[----:B------:R-:W2:Y:S02]  /*13eb0*/  @!P3 SYNCS.PHASECHK.TRANS64 P3, [R7+URZ+0x29850], R0 ;  /* 0x029850000700b5a7 */ /* 0x000ea4000806007f */
[----:B--2---:R-:W-:Y:S05]  /*13ec0*/  @!P3 BRA `(.L_x_2189) ;  /* 0xfffffffc00ecb947 */ /* 0x004fea000383ffff */
[----:B------:R-:W-:Y:S05]  /*13ed0*/  BRA `(.L_x_2186) ;  /* 0xffffff1c00347947 */ /* 0x000fea000383ffff */
.L_x_2196:
[----:B-1----:R-:W-:-:S04]  /*13ee0*/  IMAD.U32 R9, RZ, RZ, UR6 ;  /* 0x00000006ff097e24 */ /* 0x002fc8000f8e00ff */
[----:B------:R1:W2:Y:S03]  /*13ef0*/  SYNCS.PHASECHK.TRANS64.TRYWAIT P2, [R9+URZ+0x29830], R0 ;  /* 0x02983000090075a7 */ /* 0x0002a6000804017f */
[----:B--2---:R-:W-:Y:S05]  /*13f00*/  @!P2 NANOSLEEP.SYNCS 0x989680 ;  /* 0x009896800000a95d */ /* 0x004fea0003900000 */
[----:B------:R-:W2:Y:S02]  /*13f10*/  @!P2 SYNCS.PHASECHK.TRANS64 P2, [R9+URZ+0x29830], R0 ;  /* 0x029830000900a5a7 */ /* 0x000ea4000804007f */
[----:B--2---:R-:W-:Y:S05]  /*13f20*/  @!P2 BRA `(.L_x_2196) ;  /* 0xfffffffc00eca947 */ /* 0x004fea000383ffff */
[----:B------:R-:W-:Y:S05]  /*13f30*/  BRA `(.L_x_2193) ;  /* 0xffffff48000c7947 */ /* 0x000fea000383ffff */
.L_x_2200:
[----:B-1----:R-:W-:-:S04]  /*13f40*/  IMAD.U32 R9, RZ, RZ, UR6 ;  /* 0x00000006ff097e24 */ /* 0x002fc8000f8e00ff */
[----:B------:R1:W2:Y:S03]  /*13f50*/  SYNCS.PHASECHK.TRANS64.TRYWAIT P2, [R9+URZ+0x29850], R0 ;  /* 0x02985000090075a7 */ /* 0x0002a6000804017f */
[----:B--2---:R-:W-:Y:S05]  /*13f60*/  @!P2 NANOSLEEP.SYNCS 0x989680 ;  /* 0x009896800000a95d */ /* 0x004fea0003900000 */
[----:B------:R-:W2:Y:S02]  /*13f70*/  @!P2 SYNCS.PHASECHK.TRANS64 P2, [R9+URZ+0x29850], R0 ;  /* 0x029850000900a5a7 */ /* 0x000ea4000804007f */
[----:B--2---:R-:W-:Y:S05]  /*13f80*/  @!P2 BRA `(.L_x_2200) ;  /* 0xfffffffc00eca947 */ /* 0x004fea000383ffff */
[----:B------:R-:W-:Y:S05]  /*13f90*/  BRA `(.L_x_2197) ;  /* 0xffffff5400087947 */ /* 0x000fea000383ffff */
.L_x_2206:
[----:B-1----:R-:W-:-:S04]  /*13fa0*/  IMAD.U32 R5, RZ, RZ, UR9 ;  /* 0x00000009ff057e24 */ /* 0x002fc8000f8e00ff */
[----:B------:R1:W2:Y:S03]  /*13fb0*/  SYNCS.PHASECHK.TRANS64.TRYWAIT P1, [R5+URZ+0x29850], R4 ;  /* 0x02985004050075a7 */ /* 0x0002a6000802017f */
[----:B--2---:R-:W-:Y:S05]  /*13fc0*/  @!P1 NANOSLEEP.SYNCS 0x989680 ;  /* 0x009896800000995d */ /* 0x004fea0003900000 */
[----:B------:R-:W2:Y:S02]  /*13fd0*/  @!P1 SYNCS.PHASECHK.TRANS64 P1, [R5+URZ+0x29850], R4 ;  /* 0x02985004050095a7 */ /* 0x000ea4000802007f */
[----:B--2---:R-:W-:Y:S05]  /*13fe0*/  @!P1 BRA `(.L_x_2206) ;  /* 0xfffffffc00ec9947 */ /* 0x004fea000383ffff */
[----:B------:R-:W-:Y:S05]  /*13ff0*/  BRA `(.L_x_2205) ;  /* 0xffffff7000dc7947 */ /* 0x000fea000383ffff */
.L_x_2252:
[----:B------:R-:W-:Y:S02]  /*14000*/  IMAD.MOV.U32 R13, RZ, RZ, R0 ;  /* 0x000000ffff0d7224 */ /* 0x000fe400078e0000 */
[----:B------:R-:W-:Y:S02]  /*14010*/  IMAD.MOV.U32 R12, RZ, RZ, RZ ;  /* 0x000000ffff0c7224 */ /* 0x000fe400078e00ff */
[----:B------:R-:W-:Y:S02]  /*14020*/  IMAD.MOV.U32 R11, RZ, RZ, 0x1f ;  /* 0x0000001fff0b7424 */ /* 0x000fe400078e00ff */
[----:B------:R-:W-:-:S07]  /*14030*/  IMAD.MOV.U32 R15, RZ, RZ, -0x1 ;  /* 0xffffffffff0f7424 */ /* 0x000fce00078e00ff */
[----:B-12---:R-:W-:Y:S05]  /*14040*/  WARPSYNC.COLLECTIVE R15, `(.L_x_2326) ;  /* 0x000000000f087348 */ /* 0x006fea0003c00000 */
[----:B------:R0:W3:Y:S02]  /*14050*/  SHFL.IDX P6, R14, R13, R12, R11 ;  /* 0x0000000c0d0e7389 */ /* 0x0000e400000c000b */
[----:B0123--:R-:W-:Y:S01]  /*14060*/  ENDCOLLECTIVE ;  /* 0x000000000000791b */ /* 0x00ffe20003800000 */
.L_x_2326:
[----:B------:R-:W-:Y:S05]  /*14070*/  BRA `(.L_x_2327) ;  /* 0xffffffc000c07947 */ /* 0x000fea000383ffff */
.L_x_2254:
[----:B------:R-:W-:Y:S01]  /*14080*/  BSSY B0, `(.L_x_2328) ;  /* 0x0000006000007945 */ /* 0x000fe20003800000 */
[----:B------:R-:W-:-:S07]  /*14090*/  IMAD.MOV.U32 R15, RZ, RZ, -0x1 ;  /* 0xffffffffff0f7424 */ /* 0x000fce00078e00ff */
[----:B-12---:R-:W-:Y:S05]  /*140a0*/  WARPSYNC.COLLECTIVE R15, `(.L_x_2329) ;  /* 0x000000000f0c7348 */ /* 0x006fea0003c00000 */
[----:B------:R-:W-:Y:S02]  /*140b0*/  ELECT P6, UR62, PT ;  /* 0x00000000003e782f */ /* 0x000fe400038c0000 */
[----:B------:R-:W-:Y:S01]  /*140c0*/  MOV R14, UR62 ;  /* 0x0000003e000e7c02 */ /* 0x000fe20008000f00 */
[----:B-12---:R-:W-:Y:S10]  /*140d0*/  ENDCOLLECTIVE ;  /* 0x000000000000791b */ /* 0x006ff40003800000 */
.L_x_2329:
[----:B------:R-:W-:Y:S05]  /*140e0*/  BSYNC B0 ;  /* 0x0000000000007941 */ /* 0x000fea0003800000 */
.L_x_2328:
[----:B------:R-:W-:Y:S05]  /*140f0*/  BRA `(.L_x_2330) ;  /* 0xffffffc000c47947 */ /* 0x000fea000383ffff */
.L_x_2256:
[----:B0-----:R0:W1:Y:S02]  /*14100*/  SYNCS.PHASECHK.TRANS64.TRYWAIT P0, [R2+URZ+0x29880], R3 ;  /* 0x02988003020075a7 */ /* 0x001064000800017f */
[----:B-1----:R-:W-:Y:S05]  /*14110*/  @!P0 NANOSLEEP.SYNCS 0x989680 ;  /* 0x009896800000895d */ /* 0x002fea0003900000 */
[----:B------:R-:W1:Y:S02]  /*14120*/  @!P0 SYNCS.PHASECHK.TRANS64 P0, [R2+URZ+0x29880], R3 ;  /* 0x02988003020085a7 */ /* 0x000e64000800007f */
[----:B-1----:R-:W-:Y:S05]  /*14130*/  @!P0 BRA `(.L_x_2256) ;  /* 0xfffffffc00f08947 */ /* 0x002fea000383ffff */
[----:B------:R-:W-:Y:S05]  /*14140*/  BRA `(.L_x_2331) ;  /* 0xffffffc400247947 */ /* 0x000fea000383ffff */
.L_x_2258:
[----:B-1----:R1:W3:Y:S02]  /*14150*/  SYNCS.PHASECHK.TRANS64.TRYWAIT P0, [R2+URZ+0x29840], R3 ;  /* 0x02984003020075a7 */ /* 0x0022e4000800017f */
[----:B---3--:R-:W-:Y:S05]  /*14160*/  @!P0 NANOSLEEP.SYNCS 0x989680 ;  /* 0x009896800000895d */ /* 0x008fea0003900000 */
[----:B------:R-:W3:Y:S02]  /*14170*/  @!P0 SYNCS.PHASECHK.TRANS64 P0, [R2+URZ+0x29840], R3 ;  /* 0x02984003020085a7 */ /* 0x000ee4000800007f */
[----:B---3--:R-:W-:Y:S05]  /*14180*/  @!P0 BRA `(.L_x_2258) ;  /* 0xfffffffc00f08947 */ /* 0x008fea000383ffff */
[----:B------:R-:W-:Y:S05]  /*14190*/  BRA `(.L_x_2332) ;  /* 0xffffffc400747947 */ /* 0x000fea000383ffff */
.L_x_2262:
[----:B------:R0:W5:Y:S01]  /*141a0*/  LDL.LU R6, [R1+0x1c] ;  /* 0x00001c0001067983 */ /* 0x0001620000300800 */
[----:B------:R-:W-:Y:S01]  /*141b0*/  IMAD.MOV.U32 R13, RZ, RZ, R0 ;  /* 0x000000ffff0d7224 */ /* 0x000fe200078e0000 */
[----:B------:R-:W-:Y:S01]  /*141c0*/  LOP3.LUT R7, R7, 0x7f, RZ, 0xc0, !PT ;  /* 0x0000007f07077812 */ /* 0x000fe200078ec0ff */
[----:B------:R-:W-:Y:S02]  /*141d0*/  IMAD.MOV.U32 R12, RZ, RZ, RZ ;  /* 0x000000ffff0c7224 */ /* 0x000fe400078e00ff */
[----:B------:R-:W-:Y:S01]  /*141e0*/  IMAD.MOV.U32 R11, RZ, RZ, 0x1c1f ;  /* 0x00001c1fff0b7424 */ /* 0x000fe200078e00ff */
[----:B------:R-:W-:Y:S01]  /*141f0*/  SHF.R.U32.HI R3, RZ, 0x2, R7 ;  /* 0x00000002ff037819 */ /* 0x000fe20000011607 */
[----:B------:R-:W-:-:S04]  /*14200*/  IMAD.MOV.U32 R15, RZ, RZ, -0x1 ;  /* 0xffffffffff0f7424 */ /* 0x000fc800078e00ff */
[----:B0-----:R-:W-:-:S07]  /*14210*/  IMAD R3, R10, 0x80, R3 ;  /* 0x000000800a037824 */ /* 0x001fce00078e0203 */
[----:B--2--5:R-:W-:Y:S05]  /*14220*/  WARPSYNC.COLLECTIVE R15, `(.L_x_2333) ;  /* 0x000000000f087348 */ /* 0x024fea0003c00000 */
[----:B------:R0:W1:Y:S02]  /*14230*/  SHFL.IDX P6, R14, R13, R12, R11 ;  /* 0x0000000c0d0e7389 */ /* 0x00006400000c000b */
[----:B012--5:R-:W-:Y:S01]  /*14240*/  ENDCOLLECTIVE ;  /* 0x000000000000791b */ /* 0x027fe20003800000 */
.L_x_2333:
[----:B------:R-:W-:Y:S02]  /*14250*/  IMAD.MOV.U32 R13, RZ, RZ, R4 ;  /* 0x000000ffff0d7224 */ /* 0x000fe400078e0004 */
[----:B------:R-:W-:Y:S02]  /*14260*/  IMAD R2, R6, R5, RZ ;  /* 0x0000000506027224 */ /* 0x000fe400078e02ff */
[----:B------:R-:W-:-:S07]  /*14270*/  IMAD.MOV.U32 R6, RZ, RZ, R14 ;  /* 0x000000ffff067224 */ /* 0x000fce00078e000e */
[----:B------:R-:W-:Y:S05]  /*14280*/  WARPSYNC.COLLECTIVE R15, `(.L_x_2334) ;  /* 0x000000000f087348 */ /* 0x000fea0003c00000 */
[----:B------:R0:W1:Y:S02]  /*14290*/  SHFL.IDX P6, R14, R13, R12, R11 ;  /* 0x0000000c0d0e7389 */ /* 0x00006400000c000b */
[----:B01----:R-:W-:Y:S01]  /*142a0*/  ENDCOLLECTIVE ;  /* 0x000000000000791b */ /* 0x003fe20003800000 */
.L_x_2334:
[----:B------:R-:W-:Y:S01]  /*142b0*/  ISETP.GE.AND P4, PT, R3, R2, PT ;  /* 0x000000020300720c */ /* 0x000fe20003f86270 */
[----:B------:R-:W-:Y:S02]  /*142c0*/  IMAD.MOV.U32 R13, RZ, RZ, R0 ;  /* 0x000000ffff0d7224 */ /* 0x000fe400078e0000 */
[----:B------:R-:W-:Y:S02]  /*142d0*/  IMAD.MOV.U32 R12, RZ, RZ, 0x1 ;  /* 0x00000001ff0c7424 */ /* 0x000fe400078e00ff */
[----:B------:R-:W-:-:S08]  /*142e0*/  IMAD.MOV.U32 R5, RZ, RZ, R14 ;  /* 0x000000ffff057224 */ /* 0x000fd000078e000e */
[----:B------:R-:W-:Y:S05]  /*142f0*/  WARPSYNC.COLLECTIVE R15, `(.L_x_2335) ;  /* 0x000000000f087348 */ /* 0x000fea0003c00000 */
[----:B------:R0:W1:Y:S02]  /*14300*/  SHFL.IDX P6, R14, R13, R12, R11 ;  /* 0x0000000c0d0e7389 */ /* 0x00006400000c000b */
[----:B01----:R-:W-:Y:S01]  /*14310*/  ENDCOLLECTIVE ;  /* 0x000000000000791b */ /* 0x003fe20003800000 */
.L_x_2335:
[----:B------:R-:W-:-:S05]  /*14320*/  @!P4 IADD3 R5, P3, R9, R5, RZ ;  /* 0x000000050905c210 */ /* 0x000fca0007f7e0ff */
[----:B------:R-:W-:-:S04]  /*14330*/  @!P4 IMAD.X R6, RZ, RZ, R6, P3 ;  /* 0x000000ffff06c224 */ /* 0x000fc800018e0606 */
[----:B------:R-:W-:Y:S02]  /*14340*/  @!P4 IMAD.MOV.U32 R7, RZ, RZ, R6 ;  /* 0x000000ffff07c224 */ /* 0x000fe400078e0006 */
        /* <DEDUP_REMOVED lines=9> */
[----:B------:R-:W-:-:S10]  /*143e0*/  IMAD.MOV.U32 R5, RZ, RZ, R14 ;  /* 0x000000ffff057224 */ /* 0x000fd400078e000e */
[----:B0-----:R-:W-:Y:S05]  /*143f0*/  WARPSYNC.COLLECTIVE R15, `(.L_x_2336) ;  /* 0x000000000f087348 */ /* 0x001fea0003c00000 */
[----:B------:R1:W2:Y:S02]  /*14400*/  SHFL.IDX P6, R14, R13, R12, R11 ;  /* 0x0000000c0d0e7389 */ /* 0x0002a400000c000b */
[----:B012---:R-:W-:Y:S01]  /*14410*/  ENDCOLLECTIVE ;  /* 0x000000000000791b */ /* 0x007fe20003800000 */
.L_x_2336:
[----:B------:R-:W-:Y:S01]  /*14420*/  @!PT LDS RZ, [RZ] ;  /* 0x00000000fffff984 */ /* 0x000fe20000000800 */
[----:B------:R-:W-:Y:S01]  /*14430*/  @!PT LDS RZ, [RZ] ;  /* 0x00000000fffff984 */ /* 0x000fe20000000800 */
[----:B------:R-:W-:Y:S01]  /*14440*/  @!PT LDS RZ, [RZ] ;  /* 0x00000000fffff984 */ /* 0x000fe20000000800 */
[----:B------:R0:W-:Y:S01]  /*14450*/  @!P4 LDGSTS.E.BYPASS.LTC128B.128 [R8+0x18400], desc[UR54][R6.64+0x80], !P2 ;  /* 0x184000800608cfae */ /* 0x0001e2000d101d76 */
[----:B------:R-:W-:Y:S02]  /*14460*/  IMAD.MOV.U32 R13, RZ, RZ, R0 ;  /* 0x000000ffff0d7224 */ /* 0x000fe400078e0000 */
[----:B------:R-:W-:Y:S02]  /*14470*/  IMAD.MOV.U32 R12, RZ, RZ, 0x2 ;  /* 0x00000002ff0c7424 */ /* 0x000fe400078e00ff */
[----:B0-----:R-:W-:-:S07]  /*14480*/  IMAD.MOV.U32 R6, RZ, RZ, R14 ;  /* 0x000000ffff067224 */ /* 0x001fce00078e000e */
[----:B------:R-:W-:Y:S05]  /*14490*/  WARPSYNC.COLLECTIVE R15, `(.L_x_2337) ;  /* 0x000000000f087348 */ /* 0x000fea0003c00000 */
[----:B------:R0:W1:Y:S02]  /*144a0*/  SHFL.IDX P6, R14, R13, R12, R11 ;  /* 0x0000000c0d0e7389 */ /* 0x00006400000c000b */
[----:B01----:R-:W-:Y:S01]  /*144b0*/  ENDCOLLECTIVE ;  /* 0x000000000000791b */ /* 0x003fe20003800000 */
.L_x_2337:
        /* <DEDUP_REMOVED lines=16> */
.L_x_2338:
[----:B------:R-:W-:Y:S02]  /*145c0*/  IMAD.MOV.U32 R13, RZ, RZ, R0 ;  /* 0x000000ffff0d7224 */ /* 0x000fe400078e0000 */
[----:B------:R-:W-:Y:S02]  /*145d0*/  IMAD.MOV.U32 R12, RZ, RZ, 0x3 ;  /* 0x00000003ff0c7424 */ /* 0x000fe400078e00ff */
[----:B------:R-:W-:-:S07]  /*145e0*/  IMAD.MOV.U32 R6, RZ, RZ, R14 ;  /* 0x000000ffff067224 */ /* 0x000fce00078e000e */
[----:B------:R-:W-:Y:S05]  /*145f0*/  WARPSYNC.COLLECTIVE R15, `(.L_x_2339) ;  /* 0x000000000f087348 */ /* 0x000fea0003c00000 */
[----:B------:R0:W1:Y:S02]  /*14600*/  SHFL.IDX P6, R14, R13, R12, R11 ;  /* 0x0000000c0d0e7389 */ /* 0x00006400000c000b */
[----:B01----:R-:W-:Y:S01]  /*14610*/  ENDCOLLECTIVE ;  /* 0x000000000000791b */ /* 0x003fe20003800000 */
.L_x_2339:
        /* <DEDUP_REMOVED lines=14> */
.L_x_2340:
[----:B------:R-:W-:Y:S01]  /*14700*/  IMAD.MOV.U32 R4, RZ, RZ, R14 ;  /* 0x000000ffff047224 */ /* 0x000fe200078e000e */
[----:B------:R-:W-:Y:S06]  /*14710*/  BRA `(.L_x_2341) ;  /* 0xffffffc800c47947 */ /* 0x000fec000383ffff */
.L_x_2267:
[----:B-1----:R1:W3:Y:S02]  /*14720*/  SYNCS.PHASECHK.TRANS64.TRYWAIT P0, [R17+URZ+0x29820], R0 ;  /* 0x02982000110075a7 */ /* 0x0022e4000800017f */
[----:B---3--:R-:W-:Y:S05]  /*14730*/  @!P0 NANOSLEEP.SYNCS 0x989680 ;  /* 0x009896800000895d */ /* 0x008fea0003900000 */
[----:B------:R-:W3:Y:S02]  /*14740*/  @!P0 SYNCS.PHASECHK.TRANS64 P0, [R17+URZ+0x29820], R0 ;  /* 0x02982000110085a7 */ /* 0x000ee4000800007f */
[----:B---3--:R-:W-:Y:S05]  /*14750*/  @!P0 BRA `(.L_x_2267) ;  /* 0xfffffffc00f08947 */ /* 0x008fea000383ffff */
[----:B------:R-:W-:Y:S05]  /*14760*/  BRA `(.L_x_2342) ;  /* 0xffffffcc00347947 */ /* 0x000fea000383ffff */
.L_x_2273:
[----:B0-----:R0:W4:Y:S02]  /*14770*/  SYNCS.PHASECHK.TRANS64.TRYWAIT P0, [R5+URZ+0x29880], R4 ;  /* 0x02988004050075a7 */ /* 0x001124000800017f */
[----:B----4-:R-:W-:Y:S05]  /*14780*/  @!P0 NANOSLEEP.SYNCS 0x989680 ;  /* 0x009896800000895d */ /* 0x010fea0003900000 */
[----:B------:R-:W4:Y:S02]  /*14790*/  @!P0 SYNCS.PHASECHK.TRANS64 P0, [R5+URZ+0x29880], R4 ;  /* 0x02988004050085a7 */ /* 0x000f24000800007f */
[----:B----4-:R-:W-:Y:S05]  /*147a0*/  @!P0 BRA `(.L_x_2273) ;  /* 0xfffffffc00f08947 */ /* 0x010fea000383ffff */
[----:B------:R-:W-:Y:S05]  /*147b0*/  BRA `(.L_x_2343) ;  /* 0xffffffcc00e47947 */ /* 0x000fea000383ffff */
.L_x_2278:
[----:B----4-:R4:W0:Y:S02]  /*147c0*/  SYNCS.PHASECHK.TRANS64.TRYWAIT P0, [R5+URZ+0x29840], R4 ;  /* 0x02984004050075a7 */ /* 0x010824000800017f */
[----:B0-----:R-:W-:Y:S05]  /*147d0*/  @!P0 NANOSLEEP.SYNCS 0x989680 ;  /* 0x009896800000895d */ /* 0x001fea0003900000 */
[----:B------:R-:W0:Y:S02]  /*147e0*/  @!P0 SYNCS.PHASECHK.TRANS64 P0, [R5+URZ+0x29840], R4 ;  /* 0x02984004050085a7 */ /* 0x000e24000800007f */
[----:B0-----:R-:W-:Y:S05]  /*147f0*/  @!P0 BRA `(.L_x_2278) ;  /* 0xfffffffc00f08947 */ /* 0x001fea000383ffff */
[----:B------:R-:W-:Y:S05]  /*14800*/  BRA `(.L_x_2344) ;  /* 0xffffffd000607947 */ /* 0x000fea000383ffff */
.L_x_2286:
[----:B----4-:R4:W0:Y:S02]  /*14810*/  SYNCS.PHASECHK.TRANS64.TRYWAIT P0, [R19+URZ+0x29870], R4 ;  /* 0x02987004130075a7 */ /* 0x010824000800017f */
[----:B0-----:R-:W-:Y:S05]  /*14820*/  @!P0 NANOSLEEP.SYNCS 0x989680 ;  /* 0x009896800000895d */ /* 0x001fea0003900000 */
[----:B------:R-:W0:Y:S02]  /*14830*/  @!P0 SYNCS.PHASECHK.TRANS64 P0, [R19+URZ+0x29870], R4 ;  /* 0x02987004130085a7 */ /* 0x000e24000800007f */
[----:B0-----:R-:W-:Y:S05]  /*14840*/  @!P0 BRA `(.L_x_2286) ;  /* 0xfffffffc00f08947 */ /* 0x001fea000383ffff */
[----:B------:R-:W-:Y:S05]  /*14850*/  BRA `(.L_x_2345) ;  /* 0xffffffd400787947 */ /* 0x000fea000383ffff */
.L_x_2288:
[----:B------:R0:W0:Y:S02]  /*14860*/  SYNCS.PHASECHK.TRANS64.TRYWAIT P0, [R19+URZ+0x29860], R0 ;  /* 0x02986000130075a7 */ /* 0x000024000800017f */
[----:B0-----:R-:W-:Y:S05]  /*14870*/  @!P0 NANOSLEEP.SYNCS 0x989680 ;  /* 0x009896800000895d */ /* 0x001fea0003900000 */
[----:B------:R-:W0:Y:S02]  /*14880*/  @!P0 SYNCS.PHASECHK.TRANS64 P0, [R19+URZ+0x29860], R0 ;  /* 0x02986000130085a7 */ /* 0x000e24000800007f */
[----:B0-----:R-:W-:Y:S05]  /*14890*/  @!P0 BRA `(.L_x_2288) ;  /* 0xfffffffc00f08947 */ /* 0x001fea000383ffff */
[----:B------:R-:W-:Y:S05]  /*148a0*/  BRA `(.L_x_2346) ;  /* 0xffffffd400807947 */ /* 0x000fea000383ffff */
.L_x_2295:
[----:B0-----:R0:W1:Y:S02]  /*148b0*/  SYNCS.PHASECHK.TRANS64.TRYWAIT P1, [R16+URZ+0x29870], R3 ;  /* 0x02987003100075a7 */ /* 0x001064000802017f */
[----:B-1----:R-:W-:Y:S05]  /*148c0*/  @!P1 NANOSLEEP.SYNCS 0x989680 ;  /* 0x009896800000995d */ /* 0x002fea0003900000 */
[----:B------:R-:W1:Y:S02]  /*148d0*/  @!P1 SYNCS.PHASECHK.TRANS64 P1, [R16+URZ+0x29870], R3 ;  /* 0x02987003100095a7 */ /* 0x000e64000802007f */
[----:B-1----:R-:W-:Y:S05]  /*148e0*/  @!P1 BRA `(.L_x_2295) ;  /* 0xfffffffc00f09947 */ /* 0x002fea000383ffff */
[----:B------:R-:W-:Y:S05]  /*148f0*/  BRA `(.L_x_2347) ;  /* 0xffffffdc00607947 */ /* 0x000fea000383ffff */
.L_x_2297:
[----:B0-----:R0:W1:Y:S02]  /*14900*/  SYNCS.PHASECHK.TRANS64.TRYWAIT P1, [R16+URZ+0x29860], R3 ;  /* 0x02986003100075a7 */ /* 0x001064000802017f */
[----:B-1----:R-:W-:Y:S05]  /*14910*/  @!P1 NANOSLEEP.SYNCS 0x989680 ;  /* 0x009896800000995d */ /* 0x002fea0003900000 */
[----:B------:R-:W1:Y:S02]  /*14920*/  @!P1 SYNCS.PHASECHK.TRANS64 P1, [R16+URZ+0x29860], R3 ;  /* 0x02986003100095a7 */ /* 0x000e64000802007f */
[----:B-1----:R-:W-:Y:S05]  /*14930*/  @!P1 BRA `(.L_x_2297) ;  /* 0xfffffffc00f09947 */ /* 0x002fea000383ffff */
[----:B------:R-:W-:Y:S05]  /*14940*/  BRA `(.L_x_2348) ;  /* 0xffffffdc00687947 */ /* 0x000fea000383ffff */
.L_x_2310:
[----:B0-----:R0:W1:Y:S02]  /*14950*/  SYNCS.PHASECHK.TRANS64.TRYWAIT P0, [R3+URZ+0x29820], R0 ;  /* 0x02982000030075a7 */ /* 0x001064000800017f */
[----:B-1----:R-:W-:Y:S05]  /*14960*/  @!P0 NANOSLEEP.SYNCS 0x989680 ;  /* 0x009896800000895d */ /* 0x002fea0003900000 */
[----:B------:R-:W1:Y:S02]  /*14970*/  @!P0 SYNCS.PHASECHK.TRANS64 P0, [R3+URZ+0x29820], R0 ;  /* 0x02982000030085a7 */ /* 0x000e64000800007f */
[----:B-1----:R-:W-:Y:S05]  /*14980*/  @!P0 BRA `(.L_x_2310) ;  /* 0xfffffffc00f08947 */ /* 0x002fea000383ffff */
[----:B------:R-:W-:Y:S05]  /*14990*/  BRA `(.L_x_2349) ;  /* 0xfffffff0001c7947 */ /* 0x000fea000383ffff */
.L_x_2311:
        /* <DEDUP_REMOVED lines=11> */
.L_x_2351:
[----:B------:R-:W-:Y:S05]  /*14a50*/  BSYNC B0 ;  /* 0x0000000000007941 */ /* 0x000fea0003800000 */
.L_x_2350:
[----:B------:R-:W-:Y:S05]  /*14a60*/  BRA `(.L_x_2352) ;  /* 0xfffffff000047947 */ /* 0x000fea000383ffff */
.L_x_2314:
[----:B------:R-:W-:Y:S01]  /*14a70*/  BSSY B1, `(.L_x_2353) ;  /* 0x0000006000017945 */ /* 0x000fe20003800000 */
[----:B------:R-:W-:-:S07]  /*14a80*/  IMAD.MOV.U32 R15, RZ, RZ, -0x1 ;  /* 0xffffffffff0f7424 */ /* 0x000fce00078e00ff */
[----:B0-2---:R-:W-:Y:S05]  /*14a90*/  WARPSYNC.COLLECTIVE R15, `(.L_x_2354) ;  /* 0x000000000f0c7348 */ /* 0x005fea0003c00000 */
[----:B------:R-:W-:Y:S02]  /*14aa0*/  ELECT P6, UR62, PT ;  /* 0x00000000003e782f */ /* 0x000fe400038c0000 */
[----:B------:R-:W-:Y:S01]  /*14ab0*/  MOV R14, UR62 ;  /* 0x0000003e000e7c02 */ /* 0x000fe20008000f00 */
[----:B0-2---:R-:W-:Y:S10]  /*14ac0*/  ENDCOLLECTIVE ;  /* 0x000000000000791b */ /* 0x005ff40003800000 */
.L_x_2354:
[----:B------:R-:W-:Y:S05]  /*14ad0*/  BSYNC B1 ;  /* 0x0000000000017941 */ /* 0x000fea0003800000 */
.L_x_2353:
[----:B------:R-:W-:Y:S05]  /*14ae0*/  BRA `(.L_x_2355) ;  /* 0xffffffec00fc7947 */ /* 0x000fea000383ffff */
.L_x_2316:
[----:B0-----:R0:W1:Y:S02]  /*14af0*/  SYNCS.PHASECHK.TRANS64.TRYWAIT P1, [R7+URZ], R4 ;  /* 0x00000004070075a7 */ /* 0x001064000802017f */
[----:B-1----:R-:W-:Y:S05]  /*14b00*/  @!P1 NANOSLEEP.SYNCS 0x989680 ;  /* 0x009896800000995d */ /* 0x002fea0003900000 */
[----:B------:R-:W1:Y:S02]  /*14b10*/  @!P1 SYNCS.PHASECHK.TRANS64 P1, [R7+URZ], R4 ;  /* 0x00000004070095a7 */ /* 0x000e64000802007f */
[----:B-1----:R-:W-:Y:S05]  /*14b20*/  @!P1 BRA `(.L_x_2316) ;  /* 0xfffffffc00f09947 */ /* 0x002fea000383ffff */
[----:B------:R-:W-:Y:S05]  /*14b30*/  BRA `(.L_x_2356) ;  /* 0xfffffff000347947 */ /* 0x000fea000383ffff */
.L_x_2317:
[----:B-1----:R1:W3:Y:S02]  /*14b40*/  SYNCS.PHASECHK.TRANS64.TRYWAIT P1, [R5+URZ], R0 ;  /* 0x00000000050075a7 */ /* 0x0022e4000802017f */
[----:B---3--:R-:W-:Y:S05]  /*14b50*/  @!P1 NANOSLEEP.SYNCS 0x989680 ;  /* 0x009896800000995d */ /* 0x008fea0003900000 */
[----:B------:R-:W3:Y:S02]  /*14b60*/  @!P1 SYNCS.PHASECHK.TRANS64 P1, [R5+URZ], R0 ;  /* 0x00000000050095a7 */ /* 0x000ee4000802007f */
[----:B---3--:R-:W-:Y:S05]  /*14b70*/  @!P1 BRA `(.L_x_2317) ;  /* 0xfffffffc00f09947 */ /* 0x008fea000383ffff */
[----:B------:R-:W-:Y:S05]  /*14b80*/  BRA `(.L_x_2357) ;  /* 0xfffffff000287947 */ /* 0x000fea000383ffff */
.L_x_2319:
[----:B-1----:R1:W3:Y:S02]  /*14b90*/  SYNCS.PHASECHK.TRANS64.TRYWAIT P1, [R5+URZ+0x29860], R4 ;  /* 0x02986004050075a7 */ /* 0x0022e4000802017f */
[----:B---3--:R-:W-:Y:S05]  /*14ba0*/  @!P1 NANOSLEEP.SYNCS 0x989680 ;  /* 0x009896800000995d */ /* 0x008fea0003900000 */
[----:B------:R-:W3:Y:S02]  /*14bb0*/  @!P1 SYNCS.PHASECHK.TRANS64 P1, [R5+URZ+0x29860], R4 ;  /* 0x02986004050095a7 */ /* 0x000ee4000802007f */
[----:B---3--:R-:W-:Y:S05]  /*14bc0*/  @!P1 BRA `(.L_x_2319) ;  /* 0xfffffffc00f09947 */ /* 0x008fea000383ffff */
[----:B------:R-:W-:Y:S05]  /*14bd0*/  BRA `(.L_x_2358) ;  /* 0xfffffff000287947 */ /* 0x000fea000383ffff */
.L_x_2321:
[----:B---3--:R3:W4:Y:S02]  /*14be0*/  SYNCS.PHASECHK.TRANS64.TRYWAIT P1, [R3+URZ+0x29860], R0 ;  /* 0x02986000030075a7 */ /* 0x008724000802017f */
[----:B----4-:R-:W-:Y:S05]  /*14bf0*/  @!P1 NANOSLEEP.SYNCS 0x989680 ;  /* 0x009896800000995d */ /* 0x010fea0003900000 */
[----:B------:R-:W4:Y:S02]  /*14c00*/  @!P1 SYNCS.PHASECHK.TRANS64 P1, [R3+URZ+0x29860], R0 ;  /* 0x02986000030095a7 */ /* 0x000f24000802007f */
[----:B----4-:R-:W-:Y:S05]  /*14c10*/  @!P1 BRA `(.L_x_2321) ;  /* 0xfffffffc00f09947 */ /* 0x010fea000383ffff */
[----:B------:R-:W-:Y:S05]  /*14c20*/  BRA `(.L_x_2359) ;  /* 0xfffffff000287947 */ /* 0x000fea000383ffff */
.L_x_2323:
[----:B----4-:R4:W0:Y:S02]  /*14c30*/  SYNCS.PHASECHK.TRANS64.TRYWAIT P0, [R5+URZ+0x29880], R4 ;  /* 0x02988004050075a7 */ /* 0x010824000800017f */
[----:B0-----:R-:W-:Y:S05]  /*14c40*/  @!P0 NANOSLEEP.SYNCS 0x989680 ;  /* 0x009896800000895d */ /* 0x001fea0003900000 */
[----:B------:R-:W0:Y:S02]  /*14c50*/  @!P0 SYNCS.PHASECHK.TRANS64 P0, [R5+URZ+0x29880], R4 ;  /* 0x02988004050085a7 */ /* 0x000e24000800007f */
[----:B0-----:R-:W-:Y:S05]  /*14c60*/  @!P0 BRA `(.L_x_2323) ;  /* 0xfffffffc00f08947 */ /* 0x001fea000383ffff */
[----:B------:R-:W-:Y:S05]  /*14c70*/  BRA `(.L_x_2324) ;  /* 0xfffffff000247947 */ /* 0x000fea000383ffff */
.L_x_2360:
        /* <DEDUP_REMOVED lines=16> */
.L_x_2857:


//--------------------- .text._ZN7cutlass13device_kernelIN5flash11enable_sm90INS1_16FlashAttnFwdSm90INS1_25CollectiveMainloopFwdSm90ILi2EN4cute5tupleIJNS5_1CILi1EEES8_S8_EEENS6_IJNS7_ILi128EEENS7_ILi160EEENS7_ILi192EEEEEELi128ENS_12float_e4m3_tEfNS_4arch4Sm90ELb1ELb0ELb0ELb1ELb0ELb1ELb0ELb1ELb1ELb1ELb0ELb0EEENS1_21CollectiveEpilogueFwdINS6_IJSA_SA_SB_EEES9_NS_10bfloat16_tESG_Li256ELb1ELb1ELb0ELb1EEENS1_36VarlenDynamicPersistentTileSchedulerILi128ELi160ELi256ELi128ELb0ELb1ELb1ELb1ELb1ELb1EEEEEEEEEvNT_6ParamsE --------------------------
	.section	.text._ZN7cutlass13device_kernelIN5flash11enable_sm90INS1_16FlashAttnFwdSm90INS1_25CollectiveMainloopFwdSm90ILi2EN4cute5tupleIJNS5_1CILi1EEES8_S8_EEENS6_IJNS7_ILi128EEENS7_ILi160EEENS7_ILi192EEEEEELi128ENS_12float_e4m3_tEfNS_4arch4Sm90ELb1ELb0ELb0ELb1ELb0ELb1ELb0ELb1ELb1ELb1ELb0ELb0EEENS1_21CollectiveEpilogueFwdINS6_IJSA_SA_SB_EEES9_NS_10bfloat16_tESG_Li256ELb1ELb1ELb0ELb1EEENS1_36VarlenDynamicPersistentTileSchedulerILi128ELi160ELi256ELi128ELb0ELb1ELb1ELb1ELb1ELb1EEEEEEEEEvNT_6ParamsE,"ax",@progbits
	.align	128
.text._ZN7cutlass13device_kernelIN5flash11enable_sm90INS1_16FlashAttnFwdSm90INS1_25CollectiveMainloopFwdSm90ILi2EN4cute5tupleIJNS5_1CILi1EEES8_S8_EEENS6_IJNS7_ILi128EEENS7_ILi160EEENS7_ILi192EEEEEELi128ENS_12float_e4m3_tEfNS_4arch4Sm90ELb1ELb0ELb0ELb1ELb0ELb1ELb0ELb1ELb1ELb1ELb0ELb0EEENS1_21CollectiveEpilogueFwdINS6_IJSA_SA_SB_EEES9_NS_10bfloat16_tESG_Li256ELb1ELb1ELb0ELb1EEENS1_36VarlenDynamicPersistentTileSchedulerILi128ELi160ELi256ELi128ELb0ELb1ELb1ELb1ELb1ELb1EEEEEEEEEvNT_6ParamsE:
        .type           _ZN7cutlass13device_kernelIN5flash11enable_sm90INS1_16FlashAttnFwdSm90INS1_25CollectiveMainloopFwdSm90ILi2EN4cute5tupleIJNS5_1CILi1EEES8_S8_EEENS6_IJNS7_ILi128EEENS7_ILi160EEENS7_ILi192EEEEEELi128ENS_12float_e4m3_tEfNS_4arch4Sm90ELb1ELb0ELb0ELb1ELb0ELb1ELb0ELb1ELb1ELb1ELb0ELb0EEENS1_21CollectiveEpilogueFwdINS6_IJSA_SA_SB_EEES9_NS_10bfloat16_tESG_Li256ELb1ELb1ELb0ELb1EEENS1_36VarlenDynamicPersistentTileSchedulerILi128ELi160ELi256ELi128ELb0ELb1ELb1ELb1ELb1ELb1EEEEEEEEEvNT_6ParamsE,@function
        .size           _ZN7cutlass13device_kernelIN5flash11enable_sm90INS1_16FlashAttnFwdSm90INS1_25CollectiveMainloopFwdSm90ILi2EN4cute5tupleIJNS5_1CILi1EEES8_S8_EEENS6_IJNS7_ILi128EEENS7_ILi160EEENS7_ILi192EEEEEELi128ENS_12float_e4m3_tEfNS_4arch4Sm90ELb1ELb0ELb0ELb1ELb0ELb1ELb0ELb1ELb1ELb1ELb0ELb0EEENS1_21CollectiveEpilogueFwdINS6_IJSA_SA_SB_EEES9_NS_10bfloat16_tESG_Li256ELb1ELb1ELb0ELb1EEENS1_36VarlenDynamicPersistentTileSchedulerILi128ELi160ELi256ELi128ELb0ELb1ELb1ELb1ELb1ELb1EEEEEEEEEvNT_6ParamsE,(.L_x_2858 - _ZN7cutlass13device_kernelIN5flash11enable_sm90INS1_16FlashAttnFwdSm90INS1_25CollectiveMainloopFwdSm90ILi2EN4cute5tupleIJNS5_1CILi1EEES8_S8_EEENS6_IJNS7_ILi128EEENS7_ILi160EEENS7_ILi192EEEEEELi128ENS_12float_e4m3_tEfNS_4arch4Sm90ELb1ELb0ELb0ELb1ELb0ELb1ELb0ELb1ELb1ELb1ELb0ELb0EEENS1_21CollectiveEpilogueFwdINS6_IJSA_SA_SB_EEES9_NS_10bfloat16_tESG_Li256ELb1ELb1ELb0ELb1EEENS1_36VarlenDynamicPersistentTileSchedulerILi128ELi160ELi256ELi128ELb0ELb1ELb1ELb1ELb1ELb1EEEEEEEEEvNT_6ParamsE)
        .other          _ZN7cutlass13device_kernelIN5flash11enable_sm90INS1_16FlashAttnFwdSm90INS1_25CollectiveMainloopFwdSm90ILi2EN4cute5tupleIJNS5_1CILi1EEES8_S8_EEENS6_IJNS7_ILi128EEENS7_ILi160EEENS7_ILi192EEEEEELi128ENS_12float_e4m3_tEfNS_4arch4Sm90ELb1ELb0ELb0ELb1ELb0ELb1ELb0ELb1ELb1ELb1ELb0ELb0EEENS1_21CollectiveEpilogueFwdINS6_IJSA_SA_SB_EEES9_NS_10bfloat16_tESG_Li256ELb1ELb1ELb0ELb1EEENS1_36VarlenDynamicPersistentTileSchedulerILi128ELi160ELi256ELi128ELb0ELb1ELb1ELb1ELb1ELb1EEEEEEEEEvNT_6ParamsE,@"STO_CUDA_ENTRY STV_DEFAULT"
_ZN7cutlass13device_kernelIN5flash11enable_sm90INS1_16FlashAttnFwdSm90INS1_25CollectiveMainloopFwdSm90ILi2EN4cute5tupleIJNS5_1CILi1EEES8_S8_EEENS6_IJNS7_ILi128EEENS7_ILi160EEENS7_ILi192EEEEEELi128ENS_12float_e4m3_tEfNS_4arch4Sm90ELb1ELb0ELb0ELb1ELb0ELb1ELb0ELb1ELb1ELb1ELb0ELb0EEENS1_21CollectiveEpilogueFwdINS6_IJSA_SA_SB_EEES9_NS_10bfloat16_tESG_Li256ELb1ELb1ELb0ELb1EEENS1_36VarlenDynamicPersistentTileSchedulerILi128ELi160ELi256ELi128ELb0ELb1ELb1ELb1ELb1ELb1EEEEEEEEEvNT_6ParamsE:
        /* <DEDUP_REMOVED lines=24> */
.L_x_2362:
[----:B------:R-:W-:Y:S05]  /*0180*/  BSYNC B0 ;  /* 0x0000000000007941 */ /* 0x000fea0003800000 */
.L_x_2361:
        /* <DEDUP_REMOVED lines=41> */
.L_x_2363:
        /* <DEDUP_REMOVED lines=22> */
.L_x_2364:
        /* <DEDUP_REMOVED lines=18> */
.L_x_2365:
        /* <DEDUP_REMOVED lines=22> */
.L_x_2366:
        /* <DEDUP_REMOVED lines=22> */
.L_x_2367:
        /* <DEDUP_REMOVED lines=8> */
.L_x_2370:
        /* <DEDUP_REMOVED lines=25> */
[----:B------:R-:W-:Y:S01]  /*0b70*/  IMAD.MOV.U32 R17, RZ, RZ, RZ ;  /* 0x000000ffff117224 */ /* 0x000fe200078e00ff */
[----:B------:R-:W-:Y:S01]  /*0b80*/  CS2R R190, SRZ ;  /* 0x0000000000be7805 */ /* 0x000fe2000001ff00 */
[----:B------:R-:W-:Y:S01]  /*0b90*/  IMAD.MOV.U32 R189, RZ, RZ, RZ ;  /* 0x000000ffffbd7224 */ /* 0x000fe200078e00ff */
[----:B------:R-:W-:Y:S01]  /*0ba0*/  ULOP3.LUT UR53, UR36, 0x1, URZ, 0xfc, !UPT ;  /* 0x0000000124357892 */ /* 0x000fe2000f8efc3f */
[----:B------:R-:W-:-:S08]  /*0bb0*/  UMOV UR43, URZ ;  /* 0x0000003f002b7c82 */ /* 0x000fd00008000000 */
[----:B------:R-:W-:Y:S01]  /*0bc0*/  UIADD3 UR52, UR52, 0x14400, URZ ;  /* 0x0001440034347890 */ /* 0x000fe2000fffe03f */
[----:B0-----:R-:W-:-:S05]  /*0bd0*/  VIADD R21, R0, 0xffffff80 ;  /* 0xffffff8000157836 */ /* 0x001fca0000000000 */
[----:B------:R-:W-:-:S04]  /*0be0*/  SHF.R.S32.HI R0, RZ, 0x1f, R21 ;  /* 0x0000001fff007819 */ /* 0x000fc80000011415 */
[CC--:B------:R-:W-:Y:S02]  /*0bf0*/  LEA.HI R3, R0.reuse, R21.reuse, RZ, 0x5 ;  /* 0x0000001500037211 */ /* 0x0c0fe400078f28ff */
[CC--:B------:R-:W-:Y:S02]  /*0c00*/  LEA.HI R5, R0.reuse, R21.reuse, RZ, 0x4 ;  /* 0x0000001500057211 */ /* 0x0c0fe400078f20ff */
[----:B------:R-:W-:Y:S01]  /*0c10*/  LEA.HI R2, R0, R21, RZ, 0x2 ;  /* 0x0000001500027211 */ /* 0x000fe200078f10ff */
[----:B------:R-:W-:Y:S01]  /*0c20*/  IMAD.SHL.U32 R7, R3, 0x20, RZ ;  /* 0x0000002003077824 */ /* 0x000fe200078e00ff */
[----:B------:R-:W-:Y:S02]  /*0c30*/  LOP3.LUT R6, R5, 0x3fffff0, RZ, 0xc0, !PT ;  /* 0x03fffff005067812 */ /* 0x000fe400078ec0ff */
[--C-:B------:R-:W-:Y:S02]  /*0c40*/  SHF.R.S32.HI R4, RZ, 0x2, R2.reuse ;  /* 0x00000002ff047819 */ /* 0x100fe40000011402 */
[----:B------:R-:W-:-:S02]  /*0c50*/  SHF.R.S32.HI R3, RZ, 0x1f, R2 ;  /* 0x0000001fff037819 */ /* 0x000fc40000011402 */
[----:B------:R-:W-:Y:S01]  /*0c60*/  LOP3.LUT R8, R7, 0xfffffc00, RZ, 0xc0, !PT ;  /* 0xfffffc0007087812 */ /* 0x000fe200078ec0ff */
[----:B------:R-:W-:Y:S01]  /*0c70*/  IMAD.IADD R7, R21, 0x1, -R6 ;  /* 0x0000000115077824 */ /* 0x000fe200078e0a06 */
[----:B------:R-:W-:Y:S02]  /*0c80*/  SHF.R.S32.HI R6, RZ, 0x4, R5 ;  /* 0x00000004ff067819 */ /* 0x000fe40000011405 */
[----:B------:R-:W-:Y:S01]  /*0c90*/  LEA.HI R3, R3, R4, RZ, 0x2 ;  /* 0x0000000403037211 */ /* 0x000fe200078f10ff */
[----:B------:R-:W-:Y:S01]  /*0ca0*/  IMAD R8, R7, 0x40, R8 ;  /* 0x0000004007087824 */ /* 0x000fe200078e0208 */
[----:B------:R-:W-:Y:S02]  /*0cb0*/  LOP3.LUT R7, R2, 0xfffffffc, RZ, 0xc0, !PT ;  /* 0xfffffffc02077812 */ /* 0x000fe400078ec0ff */
[----:B------:R-:W-:Y:S02]  /*0cc0*/  LEA.HI R2, R5, R6, RZ, 0x1 ;  /* 0x0000000605027211 */ /* 0x000fe400078f08ff */
[----:B------:R-:W-:-:S02]  /*0cd0*/  LOP3.LUT R5, R3, 0xfffffffc, RZ, 0xc0, !PT ;  /* 0xfffffffc03057812 */ /* 0x000fc400078ec0ff */
[C---:B------:R-:W-:Y:S02]  /*0ce0*/  LEA.HI R3, R21.reuse, R21, RZ, 0x1 ;  /* 0x0000001515037211 */ /* 0x040fe400078f08ff */
[----:B------:R-:W-:Y:S01]  /*0cf0*/  IADD3 R9, R21, -R7, RZ ;  /* 0x8000000715097210 */ /* 0x000fe20007ffe0ff */
[----:B------:R-:W-:Y:S01]  /*0d00*/  IMAD.IADD R5, R4, 0x1, -R5 ;  /* 0x0000000104057824 */ /* 0x000fe200078e0a05 */
[----:B------:R-:W-:Y:S02]  /*0d10*/  SHF.R.S32.HI R188, RZ, 0x1, R3 ;  /* 0x00000001ffbc7819 */ /* 0x000fe40000011403 */
[----:B------:R-:W-:Y:S01]  /*0d20*/  LOP3.LUT R7, R2, 0x1ffffffe, RZ, 0xc0, !PT ;  /* 0x1ffffffe02077812 */ /* 0x000fe200078ec0ff */
[----:B------:R-:W-:Y:S01]  /*0d30*/  IMAD.SHL.U32 R198, R5, 0x80, RZ ;  /* 0x0000008005c67824 */ /* 0x000fe200078e00ff */
[----:B------:R-:W-:Y:S01]  /*0d40*/  LEA.HI R2, R9, R9, RZ, 0x1 ;  /* 0x0000000909027211 */ /* 0x000fe200078f08ff */
[----:B------:R-:W-:Y:S01]  /*0d50*/  VIADD R221, R188, 0x80 ;  /* 0x00000080bcdd7836 */ /* 0x000fe20000000000 */
[----:B------:R-:W-:Y:S01]  /*0d60*/  LOP3.LUT R226, R3, 0xfffffffe, RZ, 0xc0, !PT ;  /* 0xfffffffe03e27812 */ /* 0x000fe200078ec0ff */
[----:B------:R-:W-:Y:S01]  /*0d70*/  IMAD.IADD R7, R6, 0x1, -R7 ;  /* 0x0000000106077824 */ /* 0x000fe200078e0a07 */
[----:B------:R-:W-:-:S02]  /*0d80*/  LOP3.LUT R2, R2, 0x1ffffffe, RZ, 0xc0, !PT ;  /* 0x1ffffffe02027812 */ /* 0x000fc400078ec0ff */
[----:B------:R-:W-:Y:S01]  /*0d90*/  SHF.R.S32.HI R4, RZ, 0x1f, R221 ;  /* 0x0000001fff047819 */ /* 0x000fe200000114dd */
[----:B------:R-:W-:Y:S01]  /*0da0*/  IMAD.IADD R226, R21, 0x1, -R226 ;  /* 0x0000000115e27824 */ /* 0x000fe200078e0ae2 */
[-C--:B------:R-:W-:Y:S01]  /*0db0*/  LEA.HI R13, R221, R221.reuse, RZ, 0x1 ;  /* 0x000000dddd0d7211 */ /* 0x080fe200078f08ff */
[----:B------:R-:W-:Y:S01]  /*0dc0*/  IMAD.IADD R211, R9, 0x1, -R2 ;  /* 0x0000000109d37824 */ /* 0x000fe200078e0a02 */
[----:B------:R-:W-:Y:S01]  /*0dd0*/  LEA.HI R2, R4, R221, RZ, 0x3 ;  /* 0x000000dd04027211 */ /* 0x000fe200078f18ff */
[----:B------:R-:W-:Y:S01]  /*0de0*/  IMAD R7, R7, 0x8, R8 ;  /* 0x0000000807077824 */ /* 0x000fe200078e0208 */
[C---:B------:R-:W-:Y:S01]  /*0df0*/  SHF.L.U32 R22, R226.reuse, 0x3, RZ ;  /* 0x00000003e2167819 */ /* 0x040fe200000006ff */
[----:B------:R-:W-:Y:S01]  /*0e00*/  IMAD.SHL.U32 R18, R226, 0x10, RZ ;  /* 0x00000010e2127824 */ /* 0x000fe200078e00ff */
[----:B------:R-:W-:Y:S01]  /*0e10*/  LOP3.LUT R4, R13, 0x3fffffe, RZ, 0xc0, !PT ;  /* 0x03fffffe0d047812 */ /* 0x000fe200078ec0ff */
[----:B------:R-:W-:Y:S01]  /*0e20*/  IMAD.SHL.U32 R8, R2, 0x40, RZ ;  /* 0x0000004002087824 */ /* 0x000fe200078e00ff */
[-C--:B------:R-:W-:Y:S01]  /*0e30*/  LEA.HI R2, R0, R21.reuse, RZ, 0x7 ;  /* 0x0000001500027211 */ /* 0x080fe200078f38ff */
[----:B------:R0:W-:Y:S01]  /*0e40*/  STL [R1+0xc], R7 ;  /* 0x00000c0701007387 */ /* 0x0001e20000100800 */
[----:B------:R-:W-:Y:S01]  /*0e50*/  VIADD R192, R22, 0x20 ;  /* 0x0000002016c07836 */ /* 0x000fe20000000000 */
[----:B------:R-:W-:Y:S01]  /*0e60*/  LEA.HI R0, R0, R21, RZ, 0x3 ;  /* 0x0000001500007211 */ /* 0x000fe200078f18ff */
[----:B------:R-:W-:Y:S01]  /*0e70*/  IMAD.IADD R202, R221, 0x1, -R4 ;  /* 0x00000001ddca7824 */ /* 0x000fe200078e0a04 */
[----:B------:R-:W-:Y:S01]  /*0e80*/  LOP3.LUT R228, R2, 0xffffff80, RZ, 0xc0, !PT ;  /* 0xffffff8002e47812 */ /* 0x000fe200078ec0ff */
[----:B------:R-:W-:Y:S01]  /*0e90*/  IMAD.IADD R4, R22, 0x1, R192 ;  /* 0x0000000116047824 */ /* 0x000fe200078e02c0 */
[----:B------:R-:W-:Y:S01]  /*0ea0*/  LOP3.LUT R9, R8, 0xfffffe00, RZ, 0xc0, !PT ;  /* 0xfffffe0008097812 */ /* 0x000fe200078ec0ff */
[----:B------:R-:W-:Y:S01]  /*0eb0*/  VIADD R194, R22, 0x40 ;  /* 0x0000004016c27836 */ /* 0x000fe20000000000 */
[----:B------:R-:W-:Y:S01]  /*0ec0*/  SHF.R.S32.HI R237, RZ, 0x7, R2 ;  /* 0x00000007ffed7819 */ /* 0x000fe20000011402 */
[----:B------:R-:W-:Y:S01]  /*0ed0*/  IMAD.IADD R228, R21, 0x1, -R228 ;  /* 0x0000000115e47824 */ /* 0x000fe200078e0ae4 */
[----:B0-----:R-:W-:Y:S01]  /*0ee0*/  SHF.R.S32.HI R7, RZ, 0x1f, R3 ;  /* 0x0000001fff077819 */ /* 0x001fe20000011403 */
[----:B------:R-:W-:Y:S01]  /*0ef0*/  IMAD R202, R202, 0x40, R9 ;  /* 0x00000040caca7824 */ /* 0x000fe200078e0209 */
[----:B------:R-:W-:Y:S01]  /*0f00*/  SHF.R.S32.HI R11, RZ, 0x1f, R4 ;  /* 0x0000001fff0b7819 */ /* 0x000fe20000011404 */
[C---:B------:R-:W-:Y:S01]  /*0f10*/  IMAD.IADD R12, R22.reuse, 0x1, R194 ;  /* 0x00000001160c7824 */ /* 0x040fe200078e02c2 */
[----:B------:R-:W-:Y:S01]  /*0f20*/  LEA.HI R7, R7, R188, RZ, 0x3 ;  /* 0x000000bc07077211 */ /* 0x000fe200078f18ff */
[C---:B------:R-:W-:Y:S01]  /*0f30*/  VIADD R195, R22.reuse, 0x30 ;  /* 0x0000003016c37836 */ /* 0x040fe20000000000 */
[----:B------:R-:W-:Y:S01]  /*0f40*/  SHF.R.S32.HI R9, RZ, 0x1f, R228 ;  /* 0x0000001fff097819 */ /* 0x000fe200000114e4 */
[----:B------:R-:W-:Y:S01]  /*0f50*/  VIADD R196, R22, 0x50 ;  /* 0x0000005016c47836 */ /* 0x000fe20000000000 */
[----:B------:R-:W-:-:S02]  /*0f60*/  LOP3.LUT R7, R7, 0xfffffff8, RZ, 0xc0, !PT ;  /* 0xfffffff807077812 */ /* 0x000fc400078ec0ff */
[----:B------:R-:W-:Y:S02]  /*0f70*/  LEA.HI R8, R9, R228, RZ, 0x2 ;  /* 0x000000e409087211 */ /* 0x000fe400078f10ff */
[----:B------:R-:W-:Y:S02]  /*0f80*/  IADD3 R10, R188, -R7, RZ ;  /* 0x80000007bc0a7210 */ /* 0x000fe40007ffe0ff */
[CC--:B------:R-:W-:Y:S02]  /*0f90*/  LEA.HI R225, R11.reuse, R4.reuse, RZ, 0x4 ;  /* 0x000000040be17211 */ /* 0x0c0fe400078f20ff */
[----:B------:R-:W-:Y:S01]  /*0fa0*/  LEA.HI R14, R11, R4, RZ, 0x6 ;  /* 0x000000040b0e7211 */ /* 0x000fe200078f30ff */
[----:B------:R0:W-:Y:S01]  /*0fb0*/  STL [R1+0x8], R10 ;  /* 0x0000080a01007387 */ /* 0x0001e20000100800 */
[----:B------:R-:W-:Y:S01]  /*0fc0*/  IMAD.SHL.U32 R4, R10, 0x80, RZ ;  /* 0x000000800a047824 */ /* 0x000fe200078e00ff */
[----:B------:R-:W-:Y:S02]  /*0fd0*/  SHF.R.S32.HI R11, RZ, 0x1f, R8 ;  /* 0x0000001fff0b7819 */ /* 0x000fe40000011408 */
[----:B------:R-:W-:Y:S01]  /*0fe0*/  LEA.HI R2, R2, R237, RZ, 0x1 ;  /* 0x000000ed02027211 */ /* 0x000fe200078f08ff */
[----:B------:R-:W-:Y:S01]  /*0ff0*/  IMAD.SHL.U32 R14, R14, 0x80, RZ ;  /* 0x000000800e0e7824 */ /* 0x000fe200078e00ff */
[----:B------:R-:W-:-:S02]  /*1000*/  LEA.HI R9, R9, R228, RZ, 0x5 ;  /* 0x000000e409097211 */ /* 0x000fc400078f28ff */
[----:B------:R-:W-:Y:S02]  /*1010*/  LOP3.LUT R2, R2, 0x3fffffe, RZ, 0xc0, !PT ;  /* 0x03fffffe02027812 */ /* 0x000fe400078ec0ff */
[----:B0-----:R-:W-:Y:S02]  /*1020*/  SHF.R.S32.HI R10, RZ, 0x2, R8 ;  /* 0x00000002ff0a7819 */ /* 0x001fe40000011408 */
[----:B------:R-:W-:Y:S02]  /*1030*/  SHF.R.S32.HI R9, RZ, 0x5, R9 ;  /* 0x00000005ff097819 */ /* 0x000fe40000011409 */
[----:B------:R-:W-:Y:S02]  /*1040*/  LEA.HI R11, R11, R10, RZ, 0x3 ;  /* 0x0000000a0b0b7211 */ /* 0x000fe400078f18ff */
[----:B------:R-:W-:Y:S02]  /*1050*/  LEA.HI R3, R3, R188, RZ, 0x1 ;  /* 0x000000bc03037211 */ /* 0x000fe400078f08ff */
[----:B------:R-:W-:-:S02]  /*1060*/  LOP3.LUT R11, R11, 0xfffffff8, RZ, 0xc0, !PT ;  /* 0xfffffff80b0b7812 */ /* 0x000fc400078ec0ff */
[----:B------:R-:W-:Y:S02]  /*1070*/  IADD3 R2, R237, -R2, RZ ;  /* 0x80000002ed027210 */ /* 0x000fe40007ffe0ff */
[----:B------:R-:W-:Y:S01]  /*1080*/  LOP3.LUT R3, R3, 0x3fffffe, RZ, 0xc0, !PT ;  /* 0x03fffffe03037812 */ /* 0x000fe200078ec0ff */
[----:B------:R-:W-:Y:S01]  /*1090*/  IMAD.IADD R10, R10, 0x1, -R11 ;  /* 0x000000010a0a7824 */ /* 0x000fe200078e0a0b */
[----:B------:R-:W-:Y:S02]  /*10a0*/  LOP3.LUT R7, R4, 0x380, RZ, 0xc0, !PT ;  /* 0x0000038004077812 */ /* 0x000fe400078ec0ff */
[----:B------:R-:W-:Y:S01]  /*10b0*/  LOP3.LUT R216, R0, 0xfffffff8, RZ, 0xc0, !PT ;  /* 0xfffffff800d87812 */ /* 0x000fe200078ec0ff */
[----:B------:R-:W-:Y:S01]  /*10c0*/  IMAD R9, R9, 0x10, R10 ;  /* 0x0000001009097824 */ /* 0x000fe200078e020a */
[----:B------:R-:W-:Y:S01]  /*10d0*/  SHF.R.U32.HI R4, RZ, 0x3, R7 ;  /* 0x00000003ff047819 */ /* 0x000fe20000011607 */
[----:B------:R-:W-:Y:S01]  /*10e0*/  IMAD.IADD R3, R188, 0x1, -R3 ;  /* 0x00000001bc037824 */ /* 0x000fe200078e0a03 */
[----:B------:R-:W-:Y:S01]  /*10f0*/  SHF.R.S32.HI R15, RZ, 0x1f, R12 ;  /* 0x0000001fff0f7819 */ /* 0x000fe2000001140c */
[----:B------:R-:W-:Y:S01]  /*1100*/  IMAD R20, R2, 0x40, R9 ;  /* 0x0000004002147824 */ /* 0x000fe200078e0209 */
[----:B------:R-:W-:Y:S01]  /*1110*/  LOP3.LUT R7, R7, 0x10, R18, 0xf8, !PT ;  /* 0x0000001007077812 */ /* 0x000fe200078ef812 */
[----:B------:R-:W-:Y:S01]  /*1120*/  IMAD.IADD R216, R21, 0x1, -R216 ;  /* 0x0000000115d87824 */ /* 0x000fe200078e0ad8 */
[----:B------:R-:W-:Y:S01]  /*1130*/  LOP3.LUT R198, R198, 0x180, RZ, 0xc0, !PT ;  /* 0x00000180c6c67812 */ /* 0x000fe200078ec0ff */
[----:B------:R-:W-:Y:S01]  /*1140*/  IMAD R3, R6, 0x8, R3 ;  /* 0x0000000806037824 */ /* 0x000fe200078e0203 */
[----:B------:R-:W-:Y:S01]  /*1150*/  LEA.HI R227, R15, R12, RZ, 0x4 ;  /* 0x0000000c0fe37211 */ /* 0x000fe200078f20ff */
[----:B------:R0:W-:Y:S01]  /*1160*/  STL [R1+0x4], R20 ;  /* 0x0000041401007387 */ /* 0x0001e20000100800 */
[----:B------:R-:W-:Y:S01]  /*1170*/  LOP3.LUT R7, R7, R4, RZ, 0x3c, !PT ;  /* 0x0000000407077212 */ /* 0x000fe200078e3cff */
[----:B------:R-:W-:Y:S01]  /*1180*/  IMAD.SHL.U32 R208, R216, 0x8, RZ ;  /* 0x00000008d8d07824 */ /* 0x000fe200078e00ff */
[----:B------:R-:W-:Y:S01]  /*1190*/  LEA.HI R12, R15, R12, RZ, 0x6 ;  /* 0x0000000c0f0c7211 */ /* 0x000fe200078f30ff */
[----:B------:R-:W-:Y:S01]  /*11a0*/  IMAD.SHL.U32 R200, R3, 0x40, RZ ;  /* 0x0000004003c87824 */ /* 0x000fe200078e00ff */
[----:B------:R-:W-:Y:S01]  /*11b0*/  LOP3.LUT R4, R198, 0x30, R225, 0xf8, !PT ;  /* 0x00000030c6047812 */ /* 0x000fe200078ef8e1 */
[----:B------:R-:W-:Y:S01]  /*11c0*/  IMAD.MOV.U32 R2, RZ, RZ, 0x20 ;  /* 0x00000020ff027424 */ /* 0x000fe200078e00ff */
[----:B------:R-:W-:Y:S01]  /*11d0*/  SHF.R.U32.HI R199, RZ, 0x3, R198 ;  /* 0x00000003ffc77819 */ /* 0x000fe200000116c6 */
[----:B------:R-:W-:Y:S01]  /*11e0*/  IMAD.SHL.U32 R12, R12, 0x80, RZ ;  /* 0x000000800c0c7824 */ /* 0x000fe200078e00ff */
[----:B------:R-:W-:Y:S01]  /*11f0*/  SHF.R.S32.HI R224, RZ, 0x3, R0 ;  /* 0x00000003ffe07819 */ /* 0x000fe20000011400 */
[----:B------:R-:W-:Y:S01]  /*1200*/  VIADD R215, R208, 0x40 ;  /* 0x00000040d0d77836 */ /* 0x000fe20000000000 */
[----:B------:R-:W-:Y:S01]  /*1210*/  LOP3.LUT R3, R14, 0xffffe000, RZ, 0xc0, !PT ;  /* 0xffffe0000e037812 */ /* 0x000fe200078ec0ff */
[----:B------:R-:W-:Y:S01]  /*1220*/  IMAD R211, R211, 0x8, R20 ;  /* 0x00000008d3d37824 */ /* 0x000fe200078e0214 */
[----:B------:R-:W-:-:S02]  /*1230*/  LOP3.LUT R4, R4, R199, RZ, 0x3c, !PT ;  /* 0x000000c704047212 */ /* 0x000fc400078e3cff */
[----:B------:R-:W-:Y:S02]  /*1240*/  SHF.R.S32.HI R0, RZ, 0x1f, R208 ;  /* 0x0000001fff007819 */ /* 0x000fe400000114d0 */
[----:B------:R-:W-:Y:S02]  /*1250*/  LEA R213, R6, R7, 0xa ;  /* 0x0000000706d57211 */ /* 0x000fe400078e50ff */
[C---:B------:R-:W-:Y:S02]  /*1260*/  LOP3.LUT R0, R198.reuse, 0x10, R18, 0xf8, !PT ;  /* 0x00000010c6007812 */ /* 0x040fe400078ef812 */
[----:B------:R-:W-:Y:S02]  /*1270*/  LOP3.LUT R6, R198, 0x30, R227, 0xf8, !PT ;  /* 0x00000030c6067812 */ /* 0x000fe400078ef8e3 */
[----:B------:R-:W-:Y:S02]  /*1280*/  IADD3 R235, R4, R200, R3 ;  /* 0x000000c804eb7210 */ /* 0x000fe40007ffe003 */
[----:B------:R-:W-:-:S02]  /*1290*/  LOP3.LUT P0, RZ, R5, 0x2, RZ, 0xc0, !PT ;  /* 0x0000000205ff7812 */ /* 0x000fc4000780c0ff */
[----:B------:R-:W-:Y:S02]  /*12a0*/  SHF.R.S32.HI R13, RZ, 0x1, R13 ;  /* 0x00000001ff0d7819 */ /* 0x000fe4000001140d */
[----:B------:R-:W-:Y:S02]  /*12b0*/  LOP3.LUT R3, R8, 0x7ffffffc, RZ, 0xc0, !PT ;  /* 0x7ffffffc08037812 */ /* 0x000fe400078ec0ff */
[-C--:B------:R-:W-:Y:S01]  /*12c0*/  LOP3.LUT R209, R0, R199.reuse, RZ, 0x3c, !PT ;  /* 0x000000c700d17212 */ /* 0x080fe200078e3cff */
[----:B------:R-:W-:Y:S01]  /*12d0*/  IMAD.SHL.U32 R13, R13, 0x80, RZ ;  /* 0x000000800d0d7824 */ /* 0x000fe200078e00ff */
[----:B------:R-:W-:Y:S01]  /*12e0*/  LOP3.LUT R5, R12, 0xffffe000, RZ, 0xc0, !PT ;  /* 0xffffe0000c057812 */ /* 0x000fe200078ec0ff */
[----:B------:R-:W-:Y:S01]  /*12f0*/  IMAD.IADD R210, R228, 0x1, -R3 ;  /* 0x00000001e4d27824 */ /* 0x000fe200078e0a03 */
[----:B------:R-:W-:Y:S01]  /*1300*/  LOP3.LUT R6, R6, R199, RZ, 0x3c, !PT ;  /* 0x000000c706067212 */ /* 0x000fe200078e3cff */
[----:B------:R-:W-:Y:S01]  /*1310*/  IMAD.IADD R209, R200, 0x1, R209 ;  /* 0x00000001c8d17824 */ /* 0x000fe200078e02d1 */
[----:B------:R-:W-:-:S02]  /*1320*/  LOP3.LUT R4, R198, 0x30, R18, 0xf8, !PT ;  /* 0x00000030c6047812 */ /* 0x000fc400078ef812 */
[----:B------:R-:W-:Y:S02]  /*1330*/  IADD3 R5, R6, R200, R5 ;  /* 0x000000c806057210 */ /* 0x000fe40007ffe005 */
[----:B------:R-:W-:Y:S02]  /*1340*/  SEL R2, R2, 0xffffffe0, !P0 ;  /* 0xffffffe002027807 */ /* 0x000fe40004000000 */
        /* <DEDUP_REMOVED lines=14> */
[C---:B------:R-:W-:Y:S02]  /*1430*/  IADD3 R236, R16.reuse, R200, R3 ;  /* 0x000000c810ec7210 */ /* 0x040fe40007ffe003 */
[----:B------:R-:W-:Y:S02]  /*1440*/  IADD3 R235, R16, R235, RZ ;  /* 0x000000eb10eb7210 */ /* 0x000fe40007ffe0ff */
[----:B0-----:R-:W-:-:S07]  /*1450*/  IADD3 R223, R2, UR52, R209 ;  /* 0x0000003402df7c10 */ /* 0x001fce000fffe0d1 */
.L_x_2574:
        /* <DEDUP_REMOVED lines=22> */
[----:B------:R-:W-:-:S02]  /*15c0*/  ISETP.NE.AND.EX P2, PT, RZ, UR9, PT, P2 ;  /* 0x00000009ff007c0c */ /* 0x000fc4000bf45320 */
[----:B------:R-:W-:Y:S01]  /*15d0*/  MOV R204, UR4 ;  /* 0x0000000400cc7c02 */ /* 0x000fe20008000f00 */
[----:B------:R-:W-:Y:S01]  /*15e0*/  ULDC.64 UR4, c[0x0][0x418] ;  /* 0x0001060000047ab9 */ /* 0x000fe20000000a00 */
[----:B------:R-:W-:-:S05]  /*15f0*/  IADD3.X R9, R219, UR7, RZ, P3, !PT ;  /* 0x00000007db097c10 */ /* 0x000fca0009ffe4ff */
[----:B------:R0:W5:Y:S04]  /*1600*/  @P0 LDG.E R27, desc[UR54][R8.64] ;  /* 0x00000036081b0981 */ /* 0x000168000c1e1900 */
        /* <DEDUP_REMOVED lines=10> */
[----:B------:R-:W-:Y:S02]  /*16b0*/  IMAD.U32 R2, RZ, RZ, UR5 ;  /* 0x00000005ff027e24 */ /* 0x000fe4000f8e00ff */
        /* <DEDUP_REMOVED lines=12> */
.L_x_2372:
[----:B------:R-:W-:Y:S01]  /*1780*/  ULDC.64 UR4, c[0x0][0xa20] ;  /* 0x0002880000047ab9 */ /* 0x000fe20000000a00 */
[----:B------:R-:W-:Y:S01]  /*1790*/  IMAD.MOV.U32 R217, RZ, RZ, R206 ;  /* 0x000000ffffd97224 */ /* 0x000fe200078e00ce */
[----:B------:R-:W-:-:S04]  /*17a0*/  ISETP.NE.U32.AND P1, PT, RZ, UR4, PT ;  /* 0x00000004ff007c0c */ /* 0x000fc8000bf25070 */
[----:B------:R-:W-:-:S13]  /*17b0*/  ISETP.NE.AND.EX P1, PT, RZ, UR5, PT, P1 ;  /* 0x00000005ff007c0c */ /* 0x000fda000bf25310 */
[----:B------:R-:W-:Y:S05]  /*17c0*/  @!P1 BRA `(.L_x_2373) ;  /* 0x0000000000109947 */ /* 0x000fea0003800000 */
[----:B------:R-:W-:-:S04]  /*17d0*/  IADD3 R4, P0, R218, UR4, RZ ;  /* 0x00000004da047c10 */ /* 0x000fc8000ff1e0ff */
[----:B------:R-:W-:-:S05]  /*17e0*/  IADD3.X R5, R219, UR5, RZ, P0, !PT ;  /* 0x00000005db057c10 */ /* 0x000fca00087fe4ff */
[----:B------:R0:W5:Y:S01]  /*17f0*/  LDG.E R26, desc[UR54][R4.64] ;  /* 0x00000036041a7981 */ /* 0x000162000c1e1900 */
[----:B------:R-:W-:Y:S05]  /*1800*/  BRA `(.L_x_2374) ;  /* 0x0000000000107947 */ /* 0x000fea0003800000 */
.L_x_2373:
[----:B------:R-:W-:Y:S05]  /*1810*/  @!P0 BRA `(.L_x_2374) ;  /* 0x00000000000c8947 */ /* 0x000fea0003800000 */
[----:B------:R-:W2:Y:S04]  /*1820*/  LDG.E R5, desc[UR54][R8.64] ;  /* 0x0000003608057981 */ /* 0x000ea8000c1e1900 */
[----:B------:R-:W2:Y:S02]  /*1830*/  LDG.E R26, desc[UR54][R8.64+0x4] ;  /* 0x00000436081a7981 */ /* 0x000ea4000c1e1900 */
[----:B--2---:R-:W-:-:S07]  /*1840*/  IMAD.IADD R26, R26, 0x1, -R5 ;  /* 0x000000011a1a7824 */ /* 0x004fce00078e0a05 */
.L_x_2374:
[----:B------:R-:W-:Y:S01]  /*1850*/  ULDC.64 UR4, c[0x0][0xa10] ;  /* 0x0002840000047ab9 */ /* 0x000fe20000000a00 */
[----:B------:R-:W1:Y:S01]  /*1860*/  LDC R8, c[0x0][0x448] ;  /* 0x00011200ff087b82 */ /* 0x000e620000000800 */
[----:B------:R-:W-:-:S04]  /*1870*/  ISETP.NE.U32.AND P0, PT, RZ, UR4, PT ;  /* 0x00000004ff007c0c */ /* 0x000fc8000bf05070 */
[----:B------:R-:W-:Y:S01]  /*1880*/  ISETP.NE.AND.EX P0, PT, RZ, UR5, PT, P0 ;  /* 0x00000005ff007c0c */ /* 0x000fe2000bf05300 */
[----:B------:R-:W-:-:S12]  /*1890*/  ULDC.64 UR4, c[0x0][0xa30] ;  /* 0x00028c0000047ab9 */ /* 0x000fd80000000a00 */
[----:B0-----:R-:W0:Y:S02]  /*18a0*/  @P0 LDC.64 R4, c[0x0][0xa10] ;  /* 0x00028400ff040b82 */ /* 0x001e240000000a00 */
[----:B0-----:R-:W-:-:S05]  /*18b0*/  @P0 IMAD.WIDE R4, R25, 0x4, R4 ;  /* 0x0000000419040825 */ /* 0x001fca00078e0204 */
[----:B------:R-:W2:Y:S04]  /*18c0*/  @P0 LDG.E R0, desc[UR54][R4.64] ;  /* 0x0000003604000981 */ /* 0x000ea8000c1e1900 */
[----:B------:R0:W2:Y:S01]  /*18d0*/  @P0 LDG.E R9, desc[UR54][R4.64+0x4] ;  /* 0x0000043604090981 */ /* 0x0000a2000c1e1900 */
[----:B------:R-:W-:Y:S02]  /*18e0*/  ISETP.NE.U32.AND P1, PT, RZ, UR4, PT ;  /* 0x00000004ff007c0c */ /* 0x000fe4000bf25070 */
[----:B-----5:R-:W-:Y:S02]  /*18f0*/  MOV R144, R26 ;  /* 0x0000001a00907202 */ /* 0x020fe40000000f00 */
[----:B------:R-:W-:-:S13]  /*1900*/  ISETP.NE.AND.EX P1, PT, RZ, UR5, PT, P1 ;  /* 0x00000005ff007c0c */ /* 0x000fda000bf25310 */
[----:B------:R-:W-:-:S04]  /*1910*/  @P1 IADD3 R6, P2, R218, UR4, RZ ;  /* 0x00000004da061c10 */ /* 0x000fc8000ff5e0ff */
[----:B------:R-:W-:-:S05]  /*1920*/  @P1 IADD3.X R7, R219, UR5, RZ, P2, !PT ;  /* 0x00000005db071c10 */ /* 0x000fca00097fe4ff */
[----:B------:R3:W5:Y:S01]  /*1930*/  @P1 LDG.E R144, desc[UR54][R6.64] ;  /* 0x0000003606901981 */ /* 0x000762000c1e1900 */
[----:B-1----:R-:W-:Y:S01]  /*1940*/  ISETP.NE.AND P1, PT, R8, 0x1, PT ;  /* 0x000000010800780c */ /* 0x002fe20003f25270 */
[----:B------:R-:W-:Y:S02]  /*1950*/  IMAD.SHL.U32 R203, R205, 0x80, RZ ;  /* 0x00000080cdcb7824 */ /* 0x000fe400078e00ff */
[----:B------:R-:W-:Y:S02]  /*1960*/  IMAD.IADD R8, R26, 0x1, -R3 ;  /* 0x000000011a087824 */ /* 0x000fe400078e0a03 */
[----:B0-----:R-:W-:Y:S02]  /*1970*/  VIADD R4, R203, 0x7f ;  /* 0x0000007fcb047836 */ /* 0x001fe40000000000 */
[----:B------:R-:W-:-:S05]  /*1980*/  IMAD.MOV R120, RZ, RZ, -R8 ;  /* 0x000000ffff787224 */ /* 0x000fca00078e0a08 */
[----:B------:R-:W-:Y:S01]  /*1990*/  VIMNMX R120, RZ, R120, !PT ;  /* 0x00000078ff787248 */ /* 0x000fe20007fe0100 */
[----:B------:R-:W0:Y:S08]  /*19a0*/  @P1 LDC R11, c[0x0][0x44c] ;  /* 0x00011300ff0b1b82 */ /* 0x000e300000000800 */
[----:B------:R-:W1:Y:S01]  /*19b0*/  @P1 LDC R5, c[0x0][0x450] ;  /* 0x00011400ff051b82 */ /* 0x000e620000000800 */
[----:B--2---:R-:W-:-:S02]  /*19c0*/  @P0 IMAD.IADD R2, R9, 0x1, -R0 ;  /* 0x0000000109020824 */ /* 0x004fc400078e0a00 */
[----:B0-----:R-:W-:-:S04]  /*19d0*/  @P1 IMAD.HI.U32 R0, R4, R11, RZ ;  /* 0x0000000b04001227 */ /* 0x001fc800078e00ff */
[----:B------:R-:W-:Y:S01]  /*19e0*/  IMAD.IADD R205, R8, 0x1, R2 ;  /* 0x0000000108cd7824 */ /* 0x000fe200078e0202 */
[----:B-1----:R-:W-:-:S03]  /*19f0*/  @P1 SHF.R.U32.HI R4, RZ, R5, R0 ;  /* 0x00000005ff041219 */ /* 0x002fc60000011600 */
[C---:B------:R-:W-:Y:S01]  /*1a00*/  VIADD R0, R205.reuse, 0x9f ;  /* 0x0000009fcd007836 */ /* 0x040fe20000000000 */
[----:B------:R-:W-:-:S03]  /*1a10*/  IADD3 R161, R205, 0xa0, -R204 ;  /* 0x000000a0cda17810 */ /* 0x000fc60007ffe8cc */
[----:B------:R-:W-:Y:S01]  /*1a20*/  IMAD.HI R0, R0, 0x66666667, RZ ;  /* 0x6666666700007827 */ /* 0x000fe200078e02ff */
[----:B------:R-:W-:-:S04]  /*1a30*/  IADD3 R4, R161, R4, RZ ;  /* 0x00000004a1047210 */ /* 0x000fc80007ffe0ff */
[----:B------:R-:W-:Y:S01]  /*1a40*/  SHF.R.U32.HI R3, RZ, 0x1f, R0 ;  /* 0x0000001fff037819 */ /* 0x000fe20000011600 */
[----:B------:R-:W-:-:S03]  /*1a50*/  IMAD.HI R4, R4, 0x66666667, RZ ;  /* 0x6666666704047827 */ /* 0x000fc600078e02ff */
[----:B------:R-:W-:Y:S02]  /*1a60*/  LEA.HI.SX32 R162, R0, R3, 0x1a ;  /* 0x0000000300a27211 */ /* 0x000fe400078fd2ff */
[----:B------:R-:W-:-:S04]  /*1a70*/  SHF.R.U32.HI R5, RZ, 0x1f, R4 ;  /* 0x0000001fff057819 */ /* 0x000fc80000011604 */
[----:B------:R-:W-:-:S04]  /*1a80*/  LEA.HI.SX32 R5, R4, R5, 0x1a ;  /* 0x0000000504057211 */ /* 0x000fc800078fd2ff */
[----:B------:R-:W-:-:S05]  /*1a90*/  VIMNMX R5, R162, R5, PT ;  /* 0x00000005a2057248 */ /* 0x000fca0003fe0100 */
        /* <DEDUP_REMOVED lines=12> */
[----:B---3--:R-:W-:Y:S05]  /*1b60*/  @!P1 BRA `(.L_x_2375) ;  /* 0x000000dc00f49947 */ /* 0x008fea0003800000 */
        /* <DEDUP_REMOVED lines=20> */
.L_x_2377:
[----:B------:R-:W-:Y:S05]  /*1cb0*/  BSYNC B6 ;  /* 0x0000000000067941 */ /* 0x000fea0003800000 */
.L_x_2376:
        /* <DEDUP_REMOVED lines=12> */
[----:B------:R-:W-:Y:S01]  /*1d80*/  MOV R8, 0x70 ;  /* 0x0000007000087802 */ /* 0x000fe20000000f00 */
[----:B------:R-:W-:Y:S02]  /*1d90*/  IMAD.U32 R7, RZ, RZ, UR7 ;  /* 0x00000007ff077e24 */ /* 0x000fe4000f8e00ff */
[----:B------:R-:W-:-:S02]  /*1da0*/  IMAD.U32 R10, RZ, RZ, UR4 ;  /* 0x00000004ff0a7e24 */ /* 0x000fc4000f8e00ff */
[----:B------:R-:W-:Y:S02]  /*1db0*/  IMAD.U32 R11, RZ, RZ, UR5 ;  /* 0x00000005ff0b7e24 */ /* 0x000fe4000f8e00ff */
[----:B------:R-:W-:Y:S02]  /*1dc0*/  IMAD.MOV.U32 R12, RZ, RZ, 0x1 ;  /* 0x00000001ff0c7424 */ /* 0x000fe400078e00ff */
[----:B0-----:R-:W-:-:S07]  /*1dd0*/  IMAD.MOV.U32 R13, RZ, RZ, RZ ;  /* 0x000000ffff0d7224 */ /* 0x001fce00078e00ff */
[----:B------:R-:W-:-:S07]  /*1de0*/  LEPC R20, `(.L_x_2379) ;  /* 0x000000001014794e */ /* 0x000fce0000000000 */
[----:B-1---5:R-:W-:Y:S05]  /*1df0*/  CALL.ABS.NOINC R14 ;  /* 0x000000000e007343 */ /* 0x022fea0003c00000 */
.L_x_2379:
[----:B------:R-:W-:Y:S05]  /*1e00*/  BSYNC B6 ;  /* 0x0000000000067941 */ /* 0x000fea0003800000 */
.L_x_2378:
[----:B------:R-:W-:Y:S01]  /*1e10*/  ULDC.64 UR4, c[0x0][0x9f8] ;  /* 0x00027e0000047ab9 */ /* 0x000fe20000000a00 */
[----:B------:R-:W2:Y:S01]  /*1e20*/  LDL.LU R14, [R1+0x10] ;  /* 0x00001000010e7983 */ /* 0x000ea20000300800 */
[----:B------:R-:W-:Y:S01]  /*1e30*/  ISETP.NE.U32.AND P0, PT, RZ, UR4, PT ;  /* 0x00000004ff007c0c */ /* 0x000fe2000bf05070 */
[----:B------:R-:W0:Y:S01]  /*1e40*/  LDC.64 R112, c[0x0][0x300] ;  /* 0x0000c000ff707b82 */ /* 0x000e220000000a00 */
[----:B------:R-:W-:Y:S01]  /*1e50*/  IMAD.IADD R119, R27, 0x1, R26 ;  /* 0x000000011b777824 */ /* 0x000fe200078e021a */
[----:B------:R-:W3:Y:S01]  /*1e60*/  LDL R21, [R1+0x8] ;  /* 0x0000080001157983 */ /* 0x000ee20000100800 */
[----:B------:R-:W-:Y:S01]  /*1e70*/  ISETP.NE.AND.EX P0, PT, RZ, UR5, PT, P0 ;  /* 0x00000005ff007c0c */ /* 0x000fe2000bf05300 */
[----:B------:R-:W-:Y:S01]  /*1e80*/  ULDC.64 UR6, c[0x0][0xa08] ;  /* 0x0002820000067ab9 */ /* 0x000fe20000000a00 */
[----:B------:R-:W1:Y:S01]  /*1e90*/  S2R R20, SR_TID.X ;  /* 0x0000000000147919 */ /* 0x000e620000002100 */
[----:B------:R-:W-:Y:S02]  /*1ea0*/  SHF.R.S32.HI R8, RZ, 0x1f, R206 ;  /* 0x0000001fff087819 */ /* 0x000fe400000114ce */
[----:B------:R-:W4:Y:S08]  /*1eb0*/  LDC.64 R106, c[0x0][0x3f8] ;  /* 0x0000fe00ff6a7b82 */ /* 0x000f300000000a00 */
[----:B------:R-:W-:Y:S01]  /*1ec0*/  @P0 IADD3 R4, P1, R218, UR4, RZ ;  /* 0x00000004da040c10 */ /* 0x000fe2000ff3e0ff */
[----:B------:R-:W2:Y:S03]  /*1ed0*/  LDC R99, c[0x0][0x3f4] ;  /* 0x0000fd00ff637b82 */ /* 0x000ea60000000800 */
[----:B------:R-:W-:Y:S01]  /*1ee0*/  @P0 IADD3.X R5, R219, UR5, RZ, P1, !PT ;  /* 0x00000005db050c10 */ /* 0x000fe20008ffe4ff */
[----:B------:R-:W-:-:S04]  /*1ef0*/  ULDC.64 UR4, c[0x0][0x308] ;  /* 0x0000c20000047ab9 */ /* 0x000fc80000000a00 */
[----:B------:R1:W2:Y:S01]  /*1f00*/  @P0 LDG.E R25, desc[UR54][R4.64] ;  /* 0x0000003604190981 */ /* 0x0002a2000c1e1900 */
        /* <DEDUP_REMOVED lines=8> */
[----:B------:R-:W-:Y:S02]  /*1f90*/  IMAD.IADD R7, R7, 0x1, R3 ;  /* 0x0000000107077824 */ /* 0x000fe400078e0203 */
[----:B------:R-:W-:Y:S01]  /*1fa0*/  IMAD R3, R8, UR4, RZ ;  /* 0x0000000408037c24 */ /* 0x000fe2000f8e02ff */
[----:B------:R-:W-:Y:S01]  /*1fb0*/  ISETP.NE.AND P6, PT, R20, 0x1, PT ;  /* 0x000000011400780c */ /* 0x000fe20003fc5270 */
[----:B------:R-:W-:-:S04]  /*1fc0*/  IMAD.WIDE.U32 R4, R206, UR4, R6 ;  /* 0x00000004ce047c25 */ /* 0x000fc8000f8e0006 */
[----:B------:R-:W-:Y:S01]  /*1fd0*/  IMAD R3, R206, UR5, R3 ;  /* 0x00000005ce037c24 */ /* 0x000fe2000f8e0203 */
[----:B------:R-:W-:-:S03]  /*1fe0*/  ULDC.64 UR4, c[0x0][0x310] ;  /* 0x0000c40000047ab9 */ /* 0x000fc60000000a00 */
[----:B------:R-:W-:Y:S01]  /*1ff0*/  IMAD.IADD R5, R5, 0x1, R3 ;  /* 0x0000000105057824 */ /* 0x000fe200078e0203 */
[----:B------:R-:W-:Y:S01]  /*2000*/  SHF.R.S32.HI R19, RZ, 0x1f, R18 ;  /* 0x0000001fff137819 */ /* 0x000fe20000011412 */
[----:B------:R-:W-:-:S04]  /*2010*/  IMAD R3, R222, R112, RZ ;  /* 0x00000070de037224 */ /* 0x000fc800078e02ff */
[C---:B------:R-:W-:Y:S01]  /*2020*/  IMAD R11, R188.reuse, R113, R3 ;  /* 0x00000071bc0b7224 */ /* 0x040fe200078e0203 */
[----:B------:R-:W-:Y:S01]  /*2030*/  SHF.R.S32.HI R23, RZ, 0x1f, R22 ;  /* 0x0000001fff177819 */ /* 0x000fe20000011416 */
[----:B----4-:R-:W-:-:S04]  /*2040*/  IMAD.WIDE.U32 R108, R188, R106, R18 ;  /* 0x0000006abc6c7225 */ /* 0x010fc800078e0012 */
[----:B------:R-:W-:-:S04]  /*2050*/  IMAD.WIDE.U32 R110, R188, R106, R22 ;  /* 0x0000006abc6e7225 */ /* 0x000fc800078e0016 */
[----:B0-----:R-:W-:-:S04]  /*2060*/  IMAD.WIDE.U32 R104, R188, R100, R22 ;  /* 0x00000064bc687225 */ /* 0x001fc800078e0016 */
[----:B------:R-:W-:-:S04]  /*2070*/  IMAD.WIDE.U32 R102, R188, R100, R18 ;  /* 0x00000064bc667225 */ /* 0x000fc800078e0012 */
[----:B------:R-:W-:Y:S02]  /*2080*/  IMAD.MOV.U32 R124, RZ, RZ, 0x20 ;  /* 0x00000020ff7c7424 */ /* 0x000fe400078e00ff */
[----:B------:R-:W-:Y:S02]  /*2090*/  IMAD.MOV.U32 R121, RZ, RZ, 0x40 ;  /* 0x00000040ff797424 */ /* 0x000fe400078e00ff */
[----:B------:R-:W-:Y:S01]  /*20a0*/  VIADD R156, R20, 0x8 ;  /* 0x00000008149c7836 */ /* 0x000fe20000000000 */
[C---:B------:R-:W-:Y:S01]  /*20b0*/  SHF.L.U64.HI R128, R112.reuse, 0x7, R113 ;  /* 0x0000000770807819 */ /* 0x040fe20000010271 */
[----:B------:R-:W-:Y:S01]  /*20c0*/  IMAD R125, R113, 0xa0, RZ ;  /* 0x000000a0717d7824 */ /* 0x000fe200078e02ff */
[----:B------:R-:W-:Y:S01]  /*20d0*/  SHF.L.U32 R129, R112, 0x7, RZ ;  /* 0x0000000770817819 */ /* 0x000fe200000006ff */
        /* <DEDUP_REMOVED lines=17> */
[----:B------:R-:W-:Y:S01]  /*21f0*/  ISETP.GE.AND P1, PT, R0, UR4, PT ;  /* 0x0000000400007c0c */ /* 0x000fe2000bf26270 */
[----:B------:R-:W-:Y:S02]  /*2200*/  IMAD.IADD R4, R117, 0x1, R9 ;  /* 0x0000000175047824 */ /* 0x000fe400078e0209 */
[C---:B------:R-:W-:Y:S02]  /*2210*/  VIADD R9, R18.reuse, 0xa0 ;  /* 0x000000a012097836 */ /* 0x040fe40000000000 */
[----:B------:R-:W-:Y:S01]  /*2220*/  IMAD.IADD R115, R7, 0x1, R115 ;  /* 0x0000000107737824 */ /* 0x000fe200078e0273 */
[----:B------:R-:W-:Y:S01]  /*2230*/  SEL R7, RZ, 0xffffffff, P1 ;  /* 0xffffffffff077807 */ /* 0x000fe20000800000 */
[----:B------:R-:W-:Y:S01]  /*2240*/  IMAD.MOV.U32 R114, RZ, RZ, R6 ;  /* 0x000000ffff727224 */ /* 0x000fe200078e0006 */
[C---:B------:R-:W-:Y:S01]  /*2250*/  IADD3 R8, R18.reuse, 0x80, RZ ;  /* 0x0000008012087810 */ /* 0x040fe20007ffe0ff */
[----:B------:R-:W-:Y:S01]  /*2260*/  VIADD R6, R18, 0x40 ;  /* 0x0000004012067836 */ /* 0x000fe20000000000 */
[----:B------:R-:W-:-:S02]  /*2270*/  IADD3.X R5, R4, R5, R11, P0, !PT ;  /* 0x0000000504057210 */ /* 0x000fc400007fe40b */
[----:B------:R-:W-:Y:S01]  /*2280*/  ISETP.GE.AND P4, PT, R9, UR4, PT ;  /* 0x0000000409007c0c */ /* 0x000fe2000bf86270 */
[----:B------:R-:W-:Y:S01]  /*2290*/  IMAD.SHL.U32 R9, R7, 0x2, RZ ;  /* 0x0000000207097824 */ /* 0x000fe200078e00ff */
[C---:B------:R-:W-:Y:S02]  /*22a0*/  ISETP.GE.AND P0, PT, R18.reuse, UR4, PT ;  /* 0x0000000412007c0c */ /* 0x040fe4000bf06270 */
[----:B------:R-:W-:Y:S02]  /*22b0*/  IADD3 R7, R18, 0x60, RZ ;  /* 0x0000006012077810 */ /* 0x000fe40007ffe0ff */
[----:B------:R-:W-:Y:S02]  /*22c0*/  ISETP.GE.AND P2, PT, R8, UR4, PT ;  /* 0x0000000408007c0c */ /* 0x000fe4000bf46270 */
[----:B------:R-:W-:Y:S02]  /*22d0*/  SEL R8, RZ, 0x1, P0 ;  /* 0x00000001ff087807 */ /* 0x000fe40000000000 */
[----:B------:R-:W-:-:S02]  /*22e0*/  ISETP.GE.AND P0, PT, R6, UR4, PT ;  /* 0x0000000406007c0c */ /* 0x000fc4000bf06270 */
[----:B------:R-:W-:Y:S01]  /*22f0*/  ISETP.GE.AND P1, PT, R7, UR4, PT ;  /* 0x0000000407007c0c */ /* 0x000fe2000bf26270 */
[----:B------:R-:W-:Y:S01]  /*2300*/  IMAD R11, R222, R106, RZ ;  /* 0x0000006ade0b7224 */ /* 0x000fe200078e02ff */
[----:B------:R-:W-:Y:S01]  /*2310*/  LOP3.LUT R8, R9, 0x2, R8, 0xe2, !PT ;  /* 0x0000000209087812 */ /* 0x000fe200078ee208 */
[----:B------:R-:W-:Y:S01]  /*2320*/  ULDC.64 UR4, c[0x0][0x338] ;  /* 0x0000ce0000047ab9 */ /* 0x000fe20000000a00 */
[----:B------:R-:W-:Y:S02]  /*2330*/  SEL R9, RZ, 0x4, P0 ;  /* 0x00000004ff097807 */ /* 0x000fe40000000000 */
[----:B------:R-:W-:Y:S01]  /*2340*/  SEL R10, RZ, 0x8, P1 ;  /* 0x00000008ff0a7807 */ /* 0x000fe20000800000 */
[----:B------:R-:W-:Y:S01]  /*2350*/  IMAD R11, R188, R107, R11 ;  /* 0x0000006bbc0b7224 */ /* 0x000fe200078e020b */
[----:B------:R-:W-:Y:S02]  /*2360*/  ISETP.GE.AND P0, PT, R18, R99, PT ;  /* 0x000000631200720c */ /* 0x000fe40003f06270 */
[----:B------:R-:W-:-:S02]  /*2370*/  LOP3.LUT R8, R10, R8, R9, 0xfe, !PT ;  /* 0x000000080a087212 */ /* 0x000fc400078efe09 */
[----:B------:R-:W-:Y:S02]  /*2380*/  SEL R9, RZ, 0x10, P2 ;  /* 0x00000010ff097807 */ /* 0x000fe40001000000 */
[----:B------:R-:W-:Y:S02]  /*2390*/  ISETP.GE.AND P3, PT, R0, R99, PT ;  /* 0x000000630000720c */ /* 0x000fe40003f66270 */
[----:B------:R-:W-:Y:S02]  /*23a0*/  LOP3.LUT R35, R8, R9, RZ, 0xfc, !PT ;  /* 0x0000000908237212 */ /* 0x000fe400078efcff */
[----:B------:R-:W-:Y:S01]  /*23b0*/  ISETP.GE.AND P5, PT, R6, R99, PT ;  /* 0x000000630600720c */ /* 0x000fe20003fa6270 */
[----:B------:R-:W-:Y:S01]  /*23c0*/  IMAD.IADD R111, R111, 0x1, R11 ;  /* 0x000000016f6f7824 */ /* 0x000fe200078e020b */
[----:B------:R-:W-:Y:S01]  /*23d0*/  SEL R9, R99, RZ, P0 ;  /* 0x000000ff63097207 */ /* 0x000fe20000000000 */
[----:B------:R-:W-:Y:S01]  /*23e0*/  IMAD.IADD R109, R11, 0x1, R109 ;  /* 0x000000010b6d7824 */ /* 0x000fe200078e026d */
[----:B------:R-:W-:Y:S01]  /*23f0*/  SEL R11, R99, RZ, P3 ;  /* 0x000000ff630b7207 */ /* 0x000fe20001800000 */
[----:B------:R-:W-:-:S02]  /*2400*/  IMAD R10, R12, UR4, RZ ;  /* 0x000000040c0a7c24 */ /* 0x000fc4000f8e02ff */
[----:B------:R-:W-:Y:S02]  /*2410*/  IMAD R8, R222, R100, RZ ;  /* 0x00000064de087224 */ /* 0x000fe400078e02ff */
[----:B------:R-:W-:Y:S01]  /*2420*/  IMAD.IADD R9, R18, 0x1, R9 ;  /* 0x0000000112097824 */ /* 0x000fe200078e0209 */
[----:B------:R-:W-:Y:S01]  /*2430*/  LOP3.LUT R14, R14, 0xfffffffe, RZ, 0xc0, !PT ;  /* 0xfffffffe0e0e7812 */ /* 0x000fe200078ec0ff */
[----:B------:R-:W-:Y:S02]  /*2440*/  IMAD.IADD R11, R0, 0x1, R11 ;  /* 0x00000001000b7824 */ /* 0x000fe400078e020b */
[C---:B------:R-:W-:Y:S02]  /*2450*/  IMAD R33, R13.reuse, UR5, R10 ;  /* 0x000000050d217c24 */ /* 0x040fe4000f8e020a */
[----:B------:R-:W-:Y:S01]  /*2460*/  IMAD.WIDE.U32 R114, R13, UR4, R114 ;  /* 0x000000040d727c25 */ /* 0x000fe2000f8e0072 */
[----:B------:R-:W-:-:S03]  /*2470*/  @P5 LOP3.LUT R14, R14, 0x1, RZ, 0xfc, !PT ;  /* 0x000000010e0e5812 */ /* 0x000fc600078efcff */
[----:B------:R-:W-:Y:S01]  /*2480*/  IMAD R13, R188, R101, R8 ;  /* 0x00000065bc0d7224 */ /* 0x000fe200078e0208 */
[----:B------:R-:W-:Y:S02]  /*2490*/  SHF.R.S32.HI R8, RZ, 0x1f, R9 ;  /* 0x0000001fff087819 */ /* 0x000fe40000011409 */
[----:B------:R-:W-:Y:S01]  /*24a0*/  SHF.R.S32.HI R10, RZ, 0x1f, R11 ;  /* 0x0000001fff0a7819 */ /* 0x000fe2000001140b */
[----:B------:R-:W-:Y:S01]  /*24b0*/  IMAD.IADD R105, R105, 0x1, R13 ;  /* 0x0000000169697824 */ /* 0x000fe200078e020d */
[CC--:B------:R-:W-:Y:S01]  /*24c0*/  LEA.HI R25, R8.reuse, R9.reuse, RZ, 0x4 ;  /* 0x0000000908197211 */ /* 0x0c0fe200078f20ff */
[----:B------:R-:W-:Y:S01]  /*24d0*/  IMAD.IADD R103, R13, 0x1, R103 ;  /* 0x000000010d677824 */ /* 0x000fe200078e0267 */
[----:B------:R-:W-:Y:S02]  /*24e0*/  SEL R13, R99, RZ, P5 ;  /* 0x000000ff630d7207 */ /* 0x000fe40002800000 */
[----:B------:R-:W-:Y:S01]  /*24f0*/  LEA.HI R9, R8, R9, RZ, 0x6 ;  /* 0x0000000908097211 */ /* 0x000fe200078f30ff */
[----:B------:R0:W-:Y:S01]  /*2500*/  STL [R1+0x10], R14 ;  /* 0x0000100e01007387 */ /* 0x0001e20000100800 */
[----:B------:R-:W-:-:S02]  /*2510*/  LEA.HI R27, R10, R11, RZ, 0x4 ;  /* 0x0000000b0a1b7211 */ /* 0x000fc400078f20ff */
[----:B------:R-:W-:Y:S02]  /*2520*/  LEA.HI R10, R10, R11, RZ, 0x6 ;  /* 0x0000000b0a0a7211 */ /* 0x000fe400078f30ff */
[----:B------:R-:W-:Y:S02]  /*2530*/  SHF.R.S32.HI R9, RZ, 0x6, R9 ;  /* 0x00000006ff097819 */ /* 0x000fe40000011409 */
[----:B------:R-:W-:Y:S02]  /*2540*/  SHF.R.S32.HI R11, RZ, 0x6, R10 ;  /* 0x00000006ff0b7819 */ /* 0x000fe4000001140a */
[----:B0-----:R-:W-:Y:S02]  /*2550*/  IADD3 R14, R6, R13, RZ ;  /* 0x0000000d060e7210 */ /* 0x001fe40007ffe0ff */
[C---:B------:R-:W-:Y:S02]  /*2560*/  LOP3.LUT R12, R198.reuse, 0x30, R27, 0xf8, !PT ;  /* 0x00000030c60c7812 */ /* 0x040fe400078ef81b */
[----:B------:R-:W-:Y:S01]  /*2570*/  SHF.R.S32.HI R15, RZ, 0x1f, R14 ;  /* 0x0000001fff0f7819 */ /* 0x000fe2000001140e */
[C---:B------:R-:W-:Y:S01]  /*2580*/  IMAD R143, R9.reuse, 0x2800, R200 ;  /* 0x00002800098f7824 */ /* 0x040fe200078e02c8 */
[----:B------:R-:W-:Y:S01]  /*2590*/  LOP3.LUT R10, R198, 0x30, R25, 0xf8, !PT ;  /* 0x00000030c60a7812 */ /* 0x000fe200078ef819 */
[----:B------:R-:W-:Y:S01]  /*25a0*/  IMAD R141, R9, 0x2800, R202 ;  /* 0x00002800098d7824 */ /* 0x000fe200078e02ca */
[----:B------:R-:W-:Y:S01]  /*25b0*/  LOP3.LUT R9, R12, R199, RZ, 0x3c, !PT ;  /* 0x000000c70c097212 */ /* 0x000fe200078e3cff */
[----:B------:R-:W-:Y:S01]  /*25c0*/  IMAD R142, R11, 0x2800, R200 ;  /* 0x000028000b8e7824 */ /* 0x000fe200078e02c8 */
[----:B------:R-:W-:-:S02]  /*25d0*/  LEA.HI R29, R15, R14, RZ, 0x4 ;  /* 0x0000000e0f1d7211 */ /* 0x000fc400078f20ff */
[-C--:B------:R-:W-:Y:S02]  /*25e0*/  LOP3.LUT R10, R10, R199.reuse, RZ, 0x3c, !PT ;  /* 0x000000c70a0a7212 */ /* 0x080fe400078e3cff */
[----:B------:R-:W-:Y:S01]  /*25f0*/  LEA.HI R14, R15, R14, RZ, 0x6 ;  /* 0x0000000e0f0e7211 */ /* 0x000fe200078f30ff */
[----:B------:R-:W-:Y:S02]  /*2600*/  IMAD.IADD R142, R142, 0x1, R9 ;  /* 0x000000018e8e7824 */ /* 0x000fe400078e0209 */
[----:B------:R-:W-:Y:S01]  /*2610*/  IMAD.IADD R143, R143, 0x1, R10 ;  /* 0x000000018f8f7824 */ /* 0x000fe200078e020a */
[----:B------:R-:W-:Y:S02]  /*2620*/  SHF.R.S32.HI R9, RZ, 0x6, R14 ;  /* 0x00000006ff097819 */ /* 0x000fe4000001140e */
[----:B------:R-:W-:Y:S01]  /*2630*/  LOP3.LUT R10, R198, 0x30, R29, 0xf8, !PT ;  /* 0x00000030c60a7812 */ /* 0x000fe200078ef81d */
[----:B------:R-:W-:Y:S01]  /*2640*/  IMAD R133, R11, 0x2800, R202 ;  /* 0x000028000b857824 */ /* 0x000fe200078e02ca */
[----:B------:R-:W-:Y:S01]  /*2650*/  SHF.R.U32.HI R8, RZ, 0x3, R201 ;  /* 0x00000003ff087819 */ /* 0x000fe200000116c9 */
[----:B------:R-:W-:Y:S01]  /*2660*/  IMAD R140, R9, 0x2800, R200 ;  /* 0x00002800098c7824 */ /* 0x000fe200078e02c8 */
[----:B------:R-:W-:Y:S01]  /*2670*/  LOP3.LUT R13, R201, 0x30, R25, 0xf8, !PT ;  /* 0x00000030c90d7812 */ /* 0x000fe200078ef819 */
[----:B------:R-:W-:Y:S01]  /*2680*/  IMAD R131, R9, 0x2800, R202 ;  /* 0x0000280009837824 */ /* 0x000fe200078e02ca */
[----:B------:R-:W-:-:S02]  /*2690*/  LOP3.LUT R9, R10, R199, RZ, 0x3c, !PT ;  /* 0x000000c70a097212 */ /* 0x000fc400078e3cff */
[----:B------:R-:W-:Y:S02]  /*26a0*/  LOP3.LUT R15, R201, 0x30, R29, 0xf8, !PT ;  /* 0x00000030c90f7812 */ /* 0x000fe400078ef81d */
[----:B-----5:R-:W-:Y:S01]  /*26b0*/  SHF.R.S32.HI R11, RZ, 0x1f, R144 ;  /* 0x0000001fff0b7819 */ /* 0x020fe20000011490 */
[----:B------:R-:W-:Y:S01]  /*26c0*/  IMAD.IADD R140, R140, 0x1, R9 ;  /* 0x000000018c8c7824 */ /* 0x000fe200078e0209 */
[-C--:B------:R-:W-:Y:S02]  /*26d0*/  LOP3.LUT R12, R13, R8.reuse, RZ, 0x3c, !PT ;  /* 0x000000080d0c7212 */ /* 0x080fe400078e3cff */
[----:B------:R-:W-:Y:S01]  /*26e0*/  LOP3.LUT R10, R15, R8, RZ, 0x3c, !PT ;  /* 0x000000080f0a7212 */ /* 0x000fe200078e3cff */
[----:B------:R-:W-:Y:S01]  /*26f0*/  IMAD R9, R11, R106, RZ ;  /* 0x0000006a0b097224 */ /* 0x000fe200078e02ff */
[----:B------:R-:W-:Y:S01]  /*2700*/  LOP3.LUT R13, R201, 0x30, R27, 0xf8, !PT ;  /* 0x00000030c90d7812 */ /* 0x000fe200078ef81b */
[----:B------:R-:W-:Y:S02]  /*2710*/  IMAD.IADD R141, R141, 0x1, R12 ;  /* 0x000000018d8d7824 */ /* 0x000fe400078e020c */
[----:B------:R-:W-:Y:S01]  /*2720*/  IMAD R11, R11, R100, RZ ;  /* 0x000000640b0b7224 */ /* 0x000fe200078e02ff */
[----:B------:R-:W-:Y:S01]  /*2730*/  LOP3.LUT R12, R13, R8, RZ, 0x3c, !PT ;  /* 0x000000080d0c7212 */ /* 0x000fe200078e3cff */
[----:B------:R-:W-:-:S02]  /*2740*/  IMAD.IADD R131, R131, 0x1, R10 ;  /* 0x0000000183837824 */ /* 0x000fc400078e020a */
[----:B------:R-:W-:Y:S01]  /*2750*/  IMAD R15, R144, R107, R9 ;  /* 0x0000006b900f7224 */ /* 0x000fe200078e0209 */
[C---:B------:R-:W-:Y:S01]  /*2760*/  SHF.L.U64.HI R9, R106.reuse, 0x7, R107 ;  /* 0x000000076a097819 */ /* 0x040fe2000001026b */
[----:B------:R-:W-:Y:S01]  /*2770*/  IMAD R13, R107, 0xa0, RZ ;  /* 0x000000a06b0d7824 */ /* 0x000fe200078e02ff */
[----:B---3--:R-:W-:Y:S01]  /*2780*/  R2P PR, R21, 0x6 ;  /* 0x0000000615007804 */ /* 0x008fe20000000000 */
[----:B------:R-:W-:Y:S02]  /*2790*/  IMAD.SHL.U32 R10, R106, 0x80, RZ ;  /* 0x000000806a0a7824 */ /* 0x000fe400078e00ff */
[----:B------:R-:W-:-:S04]  /*27a0*/  IMAD.WIDE.U32 R110, R144, R106, R110 ;  /* 0x0000006a906e7225 */ /* 0x000fc800078e006e */
[----:B------:R-:W-:Y:S01]  /*27b0*/  IMAD.WIDE.U32 R108, R144, R106, R108 ;  /* 0x0000006a906c7225 */ /* 0x000fe200078e006c */
[----:B------:R-:W-:-:S03]  /*27c0*/  SEL R32, RZ, 0x20, P4 ;  /* 0x00000020ff207807 */ /* 0x000fc60002000000 */
[----:B------:R-:W-:-:S04]  /*27d0*/  IMAD.WIDE.U32 R106, R106, 0xa0, RZ ;  /* 0x000000a06a6a7825 */ /* 0x000fc800078e00ff */
[C---:B------:R-:W-:Y:S02]  /*27e0*/  IMAD R21, R144.reuse, R101, R11 ;  /* 0x0000006590157224 */ /* 0x040fe400078e020b */
[----:B------:R-:W-:-:S04]  /*27f0*/  IMAD.WIDE.U32 R104, R144, R100, R104 ;  /* 0x0000006490687225 */ /* 0x000fc800078e0068 */
[----:B------:R-:W-:Y:S01]  /*2800*/  IMAD.WIDE.U32 R102, R144, R100, R102 ;  /* 0x0000006490667225 */ /* 0x000fe200078e0066 */
[----:B------:R-:W-:-:S03]  /*2810*/  SEL R124, R124, 0xffffffe0, !P1 ;  /* 0xffffffe07c7c7807 */ /* 0x000fc60004800000 */
[----:B------:R-:W-:Y:S02]  /*2820*/  IMAD.IADD R126, R107, 0x1, R13 ;  /* 0x000000016b7e7824 */ /* 0x000fe400078e020d */
[----:B------:R-:W-:Y:S02]  /*2830*/  IMAD.IADD R13, R111, 0x1, R15 ;  /* 0x000000016f0d7824 */ /* 0x000fe400078e020f */
[----:B------:R-:W-:Y:S01]  /*2840*/  IMAD.IADD R14, R15, 0x1, R109 ;  /* 0x000000010f0e7824 */ /* 0x000fe200078e026d */
[----:B------:R-:W-:Y:S01]  /*2850*/  IADD3 R15, R105, R21, RZ ;  /* 0x00000015690f7210 */ /* 0x000fe20007ffe0ff */
[----:B------:R-:W-:Y:S01]  /*2860*/  IMAD.IADD R133, R133, 0x1, R12 ;  /* 0x0000000185857824 */ /* 0x000fe200078e020c */
[----:B------:R-:W-:Y:S01]  /*2870*/  SHF.L.U64.HI R11, R100, 0x7, R101 ;  /* 0x00000007640b7819 */ /* 0x000fe20000010265 */
[----:B------:R-:W-:Y:S01]  /*2880*/  IMAD.IADD R20, R21, 0x1, R103 ;  /* 0x0000000115147824 */ /* 0x000fe200078e0267 */
[----:B------:R-:W-:Y:S01]  /*2890*/  IADD3 R118, P1, R188, R119, RZ ;  /* 0x00000077bc767210 */ /* 0x000fe20007f3e0ff */
[----:B------:R-:W-:Y:S01]  /*28a0*/  IMAD.SHL.U32 R12, R100, 0x80, RZ ;  /* 0x00000080640c7824 */ /* 0x000fe200078e00ff */
[----:B------:R-:W-:Y:S01]  /*28b0*/  SEL R121, R121, 0xffffffc0, !P2 ;  /* 0xffffffc079797807 */ /* 0x000fe20005000000 */
[----:B------:R-:W-:Y:S01]  /*28c0*/  IMAD.WIDE.U32 R112, R112, 0xa0, RZ ;  /* 0x000000a070707825 */ /* 0x000fe200078e00ff */
[----:B------:R-:W-:-:S02]  /*28d0*/  SHF.R.S32.HI R21, RZ, 0x4, R25 ;  /* 0x00000004ff157819 */ /* 0x000fc40000011419 */
[----:B------:R-:W-:Y:S01]  /*28e0*/  SHF.R.S32.HI R26, RZ, 0x4, R27 ;  /* 0x00000004ff1a7819 */ /* 0x000fe2000001141b */
[----:B------:R-:W-:Y:S01]  /*28f0*/  IMAD.WIDE.U32 R100, R100, 0xa0, RZ ;  /* 0x000000a064647825 */ /* 0x000fe200078e00ff */
[----:B------:R-:W-:Y:S02]  /*2900*/  SHF.R.S32.HI R28, RZ, 0x4, R29 ;  /* 0x00000004ff1c7819 */ /* 0x000fe4000001141d */
[----:B------:R-:W-:Y:S02]  /*2910*/  LOP3.LUT R39, R35, R32, RZ, 0xfc, !PT ;  /* 0x0000002023277212 */ /* 0x000fe400078efcff */
[----:B------:R-:W-:Y:S02]  /*2920*/  LOP3.LUT R25, R25, 0xfffffff0, RZ, 0xc0, !PT ;  /* 0xfffffff019197812 */ /* 0x000fe400078ec0ff */
[----:B------:R-:W-:Y:S02]  /*2930*/  LOP3.LUT R27, R27, 0xfffffff0, RZ, 0xc0, !PT ;  /* 0xfffffff01b1b7812 */ /* 0x000fe400078ec0ff */
[----:B------:R-:W-:-:S02]  /*2940*/  LOP3.LUT R29, R29, 0xfffffff0, RZ, 0xc0, !PT ;  /* 0xfffffff01d1d7812 */ /* 0x000fc400078ec0ff */
[----:B------:R-:W-:Y:S01]  /*2950*/  LOP3.LUT R34, R35, 0x1, RZ, 0xc0, !PT ;  /* 0x0000000123227812 */ /* 0x000fe200078ec0ff */
[----:B------:R-:W-:Y:S01]  /*2960*/  IMAD.SHL.U32 R99, R99, 0x2, RZ ;  /* 0x0000000263637824 */ /* 0x000fe200078e00ff */
[----:B------:R-:W-:Y:S01]  /*2970*/  IADD3.X R119, R222, R31, RZ, P1, !PT ;  /* 0x0000001fde777210 */ /* 0x000fe20000ffe4ff */
[----:B------:R-:W-:Y:S01]  /*2980*/  IMAD.IADD R130, R124, 0x1, R121 ;  /* 0x000000017c827824 */ /* 0x000fe200078e0279 */
[----:B------:R-:W-:Y:S01]  /*2990*/  LOP3.LUT R35, R39, 0x2, RZ, 0xc0, !PT ;  /* 0x0000000227237812 */ /* 0x000fe200078ec0ff */
[----:B------:R-:W-:Y:S01]  /*29a0*/  IMAD.IADD R125, R113, 0x1, R125 ;  /* 0x00000001717d7824 */ /* 0x000fe200078e027d */
[----:B------:R-:W-:Y:S01]  /*29b0*/  LOP3.LUT R36, R39, 0x4, RZ, 0xc0, !PT ;  /* 0x0000000427247812 */ /* 0x000fe200078ec0ff */
[----:B------:R-:W-:Y:S01]  /*29c0*/  IMAD.IADD R127, R101, 0x1, R127 ;  /* 0x00000001657f7824 */ /* 0x000fe200078e027f */
[----:B------:R-:W-:Y:S01]  /*29d0*/  LOP3.LUT R37, R39, 0x8, RZ, 0xc0, !PT ;  /* 0x0000000827257812 */ /* 0x000fe200078ec0ff */
[----:B------:R-:W-:Y:S01]  /*29e0*/  IMAD.IADD R33, R115, 0x1, R33 ;  /* 0x0000000173217824 */ /* 0x000fe200078e0221 */
[----:B------:R-:W-:-:S02]  /*29f0*/  LOP3.LUT R38, R39, 0x10, RZ, 0xc0, !PT ;  /* 0x0000001027267812 */ /* 0x000fc400078ec0ff */
[----:B------:R-:W-:Y:S02]  /*2a00*/  SHF.R.S32.HI R30, RZ, 0x1f, R25 ;  /* 0x0000001fff1e7819 */ /* 0x000fe40000011419 */
[----:B------:R-:W-:Y:S02]  /*2a10*/  SHF.R.S32.HI R31, RZ, 0x1f, R27 ;  /* 0x0000001fff1f7819 */ /* 0x000fe4000001141b */
[----:B------:R-:W-:Y:S02]  /*2a20*/  SHF.R.S32.HI R32, RZ, 0x1f, R29 ;  /* 0x0000001fff207819 */ /* 0x000fe4000001141d */
[----:B------:R-:W-:Y:S01]  /*2a30*/  LOP3.LUT R39, R39, 0x20, RZ, 0xc0, !PT ;  /* 0x0000002027277812 */ /* 0x000fe200078ec0ff */
[----:B------:R-:W-:Y:S06]  /*2a40*/  @!P6 BAR.SYNC.DEFER_BLOCKING 0x9, 0x100 ;  /* 0x024400000000eb1d */ /* 0x000fec0000010000 */
.L_x_2479:
        /* <DEDUP_REMOVED lines=14> */
[----:B------:R-:W-:Y:S02]  /*2b30*/  IMAD R41, R17, 0x7800, R212 ;  /* 0x0000780011297824 */ /* 0x000fe400078e02d4 */
[----:B------:R-:W-:Y:S01]  /*2b40*/  IMAD.IADD R47, R16, 0x1, R47 ;  /* 0x00000001102f7824 */ /* 0x000fe200078e022f */
[----:B------:R-:W-:Y:S02]  /*2b50*/  IADD3.X R24, R5, R92, R128, P1, P2 ;  /* 0x0000005c05187210 */ /* 0x000fe40000fe4480 */
[----:B0-----:R-:W-:-:S02]  /*2b60*/  IADD3 R48, P1, P2, R136, R122, R3 ;  /* 0x0000007a88307210 */ /* 0x001fc40007a3e003 */
[----:B------:R-:W-:Y:S02]  /*2b70*/  IADD3 R46, R16, R41, RZ ;  /* 0x00000029102e7210 */ /* 0x000fe40007ffe0ff */
        /* <DEDUP_REMOVED lines=74> */
.L_x_2384:
[----:B------:R-:W-:Y:S05]  /*3020*/  BSYNC B1 ;  /* 0x0000000000017941 */ /* 0x000fea0003800000 */
.L_x_2383:
        /* <DEDUP_REMOVED lines=56> */
.L_x_2386:
[----:B------:R-:W-:Y:S05]  /*33b0*/  BSYNC B1 ;  /* 0x0000000000017941 */ /* 0x000fea0003800000 */
.L_x_2385:
        /* <DEDUP_REMOVED lines=9> */
[----:B------:R-:W-:Y:S02]  /*3450*/  IMAD.MOV.U32 R154, RZ, RZ, R80 ;  /* 0x000000ffff9a7224 */ /* 0x000fe400078e0050 */
        /* <DEDUP_REMOVED lines=13> */
[----:B------:R-:W-:Y:S01]  /*3530*/  IMAD.MOV.U32 R152, RZ, RZ, R72 ;  /* 0x000000ffff987224 */ /* 0x000fe200078e0048 */
[----:B------:R-:W-:Y:S06]  /*3540*/  @!P1 BRA `(.L_x_2387) ;  /* 0x0000000000049947 */ /* 0x000fec0003800000 */
[----:B------:R-:W-:Y:S01]  /*3550*/  BPT.TRAP 0x1 ;  /* 0x000000040000795c */ /* 0x000fe20000300000 */
.L_x_2387:
[----:B------:R-:W-:Y:S01]  /*3560*/  LEA R97, R17, R16, 0x3 ;  /* 0x0000001011617211 */ /* 0x000fe200078e18ff */
[----:B------:R-:W-:Y:S01]  /*3570*/  BSSY B1, `(.L_x_2388) ;  /* 0x0000004000017945 */ /* 0x000fe20003800000 */
[----:B------:R-:W-:-:S04]  /*3580*/  SHF.L.U32 R98, R191, 0x1f, RZ ;  /* 0x0000001fbf627819 */ /* 0x000fc800000006ff */
[----:B------:R-:W3:Y:S02]  /*3590*/  SYNCS.PHASECHK.TRANS64.TRYWAIT P5, [R97+URZ+0x29890], R98 ;  /* 0x02989062610075a7 */ /* 0x000ee400080a017f */
[----:B---3--:R-:W-:Y:S05]  /*35a0*/  @!P5 BRA `(.L_x_2389) ;  /* 0x0000028000ecd947 */ /* 0x008fea0003800000 */
.L_x_2709:
[----:B------:R-:W-:Y:S05]  /*35b0*/  BSYNC B1 ;  /* 0x0000000000017941 */ /* 0x000fea0003800000 */
.L_x_2388:
        /* <DEDUP_REMOVED lines=11> */
[-C--:B------:R-:W-:Y:S02]  /*3670*/  F2FP.F16.E4M3.UNPACK_B R41, R165.reuse.H1 ;  /* 0x000000a5ff29723e */ /* 0x080fe400030006ff */
        /* <DEDUP_REMOVED lines=48> */
[----:B------:R-:W-:Y:S02]  /*3980*/  SHF.R.U32.HI R171, RZ, 0x10, R135 ;  /* 0x00000010ffab7819 */ /* 0x000fe40000011687 */
[----:B------:R-:W-:Y:S01]  /*3990*/  LOP3.LUT R166, R135, 0xff0000ff, RZ, 0xc0, !PT ;  /* 0xff0000ff87a67812 */ /* 0x000fe200078ec0ff */
[----:B------:R-:W-:Y:S01]  /*39a0*/  IMAD.SHL.U32 R135, R170, 0x100, RZ ;  /* 0x00000100aa877824 */ /* 0x000fe200078e00ff */
[----:B------:R-:W-:Y:S01]  /*39b0*/  LOP3.LUT R168, R168, 0xff00, R137, 0xf8, !PT ;  /* 0x0000ff00a8a87812 */ /* 0x000fe200078ef889 */
[----:B------:R-:W-:Y:S01]  /*39c0*/  IMAD.U32 R137, R169, 0x10000, RZ ;  /* 0x00010000a9897824 */ /* 0x000fe200078e00ff */
[----:B------:R-:W-:Y:S02]  /*39d0*/  MOV R167, R43 ;  /* 0x0000002b00a77202 */ /* 0x000fe40000000f00 */
        /* <DEDUP_REMOVED lines=50> */
.L_x_2395:
[----:B------:R-:W-:Y:S05]  /*3d00*/  BSYNC B3 ;  /* 0x0000000000037941 */ /* 0x000fea0003800000 */
.L_x_2394:
[----:B-1----:R4:W-:Y:S02]  /*3d10*/  STG.E.128 desc[UR54][R48.64], R40 ;  /* 0x0000002830007986 */ /* 0x0029e4000c101d36 */
.L_x_2393:
[----:B------:R-:W-:Y:S05]  /*3d20*/  BSYNC B2 ;  /* 0x0000000000027941 */ /* 0x000fea0003800000 */
.L_x_2392:
        /* <DEDUP_REMOVED lines=24> */
[----:B------:R-:W-:-:S02]  /*3eb0*/  IMAD.MOV.U32 R134, RZ, RZ, R40 ;  /* 0x000000ffff867224 */ /* 0x000fc400078e0028 */
[----:B------:R-:W-:Y:S02]  /*3ec0*/  HADD2.F32 R40, -RZ, R135.H1_H1 ;  /* 0x30000087ff287230 */ /* 0x000fe40000004100 */
        /* <DEDUP_REMOVED lines=33> */
[----:B------:R-:W-:Y:S02]  /*40e0*/  SHF.L.U32 R164, R164, 0x10, RZ ;  /* 0x00000010a4a47819 */ /* 0x000fe400000006ff */
[----:B------:R-:W-:Y:S01]  /*40f0*/  LOP3.LUT R165, R136, 0xff00, R165, 0xf8, !PT ;  /* 0x0000ff0088a57812 */ /* 0x000fe200078ef8a5 */
[----:B------:R-:W-:Y:S01]  /*4100*/  IMAD.SHL.U32 R136, R167, 0x100, RZ ;  /* 0x00000100a7887824 */ /* 0x000fe200078e00ff */
[----:B------:R-:W-:-:S04]  /*4110*/  F2FP.SATFINITE.E4M3.F32.PACK_AB_MERGE_C R40, R163, R134, R122 ;  /* 0x00000086a328723e */ /* 0x000fc8000480707a */
[----:B------:R-:W-:Y:S01]  /*4120*/  LOP3.LUT R95, R123, 0xff00, R136, 0xf8, !PT ;  /* 0x0000ff007b5f7812 */ /* 0x000fe200078ef888 */
[----:B------:R-:W-:Y:S01]  /*4130*/  IMAD.U32 R136, R166, 0x10000, RZ ;  /* 0x00010000a6887824 */ /* 0x000fe200078e00ff */
[----:B------:R-:W-:Y:S01]  /*4140*/  LOP3.LUT R123, R165, 0xff0000, R164, 0xf8, !PT ;  /* 0x00ff0000a57b7812 */ /* 0x000fe200078ef8a4 */
[----:B------:R-:W-:-:S03]  /*4150*/  IMAD.MOV.U32 R164, RZ, RZ, R43 ;  /* 0x000000ffffa47224 */ /* 0x000fc600078e002b */
[----:B------:R-:W-:Y:S02]  /*4160*/  LOP3.LUT R95, R95, 0xff0000, R136, 0xf8, !PT ;  /* 0x00ff00005f5f7812 */ /* 0x000fe400078ef888 */
[----:B------:R-:W-:Y:S02]  /*4170*/  F2FP.F16.E4M3.UNPACK_B R43, R164 ;  /* 0x000000a4ff2b723e */ /* 0x000fe400020006ff */
[----:B------:R-:W-:Y:S02]  /*4180*/  F2FP.F16.E4M3.UNPACK_B R166, R123.H1 ;  /* 0x0000007bffa6723e */ /* 0x000fe400030006ff */
[----:B------:R-:W-:Y:S01]  /*4190*/  F2FP.F16.E4M3.UNPACK_B R167, R95.H1 ;  /* 0x0000005fffa7723e */ /* 0x000fe200030006ff */
[--C-:B------:R-:W-:Y:S02]  /*41a0*/  HADD2.F32 R136, -RZ, R43.reuse.H1_H1 ;  /* 0x3000002bff887230 */ /* 0x100fe40000004100 */
[----:B------:R-:W-:Y:S02]  /*41b0*/  HADD2.F32 R168, -RZ, R166.H0_H0 ;  /* 0x200000a6ffa87230 */ /* 0x000fe40000004100 */
[----:B------:R-:W-:-:S02]  /*41c0*/  HADD2.F32 R43, -RZ, R43.H0_H0 ;  /* 0x2000002bff2b7230 */ /* 0x000fc40000004100 */
[--C-:B------:R-:W-:Y:S02]  /*41d0*/  HADD2.F32 R165, -RZ, R167.reuse.H0_H0 ;  /* 0x200000a7ffa57230 */ /* 0x100fe40000004100 */
[-C--:B------:R-:W-:Y:S01]  /*41e0*/  FMUL.FTZ R170, R136, R168.reuse ;  /* 0x000000a888aa7220 */ /* 0x080fe20000410000 */
[----:B------:R-:W-:Y:S02]  /*41f0*/  HADD2.F32 R167, -RZ, R167.H1_H1 ;  /* 0x300000a7ffa77230 */ /* 0x000fe40000004100 */
        /* <DEDUP_REMOVED lines=36> */
.L_x_2399:
[----:B------:R-:W-:Y:S05]  /*4440*/  BSYNC B3 ;  /* 0x0000000000037941 */ /* 0x000fea0003800000 */
.L_x_2398:
[----:B-1----:R0:W-:Y:S02]  /*4450*/  STG.E.128 desc[UR54][R48.64+0x20], R40 ;  /* 0x0000202830007986 */ /* 0x0021e4000c101d36 */
.L_x_2397:
[----:B------:R-:W-:Y:S05]  /*4460*/  BSYNC B2 ;  /* 0x0000000000027941 */ /* 0x000fea0003800000 */
.L_x_2396:
        /* <DEDUP_REMOVED lines=14> */
[----:B------:R-:W-:-:S02]  /*4550*/  LOP3.LUT R87, R87, 0xff0000ff, RZ, 0xc0, !PT ;  /* 0xff0000ff57577812 */ /* 0x000fc400078ec0ff */
[----:B-1----:R-:W-:Y:S02]  /*4560*/  MOV R92, R40 ;  /* 0x00000028005c7202 */ /* 0x002fe40000000f00 */
[----:B------:R-:W-:Y:S01]  /*4570*/  LOP3.LUT R87, R87, 0xff00, R86, 0xf8, !PT ;  /* 0x0000ff0057577812 */ /* 0x000fe200078ef856 */
[----:B------:R-:W-:Y:S01]  /*4580*/  IMAD.U32 R86, R123, 0x10000, RZ ;  /* 0x000100007b567824 */ /* 0x000fe200078e00ff */
[----:B------:R-:W-:Y:S01]  /*4590*/  LOP3.LUT R122, R94, 0xff00, R93, 0xf8, !PT ;  /* 0x0000ff005e7a7812 */ /* 0x000fe200078ef85d */
[----:B------:R-:W-:Y:S01]  /*45a0*/  IMAD.U32 R93, R95, 0x10000, RZ ;  /* 0x000100005f5d7824 */ /* 0x000fe200078e00ff */
        /* <DEDUP_REMOVED lines=90> */
.L_x_2403:
[----:B------:R-:W-:Y:S05]  /*4b50*/  BSYNC B3 ;  /* 0x0000000000037941 */ /* 0x000fea0003800000 */
.L_x_2402:
[----:B-1----:R0:W-:Y:S02]  /*4b60*/  STG.E.128 desc[UR54][R48.64+0x40], R40 ;  /* 0x0000402830007986 */ /* 0x0021e4000c101d36 */
.L_x_2401:
[----:B------:R-:W-:Y:S05]  /*4b70*/  BSYNC B2 ;  /* 0x0000000000027941 */ /* 0x000fea0003800000 */
.L_x_2400:
        /* <DEDUP_REMOVED lines=110> */
.L_x_2407:
[----:B------:R-:W-:Y:S05]  /*5260*/  BSYNC B3 ;  /* 0x0000000000037941 */ /* 0x000fea0003800000 */
.L_x_2406:
[----:B-1----:R0:W-:Y:S02]  /*5270*/  STG.E.128 desc[UR54][R48.64+0x60], R40 ;  /* 0x0000602830007986 */ /* 0x0021e4000c101d36 */
.L_x_2405:
[----:B------:R-:W-:Y:S05]  /*5280*/  BSYNC B2 ;  /* 0x0000000000027941 */ /* 0x000fea0003800000 */
.L_x_2404:
        /* <DEDUP_REMOVED lines=17> */
[----:B------:R-:W-:Y:S01]  /*53a0*/  IMAD.MOV.U32 R79, RZ, RZ, R41 ;  /* 0x000000ffff4f7224 */ /* 0x000fe200078e0029 */
[----:B------:R-:W-:-:S02]  /*53b0*/  SHF.L.U32 R41, R86, 0x10, RZ ;  /* 0x0000001056297819 */ /* 0x000fc400000006ff */
        /* <DEDUP_REMOVED lines=58> */
[----:B------:R-:W-:Y:S01]  /*5760*/  FMUL.FTZ R41, R85, R122 ;  /* 0x0000007a55297220 */ /* 0x000fe20000410000 */
[----:B------:R-:W-:Y:S01]  /*5770*/  HADD2.F32 R123, -RZ, R94.H1_H1 ;  /* 0x3000005eff7b7230 */ /* 0x000fe20000004100 */
[----:B------:R-:W-:Y:S01]  /*5780*/  F2FP.F16.E4M3.UNPACK_B R43, R43 ;  /* 0x0000002bff2b723e */ /* 0x000fe200020006ff */
[----:B------:R-:W-:Y:S02]  /*5790*/  HADD2.F32 R84, -RZ, R84.H0_H0 ;  /* 0x20000054ff547230 */ /* 0x000fe40000004100 */
[----:B------:R-:W-:Y:S01]  /*57a0*/  FFMA.FTZ R134, R86, R93, -R41 ;  /* 0x0000005d56867223 */ /* 0x000fe20000010829 */
[----:B------:R-:W-:-:S02]  /*57b0*/  HADD2.F32 R41, -RZ, R87.H1_H1 ;  /* 0x30000057ff297230 */ /* 0x000fc40000004100 */
[-C--:B------:R-:W-:Y:S01]  /*57c0*/  FMUL.FTZ R135, R78, R123.reuse ;  /* 0x0000007b4e877220 */ /* 0x080fe20000410000 */
[----:B------:R-:W-:Y:S01]  /*57d0*/  F2FP.F16.E4M3.UNPACK_B R42, R42 ;  /* 0x0000002aff2a723e */ /* 0x000fe200020006ff */
[----:B------:R-:W-:Y:S01]  /*57e0*/  FMUL.FTZ R123, R84, R123 ;  /* 0x0000007b547b7220 */ /* 0x000fe20000410000 */
[----:B------:R-:W-:Y:S01]  /*57f0*/  FMUL.FTZ R122, R86, R122 ;  /* 0x0000007a567a7220 */ /* 0x000fe20000410000 */
[-C--:B------:R-:W-:Y:S01]  /*5800*/  FFMA.FTZ R135, R84, R41.reuse, -R135 ;  /* 0x0000002954877223 */ /* 0x080fe20000010887 */
[----:B------:R-:W-:Y:S02]  /*5810*/  HADD2.F32 R94, -RZ, R94.H0_H0 ;  /* 0x2000005eff5e7230 */ /* 0x000fe40000004100 */
[----:B------:R-:W-:Y:S01]  /*5820*/  FFMA.FTZ R86, R78, R41, R123 ;  /* 0x000000294e567223 */ /* 0x000fe2000001007b */
[----:B------:R-:W-:Y:S02]  /*5830*/  HADD2.F32 R78, -RZ, R43.H0_H0 ;  /* 0x2000002bff4e7230 */ /* 0x000fe40000004100 */
[----:B------:R-:W-:Y:S01]  /*5840*/  FFMA.FTZ R137, R85, R93, R122 ;  /* 0x0000005d55897223 */ /* 0x000fe2000001007a */
[----:B------:R-:W-:-:S02]  /*5850*/  HADD2.F32 R41, -RZ, R42.H0_H0 ;  /* 0x2000002aff297230 */ /* 0x000fc40000004100 */
[----:B------:R-:W-:Y:S02]  /*5860*/  HADD2.F32 R43, -RZ, R43.H1_H1 ;  /* 0x3000002bff2b7230 */ /* 0x000fe40000004100 */
[-C--:B------:R-:W-:Y:S01]  /*5870*/  FMUL.FTZ R122, R78, R95.reuse ;  /* 0x0000005f4e7a7220 */ /* 0x080fe20000410000 */
[----:B------:R-:W-:Y:S02]  /*5880*/  HADD2.F32 R42, -RZ, R42.H1_H1 ;  /* 0x3000002aff2a7230 */ /* 0x000fe40000004100 */
        /* <DEDUP_REMOVED lines=15> */
.L_x_2411:
[----:B------:R-:W-:Y:S05]  /*5980*/  BSYNC B3 ;  /* 0x0000000000037941 */ /* 0x000fea0003800000 */
.L_x_2410:
[----:B-1----:R0:W-:Y:S02]  /*5990*/  STG.E.128 desc[UR54][R48.64+0x80], R40 ;  /* 0x0000802830007986 */ /* 0x0021e4000c101d36 */
.L_x_2409:
[----:B------:R-:W-:Y:S05]  /*59a0*/  BSYNC B2 ;  /* 0x0000000000027941 */ /* 0x000fea0003800000 */
.L_x_2408:
        /* <DEDUP_REMOVED lines=16> */
[----:B------:R-:W-:Y:S01]  /*5ab0*/  SHF.L.U32 R80, R80, 0x10, RZ ;  /* 0x0000001050507819 */ /* 0x000fe200000006ff */
[----:B-1----:R-:W-:Y:S01]  /*5ac0*/  IMAD.MOV.U32 R76, RZ, RZ, R40 ;  /* 0x000000ffff4c7224 */ /* 0x002fe200078e0028 */
        /* <DEDUP_REMOVED lines=28> */
[--C-:B------:R-:W-:Y:S01]  /*5c90*/  HADD2.F32 R80, -RZ, R77.reuse.H1_H1 ;  /* 0x3000004dff507230 */ /* 0x100fe20000004100 */
[----:B------:R-:W-:Y:S01]  /*5ca0*/  F2FP.F16.E4M3.UNPACK_B R83, R74.H1 ;  /* 0x0000004aff53723e */ /* 0x000fe200030006ff */
[----:B------:R-:W-:-:S02]  /*5cb0*/  HADD2.F32 R79, -RZ, R77.H0_H0 ;  /* 0x2000004dff4f7230 */ /* 0x000fc40000004100 */
        /* <DEDUP_REMOVED lines=9> */
[-C--:B------:R-:W-:Y:S01]  /*5d50*/  FFMA.FTZ R84, R79, R76.reuse, -R84 ;  /* 0x0000004c4f547223 */ /* 0x080fe20000010854 */
[----:B------:R-:W-:Y:S01]  /*5d60*/  FFMA.FTZ R81, R80, R76, R81 ;  /* 0x0000004c50517223 */ /* 0x000fe20000010051 */
[-C--:B------:R-:W-:Y:S01]  /*5d70*/  FFMA.FTZ R76, R77, R147.reuse, -R82 ;  /* 0x000000934d4c7223 */ /* 0x080fe20000010852 */
[----:B------:R-:W-:Y:S01]  /*5d80*/  FFMA.FTZ R77, R78, R147, R153 ;  /* 0x000000934e4d7223 */ /* 0x000fe20000010099 */
[----:B------:R-:W-:Y:S02]  /*5d90*/  F2FP.F16.E4M3.UNPACK_B R80, R43.H1 ;  /* 0x0000002bff50723e */ /* 0x000fe400030006ff */
[----:B------:R-:W-:Y:S02]  /*5da0*/  F2FP.SATFINITE.E4M3.F32.PACK_AB_MERGE_C R78, R86, R85, RZ ;  /* 0x00000055564e723e */ /* 0x000fe400048070ff */
[-C--:B------:R-:W-:Y:S02]  /*5db0*/  F2FP.F16.E4M3.UNPACK_B R86, R75.reuse.H1 ;  /* 0x0000004bff56723e */ /* 0x080fe400030006ff */
[----:B------:R-:W-:Y:S01]  /*5dc0*/  F2FP.SATFINITE.E4M3.F32.PACK_AB_MERGE_C R95, R81, R84, RZ ;  /* 0x00000054515f723e */ /* 0x000fe200048070ff */
[--C-:B------:R-:W-:Y:S01]  /*5dd0*/  HADD2.F32 R81, -RZ, R80.reuse.H0_H0 ;  /* 0x20000050ff517230 */ /* 0x100fe20000004100 */
[----:B------:R-:W-:Y:S01]  /*5de0*/  F2FP.F16.E4M3.UNPACK_B R79, R42.H1 ;  /* 0x0000002aff4f723e */ /* 0x000fe200030006ff */
[----:B------:R-:W-:Y:S01]  /*5df0*/  HADD2.F32 R80, -RZ, R80.H1_H1 ;  /* 0x30000050ff507230 */ /* 0x000fe20000004100 */
[----:B------:R-:W-:Y:S01]  /*5e00*/  F2FP.F16.E4M3.UNPACK_B R85, R75 ;  /* 0x0000004bff55723e */ /* 0x000fe200020006ff */
        /* <DEDUP_REMOVED lines=39> */
.L_x_2413:
[----:B------:R-:W-:Y:S05]  /*6080*/  BSYNC B2 ;  /* 0x0000000000027941 */ /* 0x000fea0003800000 */
.L_x_2412:
[----:B-1----:R0:W-:Y:S02]  /*6090*/  STG.E.128 desc[UR54][R48.64+0xa0], R40 ;  /* 0x0000a02830007986 */ /* 0x0021e4000c101d36 */
.L_x_2391:
[----:B------:R-:W-:Y:S05]  /*60a0*/  BSYNC B1 ;  /* 0x0000000000017941 */ /* 0x000fea0003800000 */
.L_x_2390:
        /* <DEDUP_REMOVED lines=111> */
.L_x_2418:
[----:B------:R-:W-:Y:S05]  /*67a0*/  BSYNC B2 ;  /* 0x0000000000027941 */ /* 0x000fea0003800000 */
.L_x_2417:
[----:B-1----:R0:W-:Y:S02]  /*67b0*/  STG.E.128 desc[UR54][R44.64], R40 ;  /* 0x000000282c007986 */ /* 0x0021e4000c101d36 */
.L_x_2416:
[----:B------:R-:W-:Y:S05]  /*67c0*/  BSYNC B1 ;  /* 0x0000000000017941 */ /* 0x000fea0003800000 */
.L_x_2415:
        /* <DEDUP_REMOVED lines=11> */
[--C-:B------:R-:W-:Y:S02]  /*6880*/  SHF.R.U32.HI R67, RZ, 0x8, R69.reuse ;  /* 0x00000008ff437819 */ /* 0x100fe40000011645 */
[----:B------:R-:W-:Y:S02]  /*6890*/  SHF.R.U32.HI R70, RZ, 0x10, R69 ;  /* 0x00000010ff467819 */ /* 0x000fe40000011645 */
[----:B------:R-:W-:Y:S01]  /*68a0*/  LOP3.LUT R68, R69, 0xff0000ff, RZ, 0xc0, !PT ;  /* 0xff0000ff45447812 */ /* 0x000fe200078ec0ff */
[----:B------:R-:W-:Y:S01]  /*68b0*/  IMAD.SHL.U32 R67, R67, 0x100, RZ ;  /* 0x0000010043437824 */ /* 0x000fe200078e00ff */
[----:B------:R-:W-:-:S02]  /*68c0*/  SHF.L.U32 R49, R49, 0x8, RZ ;  /* 0x0000000831317819 */ /* 0x000fc400000006ff */
[----:B------:R-:W-:Y:S02]  /*68d0*/  F2FP.F16.E4M3.UNPACK_B R40, R41 ;  /* 0x00000029ff28723e */ /* 0x000fe400020006ff */
[----:B------:R-:W-:Y:S01]  /*68e0*/  LOP3.LUT R66, R66, 0xff00, R49, 0xf8, !PT ;  /* 0x0000ff0042427812 */ /* 0x000fe200078ef831 */
[----:B------:R-:W-:Y:S01]  /*68f0*/  IMAD.U32 R49, R71, 0x10000, RZ ;  /* 0x0001000047317824 */ /* 0x000fe200078e00ff */
        /* <DEDUP_REMOVED lines=91> */
.L_x_2422:
[----:B------:R-:W-:Y:S05]  /*6eb0*/  BSYNC B2 ;  /* 0x0000000000027941 */ /* 0x000fea0003800000 */
.L_x_2421:
[----:B-1----:R0:W-:Y:S02]  /*6ec0*/  STG.E.128 desc[UR54][R44.64+0x20], R40 ;  /* 0x000020282c007986 */ /* 0x0021e4000c101d36 */
.L_x_2420:
[----:B------:R-:W-:Y:S05]  /*6ed0*/  BSYNC B1 ;  /* 0x0000000000017941 */ /* 0x000fea0003800000 */
.L_x_2419:
        /* <DEDUP_REMOVED lines=9> */
[----:B------:R-:W-:Y:S02]  /*6f70*/  LOP3.LUT R49, R63, 0xff0000ff, RZ, 0xc0, !PT ;  /* 0xff0000ff3f317812 */ /* 0x000fe400078ec0ff */
[----:B------:R-:W-:Y:S01]  /*6f80*/  SHF.R.U32.HI R66, RZ, 0x10, R63 ;  /* 0x00000010ff427819 */ /* 0x000fe2000001163f */
[----:B------:R-:W-:Y:S01]  /*6f90*/  IMAD.SHL.U32 R62, R62, 0x100, RZ ;  /* 0x000001003e3e7824 */ /* 0x000fe200078e00ff */
[--C-:B------:R-:W-:Y:S02]  /*6fa0*/  SHF.R.U32.HI R64, RZ, 0x8, R65.reuse ;  /* 0x00000008ff407819 */ /* 0x100fe40000011641 */
[----:B------:R-:W-:Y:S02]  /*6fb0*/  LOP3.LUT R63, R65, 0xff0000ff, RZ, 0xc0, !PT ;  /* 0xff0000ff413f7812 */ /* 0x000fe400078ec0ff */
[----:B------:R-:W-:-:S02]  /*6fc0*/  SHF.R.U32.HI R65, RZ, 0x10, R65 ;  /* 0x00000010ff417819 */ /* 0x000fc40000011641 */
[----:B------:R-:W-:Y:S02]  /*6fd0*/  SHF.L.U32 R64, R64, 0x8, RZ ;  /* 0x0000000840407819 */ /* 0x000fe400000006ff */
        /* <DEDUP_REMOVED lines=94> */
.L_x_2426:
[----:B------:R-:W-:Y:S05]  /*75c0*/  BSYNC B2 ;  /* 0x0000000000027941 */ /* 0x000fea0003800000 */
.L_x_2425:
[----:B-1----:R0:W-:Y:S02]  /*75d0*/  STG.E.128 desc[UR54][R44.64+0x40], R40 ;  /* 0x000040282c007986 */ /* 0x0021e4000c101d36 */
.L_x_2424:
[----:B------:R-:W-:Y:S05]  /*75e0*/  BSYNC B1 ;  /* 0x0000000000017941 */ /* 0x000fea0003800000 */
.L_x_2423:
        /* <DEDUP_REMOVED lines=110> */
.L_x_2430:
[----:B------:R-:W-:Y:S05]  /*7cd0*/  BSYNC B2 ;  /* 0x0000000000027941 */ /* 0x000fea0003800000 */
.L_x_2429:
[----:B-1----:R0:W-:Y:S02]  /*7ce0*/  STG.E.128 desc[UR54][R44.64+0x60], R40 ;  /* 0x000060282c007986 */ /* 0x0021e4000c101d36 */
.L_x_2428:
[----:B------:R-:W-:Y:S05]  /*7cf0*/  BSYNC B1 ;  /* 0x0000000000017941 */ /* 0x000fea0003800000 */
.L_x_2427:
        /* <DEDUP_REMOVED lines=13> */
[----:B------:R-:W-:Y:S02]  /*7dd0*/  SHF.R.U32.HI R55, RZ, 0x8, R57 ;  /* 0x00000008ff377819 */ /* 0x000fe40000011639 */
[----:B------:R-:W-:Y:S02]  /*7de0*/  LOP3.LUT R54, R57, 0xff0000ff, RZ, 0xc0, !PT ;  /* 0xff0000ff39367812 */ /* 0x000fe400078ec0ff */
[----:B------:R-:W-:-:S02]  /*7df0*/  SHF.L.U32 R43, R55, 0x8, RZ ;  /* 0x00000008372b7819 */ /* 0x000fc400000006ff */
[----:B------:R-:W-:Y:S02]  /*7e00*/  SHF.R.U32.HI R58, RZ, 0x10, R57 ;  /* 0x00000010ff3a7819 */ /* 0x000fe40000011639 */
[----:B------:R-:W-:Y:S01]  /*7e10*/  LOP3.LUT R43, R54, 0xff00, R43, 0xf8, !PT ;  /* 0x0000ff00362b7812 */ /* 0x000fe200078ef82b */
[----:B------:R-:W-:Y:S01]  /*7e20*/  IMAD.U32 R54, R56, 0x10000, RZ ;  /* 0x0001000038367824 */ /* 0x000fe200078e00ff */
[----:B------:R-:W-:Y:S01]  /*7e30*/  LOP3.LUT R47, R47, 0xff00, R42, 0xf8, !PT ;  /* 0x0000ff002f2f7812 */ /* 0x000fe200078ef82a */
[----:B------:R-:W-:Y:S01]  /*7e40*/  IMAD.U32 R58, R58, 0x10000, RZ ;  /* 0x000100003a3a7824 */ /* 0x000fe200078e00ff */
[----:B------:R-:W-:Y:S02]  /*7e50*/  F2FP.F16.E4M3.UNPACK_B R55, R91.H1 ;  /* 0x0000005bff37723e */ /* 0x000fe400030006ff */
[-C--:B------:R-:W-:Y:S02]  /*7e60*/  F2FP.F16.E4M3.UNPACK_B R42, R41.reuse ;  /* 0x00000029ff2a723e */ /* 0x080fe400020006ff */
[----:B------:R-:W-:Y:S01]  /*7e70*/  LOP3.LUT R56, R47, 0xff0000, R54, 0xf8, !PT ;  /* 0x00ff00002f387812 */ /* 0x000fe200078ef836 */
[--C-:B------:R-:W-:Y:S01]  /*7e80*/  HADD2.F32 R57, -RZ, R55.reuse.H0_H0 ;  /* 0x20000037ff397230 */ /* 0x100fe20000004100 */
        /* <DEDUP_REMOVED lines=86> */
.L_x_2434:
[----:B------:R-:W-:Y:S05]  /*83f0*/  BSYNC B2 ;  /* 0x0000000000027941 */ /* 0x000fea0003800000 */
.L_x_2433:
[----:B-1----:R0:W-:Y:S02]  /*8400*/  STG.E.128 desc[UR54][R44.64+0x80], R40 ;  /* 0x000080282c007986 */ /* 0x0021e4000c101d36 */
.L_x_2432:
[----:B------:R-:W-:Y:S05]  /*8410*/  BSYNC B1 ;  /* 0x0000000000017941 */ /* 0x000fea0003800000 */
.L_x_2431:
        /* <DEDUP_REMOVED lines=12> */
[----:B------:R-:W-:Y:S02]  /*84e0*/  LOP3.LUT R49, R51, 0xff0000ff, RZ, 0xc0, !PT ;  /* 0xff0000ff33317812 */ /* 0x000fe400078ec0ff */
[----:B------:R-:W-:Y:S02]  /*84f0*/  SHF.R.U32.HI R51, RZ, 0x10, R53 ;  /* 0x00000010ff337819 */ /* 0x000fe40000011635 */
[----:B------:R-:W-:-:S02]  /*8500*/  LOP3.LUT R50, R53, 0xff0000ff, RZ, 0xc0, !PT ;  /* 0xff0000ff35327812 */ /* 0x000fc400078ec0ff */
[----:B------:R-:W-:Y:S02]  /*8510*/  SHF.L.U32 R43, R46, 0x8, RZ ;  /* 0x000000082e2b7819 */ /* 0x000fe400000006ff */
        /* <DEDUP_REMOVED lines=95> */
.L_x_2436:
[----:B------:R-:W-:Y:S05]  /*8b10*/  BSYNC B1 ;  /* 0x0000000000017941 */ /* 0x000fea0003800000 */
.L_x_2435:
[----:B-1----:R0:W-:Y:S01]  /*8b20*/  STG.E.128 desc[UR54][R44.64+0xa0], R40 ;  /* 0x0000a0282c007986 */ /* 0x0021e2000c101d36 */
[----:B------:R-:W-:Y:S05]  /*8b30*/  BRA `(.L_x_2414) ;  /* 0x0000006800647947 */ /* 0x000fea0003800000 */
.L_x_2382:
        /* <DEDUP_REMOVED lines=43> */
.L_x_2438:
[----:B------:R-:W-:Y:S05]  /*8df0*/  BSYNC B1 ;  /* 0x0000000000017941 */ /* 0x000fea0003800000 */
.L_x_2437:
        /* <DEDUP_REMOVED lines=47> */
.L_x_2440:
[----:B------:R-:W-:Y:S05]  /*90f0*/  BSYNC B1 ;  /* 0x0000000000017941 */ /* 0x000fea0003800000 */
.L_x_2439:
[----:B------:R-:W-:Y:S01]  /*9100*/  UISETP.NE.AND UP0, UPT, UR53, 0x3, UPT ;  /* 0x000000033500788c */ /* 0x000fe2000bf05270 */
[----:B------:R-:W-:Y:S01]  /*9110*/  MOV R171, R44 ;  /* 0x0000002c00ab7202 */ /* 0x000fe20000000f00 */
[----:B------:R-:W-:Y:S01]  /*9120*/  IMAD.MOV.U32 R170, RZ, RZ, R46 ;  /* 0x000000ffffaa7224 */ /* 0x000fe200078e002e */
[----:B------:R-:W-:Y:S01]  /*9130*/  MOV R169, R56 ;  /* 0x0000003800a97202 */ /* 0x000fe20000000f00 */
[----:B------:R-:W-:Y:S01]  /*9140*/  IMAD.MOV.U32 R163, RZ, RZ, R48 ;  /* 0x000000ffffa37224 */ /* 0x000fe200078e0030 */
[----:B-----5:R-:W-:Y:S01]  /*9150*/  MOV R150, R68 ;  /* 0x0000004400967202 */ /* 0x020fe20000000f00 */
[----:B------:R-:W-:Y:S01]  /*9160*/  IMAD.MOV.U32 R164, RZ, RZ, R50 ;  /* 0x000000ffffa47224 */ /* 0x000fe200078e0032 */
[----:B------:R-:W-:Y:S01]  /*9170*/  PLOP3.LUT P1, PT, PT, PT, UP0, 0x80, 0x0 ;  /* 0x000000000000781c */ /* 0x000fe20003f2f008 */
        /* <DEDUP_REMOVED lines=18> */
.L_x_2441:
[----:B------:R-:W-:Y:S01]  /*92a0*/  IMAD R97, R17, 0x8, R16 ;  /* 0x0000000811617824 */ /* 0x000fe200078e0210 */
[----:B------:R-:W-:Y:S01]  /*92b0*/  SHF.L.U32 R98, R191, 0x1f, RZ ;  /* 0x0000001fbf627819 */ /* 0x000fe200000006ff */
[----:B------:R-:W1:Y:S01]  /*92c0*/  LDC R149, c[0x0][0x2f4] ;  /* 0x0000bd00ff957b82 */ /* 0x000e620000000800 */
[----:B------:R-:W-:Y:S02]  /*92d0*/  BSSY B1, `(.L_x_2442) ;  /* 0x0000004000017945 */ /* 0x000fe40003800000 */
[----:B------:R-:W2:Y:S05]  /*92e0*/  SYNCS.PHASECHK.TRANS64.TRYWAIT P5, [R97+URZ+0x29890], R98 ;  /* 0x02989062610075a7 */ /* 0x000eaa00080a017f */
[----:B------:R-:W3:Y:S01]  /*92f0*/  LDC.64 R134, c[0x0][0x300] ;  /* 0x0000c000ff867b82 */ /* 0x000ee20000000a00 */
[----:B--2---:R-:W-:Y:S05]  /*9300*/  @!P5 BRA `(.L_x_2443) ;  /* 0x0000022400a8d947 */ /* 0x004fea0003800000 */
.L_x_2710:
[----:B------:R-:W-:Y:S05]  /*9310*/  BSYNC B1 ;  /* 0x0000000000017941 */ /* 0x000fea0003800000 */
.L_x_2442:
[----:B------:R-:W-:Y:S01]  /*9320*/  BSSY B1, `(.L_x_2444) ;  /* 0x00002f0000017945 */ /* 0x000fe20003800000 */
[----:B-1----:R-:W-:Y:S01]  /*9330*/  IMAD.IADD R154, R149, 0x1, -R99 ;  /* 0x00000001959a7824 */ /* 0x002fe200078e0a63 */
[----:B------:R-:W-:Y:S02]  /*9340*/  MOV R137, R92 ;  /* 0x0000005c00897202 */ /* 0x000fe40000000f00 */
[----:B------:R-:W-:Y:S05]  /*9350*/  @P4 BRA `(.L_x_2445) ;  /* 0x0000002c00b04947 */ /* 0x000fea0003800000 */
        /* <DEDUP_REMOVED lines=31> */
[--C-:B------:R-:W-:Y:S02]  /*9550*/  SHF.R.U32.HI R53, RZ, 0x8, R55.reuse ;  /* 0x00000008ff357819 */ /* 0x100fe40000011637 */
[----:B------:R-:W-:Y:S02]  /*9560*/  SHF.R.U32.HI R42, RZ, 0x10, R55 ;  /* 0x00000010ff2a7819 */ /* 0x000fe40000011637 */
[----:B------:R-:W-:Y:S01]  /*9570*/  LOP3.LUT R178, R55, 0xff0000ff, RZ, 0xc0, !PT ;  /* 0xff0000ff37b27812 */ /* 0x000fe200078ec0ff */
[----:B------:R-:W-:Y:S01]  /*9580*/  IMAD.SHL.U32 R53, R53, 0x100, RZ ;  /* 0x0000010035357824 */ /* 0x000fe200078e00ff */
[----:B------:R-:W-:-:S02]  /*9590*/  SHF.R.U32.HI R55, RZ, 0x8, R41 ;  /* 0x00000008ff377819 */ /* 0x000fc40000011629 */
[----:B------:R-:W-:Y:S02]  /*95a0*/  SHF.L.U32 R180, R54, 0x8, RZ ;  /* 0x0000000836b47819 */ /* 0x000fe400000006ff */
[----:B------:R-:W-:Y:S02]  /*95b0*/  SHF.R.U32.HI R177, RZ, 0x10, R41 ;  /* 0x00000010ffb17819 */ /* 0x000fe40000011629 */
[----:B------:R-:W-:Y:S01]  /*95c0*/  LOP3.LUT R52, R52, 0xff00, R180, 0xf8, !PT ;  /* 0x0000ff0034347812 */ /* 0x000fe200078ef8b4 */
[----:B------:R-:W-:Y:S01]  /*95d0*/  IMAD.SHL.U32 R180, R55, 0x100, RZ ;  /* 0x0000010037b47824 */ /* 0x000fe200078e00ff */
[----:B------:R-:W-:Y:S02]  /*95e0*/  LOP3.LUT R179, R41, 0xff0000ff, RZ, 0xc0, !PT ;  /* 0xff0000ff29b37812 */ /* 0x000fe400078ec0ff */
        /* <DEDUP_REMOVED lines=30> */
[C---:B------:R-:W-:Y:S01]  /*97d0*/  FMUL.FTZ R180, R52.reuse, R180 ;  /* 0x000000b434b47220 */ /* 0x040fe20000410000 */
[----:B------:R-:W-:Y:S02]  /*97e0*/  IMAD.U32 R41, R41, 0x10000, RZ ;  /* 0x0001000029297824 */ /* 0x000fe400078e00ff */
        /* <DEDUP_REMOVED lines=164> */
.L_x_2449:
[----:B------:R-:W-:Y:S05]  /*a230*/  BSYNC B3 ;  /* 0x0000000000037941 */ /* 0x000fea0003800000 */
.L_x_2448:
        /* <DEDUP_REMOVED lines=12> */
.L_x_2447:
[----:B------:R-:W-:Y:S05]  /*a300*/  BSYNC B2 ;  /* 0x0000000000027941 */ /* 0x000fea0003800000 */
.L_x_2446:
        /* <DEDUP_REMOVED lines=37> */
[----:B------:R-:W-:Y:S01]  /*a560*/  IMAD.U32 R46, R56, 0x10000, RZ ;  /* 0x00010000382e7824 */ /* 0x000fe200078e00ff */
[----:B------:R-:W-:Y:S01]  /*a570*/  LOP3.LUT R44, R44, 0xff00, R45, 0xf8, !PT ;  /* 0x0000ff002c2c7812 */ /* 0x000fe200078ef82d */
[----:B------:R-:W-:Y:S02]  /*a580*/  IMAD.U32 R45, R58, 0x10000, RZ ;  /* 0x000100003a2d7824 */ /* 0x000fe400078e00ff */
[----:B-1----:R-:W-:Y:S01]  /*a590*/  IMAD.MOV.U32 R58, RZ, RZ, R53 ;  /* 0x000000ffff3a7224 */ /* 0x002fe200078e0035 */
[----:B------:R-:W-:Y:S01]  /*a5a0*/  LOP3.LUT R57, R57, 0xff0000, R46, 0xf8, !PT ;  /* 0x00ff000039397812 */ /* 0x000fe200078ef82e */
[--C-:B------:R-:W-:Y:S01]  /*a5b0*/  HADD2.F32 R177, -RZ, R175.reuse.H0_H0 ;  /* 0x200000afffb17230 */ /* 0x100fe20000004100 */
[----:B0-----:R-:W-:Y:S01]  /*a5c0*/  F2FP.F16.E4M3.UNPACK_B R53, R41 ;  /* 0x00000029ff35723e */ /* 0x001fe200020006ff */
[----:B------:R-:W-:Y:S01]  /*a5d0*/  HADD2.F32 R175, -RZ, R175.H1_H1 ;  /* 0x300000afffaf7230 */ /* 0x000fe20000004100 */
[----:B------:R-:W-:-:S02]  /*a5e0*/  F2FP.F16.E4M3.UNPACK_B R91, R58 ;  /* 0x0000003aff5b723e */ /* 0x000fc400020006ff */
[----:B------:R-:W-:Y:S01]  /*a5f0*/  F2FP.F16.E4M3.UNPACK_B R92, R57 ;  /* 0x00000039ff5c723e */ /* 0x000fe200020006ff */
[----:B------:R-:W-:Y:S01]  /*a600*/  HADD2.F32 R56, -RZ, R53.H0_H0 ;  /* 0x20000035ff387230 */ /* 0x000fe20000004100 */
[----:B------:R-:W-:Y:S01]  /*a610*/  LOP3.LUT R44, R44, 0xff0000, R45, 0xf8, !PT ;  /* 0x00ff00002c2c7812 */ /* 0x000fe200078ef82d */
[--C-:B------:R-:W-:Y:S01]  /*a620*/  HADD2.F32 R46, -RZ, R91.reuse.H0_H0 ;  /* 0x2000005bff2e7230 */ /* 0x100fe20000004100 */
[----:B------:R-:W-:Y:S01]  /*a630*/  F2FP.F16.E4M3.UNPACK_B R58, R58.H1 ;  /* 0x0000003aff3a723e */ /* 0x000fe200030006ff */
[----:B------:R-:W-:Y:S01]  /*a640*/  HADD2.F32 R91, -RZ, R91.H1_H1 ;  /* 0x3000005bff5b7230 */ /* 0x000fe20000004100 */
[----:B------:R-:W-:Y:S01]  /*a650*/  F2FP.F16.E4M3.UNPACK_B R45, R44 ;  /* 0x0000002cff2d723e */ /* 0x000fe200020006ff */
[--C-:B------:R-:W-:Y:S02]  /*a660*/  HADD2.F32 R94, -RZ, R92.reuse.H1_H1 ;  /* 0x3000005cff5e7230 */ /* 0x100fe40000004100 */
[----:B------:R-:W-:Y:S02]  /*a670*/  HADD2.F32 R53, -RZ, R53.H1_H1 ;  /* 0x30000035ff357230 */ /* 0x000fe40000004100 */
[----:B------:R-:W-:-:S02]  /*a680*/  HADD2.F32 R95, -RZ, R92.H0_H0 ;  /* 0x2000005cff5f7230 */ /* 0x000fc40000004100 */
[-C--:B------:R-:W-:Y:S01]  /*a690*/  FMUL.FTZ R172, R91, R94.reuse ;  /* 0x0000005e5bac7220 */ /* 0x080fe20000410000 */
[--C-:B------:R-:W-:Y:S02]  /*a6a0*/  HADD2.F32 R92, -RZ, R45.reuse.H1_H1 ;  /* 0x3000002dff5c7230 */ /* 0x100fe40000004100 */
[----:B------:R-:W-:Y:S01]  /*a6b0*/  FMUL.FTZ R94, R53, R94 ;  /* 0x0000005e355e7220 */ /* 0x000fe20000410000 */
[----:B------:R-:W-:Y:S02]  /*a6c0*/  HADD2.F32 R93, -RZ, R45.H0_H0 ;  /* 0x2000002dff5d7230 */ /* 0x000fe40000004100 */
[-C--:B------:R-:W-:Y:S01]  /*a6d0*/  FMUL.FTZ R173, R46, R95.reuse ;  /* 0x0000005f2ead7220 */ /* 0x080fe20000410000 */
[----:B------:R-:W-:Y:S01]  /*a6e0*/  FMUL.FTZ R95, R56, R95 ;  /* 0x0000005f385f7220 */ /* 0x000fe20000410000 */
[-C--:B------:R-:W-:Y:S01]  /*a6f0*/  FFMA.FTZ R45, R91, R92.reuse, R94 ;  /* 0x0000005c5b2d7223 */ /* 0x080fe2000001005e */
[----:B------:R-:W-:Y:S01]  /*a700*/  F2FP.F16.E4M3.UNPACK_B R91, R57.H1 ;  /* 0x00000039ff5b723e */ /* 0x000fe200030006ff */
[----:B------:R-:W-:Y:S01]  /*a710*/  FFMA.FTZ R53, R53, R92, -R172 ;  /* 0x0000005c35357223 */ /* 0x000fe200000108ac */
        /* <DEDUP_REMOVED lines=26> */
[----:B------:R-:W-:Y:S02]  /*a8c0*/  SHF.R.U32.HI R93, RZ, 0x10, R47 ;  /* 0x00000010ff5d7819 */ /* 0x000fe4000001162f */
[----:B------:R-:W-:Y:S02]  /*a8d0*/  SHF.L.U32 R92, R92, 0x8, RZ ;  /* 0x000000085c5c7819 */ /* 0x000fe400000006ff */
[----:B------:R-:W-:Y:S01]  /*a8e0*/  LOP3.LUT R59, R59, 0xff00, R94, 0xf8, !PT ;  /* 0x0000ff003b3b7812 */ /* 0x000fe200078ef85e */
[----:B------:R-:W-:Y:S01]  /*a8f0*/  IMAD.U32 R94, R93, 0x10000, RZ ;  /* 0x000100005d5e7824 */ /* 0x000fe200078e00ff */
[----:B------:R-:W-:Y:S01]  /*a900*/  LOP3.LUT R47, R91, 0xff00, R92, 0xf8, !PT ;  /* 0x0000ff005b2f7812 */ /* 0x000fe200078ef85c */
[----:B------:R-:W-:Y:S01]  /*a910*/  IMAD.U32 R92, R95, 0x10000, RZ ;  /* 0x000100005f5c7824 */ /* 0x000fe200078e00ff */
[----:B------:R-:W-:-:S02]  /*a920*/  F2FP.F16.E4M3.UNPACK_B R91, R43 ;  /* 0x0000002bff5b723e */ /* 0x000fc400020006ff */
[----:B------:R-:W-:Y:S01]  /*a930*/  LOP3.LUT R93, R59, 0xff0000, R94, 0xf8, !PT ;  /* 0x00ff00003b5d7812 */ /* 0x000fe200078ef85e */
[----:B------:R-:W-:Y:S01]  /*a940*/  IMAD.MOV.U32 R94, RZ, RZ, R55 ;  /* 0x000000ffff5e7224 */ /* 0x000fe200078e0037 */
[----:B------:R-:W-:Y:S01]  /*a950*/  LOP3.LUT R47, R47, 0xff0000, R92, 0xf8, !PT ;  /* 0x00ff00002f2f7812 */ /* 0x000fe200078ef85c */
[--C-:B------:R-:W-:Y:S01]  /*a960*/  HADD2.F32 R173, -RZ, R91.reuse.H0_H0 ;  /* 0x2000005bffad7230 */ /* 0x100fe20000004100 */
[----:B------:R-:W-:Y:S01]  /*a970*/  F2FP.F16.E4M3.UNPACK_B R95, R93 ;  /* 0x0000005dff5f723e */ /* 0x000fe200020006ff */
[----:B------:R-:W-:Y:S01]  /*a980*/  HADD2.F32 R91, -RZ, R91.H1_H1 ;  /* 0x3000005bff5b7230 */ /* 0x000fe20000004100 */
[-C--:B------:R-:W-:Y:S02]  /*a990*/  F2FP.F16.E4M3.UNPACK_B R55, R94.reuse ;  /* 0x0000005eff37723e */ /* 0x080fe400020006ff */
[----:B------:R-:W-:Y:S01]  /*a9a0*/  F2FP.F16.E4M3.UNPACK_B R172, R47 ;  /* 0x0000002fffac723e */ /* 0x000fe200020006ff */
[----:B------:R-:W-:Y:S01]  /*a9b0*/  HADD2.F32 R176, -RZ, R95.H0_H0 ;  /* 0x2000005fffb07230 */ /* 0x000fe20000004100 */
[----:B------:R-:W-:Y:S01]  /*a9c0*/  F2FP.F16.E4M3.UNPACK_B R94, R94.H1 ;  /* 0x0000005eff5e723e */ /* 0x000fe200030006ff */
[--C-:B------:R-:W-:Y:S01]  /*a9d0*/  HADD2.F32 R59, -RZ, R55.reuse.H0_H0 ;  /* 0x20000037ff3b7230 */ /* 0x100fe20000004100 */
[----:B------:R-:W-:Y:S01]  /*a9e0*/  F2FP.F16.E4M3.UNPACK_B R93, R93.H1 ;  /* 0x0000005dff5d723e */ /* 0x000fe200030006ff */
[----:B------:R-:W-:Y:S01]  /*a9f0*/  HADD2.F32 R174, -RZ, R172.H0_H0 ;  /* 0x200000acffae7230 */ /* 0x000fe20000004100 */
[----:B------:R-:W-:Y:S01]  /*aa00*/  F2FP.SATFINITE.E4M3.F32.PACK_AB_MERGE_C R44, R58, R44, RZ ;  /* 0x0000002c3a2c723e */ /* 0x000fe200048070ff */
[----:B------:R-:W-:-:S02]  /*aa10*/  HADD2.F32 R55, -RZ, R55.H1_H1 ;  /* 0x30000037ff377230 */ /* 0x000fc40000004100 */
[-C--:B------:R-:W-:Y:S01]  /*aa20*/  FMUL.FTZ R92, R59, R176.reuse ;  /* 0x000000b03b5c7220 */ /* 0x080fe20000410000 */
[----:B------:R-:W-:Y:S01]  /*aa30*/  FMUL.FTZ R176, R173, R176 ;  /* 0x000000b0adb07220 */ /* 0x000fe20000410000 */
[----:B------:R-:W-:Y:S01]  /*aa40*/  HADD2.F32 R172, -RZ, R172.H1_H1 ;  /* 0x300000acffac7230 */ /* 0x000fe20000004100 */
[----:B------:R-:W-:Y:S01]  /*aa50*/  F2FP.SATFINITE.E4M3.F32.PACK_AB_MERGE_C R57, R57, R41, RZ ;  /* 0x000000293939723e */ /* 0x000fe200048070ff */
[-C--:B------:R-:W-:Y:S01]  /*aa60*/  FFMA.FTZ R92, R173, R174.reuse, -R92 ;  /* 0x000000aead5c7223 */ /* 0x080fe2000001085c */
[----:B------:R-:W-:Y:S01]  /*aa70*/  FFMA.FTZ R59, R59, R174, R176 ;  /* 0x000000ae3b3b7223 */ /* 0x000fe200000100b0 */
[----:B------:R-:W-:Y:S01]  /*aa80*/  HADD2.F32 R174, -RZ, R95.H1_H1 ;  /* 0x3000005fffae7230 */ /* 0x000fe20000004100 */
[----:B------:R-:W-:Y:S01]  /*aa90*/  F2FP.F16.E4M3.UNPACK_B R95, R43.H1 ;  /* 0x0000002bff5f723e */ /* 0x000fe200030006ff */
[--C-:B------:R-:W-:Y:S01]  /*aaa0*/  HADD2.F32 R173, -RZ, R94.reuse.H1_H1 ;  /* 0x3000005effad7230 */ /* 0x100fe20000004100 */
[----:B------:R-:W-:Y:S02]  /*aab0*/  F2FP.SATFINITE.E4M3.F32.PACK_AB_MERGE_C R41, R53, R56, R44 ;  /* 0x000000383529723e */ /* 0x000fe4000480702c */
[-C--:B------:R-:W-:Y:S01]  /*aac0*/  FMUL.FTZ R176, R55, R174.reuse ;  /* 0x000000ae37b07220 */ /* 0x080fe20000410000 */
[----:B------:R-:W-:Y:S01]  /*aad0*/  FMUL.FTZ R174, R91, R174 ;  /* 0x000000ae5bae7220 */ /* 0x000fe20000410000 */
[----:B------:R-:W-:Y:S01]  /*aae0*/  HADD2.F32 R43, -RZ, R95.H0_H0 ;  /* 0x2000005fff2b7230 */ /* 0x000fe20000004100 */
[----:B------:R-:W-:Y:S01]  /*aaf0*/  F2FP.SATFINITE.E4M3.F32.PACK_AB_MERGE_C R53, R45, R46, R57 ;  /* 0x0000002e2d35723e */ /* 0x000fe20004807039 */
[-C--:B------:R-:W-:Y:S01]  /*ab00*/  FFMA.FTZ R91, R91, R172.reuse, -R176 ;  /* 0x000000ac5b5b7223 */ /* 0x080fe200000108b0 */
[----:B------:R-:W-:Y:S01]  /*ab10*/  FFMA.FTZ R55, R55, R172, R174 ;  /* 0x000000ac37377223 */ /* 0x000fe200000100ae */
[----:B------:R-:W-:Y:S01]  /*ab20*/  F2FP.F16.E4M3.UNPACK_B R172, R47.H1 ;  /* 0x0000002fffac723e */ /* 0x000fe200030006ff */
[----:B------:R-:W-:-:S02]  /*ab30*/  HADD2.F32 R47, -RZ, R94.H0_H0 ;  /* 0x2000005eff2f7230 */ /* 0x000fc40000004100 */
[--C-:B------:R-:W-:Y:S02]  /*ab40*/  HADD2.F32 R176, -RZ, R93.reuse.H0_H0 ;  /* 0x2000005dffb07230 */ /* 0x100fe40000004100 */
[--C-:B------:R-:W-:Y:S02]  /*ab50*/  HADD2.F32 R174, -RZ, R172.reuse.H0_H0 ;  /* 0x200000acffae7230 */ /* 0x100fe40000004100 */
[----:B------:R-:W-:Y:S02]  /*ab60*/  HADD2.F32 R94, -RZ, R93.H1_H1 ;  /* 0x3000005dff5e7230 */ /* 0x000fe40000004100 */
[-C--:B------:R-:W-:Y:S01]  /*ab70*/  FMUL.FTZ R178, R47, R176.reuse ;  /* 0x000000b02fb27220 */ /* 0x080fe20000410000 */
[C---:B------:R-:W-:Y:S01]  /*ab80*/  FMUL.FTZ R176, R43.reuse, R176 ;  /* 0x000000b02bb07220 */ /* 0x040fe20000410000 */
[----:B------:R-:W-:Y:S02]  /*ab90*/  HADD2.F32 R95, -RZ, R95.H1_H1 ;  /* 0x3000005fff5f7230 */ /* 0x000fe40000004100 */
[-C--:B------:R-:W-:Y:S01]  /*aba0*/  FFMA.FTZ R43, R43, R174.reuse, -R178 ;  /* 0x000000ae2b2b7223 */ /* 0x080fe200000108b2 */
[----:B------:R-:W-:Y:S01]  /*abb0*/  FFMA.FTZ R47, R47, R174, R176 ;  /* 0x000000ae2f2f7223 */ /* 0x000fe200000100b0 */
[----:B------:R-:W-:-:S02]  /*abc0*/  HADD2.F32 R172, -RZ, R172.H1_H1 ;  /* 0x300000acffac7230 */ /* 0x000fc40000004100 */
        /* <DEDUP_REMOVED lines=48> */
[----:B------:R-:W-:Y:S01]  /*aed0*/  FFMA.FTZ R52, R52, R169, R171 ;  /* 0x000000a934347223 */ /* 0x000fe200000100ab */
[----:B------:R-:W-:Y:S02]  /*aee0*/  MOV R95, R42 ;  /* 0x0000002a005f7202 */ /* 0x000fe40000000f00 */
        /* <DEDUP_REMOVED lines=45> */
.L_x_2453:
[----:B------:R-:W-:Y:S05]  /*b1c0*/  BSYNC B3 ;  /* 0x0000000000037941 */ /* 0x000fea0003800000 */
.L_x_2452:
        /* <DEDUP_REMOVED lines=10> */
.L_x_2451:
[----:B------:R-:W-:Y:S05]  /*b270*/  BSYNC B2 ;  /* 0x0000000000027941 */ /* 0x000fea0003800000 */
.L_x_2450:
        /* <DEDUP_REMOVED lines=46> */
[----:B------:R-:W-:Y:S02]  /*b560*/  LOP3.LUT R63, R49, 0xff0000ff, RZ, 0xc0, !PT ;  /* 0xff0000ff313f7812 */ /* 0x000fe400078ec0ff */
[----:B------:R-:W-:Y:S01]  /*b570*/  MOV R49, R46 ;  /* 0x0000002e00317202 */ /* 0x000fe20000000f00 */
[----:B------:R-:W-:Y:S01]  /*b580*/  IMAD.SHL.U32 R46, R60, 0x100, RZ ;  /* 0x000001003c2e7824 */ /* 0x000fe200078e00ff */
[----:B------:R-:W-:-:S02]  /*b590*/  LOP3.LUT R44, R59, 0xff0000, R44, 0xf8, !PT ;  /* 0x00ff00003b2c7812 */ /* 0x000fc400078ef82c */
        /* <DEDUP_REMOVED lines=11> */
[----:B------:R-:W-:Y:S01]  /*b650*/  HADD2.F32 R51, -RZ, R58.H0_H0 ;  /* 0x2000003aff337230 */ /* 0x000fe20000004100 */
[----:B------:R-:W-:Y:S01]  /*b660*/  SHF.L.U32 R46, R50, 0x10, RZ ;  /* 0x00000010322e7819 */ /* 0x000fe200000006ff */
[----:B------:R-:W-:Y:S02]  /*b670*/  IMAD.U32 R50, R57, 0x10000, RZ ;  /* 0x0001000039327824 */ /* 0x000fe400078e00ff */
[----:B------:R-:W-:Y:S01]  /*b680*/  FMUL.FTZ R88, R60, R42 ;  /* 0x0000002a3c587220 */ /* 0x000fe20000410000 */
[----:B------:R-:W-:-:S02]  /*b690*/  HADD2.F32 R57, -RZ, R61.H0_H0 ;  /* 0x2000003dff397230 */ /* 0x000fc40000004100 */
[----:B------:R-:W-:Y:S01]  /*b6a0*/  FMUL.FTZ R91, R51, R42 ;  /* 0x0000002a335b7220 */ /* 0x000fe20000410000 */
[----:B------:R-:W-:Y:S01]  /*b6b0*/  HADD2.F32 R58, -RZ, R58.H1_H1 ;  /* 0x3000003aff3a7230 */ /* 0x000fe20000004100 */
[----:B------:R-:W-:Y:S01]  /*b6c0*/  LOP3.LUT R42, R89, 0xff0000, R50, 0xf8, !PT ;  /* 0x00ff0000592a7812 */ /* 0x000fe200078ef832 */
        /* <DEDUP_REMOVED lines=9> */
[----:B------:R-:W-:Y:S01]  /*b760*/  F2FP.F16.E4M3.UNPACK_B R59, R54 ;  /* 0x00000036ff3b723e */ /* 0x000fe200020006ff */
[----:B------:R-:W-:Y:S01]  /*b770*/  FMUL.FTZ R89, R62, R57 ;  /* 0x000000393e597220 */ /* 0x000fe20000410000 */
[----:B------:R-:W-:Y:S01]  /*b780*/  F2FP.F16.E4M3.UNPACK_B R165, R165 ;  /* 0x000000a5ffa5723e */ /* 0x000fe200020006ff */
[----:B------:R-:W-:-:S02]  /*b790*/  HADD2.F32 R88, -RZ, R163.H0_H0 ;  /* 0x200000a3ff587230 */ /* 0x000fc40000004100 */
[-C--:B------:R-:W-:Y:S01]  /*b7a0*/  FFMA.FTZ R54, R62, R63.reuse, R91 ;  /* 0x0000003f3e367223 */ /* 0x080fe2000001005b */
[--C-:B------:R-:W-:Y:S02]  /*b7b0*/  HADD2.F32 R61, -RZ, R60.reuse.H0_H0 ;  /* 0x2000003cff3d7230 */ /* 0x100fe40000004100 */
[----:B------:R-:W-:Y:S01]  /*b7c0*/  FFMA.FTZ R57, R58, R63, -R89 ;  /* 0x0000003f3a397223 */ /* 0x000fe20000010859 */
[----:B------:R-:W-:Y:S01]  /*b7d0*/  HADD2.F32 R56, -RZ, R59.H0_H0 ;  /* 0x2000003bff387230 */ /* 0x000fe20000004100 */
[----:B------:R-:W-:Y:S01]  /*b7e0*/  F2FP.F16.E4M3.UNPACK_B R89, R164.H1 ;  /* 0x000000a4ff59723e */ /* 0x000fe200030006ff */
        /* <DEDUP_REMOVED lines=13> */
[-C--:B------:R-:W-:Y:S01]  /*b8c0*/  FFMA.FTZ R61, R59, R165.reuse, -R60 ;  /* 0x000000a53b3d7223 */ /* 0x080fe2000001083c */
[----:B------:R-:W-:Y:S01]  /*b8d0*/  F2FP.F16.E4M3.UNPACK_B R60, R48.H1 ;  /* 0x00000030ff3c723e */ /* 0x000fe200030006ff */
[----:B------:R-:W-:Y:S02]  /*b8e0*/  HADD2.F32 R93, -RZ, R89.H0_H0 ;  /* 0x20000059ff5d7230 */ /* 0x000fe40000004100 */
[----:B------:R-:W-:Y:S01]  /*b8f0*/  FFMA.FTZ R59, R62, R165, R163 ;  /* 0x000000a53e3b7223 */ /* 0x000fe200000100a3 */
[----:B------:R-:W-:Y:S01]  /*b900*/  HADD2.F32 R88, -RZ, R63.H0_H0 ;  /* 0x2000003fff587230 */ /* 0x000fe20000004100 */
[----:B------:R-:W-:Y:S01]  /*b910*/  F2FP.F16.E4M3.UNPACK_B R164, R164 ;  /* 0x000000a4ffa4723e */ /* 0x000fe200020006ff */
[----:B------:R-:W-:Y:S01]  /*b920*/  HADD2.F32 R62, -RZ, R60.H0_H0 ;  /* 0x2000003cff3e7230 */ /* 0x000fe20000004100 */
[----:B------:R-:W-:Y:S01]  /*b930*/  F2FP.F16.E4M3.UNPACK_B R48, R48 ;  /* 0x00000030ff30723e */ /* 0x000fe200020006ff */
[----:B------:R-:W-:-:S02]  /*b940*/  HADD2.F32 R92, -RZ, R89.H1_H1 ;  /* 0x30000059ff5c7230 */ /* 0x000fc40000004100 */
[-C--:B------:R-:W-:Y:S01]  /*b950*/  FMUL.FTZ R95, R88, R93.reuse ;  /* 0x0000005d585f7220 */ /* 0x080fe20000410000 */
[----:B------:R-:W-:Y:S02]  /*b960*/  HADD2.F32 R91, -RZ, R90.H0_H0 ;  /* 0x2000005aff5b7230 */ /* 0x000fe40000004100 */
[C---:B------:R-:W-:Y:S01]  /*b970*/  FMUL.FTZ R93, R62.reuse, R93 ;  /* 0x0000005d3e5d7220 */ /* 0x040fe20000410000 */
[----:B------:R-:W-:Y:S01]  /*b980*/  HADD2.F32 R89, -RZ, R63.H1_H1 ;  /* 0x3000003fff597230 */ /* 0x000fe20000004100 */
[----:B------:R-:W-:Y:S01]  /*b990*/  F2FP.F16.E4M3.UNPACK_B R166, R166 ;  /* 0x000000a6ffa6723e */ /* 0x000fe200020006ff */
[----:B------:R-:W-:Y:S02]  /*b9a0*/  HADD2.F32 R63, -RZ, R60.H1_H1 ;  /* 0x3000003cff3f7230 */ /* 0x000fe40000004100 */
[-C--:B------:R-:W-:Y:S01]  /*b9b0*/  FFMA.FTZ R60, R62, R91.reuse, -R95 ;  /* 0x0000005b3e3c7223 */ /* 0x080fe2000001085f */
[----:B------:R-:W-:Y:S02]  /*b9c0*/  HADD2.F32 R90, -RZ, R90.H1_H1 ;  /* 0x3000005aff5a7230 */ /* 0x000fe40000004100 */
[-C--:B------:R-:W-:Y:S01]  /*b9d0*/  FMUL.FTZ R94, R89, R92.reuse ;  /* 0x0000005c595e7220 */ /* 0x080fe20000410000 */
[----:B------:R-:W-:Y:S01]  /*b9e0*/  FFMA.FTZ R62, R88, R91, R93 ;  /* 0x0000005b583e7223 */ /* 0x000fe2000001005d */
[C---:B------:R-:W-:Y:S01]  /*b9f0*/  FMUL.FTZ R92, R63.reuse, R92 ;  /* 0x0000005c3f5c7220 */ /* 0x040fe20000410000 */
[----:B------:R-:W-:Y:S01]  /*ba00*/  F2FP.F16.E4M3.UNPACK_B R88, R49 ;  /* 0x00000031ff58723e */ /* 0x000fe200020006ff */
[----:B------:R-:W-:Y:S01]  /*ba10*/  FFMA.FTZ R63, R63, R90, -R94 ;  /* 0x0000005a3f3f7223 */ /* 0x000fe2000001085e */
[----:B------:R-:W-:-:S02]  /*ba20*/  HADD2.F32 R95, -RZ, R164.H1_H1 ;  /* 0x300000a4ff5f7230 */ /* 0x000fc40000004100 */
[----:B------:R-:W-:Y:S01]  /*ba30*/  FFMA.FTZ R89, R89, R90, R92 ;  /* 0x0000005a59597223 */ /* 0x000fe2000001005c */
[----:B------:R-:W-:Y:S01]  /*ba40*/  HADD2.F32 R92, -RZ, R164.H0_H0 ;  /* 0x200000a4ff5c7230 */ /* 0x000fe20000004100 */
[----:B------:R-:W-:Y:S01]  /*ba50*/  F2FP.SATFINITE.E4M3.F32.PACK_AB_MERGE_C R50, R57, R50, RZ ;  /* 0x000000323932723e */ /* 0x000fe200048070ff */
[----:B------:R-:W-:Y:S01]  /*ba60*/  HADD2.F32 R90, -RZ, R88.H0_H0 ;  /* 0x20000058ff5a7230 */ /* 0x000fe20000004100 */
[----:B------:R-:W-:Y:S01]  /*ba70*/  F2FP.SATFINITE.E4M3.F32.PACK_AB_MERGE_C R54, R54, R51, RZ ;  /* 0x000000333636723e */ /* 0x000fe200048070ff */
[----:B------:R-:W-:Y:S01]  /*ba80*/  HADD2.F32 R49, -RZ, R48.H0_H0 ;  /* 0x20000030ff317230 */ /* 0x000fe20000004100 */
[----:B------:R-:W-:Y:S01]  /*ba90*/  F2FP.SATFINITE.E4M3.F32.PACK_AB_MERGE_C R60, R63, R60, RZ ;  /* 0x0000003c3f3c723e */ /* 0x000fe200048070ff */
[----:B------:R-:W-:Y:S02]  /*baa0*/  HADD2.F32 R88, -RZ, R88.H1_H1 ;  /* 0x30000058ff587230 */ /* 0x000fe40000004100 */
[----:B------:R-:W-:Y:S01]  /*bab0*/  FMUL.FTZ R94, R90, R92 ;  /* 0x0000005c5a5e7220 */ /* 0x000fe20000410000 */
[----:B------:R-:W-:-:S02]  /*bac0*/  HADD2.F32 R48, -RZ, R48.H1_H1 ;  /* 0x30000030ff307230 */ /* 0x000fc40000004100 */
[----:B------:R-:W-:Y:S01]  /*bad0*/  FMUL.FTZ R163, R49, R92 ;  /* 0x0000005c31a37220 */ /* 0x000fe20000410000 */
[--C-:B------:R-:W-:Y:S02]  /*bae0*/  HADD2.F32 R91, -RZ, R166.reuse.H0_H0 ;  /* 0x200000a6ff5b7230 */ /* 0x100fe40000004100 */
[-C--:B------:R-:W-:Y:S01]  /*baf0*/  FMUL.FTZ R165, R88, R95.reuse ;  /* 0x0000005f58a57220 */ /* 0x080fe20000410000 */
[----:B------:R-:W-:Y:S02]  /*bb00*/  HADD2.F32 R93, -RZ, R166.H1_H1 ;  /* 0x300000a6ff5d7230 */ /* 0x000fe40000004100 */
[C---:B------:R-:W-:Y:S01]  /*bb10*/  FMUL.FTZ R95, R48.reuse, R95 ;  /* 0x0000005f305f7220 */ /* 0x040fe20000410000 */
[----:B------:R-:W-:Y:S01]  /*bb20*/  F2FP.SATFINITE.E4M3.F32.PACK_AB_MERGE_C R51, R61, R56, R50 ;  /* 0x000000383d33723e */ /* 0x000fe20004807032 */
[----:B------:R-:W-:Y:S01]  /*bb30*/  FFMA.FTZ R49, R49, R91, -R94 ;  /* 0x0000005b31317223 */ /* 0x000fe2000001085e */
[----:B------:R-:W-:Y:S01]  /*bb40*/  F2FP.F16.E4M3.UNPACK_B R57, R45 ;  /* 0x0000002dff39723e */ /* 0x000fe200020006ff */
[----:B------:R-:W-:Y:S01]  /*bb50*/  FFMA.FTZ R48, R48, R93, -R165 ;  /* 0x0000005d30307223 */ /* 0x000fe200000108a5 */
[----:B------:R-:W-:Y:S01]  /*bb60*/  F2FP.F16.E4M3.UNPACK_B R63, R46 ;  /* 0x0000002eff3f723e */ /* 0x000fe200020006ff */
[----:B------:R-:W-:Y:S01]  /*bb70*/  FFMA.FTZ R163, R90, R91, R163 ;  /* 0x0000005b5aa37223 */ /* 0x000fe200000100a3 */
[----:B------:R-:W-:Y:S01]  /*bb80*/  F2FP.F16.E4M3.UNPACK_B R56, R41 ;  /* 0x00000029ff38723e */ /* 0x000fe200020006ff */
        /* <DEDUP_REMOVED lines=94> */
.L_x_2455:
[----:B------:R-:W-:Y:S05]  /*c170*/  BSYNC B2 ;  /* 0x0000000000027941 */ /* 0x000fea0003800000 */
.L_x_2454:
        /* <DEDUP_REMOVED lines=10> */
.L_x_2445:
[----:B------:R-:W-:Y:S05]  /*c220*/  BSYNC B1 ;  /* 0x0000000000017941 */ /* 0x000fea0003800000 */
.L_x_2444:
        /* <DEDUP_REMOVED lines=30> */
[----:B------:R-:W-:-:S05]  /*c410*/  IMAD R40, R45, 0x2800, R202 ;  /* 0x000028002d287824 */ /* 0x000fca00078e02ca */
        /* <DEDUP_REMOVED lines=13> */
[----:B-1----:R-:W-:Y:S01]  /*c4f0*/  IMAD.MOV.U32 R58, RZ, RZ, R44 ;  /* 0x000000ffff3a7224 */ /* 0x002fe200078e002c */
[----:B------:R-:W-:Y:S02]  /*c500*/  SHF.R.U32.HI R61, RZ, 0x8, R67 ;  /* 0x00000008ff3d7819 */ /* 0x000fe40000011643 */
[----:B------:R-:W-:Y:S01]  /*c510*/  LOP3.LUT R55, R77, 0xff0000ff, RZ, 0xc0, !PT ;  /* 0xff0000ff4d377812 */ /* 0x000fe200078ec0ff */
[----:B------:R-:W-:Y:S01]  /*c520*/  IMAD.U32 R41, R66, 0x10000, RZ ;  /* 0x0001000042297824 */ /* 0x000fe200078e00ff */
[--C-:B------:R-:W-:Y:S01]  /*c530*/  SHF.R.U32.HI R64, RZ, 0x8, R79.reuse ;  /* 0x00000008ff407819 */ /* 0x100fe2000001164f */
[----:B------:R-:W-:Y:S01]  /*c540*/  IMAD.SHL.U32 R61, R61, 0x100, RZ ;  /* 0x000001003d3d7824 */ /* 0x000fe200078e00ff */
[----:B------:R-:W-:Y:S01]  /*c550*/  SHF.L.U32 R40, R54, 0x8, RZ ;  /* 0x0000000836287819 */ /* 0x000fe200000006ff */
[----:B------:R-:W-:Y:S01]  /*c560*/  IMAD.MOV.U32 R54, RZ, RZ, R42 ;  /* 0x000000ffff367224 */ /* 0x000fe200078e002a */
[----:B------:R-:W-:Y:S01]  /*c570*/  LOP3.LUT R59, R65, 0xff0000ff, RZ, 0xc0, !PT ;  /* 0xff0000ff413b7812 */ /* 0x000fe200078ec0ff */
[----:B------:R-:W-:Y:S01]  /*c580*/  IMAD.SHL.U32 R42, R62, 0x100, RZ ;  /* 0x000001003e2a7824 */ /* 0x000fe200078e00ff */
[----:B------:R-:W-:Y:S01]  /*c590*/  LOP3.LUT R40, R55, 0xff00, R40, 0xf8, !PT ;  /* 0x0000ff0037287812 */ /* 0x000fe200078ef828 */
[----:B------:R-:W-:Y:S01]  /*c5a0*/  IMAD.SHL.U32 R55, R64, 0x100, RZ ;  /* 0x0000010040377824 */ /* 0x000fe200078e00ff */
[----:B------:R-:W-:-:S02]  /*c5b0*/  SHF.R.U32.HI R63, RZ, 0x10, R79 ;  /* 0x00000010ff3f7819 */ /* 0x000fc4000001164f */
[----:B------:R-:W-:Y:S02]  /*c5c0*/  LOP3.LUT R60, R67, 0xff0000ff, RZ, 0xc0, !PT ;  /* 0xff0000ff433c7812 */ /* 0x000fe400078ec0ff */
[----:B------:R-:W-:Y:S02]  /*c5d0*/  LOP3.LUT R56, R79, 0xff0000ff, RZ, 0xc0, !PT ;  /* 0xff0000ff4f387812 */ /* 0x000fe400078ec0ff */
[----:B------:R-:W-:Y:S02]  /*c5e0*/  LOP3.LUT R44, R59, 0xff00, R42, 0xf8, !PT ;  /* 0x0000ff003b2c7812 */ /* 0x000fe400078ef82a */
[----:B------:R-:W-:Y:S02]  /*c5f0*/  LOP3.LUT R42, R40, 0xff0000, R41, 0xf8, !PT ;  /* 0x00ff0000282a7812 */ /* 0x000fe400078ef829 */
[----:B------:R-:W-:Y:S02]  /*c600*/  LOP3.LUT R64, R60, 0xff00, R61, 0xf8, !PT ;  /* 0x0000ff003c407812 */ /* 0x000fe400078ef83d */
[----:B------:R-:W-:-:S02]  /*c610*/  SHF.L.U32 R40, R63, 0x10, RZ ;  /* 0x000000103f287819 */ /* 0x000fc400000006ff */
        /* <DEDUP_REMOVED lines=186> */
[----:B------:R-:W-:-:S07]  /*d1c0*/  F2FP.SATFINITE.E4M3.F32.PACK_AB_MERGE_C R47, R67, R78, R76 ;  /* 0x0000004e432f723e */ /* 0x000fce000480704c */
.L_x_2459:
[----:B------:R-:W-:Y:S05]  /*d1d0*/  BSYNC B2 ;  /* 0x0000000000027941 */ /* 0x000fea0003800000 */
.L_x_2458:
[----:B0-----:R0:W-:Y:S04]  /*d1e0*/  STG.E.128 desc[UR54][R48.64], R40 ;  /* 0x0000002830007986 */ /* 0x0011e8000c101d36 */
[----:B-1----:R0:W-:Y:S02]  /*d1f0*/  @!P2 STG.E.128 desc[UR54][R50.64], R44 ;  /* 0x0000002c3200a986 */ /* 0x0021e4000c101d36 */
.L_x_2457:
[----:B------:R-:W-:Y:S05]  /*d200*/  BSYNC B1 ;  /* 0x0000000000017941 */ /* 0x000fea0003800000 */
.L_x_2456:
        /* <DEDUP_REMOVED lines=53> */
[----:B------:R-:W-:Y:S02]  /*d560*/  MOV R52, R41 ;  /* 0x0000002900347202 */ /* 0x000fe40000000f00 */
[----:B------:R-:W-:Y:S02]  /*d570*/  SHF.L.U32 R41, R60, 0x8, RZ ;  /* 0x000000083c297819 */ /* 0x000fe400000006ff */
[----:B------:R-:W-:Y:S02]  /*d580*/  LOP3.LUT R67, R63, 0xff00, R44, 0xf8, !PT ;  /* 0x0000ff003f437812 */ /* 0x000fe400078ef82c */
[----:B------:R-:W-:-:S02]  /*d590*/  LOP3.LUT R56, R69, 0xff0000ff, RZ, 0xc0, !PT ;  /* 0xff0000ff45387812 */ /* 0x000fc400078ec0ff */
[----:B------:R-:W-:Y:S02]  /*d5a0*/  F2FP.F16.E4M3.UNPACK_B R63, R150.H1 ;  /* 0x00000096ff3f723e */ /* 0x000fe400030006ff */
[----:B------:R-:W-:Y:S02]  /*d5b0*/  F2FP.F16.E4M3.UNPACK_B R60, R59.H1 ;  /* 0x0000003bff3c723e */ /* 0x000fe400030006ff */
        /* <DEDUP_REMOVED lines=26> */
[----:B------:R-:W-:Y:S01]  /*d760*/  FMUL.FTZ R57, R63, R62 ;  /* 0x0000003e3f397220 */ /* 0x000fe20000410000 */
[----:B------:R-:W-:Y:S01]  /*d770*/  LOP3.LUT R44, R65, 0xff0000, R44, 0xf8, !PT ;  /* 0x00ff0000412c7812 */ /* 0x000fe200078ef82c */
[----:B------:R-:W-:Y:S01]  /*d780*/  HADD2.F32 R65, -RZ, R150.H0_H0 ;  /* 0x20000096ff417230 */ /* 0x000fe20000004100 */
[----:B------:R-:W-:Y:S01]  /*d790*/  F2FP.F16.E4M3.UNPACK_B R152, R152 ;  /* 0x00000098ff98723e */ /* 0x000fe200020006ff */
        /* <DEDUP_REMOVED lines=25> */
[--C-:B------:R-:W-:Y:S02]  /*d930*/  HADD2.F32 R62, -RZ, R61.reuse.H0_H0 ;  /* 0x2000003dff3e7230 */ /* 0x100fe40000004100 */
[-C--:B------:R-:W-:Y:S01]  /*d940*/  FMUL.FTZ R71, R65, R67.reuse ;  /* 0x0000004341477220 */ /* 0x080fe20000410000 */
[----:B------:R-:W-:Y:S01]  /*d950*/  HADD2.F32 R63, -RZ, R66.H0_H0 ;  /* 0x20000042ff3f7230 */ /* 0x000fe20000004100 */
[----:B------:R-:W-:Y:S01]  /*d960*/  F2FP.F16.E4M3.UNPACK_B R54, R54 ;  /* 0x00000036ff36723e */ /* 0x000fe200020006ff */
[----:B------:R-:W-:Y:S02]  /*d970*/  HADD2.F32 R64, -RZ, R64.H1_H1 ;  /* 0x30000040ff407230 */ /* 0x000fe40000004100 */
[----:B------:R-:W-:Y:S01]  /*d980*/  FMUL.FTZ R78, R62, R67 ;  /* 0x000000433e4e7220 */ /* 0x000fe20000410000 */
[----:B------:R-:W-:-:S02]  /*d990*/  HADD2.F32 R61, -RZ, R61.H1_H1 ;  /* 0x3000003dff3d7230 */ /* 0x000fc40000004100 */
[-C--:B------:R-:W-:Y:S01]  /*d9a0*/  FFMA.FTZ R76, R62, R63.reuse, -R71 ;  /* 0x0000003f3e4c7223 */ /* 0x080fe20000010847 */
[----:B------:R-:W-:Y:S02]  /*d9b0*/  HADD2.F32 R66, -RZ, R66.H1_H1 ;  /* 0x30000042ff427230 */ /* 0x000fe40000004100 */
[CC--:B------:R-:W-:Y:S01]  /*d9c0*/  FMUL.FTZ R62, R64.reuse, R68.reuse ;  /* 0x00000044403e7220 */ /* 0x0c0fe20000410000 */
[----:B------:R-:W-:Y:S01]  /*d9d0*/  FFMA.FTZ R78, R65, R63, R78 ;  /* 0x0000003f414e7223 */ /* 0x000fe2000001004e */
[C---:B------:R-:W-:Y:S01]  /*d9e0*/  FMUL.FTZ R67, R61.reuse, R68 ;  /* 0x000000443d437220 */ /* 0x040fe20000410000 */
[----:B------:R-:W-:Y:S01]  /*d9f0*/  F2FP.F16.E4M3.UNPACK_B R153, R153 ;  /* 0x00000099ff99723e */ /* 0x000fe200020006ff */
[----:B------:R-:W-:Y:S01]  /*da00*/  FFMA.FTZ R77, R61, R66, -R62 ;  /* 0x000000423d4d7223 */ /* 0x000fe2000001083e */
[----:B------:R-:W-:Y:S01]  /*da10*/  F2FP.F16.E4M3.UNPACK_B R61, R46 ;  /* 0x0000002eff3d723e */ /* 0x000fe200020006ff */
[--C-:B------:R-:W-:Y:S02]  /*da20*/  HADD2.F32 R65, -RZ, R151.reuse.H0_H0 ;  /* 0x20000097ff417230 */ /* 0x100fe40000004100 */
[----:B------:R-:W-:Y:S01]  /*da30*/  FFMA.FTZ R79, R64, R66, R67 ;  /* 0x00000042404f7223 */ /* 0x000fe20000010043 */
[----:B------:R-:W-:Y:S01]  /*da40*/  HADD2.F32 R151, -RZ, R151.H1_H1 ;  /* 0x30000097ff977230 */ /* 0x000fe20000004100 */
[----:B------:R-:W-:Y:S01]  /*da50*/  F2FP.SATFINITE.E4M3.F32.PACK_AB_MERGE_C R55, R58, R55, RZ ;  /* 0x000000373a37723e */ /* 0x000fe200048070ff */
[--C-:B------:R-:W-:Y:S01]  /*da60*/  HADD2.F32 R62, -RZ, R61.reuse.H0_H0 ;  /* 0x2000003dff3e7230 */ /* 0x100fe20000004100 */
[----:B------:R-:W-:Y:S01]  /*da70*/  F2FP.SATFINITE.E4M3.F32.PACK_AB_MERGE_C R57, R57, R56, RZ ;  /* 0x000000383939723e */ /* 0x000fe200048070ff */
[----:B------:R-:W-:Y:S01]  /*da80*/  HADD2.F32 R46, -RZ, R54.H0_H0 ;  /* 0x20000036ff2e7230 */ /* 0x000fe20000004100 */
[----:B------:R-:W-:Y:S01]  /*da90*/  F2FP.F16.E4M3.UNPACK_B R58, R52 ;  /* 0x00000034ff3a723e */ /* 0x000fe200020006ff */
[----:B------:R-:W-:-:S02]  /*daa0*/  HADD2.F32 R61, -RZ, R61.H1_H1 ;  /* 0x3000003dff3d7230 */ /* 0x000fc40000004100 */
[-C--:B------:R-:W-:Y:S01]  /*dab0*/  FMUL.FTZ R67, R62, R65.reuse ;  /* 0x000000413e437220 */ /* 0x080fe20000410000 */
[----:B------:R-:W-:Y:S02]  /*dac0*/  HADD2.F32 R54, -RZ, R54.H1_H1 ;  /* 0x30000036ff367230 */ /* 0x000fe40000004100 */
[----:B------:R-:W-:Y:S01]  /*dad0*/  FMUL.FTZ R65, R46, R65 ;  /* 0x000000412e417220 */ /* 0x000fe20000410000 */
[--C-:B------:R-:W-:Y:S02]  /*dae0*/  HADD2.F32 R63, -RZ, R153.reuse.H0_H0 ;  /* 0x20000099ff3f7230 */ /* 0x100fe40000004100 */
[CC--:B------:R-:W-:Y:S01]  /*daf0*/  FMUL.FTZ R71, R61.reuse, R151.reuse ;  /* 0x000000973d477220 */ /* 0x0c0fe20000410000 */
[----:B------:R-:W-:Y:S02]  /*db00*/  HADD2.F32 R153, -RZ, R153.H1_H1 ;  /* 0x30000099ff997230 */ /* 0x000fe40000004100 */
[----:B------:R-:W-:Y:S01]  /*db10*/  FMUL.FTZ R64, R54, R151 ;  /* 0x0000009736407220 */ /* 0x000fe20000410000 */
[----:B------:R-:W-:Y:S01]  /*db20*/  F2FP.SATFINITE.E4M3.F32.PACK_AB_MERGE_C R56, R70, R59, R55 ;  /* 0x0000003b4638723e */ /* 0x000fe20004807037 */
[-C--:B------:R-:W-:Y:S01]  /*db30*/  FFMA.FTZ R67, R46, R63.reuse, -R67 ;  /* 0x0000003f2e437223 */ /* 0x080fe20000010843 */
[----:B------:R-:W-:Y:S01]  /*db40*/  FFMA.FTZ R46, R62, R63, R65 ;  /* 0x0000003f3e2e7223 */ /* 0x000fe20000010041 */
[-C--:B------:R-:W-:Y:S01]  /*db50*/  FFMA.FTZ R54, R54, R153.reuse, -R71 ;  /* 0x0000009936367223 */ /* 0x080fe20000010847 */
[----:B------:R-:W-:Y:S01]  /*db60*/  FFMA.FTZ R153, R61, R153, R64 ;  /* 0x000000993d997223 */ /* 0x000fe20000010040 */
[----:B------:R-:W-:-:S02]  /*db70*/  F2FP.F16.E4M3.UNPACK_B R61, R45 ;  /* 0x0000002dff3d723e */ /* 0x000fc400020006ff */
[----:B------:R-:W-:Y:S02]  /*db80*/  F2FP.F16.E4M3.UNPACK_B R65, R44 ;  /* 0x0000002cff41723e */ /* 0x000fe400020006ff */
[----:B------:R-:W-:Y:S01]  /*db90*/  F2FP.SATFINITE.E4M3.F32.PACK_AB_MERGE_C R55, R69, R60, R57 ;  /* 0x0000003c4537723e */ /* 0x000fe20004807039 */
[----:B------:R-:W-:Y:S01]  /*dba0*/  HADD2.F32 R59, -RZ, R61.H0_H0 ;  /* 0x2000003dff3b7230 */ /* 0x000fe20000004100 */
[----:B------:R-:W-:Y:S01]  /*dbb0*/  F2FP.F16.E4M3.UNPACK_B R63, R42 ;  /* 0x0000002aff3f723e */ /* 0x000fe200020006ff */
[----:B------:R-:W-:Y:S01]  /*dbc0*/  HADD2.F32 R60, -RZ, R65.H0_H0 ;  /* 0x20000041ff3c7230 */ /* 0x000fe20000004100 */
[----:B------:R-:W-:Y:S01]  /*dbd0*/  F2FP.SATFINITE.E4M3.F32.PACK_AB_MERGE_C R76, R77, R76, RZ ;  /* 0x0000004c4d4c723e */ /* 0x000fe200048070ff */
[----:B------:R-:W-:Y:S01]  /*dbe0*/  HADD2.F32 R57, -RZ, R58.H0_H0 ;  /* 0x2000003aff397230 */ /* 0x000fe20000004100 */
[----:B------:R-:W-:Y:S01]  /*dbf0*/  F2FP.F16.E4M3.UNPACK_B R42, R42.H1 ;  /* 0x0000002aff2a723e */ /* 0x000fe200030006ff */
[----:B------:R-:W-:Y:S02]  /*dc00*/  HADD2.F32 R64, -RZ, R63.H0_H0 ;  /* 0x2000003fff407230 */ /* 0x000fe40000004100 */
[----:B------:R-:W-:Y:S01]  /*dc10*/  FMUL.FTZ R66, R59, R60 ;  /* 0x0000003c3b427220 */ /* 0x000fe20000410000 */
[----:B------:R-:W-:-:S02]  /*dc20*/  HADD2.F32 R62, -RZ, R61.H1_H1 ;  /* 0x3000003dff3e7230 */ /* 0x000fc40000004100 */
[C---:B------:R-:W-:Y:S01]  /*dc30*/  FMUL.FTZ R68, R57.reuse, R60 ;  /* 0x0000003c39447220 */ /* 0x040fe20000410000 */
[----:B------:R-:W-:Y:S01]  /*dc40*/  HADD2.F32 R65, -RZ, R65.H1_H1 ;  /* 0x30000041ff417230 */ /* 0x000fe20000004100 */
[----:B------:R-:W-:Y:S01]  /*dc50*/  F2FP.SATFINITE.E4M3.F32.PACK_AB_MERGE_C R54, R54, R67, R76 ;  /* 0x000000433636723e */ /* 0x000fe2000480704c */
        /* <DEDUP_REMOVED lines=8> */
[-C--:B------:R-:W-:Y:S01]  /*dce0*/  FFMA.FTZ R45, R62, R63.reuse, R65 ;  /* 0x0000003f3e2d7223 */ /* 0x080fe20000010041 */
[----:B------:R-:W-:Y:S01]  /*dcf0*/  F2FP.F16.E4M3.UNPACK_B R59, R52.H1 ;  /* 0x00000034ff3b723e */ /* 0x000fe200030006ff */
[----:B------:R-:W-:Y:S01]  /*dd00*/  FFMA.FTZ R52, R60, R63, -R67 ;  /* 0x0000003f3c347223 */ /* 0x000fe20000010843 */
[----:B------:R-:W-:Y:S01]  /*dd10*/  HADD2.F32 R60, -RZ, R61.H0_H0 ;  /* 0x2000003dff3c7230 */ /* 0x000fe20000004100 */
[----:B------:R-:W-:Y:S01]  /*dd20*/  F2FP.F16.E4M3.UNPACK_B R66, R41.H1 ;  /* 0x00000029ff42723e */ /* 0x000fe200030006ff */
[----:B------:R-:W-:Y:S01]  /*dd30*/  HADD2.F32 R65, -RZ, R64.H0_H0 ;  /* 0x20000040ff417230 */ /* 0x000fe20000004100 */
[----:B------:R-:W-:Y:S01]  /*dd40*/  F2FP.SATFINITE.E4M3.F32.PACK_AB_MERGE_C R78, R79, R78, RZ ;  /* 0x0000004e4f4e723e */ /* 0x000fe200048070ff */
[----:B------:R-:W-:Y:S02]  /*dd50*/  HADD2.F32 R44, -RZ, R59.H0_H0 ;  /* 0x2000003bff2c7230 */ /* 0x000fe40000004100 */
[----:B------:R-:W-:-:S02]  /*dd60*/  HADD2.F32 R61, -RZ, R61.H1_H1 ;  /* 0x3000003dff3d7230 */ /* 0x000fc40000004100 */
[-C--:B------:R-:W-:Y:S01]  /*dd70*/  FMUL.FTZ R67, R60, R65.reuse ;  /* 0x000000413c437220 */ /* 0x080fe20000410000 */
[----:B------:R-:W-:Y:S02]  /*dd80*/  HADD2.F32 R64, -RZ, R64.H1_H1 ;  /* 0x30000040ff407230 */ /* 0x000fe40000004100 */
        /* <DEDUP_REMOVED lines=62> */
.L_x_2463:
[----:B------:R-:W-:Y:S05]  /*e170*/  BSYNC B2 ;  /* 0x0000000000027941 */ /* 0x000fea0003800000 */
.L_x_2462:
[----:B0-----:R3:W-:Y:S04]  /*e180*/  STG.E.128 desc[UR54][R48.64], R40 ;  /* 0x0000002830007986 */ /* 0x0017e8000c101d36 */
[----:B-1----:R3:W-:Y:S02]  /*e190*/  @!P2 STG.E.128 desc[UR54][R50.64], R44 ;  /* 0x0000002c3200a986 */ /* 0x0027e4000c101d36 */
.L_x_2461:
[----:B------:R-:W-:Y:S05]  /*e1a0*/  BSYNC B1 ;  /* 0x0000000000017941 */ /* 0x000fea0003800000 */
.L_x_2460:
        /* <DEDUP_REMOVED lines=37> */
[----:B------:R-:W-:Y:S02]  /*e400*/  SHF.R.U32.HI R63, RZ, 0x8, R75 ;  /* 0x00000008ff3f7819 */ /* 0x000fe4000001164b */
[----:B------:R-:W-:Y:S01]  /*e410*/  SHF.R.U32.HI R61, RZ, 0x8, R73 ;  /* 0x00000008ff3d7819 */ /* 0x000fe20000011649 */
[----:B------:R-:W-:Y:S01]  /*e420*/  IMAD.SHL.U32 R40, R62, 0x100, RZ ;  /* 0x000001003e287824 */ /* 0x000fe200078e00ff */
[----:B------:R-:W-:Y:S01]  /*e430*/  LOP3.LUT R44, R54, 0xff00, R55, 0xf8, !PT ;  /* 0x0000ff00362c7812 */ /* 0x000fe200078ef837 */
[----:B------:R-:W-:Y:S01]  /*e440*/  IMAD.SHL.U32 R63, R63, 0x100, RZ ;  /* 0x000001003f3f7824 */ /* 0x000fe200078e00ff */
[----:B------:R-:W-:Y:S01]  /*e450*/  LOP3.LUT R57, R87, 0xff0000ff, RZ, 0xc0, !PT ;  /* 0xff0000ff57397812 */ /* 0x000fe200078ec0ff */
[----:B------:R-:W-:Y:S01]  /*e460*/  IMAD.U32 R55, R66, 0x10000, RZ ;  /* 0x0001000042377824 */ /* 0x000fe200078e00ff */
[----:B------:R-:W-:Y:S01]  /*e470*/  LOP3.LUT R60, R75, 0xff0000ff, RZ, 0xc0, !PT ;  /* 0xff0000ff4b3c7812 */ /* 0x000fe200078ec0ff */
[----:B------:R-:W-:Y:S01]  /*e480*/  IMAD.SHL.U32 R61, R61, 0x100, RZ ;  /* 0x000001003d3d7824 */ /* 0x000fe200078e00ff */
[----:B------:R-:W-:-:S02]  /*e490*/  SHF.R.U32.HI R64, RZ, 0x10, R87 ;  /* 0x00000010ff407819 */ /* 0x000fc40000011657 */
[----:B------:R-:W-:Y:S02]  /*e4a0*/  LOP3.LUT R58, R73, 0xff0000ff, RZ, 0xc0, !PT ;  /* 0xff0000ff493a7812 */ /* 0x000fe400078ec0ff */
[----:B------:R-:W-:Y:S02]  /*e4b0*/  LOP3.LUT R40, R57, 0xff00, R40, 0xf8, !PT ;  /* 0x0000ff0039287812 */ /* 0x000fe400078ef828 */
[----:B------:R-:W-:Y:S02]  /*e4c0*/  LOP3.LUT R62, R60, 0xff00, R63, 0xf8, !PT ;  /* 0x0000ff003c3e7812 */ /* 0x000fe400078ef83f */
[----:B------:R-:W-:Y:S02]  /*e4d0*/  LOP3.LUT R44, R44, 0xff0000, R55, 0xf8, !PT ;  /* 0x00ff00002c2c7812 */ /* 0x000fe400078ef837 */
[----:B------:R-:W-:Y:S02]  /*e4e0*/  SHF.L.U32 R55, R64, 0x10, RZ ;  /* 0x0000001040377819 */ /* 0x000fe400000006ff */
[----:B------:R-:W-:-:S02]  /*e4f0*/  F2FP.F16.E4M3.UNPACK_B R63, R145.H1 ;  /* 0x00000091ff3f723e */ /* 0x000fc400030006ff */
[----:B------:R-:W-:Y:S02]  /*e500*/  F2FP.F16.E4M3.UNPACK_B R60, R59.H1 ;  /* 0x0000003bff3c723e */ /* 0x000fe400030006ff */
[----:B------:R-:W-:Y:S02]  /*e510*/  F2FP.F16.E4M3.UNPACK_B R57, R56.H1 ;  /* 0x00000038ff39723e */ /* 0x000fe400030006ff */
[----:B------:R-:W-:Y:S02]  /*e520*/  LOP3.LUT R46, R58, 0xff00, R61, 0xf8, !PT ;  /* 0x0000ff003a2e7812 */ /* 0x000fe400078ef83d */
[----:B------:R-:W-:Y:S01]  /*e530*/  SHF.R.U32.HI R67, RZ, 0x10, R75 ;  /* 0x00000010ff437819 */ /* 0x000fe2000001164b */
[----:B------:R-:W-:Y:S01]  /*e540*/  HADD2.F32 R54, -RZ, R57.H0_H0 ;  /* 0x20000039ff367230 */ /* 0x000fe20000004100 */
[----:B------:R-:W-:Y:S01]  /*e550*/  MOV R51, R42 ;  /* 0x0000002a00337202 */ /* 0x000fe20000000f00 */
        /* <DEDUP_REMOVED lines=22> */
[-C--:B------:R-:W-:Y:S01]  /*e6c0*/  FMUL.FTZ R65, R61, R64.reuse ;  /* 0x000000403d417220 */ /* 0x080fe20000410000 */
        /* <DEDUP_REMOVED lines=28> */
[-C--:B------:R-:W-:Y:S01]  /*e890*/  FMUL.FTZ R70, R60, R62.reuse ;  /* 0x0000003e3c467220 */ /* 0x080fe20000410000 */
[----:B------:R-:W-:Y:S01]  /*e8a0*/  HADD2.F32 R59, -RZ, R61.H0_H0 ;  /* 0x2000003dff3b7230 */ /* 0x000fe20000004100 */
[----:B------:R-:W-:Y:S01]  /*e8b0*/  F2FP.F16.E4M3.UNPACK_B R51, R51 ;  /* 0x00000033ff33723e */ /* 0x000fe200020006ff */
[----:B------:R-:W-:Y:S02]  /*e8c0*/  HADD2.F32 R58, -RZ, R58.H1_H1 ;  /* 0x3000003aff3a7230 */ /* 0x000fe40000004100 */
[----:B------:R-:W-:Y:S01]  /*e8d0*/  FMUL.FTZ R71, R57, R62 ;  /* 0x0000003e39477220 */ /* 0x000fe20000410000 */
[----:B------:R-:W-:-:S02]  /*e8e0*/  HADD2.F32 R56, -RZ, R56.H1_H1 ;  /* 0x30000038ff387230 */ /* 0x000fc40000004100 */
[----:B------:R-:W-:Y:S01]  /*e8f0*/  FFMA.FTZ R70, R57, R59, -R70 ;  /* 0x0000003b39467223 */ /* 0x000fe20000010846 */
[----:B------:R-:W-:Y:S02]  /*e900*/  HADD2.F32 R61, -RZ, R61.H1_H1 ;  /* 0x3000003dff3d7230 */ /* 0x000fe40000004100 */
[-C--:B------:R-:W-:Y:S01]  /*e910*/  FMUL.FTZ R57, R58, R63.reuse ;  /* 0x0000003f3a397220 */ /* 0x080fe20000410000 */
[----:B------:R-:W-:Y:S01]  /*e920*/  F2FP.F16.E4M3.UNPACK_B R148, R148 ;  /* 0x00000094ff94723e */ /* 0x000fe200020006ff */
[----:B------:R-:W-:Y:S01]  /*e930*/  FMUL.FTZ R75, R56, R63 ;  /* 0x0000003f384b7220 */ /* 0x000fe20000410000 */
[----:B------:R-:W-:Y:S01]  /*e940*/  FFMA.FTZ R63, R60, R59, R71 ;  /* 0x0000003b3c3f7223 */ /* 0x000fe20000010047 */
[-C--:B------:R-:W-:Y:S01]  /*e950*/  FFMA.FTZ R73, R56, R61.reuse, -R57 ;  /* 0x0000003d38497223 */ /* 0x080fe20000010839 */
[----:B------:R-:W-:Y:S01]  /*e960*/  F2FP.F16.E4M3.UNPACK_B R56, R52 ;  /* 0x00000034ff38723e */ /* 0x000fe200020006ff */
[----:B------:R-:W-:Y:S02]  /*e970*/  HADD2.F32 R59, -RZ, R146.H0_H0 ;  /* 0x20000092ff3b7230 */ /* 0x000fe40000004100 */
        /* <DEDUP_REMOVED lines=10> */
[----:B------:R-:W-:Y:S01]  /*ea20*/  F2FP.SATFINITE.E4M3.F32.PACK_AB_MERGE_C R72, R72, R63, RZ ;  /* 0x0000003f4848723e */ /* 0x000fe200048070ff */
[----:B------:R-:W-:Y:S02]  /*ea30*/  HADD2.F32 R51, -RZ, R51.H1_H1 ;  /* 0x30000033ff337230 */ /* 0x000fe40000004100 */
[----:B------:R-:W-:Y:S01]  /*ea40*/  FMUL.FTZ R62, R56, R146 ;  /* 0x00000092383e7220 */ /* 0x000fe20000410000 */
[----:B------:R-:W-:Y:S02]  /*ea50*/  HADD2.F32 R148, -RZ, R148.H1_H1 ;  /* 0x30000094ff947230 */ /* 0x000fe40000004100 */
[-C--:B------:R-:W-:Y:S01]  /*ea60*/  FFMA.FTZ R52, R52, R58.reuse, -R61 ;  /* 0x0000003a34347223 */ /* 0x080fe2000001083d */
[----:B------:R-:W-:Y:S01]  /*ea70*/  FFMA.FTZ R60, R57, R58, R60 ;  /* 0x0000003a393c7223 */ /* 0x000fe2000001003c */
[C---:B------:R-:W-:Y:S01]  /*ea80*/  FMUL.FTZ R59, R51.reuse, R146 ;  /* 0x00000092333b7220 */ /* 0x040fe20000410000 */
[----:B------:R-:W-:Y:S01]  /*ea90*/  F2FP.F16.E4M3.UNPACK_B R58, R45 ;  /* 0x0000002dff3a723e */ /* 0x000fe200020006ff */
[----:B------:R-:W-:Y:S01]  /*eaa0*/  FFMA.FTZ R51, R51, R148, -R62 ;  /* 0x0000009433337223 */ /* 0x000fe2000001083e */
[----:B------:R-:W-:Y:S01]  /*eab0*/  F2FP.F16.E4M3.UNPACK_B R63, R46 ;  /* 0x0000002eff3f723e */ /* 0x000fe200020006ff */
[----:B------:R-:W-:Y:S01]  /*eac0*/  FFMA.FTZ R71, R56, R148, R59 ;  /* 0x0000009438477223 */ /* 0x000fe2000001003b */
[----:B------:R-:W-:Y:S01]  /*ead0*/  F2FP.F16.E4M3.UNPACK_B R57, R41 ;  /* 0x00000029ff39723e */ /* 0x000fe200020006ff */
[----:B------:R-:W-:Y:S01]  /*eae0*/  HADD2.F32 R59, -RZ, R58.H0_H0 ;  /* 0x2000003aff3b7230 */ /* 0x000fe20000004100 */
[----:B------:R-:W-:-:S02]  /*eaf0*/  F2FP.SATFINITE.E4M3.F32.PACK_AB_MERGE_C R70, R73, R70, RZ ;  /* 0x000000464946723e */ /* 0x000fc400048070ff */
[----:B------:R-:W-:Y:S01]  /*eb00*/  F2FP.SATFINITE.E4M3.F32.PACK_AB_MERGE_C R55, R67, R64, R54 ;  /* 0x000000404337723e */ /* 0x000fe20004807036 */
[----:B------:R-:W-:Y:S01]  /*eb10*/  HADD2.F32 R64, -RZ, R63.H0_H0 ;  /* 0x2000003fff407230 */ /* 0x000fe20000004100 */
[----:B------:R-:W-:Y:S01]  /*eb20*/  F2FP.F16.E4M3.UNPACK_B R61, R44 ;  /* 0x0000002cff3d723e */ /* 0x000fe200020006ff */
[----:B------:R-:W-:Y:S01]  /*eb30*/  HADD2.F32 R56, -RZ, R57.H0_H0 ;  /* 0x20000039ff387230 */ /* 0x000fe20000004100 */
[----:B------:R-:W-:Y:S01]  /*eb40*/  F2FP.SATFINITE.E4M3.F32.PACK_AB_MERGE_C R52, R51, R52, R70 ;  /* 0x000000343334723e */ /* 0x000fe20004807046 */
        /* <DEDUP_REMOVED lines=87> */
.L_x_2465:
[----:B------:R-:W-:Y:S05]  /*f0c0*/  BSYNC B1 ;  /* 0x0000000000017941 */ /* 0x000fea0003800000 */
.L_x_2464:
        /* <DEDUP_REMOVED lines=10> */
.L_x_2381:
[----:B------:R-:W-:-:S06]  /*f170*/  UISETP.NE.AND UP0, UPT, UR53, 0x3, UPT ;  /* 0x000000033500788c */ /* 0x000fcc000bf05270 */
[----:B------:R-:W-:-:S13]  /*f180*/  PLOP3.LUT P1, PT, PT, PT, UP0, 0x80, 0x0 ;  /* 0x000000000000781c */ /* 0x000fda0003f2f008 */
[----:B------:R-:W-:Y:S05]  /*f190*/  @!P1 BRA `(.L_x_2466) ;  /* 0x0000000000049947 */ /* 0x000fea0003800000 */
[----:B------:R-:W-:Y:S01]  /*f1a0*/  BPT.TRAP 0x1 ;  /* 0x000000040000795c */ /* 0x000fe20000300000 */
.L_x_2466:
[----:B------:R-:W-:Y:S01]  /*f1b0*/  IMAD R97, R17, 0x8, R16 ;  /* 0x0000000811617824 */ /* 0x000fe200078e0210 */
[----:B------:R-:W-:Y:S01]  /*f1c0*/  SHF.L.U32 R98, R191, 0x1f, RZ ;  /* 0x0000001fbf627819 */ /* 0x000fe200000006ff */
[----:B------:R-:W-:Y:S01]  /*f1d0*/  IMAD R96, R24, -0xa0, R2 ;  /* 0xffffff6018607824 */ /* 0x000fe200078e0202 */
[----:B------:R-:W-:Y:S02]  /*f1e0*/  BSSY B1, `(.L_x_2467) ;  /* 0x0000004000017945 */ /* 0x000fe40003800000 */
[----:B------:R-:W1:Y:S02]  /*f1f0*/  SYNCS.PHASECHK.TRANS64.TRYWAIT P2, [R97+URZ+0x29890], R98 ;  /* 0x02989062610075a7 */ /* 0x000e64000804017f */
[----:B------:R-:W-:Y:S01]  /*f200*/  VIMNMX R96, R96, 0xa0, PT ;  /* 0x000000a060607848 */ /* 0x000fe20003fe0100 */
[----:B-1----:R-:W-:Y:S06]  /*f210*/  @!P2 BRA `(.L_x_2468) ;  /* 0x000001c400f8a947 */ /* 0x002fec0003800000 */
.L_x_2711:
[----:B------:R-:W-:Y:S05]  /*f220*/  BSYNC B1 ;  /* 0x0000000000017941 */ /* 0x000fea0003800000 */
.L_x_2467:
        /* <DEDUP_REMOVED lines=21> */
.L_x_2470:
[----:B------:R-:W-:Y:S05]  /*f380*/  BSYNC B1 ;  /* 0x0000000000017941 */ /* 0x000fea0003800000 */
.L_x_2469:
        /* <DEDUP_REMOVED lines=20> */
.L_x_2414:
[----:B------:R-:W-:Y:S05]  /*f4d0*/  BSYNC B0 ;  /* 0x0000000000007941 */ /* 0x000fea0003800000 */
.L_x_2380:
        /* <DEDUP_REMOVED lines=17> */
.L_x_2472:
[----:B------:R-:W-:Y:S05]  /*f5f0*/  BSYNC B0 ;  /* 0x0000000000007941 */ /* 0x000fea0003800000 */
.L_x_2471:
[----:B------:R-:W1:Y:S01]  /*f600*/  SYNCS.PHASECHK.TRANS64.TRYWAIT P1, [R97+URZ+0x298b0], R98 ;  /* 0x0298b062610075a7 */ /* 0x000e62000802017f */
[----:B------:R-:W-:Y:S01]  /*f610*/  ULDC UR42, c[0x0][0x320] ;  /* 0x0000c800002a7ab9 */ /* 0x000fe20000000800 */
[----:B------:R-:W-:Y:S01]  /*f620*/  ULDC.64 UR38, c[0x0][0x328] ;  /* 0x0000ca0000267ab9 */ /* 0x000fe20000000a00 */
[----:B------:R-:W-:Y:S01]  /*f630*/  ULDC.64 UR40, c[0x0][0x318] ;  /* 0x0000c60000287ab9 */ /* 0x000fe20000000a00 */
[----:B------:R-:W-:Y:S01]  /*f640*/  BSSY B0, `(.L_x_2473) ;  /* 0x0000003000007945 */ /* 0x000fe20003800000 */
[----:B------:R-:W-:-:S03]  /*f650*/  IMAD R41, R17, 0x5000, R213 ;  /* 0x0000500011297824 */ /* 0x000fc600078e02d5 */
[----:B-1----:R-:W-:Y:S05]  /*f660*/  @!P1 BRA `(.L_x_2474) ;  /* 0x000001c000f89947 */ /* 0x002fea0003800000 */
.L_x_2712:
[----:B------:R-:W-:Y:S05]  /*f670*/  BSYNC B0 ;  /* 0x0000000000007941 */ /* 0x000fea0003800000 */
.L_x_2473:
        /* <DEDUP_REMOVED lines=8> */
[----:B------:R-:W-:Y:S01]  /*f700*/  MOV R41, R33 ;  /* 0x0000002100297202 */ /* 0x000fe20000000f00 */
[----:B0-----:R-:W-:Y:S02]  /*f710*/  IMAD.MOV.U32 R40, RZ, RZ, R114 ;  /* 0x000000ffff287224 */ /* 0x001fe400078e0072 */
        /* <DEDUP_REMOVED lines=17> */
.L_x_2476:
[----:B------:R-:W-:Y:S05]  /*f830*/  BSYNC B0 ;  /* 0x0000000000007941 */ /* 0x000fea0003800000 */
.L_x_2475:
        /* <DEDUP_REMOVED lines=24> */
.L_x_2478:
[----:B------:R-:W-:Y:S05]  /*f9c0*/  BSYNC B0 ;  /* 0x0000000000007941 */ /* 0x000fea0003800000 */
.L_x_2477:
        /* <DEDUP_REMOVED lines=23> */
.L_x_2375:
[----:B------:R-:W-:Y:S05]  /*fb40*/  @P0 BRA `(.L_x_2480) ;  /* 0x00000000000c0947 */ /* 0x000fea0003800000 */
[----:B------:R-:W0:Y:S01]  /*fb50*/  FENCE.VIEW.ASYNC.G ;  /* 0x00000000000073c6 */ /* 0x000e220000000100 */
[----:B------:R-:W-:Y:S05]  /*fb60*/  WARPSYNC.ALL ;  /* 0x0000000000007948 */ /* 0x000fea0003800000 */
[----:B0-----:R-:W-:Y:S06]  /*fb70*/  BAR.ARV 0xc, 0x180 ;  /* 0x0306000000007b1d */ /* 0x001fec0000002000 */
.L_x_2480:
        /* <DEDUP_REMOVED lines=33> */
[----:B------:R-:W-:Y:S01]  /*fd90*/  @P0 LEA.HI.X R5, R2, UR5, R3, 0x2, P2 ;  /* 0x0000000502050c11 */ /* 0x000fe200090f1403 */
[----:B------:R-:W-:Y:S01]  /*fda0*/  IMAD.MOV.U32 R3, RZ, RZ, 0x3f800000 ;  /* 0x3f800000ff037424 */ /* 0x000fe200078e00ff */
[----:B------:R-:W0:Y:S01]  /*fdb0*/  LDC R2, c[0x0][0x448] ;  /* 0x00011200ff027b82 */ /* 0x000e220000000800 */
[----:B------:R1:W2:Y:S04]  /*fdc0*/  @P1 LDG.E R0, desc[UR54][R8.64] ;  /* 0x0000003608001981 */ /* 0x0002a8000c1e1900 */
[----:B------:R3:W2:Y:S01]  /*fdd0*/  @P0 LDG.E R3, desc[UR54][R4.64] ;  /* 0x0000003604030981 */ /* 0x0006a2000c1e1900 */
[----:B------:R-:W-:-:S02]  /*fde0*/  CS2R R88, SRZ ;  /* 0x0000000000587805 */ /* 0x000fc4000001ff00 */
[----:B------:R-:W-:Y:S02]  /*fdf0*/  CS2R R86, SRZ ;  /* 0x0000000000567805 */ /* 0x000fe4000001ff00 */
[----:B------:R-:W-:Y:S02]  /*fe00*/  CS2R R84, SRZ ;  /* 0x0000000000547805 */ /* 0x000fe4000001ff00 */
[----:B------:R-:W-:Y:S02]  /*fe10*/  CS2R R78, SRZ ;  /* 0x00000000004e7805 */ /* 0x000fe4000001ff00 */
[----:B------:R-:W-:Y:S02]  /*fe20*/  CS2R R76, SRZ ;  /* 0x00000000004c7805 */ /* 0x000fe4000001ff00 */
[----:B-1----:R-:W-:Y:S02]  /*fe30*/  CS2R R8, SRZ ;  /* 0x0000000000087805 */ /* 0x002fe4000001ff00 */
        /* <DEDUP_REMOVED lines=12> */
[----:B0-----:R-:W-:-:S02]  /*ff00*/  ISETP.NE.AND P0, PT, R2, 0x1, PT ;  /* 0x000000010200780c */ /* 0x001fc40003f05270 */
[----:B------:R-:W-:Y:S02]  /*ff10*/  CS2R R28, SRZ ;  /* 0x00000000001c7805 */ /* 0x000fe4000001ff00 */
[----:B------:R-:W-:Y:S02]  /*ff20*/  IADD3 R2, R203, 0x7f, RZ ;  /* 0x0000007fcb027810 */ /* 0x000fe40007ffe0ff */
        /* <DEDUP_REMOVED lines=9> */
[----:B------:R-:W-:Y:S01]  /*ffc0*/  CS2R R48, SRZ ;  /* 0x0000000000307805 */ /* 0x000fe2000001ff00 */
[----:B------:R-:W0:Y:S01]  /*ffd0*/  @P0 LDC R7, c[0x0][0x44c] ;  /* 0x00011300ff070b82 */ /* 0x000e220000000800 */
[----:B------:R-:W-:Y:S01]  /*ffe0*/  CS2R R92, SRZ ;  /* 0x00000000005c7805 */ /* 0x000fe2000001ff00 */
[----:B------:R-:W-:Y:S01]  /*fff0*/  IMAD.MOV.U32 R57, RZ, RZ, RZ ;  /* 0x000000ffff397224 */ /* 0x000fe200078e00ff */
[----:B------:R-:W-:-:S05]  /*10000*/  CS2R R94, SRZ ;  /* 0x00000000005e7805 */ /* 0x000fca000001ff00 */
[----:B------:R-:W1:Y:S01]  /*10010*/  @P0 LDC R6, c[0x0][0x450] ;  /* 0x00011400ff060b82 */ /* 0x000e620000000800 */
[----:B0-----:R-:W-:-:S05]  /*10020*/  @P0 IMAD.HI.U32 R7, R2, R7, RZ ;  /* 0x0000000702070227 */ /* 0x001fca00078e00ff */
[----:B-1----:R-:W-:Y:S02]  /*10030*/  @P0 SHF.R.U32.HI R2, RZ, R6, R7 ;  /* 0x00000006ff020219 */ /* 0x002fe40000011607 */
[----:B------:R-:W-:Y:S02]  /*10040*/  CS2R R6, SRZ ;  /* 0x0000000000067805 */ /* 0x000fe4000001ff00 */
[----:B------:R-:W-:Y:S01]  /*10050*/  PLOP3.LUT P0, PT, PT, PT, PT, 0x80, 0x0 ;  /* 0x000000000000781c */ /* 0x000fe20003f0f070 */
[----:B------:R-:W-:-:S04]  /*10060*/  IMAD.IADD R2, R161, 0x1, R2 ;  /* 0x00000001a1027824 */ /* 0x000fc800078e0202 */
[----:B------:R-:W-:-:S05]  /*10070*/  IMAD.HI R2, R2, 0x66666667, RZ ;  /* 0x6666666702027827 */ /* 0x000fca00078e02ff */
[----:B---3--:R-:W-:-:S04]  /*10080*/  SHF.R.U32.HI R5, RZ, 0x1f, R2 ;  /* 0x0000001fff057819 */ /* 0x008fc80000011602 */
[----:B------:R-:W-:-:S04]  /*10090*/  LEA.HI.SX32 R5, R2, R5, 0x1a ;  /* 0x0000000502057211 */ /* 0x000fc800078fd2ff */
[----:B------:R-:W-:Y:S02]  /*100a0*/  VIMNMX R162, R162, R5, PT ;  /* 0x00000005a2a27248 */ /* 0x000fe40003fe0100 */
[----:B------:R-:W-:Y:S02]  /*100b0*/  CS2R R4, SRZ ;  /* 0x0000000000047805 */ /* 0x000fe4000001ff00 */
[----:B------:R-:W-:Y:S01]  /*100c0*/  ISETP.GE.AND P1, PT, R162, 0x1, PT ;  /* 0x00000001a200780c */ /* 0x000fe20003f26270 */
[----:B--2---:R-:W-:-:S04]  /*100d0*/  FMUL.FTZ R0, R3, R0 ;  /* 0x0000000003007220 */ /* 0x004fc80000410000 */
[----:B------:R-:W-:-:S08]  /*100e0*/  FMUL.FTZ R2, R0, UR4 ;  /* 0x0000000400027c20 */ /* 0x000fd00008410000 */
[----:B------:R-:W-:Y:S05]  /*100f0*/  @!P1 BRA `(.L_x_2481) ;  /* 0x0000012000889947 */ /* 0x000fea0003800000 */
[----:B------:R-:W-:-:S03]  /*10100*/  UMOV UR4, 0xffffffff ;  /* 0xffffffff00047882 */ /* 0x000fc60000000000 */
[----:B------:R-:W-:Y:S05]  /*10110*/  BRA.DIV UR4, `(.L_x_2482) ;  /* 0x000001ba04607947 */ /* 0x000fea000b800000 */
[----:B------:R0:W1:Y:S02]  /*10120*/  SHFL.IDX PT, R197, R237, RZ, 0x1f ;  /* 0x00001fffedc57589 */ /* 0x00006400000e0000 */
.L_x_2715:
[----:B-1----:R-:W-:Y:S01]  /*10130*/  LEA.HI R0, R197, R197, RZ, 0x1 ;  /* 0x000000c5c5007211 */ /* 0x002fe200078f08ff */
        /* <DEDUP_REMOVED lines=13> */
[----:B------:R-:W-:Y:S01]  /*10210*/  MOV R5, UR5 ;  /* 0x0000000500057c02 */ /* 0x000fe20008000f00 */
[----:B------:R-:W-:Y:S01]  /*10220*/  ULDC.64 UR4, c[0x4][0x38] ;  /* 0x01000e0000047ab9 */ /* 0x000fe20000000a00 */
[----:B------:R-:W-:Y:S01]  /*10230*/  IMAD.U32 R6, RZ, RZ, UR6 ;  /* 0x00000006ff067e24 */ /* 0x000fe2000f8e00ff */
[----:B------:R-:W-:Y:S01]  /*10240*/  MOV R12, 0x1 ;  /* 0x00000001000c7802 */ /* 0x000fe20000000f00 */
[----:B------:R-:W-:Y:S02]  /*10250*/  IMAD.U32 R7, RZ, RZ, UR7 ;  /* 0x00000007ff077e24 */ /* 0x000fe4000f8e00ff */
[----:B------:R-:W-:-:S02]  /*10260*/  IMAD.U32 R10, RZ, RZ, UR4 ;  /* 0x00000004ff0a7e24 */ /* 0x000fc4000f8e00ff */
[----:B------:R-:W-:Y:S02]  /*10270*/  IMAD.U32 R11, RZ, RZ, UR5 ;  /* 0x00000005ff0b7e24 */ /* 0x000fe4000f8e00ff */
[----:B------:R-:W-:Y:S02]  /*10280*/  IMAD.MOV.U32 R8, RZ, RZ, 0x70 ;  /* 0x00000070ff087424 */ /* 0x000fe400078e00ff */
[----:B-1----:R-:W-:-:S07]  /*10290*/  IMAD.MOV.U32 R13, RZ, RZ, RZ ;  /* 0x000000ffff0d7224 */ /* 0x002fce00078e00ff */
[----:B------:R-:W-:-:S07]  /*102a0*/  LEPC R20, `(.L_x_2483) ;  /* 0x000000001014794e */ /* 0x000fce0000000000 */
[----:B0-2--5:R-:W-:Y:S05]  /*102b0*/  CALL.ABS.NOINC R14 ;  /* 0x000000000e007343 */ /* 0x025fea0003c00000 */
.L_x_2483:
        /* <DEDUP_REMOVED lines=8> */
[----:B------:R1:W2:Y:S03]  /*10340*/  SYNCS.PHASECHK.TRANS64.TRYWAIT P0, [R16+URZ+0x29800], R3 ;  /* 0x02980003100075a7 */ /* 0x0002a6000800017f */
[----:B--2---:R-:W-:Y:S05]  /*10350*/  @!P0 NANOSLEEP.SYNCS 0x989680 ;  /* 0x009896800000895d */ /* 0x004fea0003900000 */
[----:B------:R-:W2:Y:S01]  /*10360*/  @!P0 SYNCS.PHASECHK.TRANS64 P0, [R16+URZ+0x29800], R3 ;  /* 0x02980003100085a7 */ /* 0x000ea2000800007f */
[----:B------:R-:W-:Y:S04]  /*10370*/  BSSY B0, `(.L_x_2485) ;  /* 0x0000006000007945 */ /* 0x000fe80003800000 */
[----:B--2---:R-:W-:Y:S05]  /*10380*/  @P0 BRA `(.L_x_2486) ;  /* 0x0000000000100947 */ /* 0x004fea0003800000 */
.L_x_2487:
[----:B--2---:R2:W3:Y:S02]  /*10390*/  SYNCS.PHASECHK.TRANS64.TRYWAIT P0, [R16+URZ+0x29800], R3 ;  /* 0x02980003100075a7 */ /* 0x0044e4000800017f */
[----:B---3--:R-:W-:Y:S05]  /*103a0*/  @!P0 NANOSLEEP.SYNCS 0x989680 ;  /* 0x009896800000895d */ /* 0x008fea0003900000 */
[----:B------:R-:W3:Y:S02]  /*103b0*/  @!P0 SYNCS.PHASECHK.TRANS64 P0, [R16+URZ+0x29800], R3 ;  /* 0x02980003100085a7 */ /* 0x000ee4000800007f */
[----:B---3--:R-:W-:Y:S05]  /*103c0*/  @!P0 BRA `(.L_x_2487) ;  /* 0xfffffffc00f08947 */ /* 0x008fea000383ffff */
.L_x_2486:
[----:B------:R-:W-:Y:S05]  /*103d0*/  BSYNC B0 ;  /* 0x0000000000007941 */ /* 0x000fea0003800000 */
.L_x_2485:
[----:B------:R-:W-:Y:S05]  /*103e0*/  BRA `(.L_x_2488) ;  /* 0x0000006c009c7947 */ /* 0x000fea0003800000 */
.L_x_2484:
        /* <DEDUP_REMOVED lines=29> */
[----:B0-2---:R-:W-:Y:S05]  /*105c0*/  CALL.ABS.NOINC R14 ;  /* 0x000000000e007343 */ /* 0x005fea0003c00000 */
.L_x_2489:
[----:B------:R-:W-:Y:S01]  /*105d0*/  ULDC.U8 UR4, c[0x0][0x410] ;  /* 0x0001040000047ab9 */ /* 0x000fe20000000000 */
[----:B------:R-:W-:Y:S01]  /*105e0*/  BSSY B0, `(.L_x_2490) ;  /* 0x00006bf000007945 */ /* 0x000fe20003800000 */
[----:B------:R-:W-:Y:S01]  /*105f0*/  ISETP.NE.AND P0, PT, RZ, UR4, PT ;  /* 0x00000004ff007c0c */ /* 0x000fe2000bf05270 */
[----:B------:R-:W-:-:S12]  /*10600*/  IMAD.IADD R10, R188, 0x1, R203 ;  /* 0x00000001bc0a7824 */ /* 0x000fd800078e02cb */
[----:B------:R-:W-:Y:S05]  /*10610*/  @!P0 BRA `(.L_x_2491) ;  /* 0x0000003400788947 */ /* 0x000fea0003800000 */
[----:B------:R-:W1:Y:S01]  /*10620*/  LDC R45, c[0x0][0x448] ;  /* 0x00011200ff2d7b82 */ /* 0x000e620000000800 */
[----:B------:R-:W-:Y:S01]  /*10630*/  IMAD.MOV.U32 R5, RZ, RZ, R10 ;  /* 0x000000ffff057224 */ /* 0x000fe200078e000a */
[----:B------:R-:W-:Y:S01]  /*10640*/  MOV R8, R144 ;  /* 0x0000009000087202 */ /* 0x000fe20000000f00 */
[----:B------:R-:W-:Y:S01]  /*10650*/  IMAD.MOV.U32 R6, RZ, RZ, R24 ;  /* 0x000000ffff067224 */ /* 0x000fe200078e0018 */
[----:B------:R-:W-:Y:S01]  /*10660*/  ULDC.64 UR4, c[0x0][0x3f8] ;  /* 0x0000fe0000047ab9 */ /* 0x000fe20000000a00 */
[----:B------:R-:W-:Y:S01]  /*10670*/  IMAD.MOV.U32 R9, RZ, RZ, R29 ;  /* 0x000000ffff097224 */ /* 0x000fe200078e001d */
[----:B------:R-:W-:Y:S01]  /*10680*/  ULDC.64 UR6, c[0x0][0x408] ;  /* 0x0001020000067ab9 */ /* 0x000fe20000000a00 */
[----:B------:R-:W-:Y:S01]  /*10690*/  ULDC.64 UR8, c[0x0][0x400] ;  /* 0x0001000000087ab9 */ /* 0x000fe20000000a00 */
[----:B-1----:R-:W-:-:S13]  /*106a0*/  ISETP.NE.AND P0, PT, R45, 0x1, PT ;  /* 0x000000012d00780c */ /* 0x002fda0003f05270 */
[----:B------:R-:W1:Y:S08]  /*106b0*/  @P0 LDC R3, c[0x0][0x44c] ;  /* 0x00011300ff030b82 */ /* 0x000e700000000800 */
[----:B------:R-:W2:Y:S01]  /*106c0*/  @P0 LDC R7, c[0x0][0x450] ;  /* 0x00011400ff070b82 */ /* 0x000ea20000000800 */
[----:B-1----:R-:W-:-:S05]  /*106d0*/  @P0 IMAD.HI.U32 R0, R10, R3, RZ ;  /* 0x000000030a000227 */ /* 0x002fca00078e00ff */
[----:B--2---:R-:W-:Y:S01]  /*106e0*/  @P0 SHF.R.U32.HI R5, RZ, R7, R0 ;  /* 0x00000007ff050219 */ /* 0x004fe20000011600 */
[----:B------:R-:W-:-:S03]  /*106f0*/  IMAD.MOV.U32 R7, RZ, RZ, R27 ;  /* 0x000000ffff077224 */ /* 0x000fc600078e001b */
        /* <DEDUP_REMOVED lines=14> */
[----:B------:R1:W2:Y:S04]  /*107e0*/  SHFL.IDX PT, R0, R13, RZ, 0x1e1f ;  /* 0x001e1fff0d007589 */ /* 0x0002a800000e0000 */
[----:B------:R-:W3:Y:S04]  /*107f0*/  SHFL.IDX PT, R3, R3, RZ, 0x1e1f ;  /* 0x001e1fff03037589 */ /* 0x000ee800000e0000 */
[----:B------:R-:W4:Y:S04]  /*10800*/  SHFL.IDX PT, R4, R4, RZ, 0x1e1f ;  /* 0x001e1fff04047589 */ /* 0x000f2800000e0000 */
[----:B------:R1:W0:Y:S02]  /*10810*/  SHFL.IDX PT, R14, R5, RZ, 0x1e1f ;  /* 0x001e1fff050e7589 */ /* 0x00022400000e0000 */
.L_x_2721:
        /* <DEDUP_REMOVED lines=13> */
[----:B-1----:R-:W-:Y:S02]  /*108f0*/  CS2R R12, SRZ ;  /* 0x00000000000c7805 */ /* 0x002fe4000001ff00 */
        /* <DEDUP_REMOVED lines=10> */
[CC--:B---3--:R-:W-:Y:S02]  /*109a0*/  @!P5 IADD3 R6, P0, R22.reuse, R3.reuse, RZ ;  /* 0x000000031606d210 */ /* 0x0c8fe40007f1e0ff */
[-C--:B0-----:R-:W-:Y:S02]  /*109b0*/  @!P5 IADD3 R8, P1, R22, R14.reuse, RZ ;  /* 0x0000000e1608d210 */ /* 0x081fe40007f3e0ff */
[----:B------:R-:W-:Y:S01]  /*109c0*/  @!P2 IADD3 R10, P4, R193, R3, RZ ;  /* 0x00000003c10aa210 */ /* 0x000fe20007f9e0ff */
[--C-:B--2---:R-:W-:Y:S02]  /*109d0*/  @!P5 IMAD.X R7, R0, 0x1, R5.reuse, P0 ;  /* 0x000000010007d824 */ /* 0x104fe400000e0605 */
[----:B----4-:R-:W-:Y:S01]  /*109e0*/  @!P5 IMAD.X R9, R4, 0x1, R5, P1 ;  /* 0x000000010409d824 */ /* 0x010fe200008e0605 */
[----:B------:R-:W-:Y:S01]  /*109f0*/  ISETP.GE.AND P1, PT, R195, UR4, PT ;  /* 0x00000004c3007c0c */ /* 0x000fe2000bf26270 */
[----:B------:R-:W-:Y:S01]  /*10a00*/  @!P2 IMAD.X R11, R0, 0x1, R233, P4 ;  /* 0x00000001000ba824 */ /* 0x000fe200020e06e9 */
[----:B------:R0:W5:Y:S01]  /*10a10*/  @!P5 LD.E.64 R38, desc[UR54][R6.64] ;  /* 0x000000360626d980 */ /* 0x000162000c101b00 */
[----:B------:R-:W-:-:S03]  /*10a20*/  @!P2 IADD3 R12, P0, R193, R14, RZ ;  /* 0x0000000ec10ca210 */ /* 0x000fc60007f1e0ff */
[----:B------:R-:W5:Y:S01]  /*10a30*/  @!P5 LD.E.64 R36, desc[UR54][R8.64] ;  /* 0x000000360824d980 */ /* 0x000f62000c101b00 */
[C---:B------:R-:W-:Y:S02]  /*10a40*/  @!P3 IADD3 R40, P5, R192.reuse, R14, RZ ;  /* 0x0000000ec028b210 */ /* 0x040fe40007fbe0ff */
[----:B------:R-:W-:Y:S02]  /*10a50*/  @!P3 IADD3 R20, P4, R192, R3, RZ ;  /* 0x00000003c014b210 */ /* 0x000fe40007f9e0ff */
[----:B------:R-:W-:Y:S02]  /*10a60*/  CS2R R34, SRZ ;  /* 0x0000000000227805 */ /* 0x000fe4000001ff00 */
[----:B------:R-:W-:Y:S01]  /*10a70*/  CS2R R30, SRZ ;  /* 0x00000000001e7805 */ /* 0x000fe2000001ff00 */
[----:B------:R-:W-:Y:S01]  /*10a80*/  @!P2 IMAD.X R13, R4, 0x1, R233, P0 ;  /* 0x00000001040da824 */ /* 0x000fe200000e06e9 */
[----:B------:R-:W-:Y:S02]  /*10a90*/  CS2R R28, SRZ ;  /* 0x00000000001c7805 */ /* 0x000fe4000001ff00 */
[----:B------:R-:W-:Y:S01]  /*10aa0*/  @!P3 IADD3.X R21, R0, R232, RZ, P4, !PT ;  /* 0x000000e80015b210 */ /* 0x000fe200027fe4ff */
[----:B------:R-:W-:Y:S01]  /*10ab0*/  @!P3 IMAD.X R41, R4, 0x1, R232, P5 ;  /* 0x000000010429b824 */ /* 0x000fe200028e06e8 */
[----:B------:R-:W5:Y:S01]  /*10ac0*/  @!P2 LD.E.64 R32, desc[UR54][R10.64] ;  /* 0x000000360a20a980 */ /* 0x000f62000c101b00 */
[----:B------:R-:W-:-:S03]  /*10ad0*/  ISETP.GE.AND P0, PT, R194, UR4, PT ;  /* 0x00000004c2007c0c */ /* 0x000fc6000bf06270 */
[----:B------:R1:W5:Y:S01]  /*10ae0*/  @!P2 LD.E.64 R34, desc[UR54][R12.64] ;  /* 0x000000360c22a980 */ /* 0x000362000c101b00 */
[----:B------:R-:W-:Y:S02]  /*10af0*/  ISETP.GE.AND P2, PT, R196, UR4, PT ;  /* 0x00000004c4007c0c */ /* 0x000fe4000bf46270 */
[C---:B------:R-:W-:Y:S01]  /*10b00*/  @!P1 IADD3 R42, P4, R195.reuse, R14, RZ ;  /* 0x0000000ec32a9210 */ /* 0x040fe20007f9e0ff */
[----:B------:R2:W5:Y:S04]  /*10b10*/  @!P3 LD.E.64 R30, desc[UR54][R20.64] ;  /* 0x00000036141eb980 */ /* 0x000568000c101b00 */
[----:B------:R3:W5:Y:S01]  /*10b20*/  @!P3 LD.E.64 R28, desc[UR54][R40.64] ;  /* 0x00000036281cb980 */ /* 0x000762000c101b00 */
[----:B0-----:R-:W-:Y:S02]  /*10b30*/  @!P1 IADD3 R6, P3, R195, R3, RZ ;  /* 0x00000003c3069210 */ /* 0x001fe40007f7e0ff */
[----:B------:R-:W-:-:S02]  /*10b40*/  CS2R R26, SRZ ;  /* 0x00000000001a7805 */ /* 0x000fc4000001ff00 */
[----:B------:R-:W-:Y:S01]  /*10b50*/  CS2R R24, SRZ ;  /* 0x0000000000187805 */ /* 0x000fe2000001ff00 */
[--C-:B------:R-:W-:Y:S01]  /*10b60*/  @!P1 IMAD.X R43, R4, 0x1, R231.reuse, P4 ;  /* 0x00000001042b9824 */ /* 0x100fe200020e06e7 */
[-C--:B------:R-:W-:Y:S01]  /*10b70*/  @!P0 IADD3 R46, P5, R194, R3.reuse, RZ ;  /* 0x00000003c22e8210 */ /* 0x080fe20007fbe0ff */
[----:B------:R-:W-:Y:S01]  /*10b80*/  @!P1 IMAD.X R7, R0, 0x1, R231, P3 ;  /* 0x0000000100079824 */ /* 0x000fe200018e06e7 */
[----:B-1----:R-:W-:Y:S02]  /*10b90*/  CS2R R12, SRZ ;  /* 0x00000000000c7805 */ /* 0x002fe4000001ff00 */
[----:B------:R1:W5:Y:S01]  /*10ba0*/  @!P1 LD.E.64 R24, desc[UR54][R42.64] ;  /* 0x000000362a189980 */ /* 0x000362000c101b00 */
[----:B------:R-:W-:Y:S02]  /*10bb0*/  @!P2 IADD3 R48, P3, R196, R3, RZ ;  /* 0x00000003c430a210 */ /* 0x000fe40007f7e0ff */
[----:B--2---:R-:W-:Y:S02]  /*10bc0*/  CS2R R20, SRZ ;  /* 0x0000000000147805 */ /* 0x004fe4000001ff00 */
[----:B------:R-:W-:Y:S01]  /*10bd0*/  CS2R R10, SRZ ;  /* 0x00000000000a7805 */ /* 0x000fe2000001ff00 */
[----:B------:R1:W5:Y:S01]  /*10be0*/  @!P1 LD.E.64 R26, desc[UR54][R6.64] ;  /* 0x00000036061a9980 */ /* 0x000362000c101b00 */
[----:B---3--:R-:W-:-:S02]  /*10bf0*/  @!P0 IADD3 R40, P1, R194, R14, RZ ;  /* 0x0000000ec2288210 */ /* 0x008fc40007f3e0ff */
[----:B------:R-:W-:Y:S02]  /*10c00*/  CS2R R8, SRZ ;  /* 0x0000000000087805 */ /* 0x000fe4000001ff00 */
[----:B------:R-:W-:Y:S01]  /*10c10*/  @!P2 IADD3 R14, P4, R196, R14, RZ ;  /* 0x0000000ec40ea210 */ /* 0x000fe20007f9e0ff */
[C-C-:B------:R-:W-:Y:S01]  /*10c20*/  @!P0 IMAD.X R47, R0.reuse, 0x1, R230.reuse, P5 ;  /* 0x00000001002f8824 */ /* 0x140fe200028e06e6 */
[----:B------:R-:W-:Y:S01]  /*10c30*/  @!P2 IADD3.X R49, R0, R229, RZ, P3, !PT ;  /* 0x000000e50031a210 */ /* 0x000fe20001ffe4ff */
[C---:B------:R-:W-:Y:S02]  /*10c40*/  @!P0 IMAD.X R41, R4.reuse, 0x1, R230, P1 ;  /* 0x0000000104298824 */ /* 0x040fe400008e06e6 */
[----:B------:R-:W-:Y:S01]  /*10c50*/  @!P2 IMAD.X R15, R4, 0x1, R229, P4 ;  /* 0x00000001040fa824 */ /* 0x000fe200020e06e5 */
[----:B------:R1:W5:Y:S04]  /*10c60*/  @!P0 LD.E.64 R12, desc[UR54][R46.64] ;  /* 0x000000362e0c8980 */ /* 0x000368000c101b00 */
[----:B------:R1:W5:Y:S04]  /*10c70*/  @!P0 LD.E.64 R20, desc[UR54][R40.64] ;  /* 0x0000003628148980 */ /* 0x000368000c101b00 */
[----:B------:R1:W5:Y:S04]  /*10c80*/  @!P2 LD.E.64 R10, desc[UR54][R48.64] ;  /* 0x00000036300aa980 */ /* 0x000368000c101b00 */
[----:B------:R1:W5:Y:S02]  /*10c90*/  @!P2 LD.E.64 R8, desc[UR54][R14.64] ;  /* 0x000000360e08a980 */ /* 0x000364000c101b00 */
.L_x_2494:
[----:B------:R-:W-:Y:S05]  /*10ca0*/  BSYNC B1 ;  /* 0x0000000000017941 */ /* 0x000fea0003800000 */
.L_x_2493:
[----:B------:R-:W-:Y:S01]  /*10cb0*/  ULEA.HI UR4, UR43, UR43, URZ, 0x1 ;  /* 0x0000002b2b047291 */ /* 0x000fe2000f8f083f */
[----:B---3--:R-:W-:Y:S01]  /*10cc0*/  VIADDMNMX R3, R45, -R203, 0x80, PT ;  /* 0x000000802d037446 */ /* 0x008fe200038009cb */
[----:B------:R-:W-:Y:S02]  /*10cd0*/  BSSY B1, `(.L_x_2495) ;  /* 0x0000008000017945 */ /* 0x000fe40003800000 */
[----:B------:R-:W-:Y:S01]  /*10ce0*/  ULOP3.LUT UR4, UR4, 0xfffffffe, URZ, 0xc0, !UPT ;  /* 0xfffffffe04047892 */ /* 0x000fe2000f8ec03f */
[----:B------:R-:W-:-:S03]  /*10cf0*/  ISETP.GE.AND P1, PT, R188, R3, PT ;  /* 0x00000003bc00720c */ /* 0x000fc60003f26270 */
[----:B------:R-:W-:-:S06]  /*10d00*/  UIADD3 UR4, UR43, -UR4, URZ ;  /* 0x800000042b047290 */ /* 0x000fcc000fffe03f */
[----:B------:R-:W-:-:S05]  /*10d10*/  IMAD.U32 R5, RZ, RZ, UR4 ;  /* 0x00000004ff057e24 */ /* 0x000fca000f8e00ff */
[----:B------:R-:W-:-:S04]  /*10d20*/  SHF.L.U32 R5, R5, 0x1f, RZ ;  /* 0x0000001f05057819 */ /* 0x000fc800000006ff */
[----:B------:R-:W3:Y:S02]  /*10d30*/  SYNCS.PHASECHK.TRANS64.TRYWAIT P0, [R16+URZ+0x29800], R5 ;  /* 0x02980005100075a7 */ /* 0x000ee4000800017f */
[----:B---3--:R-:W-:Y:S05]  /*10d40*/  @!P0 BRA `(.L_x_2496) ;  /* 0x000001ac00ec8947 */ /* 0x008fea0003800000 */
.L_x_2722:
[----:B------:R-:W-:Y:S05]  /*10d50*/  BSYNC B1 ;  /* 0x0000000000017941 */ /* 0x000fea0003800000 */
.L_x_2495:
[----:B------:R-:W-:Y:S05]  /*10d60*/  @P1 BRA `(.L_x_2497) ;  /* 0x0000006400181947 */ /* 0x000fea0003800000 */
[----:B------:R-:W0:Y:S01]  /*10d70*/  LDC R3, c[0x0][0x3f4] ;  /* 0x0000fd00ff037b82 */ /* 0x000e220000000800 */
[----:B------:R-:W-:Y:S01]  /*10d80*/  BSSY B1, `(.L_x_2498) ;  /* 0x000007f000017945 */ /* 0x000fe20003800000 */
[----:B--2---:R-:W-:Y:S01]  /*10d90*/  IMAD.IADD R0, R16, 0x1, R209 ;  /* 0x0000000110007824 */ /* 0x004fe200078e02d1 */
[-C--:B0-----:R-:W-:Y:S02]  /*10da0*/  ISETP.GE.AND P0, PT, R22, R3.reuse, PT ;  /* 0x000000031600720c */ /* 0x081fe40003f06270 */
[-C--:B------:R-:W-:Y:S02]  /*10db0*/  ISETP.GE.AND P1, PT, R193, R3.reuse, PT ;  /* 0x00000003c100720c */ /* 0x080fe40003f26270 */
[-C--:B------:R-:W-:Y:S02]  /*10dc0*/  ISETP.GE.AND P2, PT, R192, R3.reuse, PT ;  /* 0x00000003c000720c */ /* 0x080fe40003f46270 */
[-C--:B------:R-:W-:Y:S02]  /*10dd0*/  ISETP.GE.AND P3, PT, R195, R3.reuse, PT ;  /* 0x00000003c300720c */ /* 0x080fe40003f66270 */
[----:B------:R-:W-:-:S02]  /*10de0*/  ISETP.GE.AND P4, PT, R194, R3, PT ;  /* 0x00000003c200720c */ /* 0x000fc40003f86270 */
[----:B------:R-:W-:-:S03]  /*10df0*/  ISETP.GE.AND P5, PT, R196, R3, PT ;  /* 0x00000003c400720c */ /* 0x000fc60003fa6270 */
[----:B------:R-:W-:Y:S10]  /*10e00*/  @P0 BRA `(.L_x_2499) ;  /* 0x0000000400d80947 */ /* 0x000ff40003800000 */
[----:B-1-34-:R-:W0:Y:S01]  /*10e10*/  LDS.128 R4, [R0+0x14400] ;  /* 0x0144000000047984 */ /* 0x01ae220000000c00 */
[----:B-----5:R-:W-:Y:S02]  /*10e20*/  SHF.R.U32.HI R14, RZ, 0x8, R38 ;  /* 0x00000008ff0e7819 */ /* 0x020fe40000011626 */
        /* <DEDUP_REMOVED lines=116> */
.L_x_2499:
[----:B------:R-:W-:Y:S05]  /*11570*/  BSYNC B1 ;  /* 0x0000000000017941 */ /* 0x000fea0003800000 */
.L_x_2498:
[----:B------:R-:W-:Y:S04]  /*11580*/  BSSY B1, `(.L_x_2500) ;  /* 0x000007c000017945 */ /* 0x000fe80003800000 */
[----:B------:R-:W-:Y:S05]  /*11590*/  @P1 BRA `(.L_x_2501) ;  /* 0x0000000400e81947 */ /* 0x000fea0003800000 */
[----:B01-34-:R-:W0:Y:S01]  /*115a0*/  LDS.128 R4, [R223] ;  /* 0x00000000df047984 */ /* 0x01be220000000c00 */
        /* <DEDUP_REMOVED lines=13> */
[----:B------:R-:W-:Y:S02]  /*11680*/  LOP3.LUT R14, R32, 0xff, RZ, 0xc0, !PT ;  /* 0x000000ff200e7812 */ /* 0x000fe400078ec0ff */
        /* <DEDUP_REMOVED lines=107> */
.L_x_2501:
[----:B------:R-:W-:Y:S05]  /*11d40*/  BSYNC B1 ;  /* 0x0000000000017941 */ /* 0x000fea0003800000 */
.L_x_2500:
[----:B------:R-:W-:Y:S04]  /*11d50*/  BSSY B1, `(.L_x_2502) ;  /* 0x0000078000017945 */ /* 0x000fe80003800000 */
[----:B------:R-:W-:Y:S05]  /*11d60*/  @P2 BRA `(.L_x_2503) ;  /* 0x0000000400d82947 */ /* 0x000fea0003800000 */
[----:B01234-:R-:W0:Y:S01]  /*11d70*/  LDS.128 R4, [R0+0x16400] ;  /* 0x0164000000047984 */ /* 0x01fe220000000c00 */
[----:B-----5:R-:W-:Y:S02]  /*11d80*/  SHF.R.U32.HI R14, RZ, 0x8, R30 ;  /* 0x00000008ff0e7819 */ /* 0x020fe4000001161e */
        /* <DEDUP_REMOVED lines=116> */
.L_x_2503:
[----:B------:R-:W-:Y:S05]  /*124d0*/  BSYNC B1 ;  /* 0x0000000000017941 */ /* 0x000fea0003800000 */
.L_x_2502:
[----:B------:R-:W-:Y:S04]  /*124e0*/  BSSY B1, `(.L_x_2504) ;  /* 0x000007c000017945 */ /* 0x000fe80003800000 */
[----:B------:R-:W-:Y:S05]  /*124f0*/  @P3 BRA `(.L_x_2505) ;  /* 0x0000000400e83947 */ /* 0x000fea0003800000 */
[----:B01234-:R-:W0:Y:S01]  /*12500*/  LDS.128 R4, [R223+0x2000] ;  /* 0x00200000df047984 */ /* 0x01fe220000000c00 */
        /* <DEDUP_REMOVED lines=121> */
.L_x_2505:
[----:B------:R-:W-:Y:S05]  /*12ca0*/  BSYNC B1 ;  /* 0x0000000000017941 */ /* 0x000fea0003800000 */
.L_x_2504:
[----:B------:R-:W-:Y:S04]  /*12cb0*/  BSSY B1, `(.L_x_2506) ;  /* 0x0000078000017945 */ /* 0x000fe80003800000 */
[----:B------:R-:W-:Y:S05]  /*12cc0*/  @P4 BRA `(.L_x_2507) ;  /* 0x0000000400d84947 */ /* 0x000fea0003800000 */
[----:B01234-:R-:W0:Y:S01]  /*12cd0*/  LDS.128 R4, [R0+0x18400] ;  /* 0x0184000000047984 */ /* 0x01fe220000000c00 */
        /* <DEDUP_REMOVED lines=117> */
.L_x_2507:
[----:B------:R-:W-:Y:S05]  /*13430*/  BSYNC B1 ;  /* 0x0000000000017941 */ /* 0x000fea0003800000 */
.L_x_2506:
[----:B------:R-:W-:Y:S05]  /*13440*/  @P5 BRA `(.L_x_2497) ;  /* 0x0000003c00605947 */ /* 0x000fea0003800000 */
[----:B01234-:R-:W0:Y:S01]  /*13450*/  LDS.128 R4, [R223+0x4000] ;  /* 0x00400000df047984 */ /* 0x01fe220000000c00 */
[----:B-----5:R-:W-:Y:S02]  /*13460*/  SHF.R.U32.HI R12, RZ, 0x8, R11 ;  /* 0x00000008ff0c7819 */ /* 0x020fe4000001160b */
[----:B------:R-:W-:Y:S02]  /*13470*/  SHF.R.U32.HI R20, RZ, 0x8, R9 ;  /* 0x00000008ff147819 */ /* 0x000fe40000011609 */
[----:B------:R-:W-:Y:S02]  /*13480*/  LOP3.LUT R13, R11, 0xff, RZ, 0xc0, !PT ;  /* 0x000000ff0b0d7812 */ /* 0x000fe400078ec0ff */
[----:B------:R-:W-:Y:S02]  /*13490*/  LOP3.LUT R21, R9, 0xff, RZ, 0xc0, !PT ;  /* 0x000000ff09157812 */ /* 0x000fe400078ec0ff */
[----:B------:R-:W-:Y:S02]  /*134a0*/  LOP3.LUT R12, R12, 0xff, RZ, 0xc0, !PT ;  /* 0x000000ff0c0c7812 */ /* 0x000fe400078ec0ff */
[----:B------:R-:W-:-:S02]  /*134b0*/  LOP3.LUT R20, R20, 0xff, RZ, 0xc0, !PT ;  /* 0x000000ff14147812 */ /* 0x000fc400078ec0ff */
[----:B------:R-:W-:Y:S02]  /*134c0*/  SHF.R.U32.HI R0, RZ, 0x8, R10 ;  /* 0x00000008ff007819 */ /* 0x000fe4000001160a */
[----:B------:R-:W-:Y:S02]  /*134d0*/  SHF.R.U32.HI R14, RZ, 0x8, R8 ;  /* 0x00000008ff0e7819 */ /* 0x000fe40000011608 */
        /* <DEDUP_REMOVED lines=114> */
.L_x_2491:
[----:B------:R-:W1:Y:S01]  /*13c00*/  LDC R25, c[0x0][0x448] ;  /* 0x00011200ff197b82 */ /* 0x000e620000000800 */
[----:B------:R-:W-:Y:S01]  /*13c10*/  IMAD.MOV.U32 R9, RZ, RZ, R10 ;  /* 0x000000ffff097224 */ /* 0x000fe200078e000a */
[----:B------:R-:W-:Y:S01]  /*13c20*/  MOV R5, R27 ;  /* 0x0000001b00057202 */ /* 0x000fe20000000f00 */
[----:B------:R-:W-:Y:S01]  /*13c30*/  IMAD.MOV.U32 R4, RZ, RZ, R24 ;  /* 0x000000ffff047224 */ /* 0x000fe200078e0018 */
[----:B------:R-:W-:Y:S01]  /*13c40*/  ULDC.64 UR4, c[0x0][0x3f8] ;  /* 0x0000fe0000047ab9 */ /* 0x000fe20000000a00 */
[----:B------:R-:W-:Y:S01]  /*13c50*/  IMAD.MOV.U32 R6, RZ, RZ, R144 ;  /* 0x000000ffff067224 */ /* 0x000fe200078e0090 */
[----:B------:R-:W-:Y:S01]  /*13c60*/  ULDC.64 UR6, c[0x0][0x408] ;  /* 0x0001020000067ab9 */ /* 0x000fe20000000a00 */
[----:B------:R-:W-:Y:S01]  /*13c70*/  IMAD.MOV.U32 R7, RZ, RZ, R29 ;  /* 0x000000ffff077224 */ /* 0x000fe200078e001d */
[----:B------:R-:W-:Y:S01]  /*13c80*/  ULDC.64 UR8, c[0x0][0x400] ;  /* 0x0001000000087ab9 */ /* 0x000fe20000000a00 */
[----:B-1----:R-:W-:-:S13]  /*13c90*/  ISETP.NE.AND P0, PT, R25, 0x1, PT ;  /* 0x000000011900780c */ /* 0x002fda0003f05270 */
[----:B------:R-:W1:Y:S08]  /*13ca0*/  @P0 LDC R3, c[0x0][0x44c] ;  /* 0x00011300ff030b82 */ /* 0x000e700000000800 */
[----:B------:R-:W2:Y:S01]  /*13cb0*/  @P0 LDC R0, c[0x0][0x450] ;  /* 0x00011400ff000b82 */ /* 0x000ea20000000800 */
[----:B-1----:R-:W-:-:S05]  /*13cc0*/  @P0 IMAD.HI.U32 R3, R10, R3, RZ ;  /* 0x000000030a030227 */ /* 0x002fca00078e00ff */
[----:B--2---:R-:W-:-:S04]  /*13cd0*/  @P0 SHF.R.U32.HI R9, RZ, R0, R3 ;  /* 0x00000000ff090219 */ /* 0x004fc80000011603 */
        /* <DEDUP_REMOVED lines=14> */
[----:B------:R1:W2:Y:S04]  /*13dc0*/  SHFL.IDX PT, R0, R13, RZ, 0x1e1f ;  /* 0x001e1fff0d007589 */ /* 0x0002a800000e0000 */
[----:B------:R-:W3:Y:S04]  /*13dd0*/  SHFL.IDX PT, R3, R3, RZ, 0x1e1f ;  /* 0x001e1fff03037589 */ /* 0x000ee800000e0000 */
[----:B------:R-:W4:Y:S04]  /*13de0*/  SHFL.IDX PT, R20, R20, RZ, 0x1e1f ;  /* 0x001e1fff14147589 */ /* 0x000f2800000e0000 */
[----:B-1----:R-:W0:Y:S02]  /*13df0*/  SHFL.IDX PT, R21, R21, RZ, 0x1e1f ;  /* 0x001e1fff15157589 */ /* 0x002e2400000e0000 */
.L_x_2728:
        /* <DEDUP_REMOVED lines=28> */
[C---:B---3--:R-:W-:Y:S01]  /*13fc0*/  @!P2 IADD3 R36, P3, R18.reuse, R3, RZ ;  /* 0x000000031224a210 */ /* 0x048fe20007f7e0ff */
[----:B------:R-:W-:Y:S01]  /*13fd0*/  @!P1 IMAD.SHL.U32 R42, R225, 0x10, RZ ;  /* 0x00000010e12a9824 */ /* 0x000fe200078e00ff */
[----:B0-----:R-:W-:-:S02]  /*13fe0*/  @!P2 IADD3 R38, P4, R18, R21, RZ ;  /* 0x000000151226a210 */ /* 0x001fc40007f9e0ff */
[----:B------:R-:W-:Y:S01]  /*13ff0*/  @!P0 SHF.L.U32 R48, R227, 0x4, RZ ;  /* 0x00000004e3308819 */ /* 0x000fe200000006ff */
[--C-:B--2---:R-:W-:Y:S01]  /*14000*/  @!P2 IMAD.X R37, R0, 0x1, R5.reuse, P3 ;  /* 0x000000010025a824 */ /* 0x104fe200018e0605 */
[-C--:B------:R-:W-:Y:S01]  /*14010*/  @!P1 IADD3 R40, P5, R3, R42.reuse, RZ ;  /* 0x0000002a03289210 */ /* 0x080fe20007fbe0ff */
[----:B----4-:R-:W-:Y:S01]  /*14020*/  @!P2 IMAD.X R39, R20, 0x1, R5, P4 ;  /* 0x000000011427a824 */ /* 0x010fe200020e0605 */
        /* <DEDUP_REMOVED lines=14> */
[----:B------:R-:W-:Y:S01]  /*14110*/  @!P0 IMAD.X R47, R0, 0x1, R3, P3 ;  /* 0x00000001002f8824 */ /* 0x000fe200018e0603 */
[----:B------:R-:W-:Y:S01]  /*14120*/  @!P0 IADD3.X R49, R20, R3, RZ, P5, !PT ;  /* 0x0000000314318210 */ /* 0x000fe20002ffe4ff */
[----:B------:R1:W5:Y:S04]  /*14130*/  @!P2 LD.E.128 R24, desc[UR54][R36.64] ;  /* 0x000000362418a980 */ /* 0x000368000c101d00 */
[----:B------:R1:W5:Y:S04]  /*14140*/  @!P2 LD.E.128 R4, desc[UR54][R38.64] ;  /* 0x000000362604a980 */ /* 0x000368000c101d00 */
[----:B------:R1:W5:Y:S04]  /*14150*/  @!P1 LD.E.128 R28, desc[UR54][R40.64] ;  /* 0x00000036281c9980 */ /* 0x000368000c101d00 */
[----:B------:R1:W5:Y:S04]  /*14160*/  @!P1 LD.E.128 R8, desc[UR54][R42.64] ;  /* 0x000000362a089980 */ /* 0x000368000c101d00 */
[----:B------:R1:W5:Y:S04]  /*14170*/  @!P0 LD.E.128 R32, desc[UR54][R46.64] ;  /* 0x000000362e208980 */ /* 0x000368000c101d00 */
[----:B------:R1:W5:Y:S02]  /*14180*/  @!P0 LD.E.128 R12, desc[UR54][R48.64] ;  /* 0x00000036300c8980 */ /* 0x000364000c101d00 */
.L_x_2510:
[----:B------:R-:W-:Y:S05]  /*14190*/  BSYNC B1 ;  /* 0x0000000000017941 */ /* 0x000fea0003800000 */
.L_x_2509:
[----:B------:R-:W-:Y:S01]  /*141a0*/  ULEA.HI UR4, UR43, UR43, URZ, 0x1 ;  /* 0x0000002b2b047291 */ /* 0x000fe2000f8f083f */
[----:B---3--:R-:W-:Y:S01]  /*141b0*/  VIADDMNMX R3, R45, -R203, 0x80, PT ;  /* 0x000000802d037446 */ /* 0x008fe200038009cb */
[----:B------:R-:W-:Y:S02]  /*141c0*/  BSSY B1, `(.L_x_2511) ;  /* 0x0000008000017945 */ /* 0x000fe40003800000 */
[----:B------:R-:W-:Y:S01]  /*141d0*/  ULOP3.LUT UR4, UR4, 0xfffffffe, URZ, 0xc0, !UPT ;  /* 0xfffffffe04047892 */ /* 0x000fe2000f8ec03f */
[----:B------:R-:W-:-:S03]  /*141e0*/  ISETP.GE.AND P1, PT, R188, R3, PT ;  /* 0x00000003bc00720c */ /* 0x000fc60003f26270 */
[----:B------:R-:W-:-:S06]  /*141f0*/  UIADD3 UR4, UR43, -UR4, URZ ;  /* 0x800000042b047290 */ /* 0x000fcc000fffe03f */
[----:B0-----:R-:W-:-:S05]  /*14200*/  IMAD.U32 R21, RZ, RZ, UR4 ;  /* 0x00000004ff157e24 */ /* 0x001fca000f8e00ff */
[----:B------:R-:W-:-:S04]  /*14210*/  SHF.L.U32 R21, R21, 0x1f, RZ ;  /* 0x0000001f15157819 */ /* 0x000fc800000006ff */
[----:B------:R-:W0:Y:S02]  /*14220*/  SYNCS.PHASECHK.TRANS64.TRYWAIT P0, [R16+URZ+0x29800], R21 ;  /* 0x02980015100075a7 */ /* 0x000e24000800017f */
[----:B0-----:R-:W-:Y:S05]  /*14230*/  @!P0 BRA `(.L_x_2512) ;  /* 0x0000017c00348947 */ /* 0x001fea0003800000 */
.L_x_2729:
[----:B------:R-:W-:Y:S05]  /*14240*/  BSYNC B1 ;  /* 0x0000000000017941 */ /* 0x000fea0003800000 */
.L_x_2511:
[----:B------:R-:W-:Y:S05]  /*14250*/  @P1 BRA `(.L_x_2497) ;  /* 0x0000002c00dc1947 */ /* 0x000fea0003800000 */
[----:B--2---:R-:W2:Y:S01]  /*14260*/  LDC R0, c[0x0][0x3f4] ;  /* 0x0000fd00ff007b82 */ /* 0x004ea20000000800 */
[C---:B------:R-:W-:Y:S01]  /*14270*/  VIADD R3, R18.reuse, 0x20 ;  /* 0x0000002012037836 */ /* 0x040fe20000000000 */
[----:B------:R-:W-:Y:S01]  /*14280*/  BSSY B1, `(.L_x_2513) ;  /* 0x00000fc000017945 */ /* 0x000fe20003800000 */
[C---:B0-----:R-:W-:Y:S01]  /*14290*/  VIADD R21, R18.reuse, 0x40 ;  /* 0x0000004012157836 */ /* 0x041fe20000000000 */
[-C--:B--2---:R-:W-:Y:S02]  /*142a0*/  ISETP.GE.AND P0, PT, R18, R0.reuse, PT ;  /* 0x000000001200720c */ /* 0x084fe40003f06270 */
[-C--:B------:R-:W-:Y:S02]  /*142b0*/  ISETP.GE.AND P1, PT, R3, R0.reuse, PT ;  /* 0x000000000300720c */ /* 0x080fe40003f26270 */
[----:B------:R-:W-:-:S09]  /*142c0*/  ISETP.GE.AND P2, PT, R21, R0, PT ;  /* 0x000000001500720c */ /* 0x000fd20003f46270 */
[----:B------:R-:W-:Y:S05]  /*142d0*/  @P0 BRA `(.L_x_2514) ;  /* 0x0000000c00d80947 */ /* 0x000fea0003800000 */
[----:B-----5:R-:W-:Y:S02]  /*142e0*/  SHF.R.U32.HI R3, RZ, 0x8, R24 ;  /* 0x00000008ff037819 */ /* 0x020fe40000011618 */
[----:B----4-:R-:W-:Y:S02]  /*142f0*/  LOP3.LUT R20, R24, 0xff, RZ, 0xc0, !PT ;  /* 0x000000ff18147812 */ /* 0x010fe400078ec0ff */
[----:B------:R-:W-:Y:S02]  /*14300*/  LOP3.LUT R21, R3, 0xff, RZ, 0xc0, !PT ;  /* 0x000000ff03157812 */ /* 0x000fe400078ec0ff */
[----:B------:R-:W-:Y:S02]  /*14310*/  LEA.HI R3, R0, R226, RZ, 0x1c ;  /* 0x000000e200037211 */ /* 0x000fe400078fe0ff */
[----:B------:R-:W-:Y:S02]  /*14320*/  PRMT R45, R21, 0x7604, R20 ;  /* 0x00007604152d7816 */ /* 0x000fe40000000014 */
[----:B-1----:R-:W-:-:S02]  /*14330*/  SHF.R.U32.HI R39, RZ, 0x8, R26 ;  /* 0x00000008ff277819 */ /* 0x002fc4000001161a */
[----:B------:R-:W-:Y:S02]  /*14340*/  SHF.R.S32.HI R20, RZ, 0x1f, R3 ;  /* 0x0000001fff147819 */ /* 0x000fe40000011403 */
[----:B------:R-:W-:Y:S02]  /*14350*/  SHF.R.U32.HI R37, RZ, 0x8, R25 ;  /* 0x00000008ff257819 */ /* 0x000fe40000011619 */
[----:B------:R-:W-:Y:S02]  /*14360*/  LOP3.LUT R38, R26, 0xff, RZ, 0xc0, !PT ;  /* 0x000000ff1a267812 */ /* 0x000fe400078ec0ff */
[----:B------:R-:W-:Y:S02]  /*14370*/  LOP3.LUT R39, R39, 0xff, RZ, 0xc0, !PT ;  /* 0x000000ff27277812 */ /* 0x000fe400078ec0ff */
[----:B------:R-:W-:Y:S01]  /*14380*/  LEA.HI R21, R20, R3, RZ, 0x2 ;  /* 0x0000000314157211 */ /* 0x000fe200078f10ff */
[----:B------:R-:W-:Y:S01]  /*14390*/  IMAD.SHL.U32 R3, R3, 0x10, RZ ;  /* 0x0000001003037824 */ /* 0x000fe200078e00ff */
[----:B------:R-:W-:-:S02]  /*143a0*/  LOP3.LUT R36, R25, 0xff, RZ, 0xc0, !PT ;  /* 0x000000ff19247812 */ /* 0x000fc400078ec0ff */
[----:B------:R-:W-:Y:S01]  /*143b0*/  LOP3.LUT R37, R37, 0xff, RZ, 0xc0, !PT ;  /* 0x000000ff25257812 */ /* 0x000fe200078ec0ff */
[----:B------:R-:W-:Y:S01]  /*143c0*/  IMAD.SHL.U32 R21, R21, 0x800, RZ ;  /* 0x0000080015157824 */ /* 0x000fe200078e00ff */
[----:B------:R-:W-:Y:S02]  /*143d0*/  PRMT R47, R39, 0x7604, R38 ;  /* 0x00007604272f7816 */ /* 0x000fe40000000026 */
[----:B------:R-:W-:Y:S02]  /*143e0*/  SHF.R.U32.HI R39, RZ, 0x8, R27 ;  /* 0x00000008ff277819 */ /* 0x000fe4000001161b */
[----:B------:R-:W-:Y:S02]  /*143f0*/  LOP3.LUT R20, R198, 0x30, R3, 0xf8, !PT ;  /* 0x00000030c6147812 */ /* 0x000fe400078ef803 */
[----:B------:R-:W-:Y:S02]  /*14400*/  PRMT R46, R37, 0x7604, R36 ;  /* 0x00007604252e7816 */ /* 0x000fe40000000024 */
[----:B------:R-:W-:-:S02]  /*14410*/  LOP3.LUT R36, R27, 0xff, RZ, 0xc0, !PT ;  /* 0x000000ff1b247812 */ /* 0x000fc400078ec0ff */
[----:B------:R-:W-:Y:S02]  /*14420*/  LOP3.LUT R3, R39, 0xff, RZ, 0xc0, !PT ;  /* 0x000000ff27037812 */ /* 0x000fe400078ec0ff */
[----:B------:R-:W-:Y:S02]  /*14430*/  LOP3.LUT R20, R20, R199, RZ, 0x3c, !PT ;  /* 0x000000c714147212 */ /* 0x000fe400078e3cff */
[----:B------:R-:W-:Y:S02]  /*14440*/  LOP3.LUT R21, R21, 0xffffe000, RZ, 0xc0, !PT ;  /* 0xffffe00015157812 */ /* 0x000fe400078ec0ff */
[----:B------:R-:W-:Y:S02]  /*14450*/  PRMT R48, R3, 0x7604, R36 ;  /* 0x0000760403307816 */ /* 0x000fe40000000024 */
[----:B------:R-:W-:Y:S02]  /*14460*/  IADD3 R3, R20, R200, R21 ;  /* 0x000000c814037210 */ /* 0x000fe40007ffe015 */
[----:B------:R-:W-:-:S02]  /*14470*/  SHF.R.U32.HI R38, RZ, 0x8, R4 ;  /* 0x00000008ff267819 */ /* 0x000fc40000011604 */
[----:B------:R-:W-:Y:S02]  /*14480*/  IADD3 R3, R16, R3, RZ ;  /* 0x0000000310037210 */ /* 0x000fe40007ffe0ff */
[----:B------:R-:W-:Y:S02]  /*14490*/  LOP3.LUT R37, R4, 0xff, RZ, 0xc0, !PT ;  /* 0x000000ff04257812 */ /* 0x000fe400078ec0ff */
[----:B------:R-:W-:Y:S01]  /*144a0*/  LOP3.LUT R38, R38, 0xff, RZ, 0xc0, !PT ;  /* 0x000000ff26267812 */ /* 0x000fe200078ec0ff */
[----:B------:R-:W0:Y:S01]  /*144b0*/  LDS.128 R40, [R3+0x14400] ;  /* 0x0144000003287984 */ /* 0x000e220000000c00 */
[----:B------:R-:W-:Y:S02]  /*144c0*/  SHF.R.U32.HI R21, RZ, 0x8, R5 ;  /* 0x00000008ff157819 */ /* 0x000fe40000011605 */
[----:B------:R-:W-:Y:S02]  /*144d0*/  PRMT R53, R38, 0x7604, R37 ;  /* 0x0000760426357816 */ /* 0x000fe40000000025 */
[----:B------:R-:W1:Y:S01]  /*144e0*/  LDS.128 R36, [R236+0x14400] ;  /* 0x01440000ec247984 */ /* 0x000e620000000c00 */
[----:B------:R-:W-:-:S02]  /*144f0*/  SHF.R.U32.HI R50, RZ, 0x8, R6 ;  /* 0x00000008ff327819 */ /* 0x000fc40000011606 */
[----:B------:R-:W-:Y:S02]  /*14500*/  LOP3.LUT R20, R5, 0xff, RZ, 0xc0, !PT ;  /* 0x000000ff05147812 */ /* 0x000fe400078ec0ff */
[----:B------:R-:W-:Y:S02]  /*14510*/  LOP3.LUT R21, R21, 0xff, RZ, 0xc0, !PT ;  /* 0x000000ff15157812 */ /* 0x000fe400078ec0ff */
[----:B------:R-:W-:Y:S02]  /*14520*/  LOP3.LUT R49, R6, 0xff, RZ, 0xc0, !PT ;  /* 0x000000ff06317812 */ /* 0x000fe400078ec0ff */
[----:B------:R-:W-:Y:S02]  /*14530*/  LOP3.LUT R50, R50, 0xff, RZ, 0xc0, !PT ;  /* 0x000000ff32327812 */ /* 0x000fe400078ec0ff */
[----:B------:R-:W-:Y:S02]  /*14540*/  PRMT R20, R21, 0x7604, R20 ;  /* 0x0000760415147816 */ /* 0x000fe40000000014 */
[----:B------:R-:W-:-:S02]  /*14550*/  SHF.R.U32.HI R55, RZ, 0x10, R5 ;  /* 0x00000010ff377819 */ /* 0x000fc40000011605 */
[----:B------:R-:W-:Y:S02]  /*14560*/  SHF.R.U32.HI R21, RZ, 0x10, R25 ;  /* 0x00000010ff157819 */ /* 0x000fe40000011619 */
[----:B------:R-:W-:Y:S01]  /*14570*/  PRMT R57, R50, 0x7604, R49 ;  /* 0x0000760432397816 */ /* 0x000fe20000000031 */
[----:B------:R-:W-:Y:S01]  /*14580*/  IMAD.U32 R55, R55, 0x10000, RZ ;  /* 0x0001000037377824 */ /* 0x000fe200078e00ff */
[----:B------:R-:W-:Y:S01]  /*14590*/  SHF.R.U32.HI R49, RZ, 0x10, R27 ;  /* 0x00000010ff317819 */ /* 0x000fe2000001161b */
[----:B------:R-:W-:Y:S01]  /*145a0*/  IMAD.U32 R21, R21, 0x10000, RZ ;  /* 0x0001000015157824 */ /* 0x000fe200078e00ff */
[----:B------:R-:W-:Y:S02]  /*145b0*/  SHF.R.U32.HI R52, RZ, 0x8, R7 ;  /* 0x00000008ff347819 */ /* 0x000fe40000011607 */
[----:B------:R-:W-:Y:S01]  /*145c0*/  LOP3.LUT R51, R7, 0xff, RZ, 0xc0, !PT ;  /* 0x000000ff07337812 */ /* 0x000fe200078ec0ff */
[----:B------:R-:W-:Y:S01]  /*145d0*/  IMAD.U32 R49, R49, 0x10000, RZ ;  /* 0x0001000031317824 */ /* 0x000fe200078e00ff */
[----:B------:R-:W-:-:S02]  /*145e0*/  LOP3.LUT R52, R52, 0xff, RZ, 0xc0, !PT ;  /* 0x000000ff34347812 */ /* 0x000fc400078ec0ff */
[----:B------:R-:W-:Y:S02]  /*145f0*/  LOP3.LUT R55, R20, 0xff0000, R55, 0xf8, !PT ;  /* 0x00ff000014377812 */ /* 0x000fe400078ef837 */
        /* <DEDUP_REMOVED lines=196> */
.L_x_2514:
[----:B------:R-:W-:Y:S05]  /*15240*/  BSYNC B1 ;  /* 0x0000000000017941 */ /* 0x000fea0003800000 */
.L_x_2513:
[----:B------:R-:W-:Y:S04]  /*15250*/  BSSY B1, `(.L_x_2515) ;  /* 0x0000100000017945 */ /* 0x000fe80003800000 */
[----:B------:R-:W-:Y:S05]  /*15260*/  @P1 BRA `(.L_x_2516) ;  /* 0x0000000c00f81947 */ /* 0x000fea0003800000 */
[----:B0----5:R-:W-:Y:S02]  /*15270*/  SHF.R.U32.HI R3, RZ, 0x8, R28 ;  /* 0x00000008ff037819 */ /* 0x021fe4000001161c */
[----:B------:R-:W-:Y:S02]  /*15280*/  LOP3.LUT R5, R28, 0xff, RZ, 0xc0, !PT ;  /* 0x000000ff1c057812 */ /* 0x000fe400078ec0ff */
[----:B------:R-:W-:Y:S02]  /*15290*/  LOP3.LUT R4, R3, 0xff, RZ, 0xc0, !PT ;  /* 0x000000ff03047812 */ /* 0x000fe400078ec0ff */
[----:B------:R-:W-:Y:S02]  /*152a0*/  LEA.HI R3, R0, R225, RZ, 0x1c ;  /* 0x000000e100037211 */ /* 0x000fe400078fe0ff */
[----:B------:R-:W-:Y:S02]  /*152b0*/  PRMT R21, R4, 0x7604, R5 ;  /* 0x0000760404157816 */ /* 0x000fe40000000005 */
[----:B------:R-:W-:-:S02]  /*152c0*/  SHF.R.S32.HI R4, RZ, 0x1f, R3 ;  /* 0x0000001fff047819 */ /* 0x000fc40000011403 */
[----:B------:R-:W-:Y:S02]  /*152d0*/  SHF.R.U32.HI R6, RZ, 0x8, R29 ;  /* 0x00000008ff067819 */ /* 0x000fe4000001161d */
[----:B------:R-:W-:Y:S01]  /*152e0*/  LEA.HI R5, R4, R3, RZ, 0x2 ;  /* 0x0000000304057211 */ /* 0x000fe200078f10ff */
[----:B------:R-:W-:Y:S01]  /*152f0*/  IMAD.SHL.U32 R3, R3, 0x10, RZ ;  /* 0x0000001003037824 */ /* 0x000fe200078e00ff */
[----:B------:R-:W-:Y:S02]  /*15300*/  SHF.R.U32.HI R26, RZ, 0x8, R31 ;  /* 0x00000008ff1a7819 */ /* 0x000fe4000001161f */
[----:B------:R-:W-:Y:S02]  /*15310*/  SHF.R.U32.HI R24, RZ, 0x8, R8 ;  /* 0x00000008ff187819 */ /* 0x000fe40000011608 */
[----:B------:R-:W-:Y:S02]  /*15320*/  LOP3.LUT R7, R29, 0xff, RZ, 0xc0, !PT ;  /* 0x000000ff1d077812 */ /* 0x000fe400078ec0ff */
[----:B------:R-:W-:-:S02]  /*15330*/  LOP3.LUT R6, R6, 0xff, RZ, 0xc0, !PT ;  /* 0x000000ff06067812 */ /* 0x000fc400078ec0ff */
[----:B------:R-:W-:Y:S02]  /*15340*/  LOP3.LUT R4, R198, 0x30, R3, 0xf8, !PT ;  /* 0x00000030c6047812 */ /* 0x000fe400078ef803 */
[----:B------:R-:W-:Y:S02]  /*15350*/  SHF.L.U32 R5, R5, 0xb, RZ ;  /* 0x0000000b05057819 */ /* 0x000fe400000006ff */
[----:B----4-:R-:W-:Y:S02]  /*15360*/  LOP3.LUT R20, R31, 0xff, RZ, 0xc0, !PT ;  /* 0x000000ff1f147812 */ /* 0x010fe400078ec0ff */
[----:B------:R-:W-:Y:S02]  /*15370*/  LOP3.LUT R25, R8, 0xff, RZ, 0xc0, !PT ;  /* 0x000000ff08197812 */ /* 0x000fe400078ec0ff */
[----:B------:R-:W-:Y:S02]  /*15380*/  LOP3.LUT R3, R26, 0xff, RZ, 0xc0, !PT ;  /* 0x000000ff1a037812 */ /* 0x000fe400078ec0ff */
[----:B------:R-:W-:-:S02]  /*15390*/  LOP3.LUT R24, R24, 0xff, RZ, 0xc0, !PT ;  /* 0x000000ff18187812 */ /* 0x000fc400078ec0ff */
[----:B-1----:R-:W-:Y:S02]  /*153a0*/  PRMT R37, R6, 0x7604, R7 ;  /* 0x0000760406257816 */ /* 0x002fe40000000007 */
[----:B------:R-:W-:Y:S02]  /*153b0*/  LOP3.LUT R4, R4, R199, RZ, 0x3c, !PT ;  /* 0x000000c704047212 */ /* 0x000fe400078e3cff */
[----:B------:R-:W-:Y:S02]  /*153c0*/  LOP3.LUT R5, R5, 0xffffe000, RZ, 0xc0, !PT ;  /* 0xffffe00005057812 */ /* 0x000fe400078ec0ff */
[----:B------:R-:W-:Y:S02]  /*153d0*/  SHF.R.U32.HI R6, RZ, 0x8, R30 ;  /* 0x00000008ff067819 */ /* 0x000fe4000001161e */
[----:B------:R-:W-:Y:S02]  /*153e0*/  PRMT R41, R3, 0x7604, R20 ;  /* 0x0000760403297816 */ /* 0x000fe40000000014 */
[----:B------:R-:W-:-:S02]  /*153f0*/  PRMT R45, R24, 0x7604, R25 ;  /* 0x00007604182d7816 */ /* 0x000fc40000000019 */
[----:B------:R-:W-:Y:S02]  /*15400*/  IADD3 R3, R4, R200, R5 ;  /* 0x000000c804037210 */ /* 0x000fe40007ffe005 */
[----:B------:R-:W-:Y:S02]  /*15410*/  SHF.R.U32.HI R24, RZ, 0x8, R10 ;  /* 0x00000008ff187819 */ /* 0x000fe4000001160a */
[----:B------:R-:W-:Y:S01]  /*15420*/  SHF.R.U32.HI R26, RZ, 0x8, R11 ;  /* 0x00000008ff1a7819 */ /* 0x000fe2000001160b */
[----:B------:R-:W-:Y:S01]  /*15430*/  IMAD.IADD R3, R16, 0x1, R3 ;  /* 0x0000000110037824 */ /* 0x000fe200078e0203 */
[----:B------:R-:W-:Y:S02]  /*15440*/  LOP3.LUT R7, R30, 0xff, RZ, 0xc0, !PT ;  /* 0x000000ff1e077812 */ /* 0x000fe400078ec0ff */
[----:B------:R-:W-:Y:S02]  /*15450*/  LOP3.LUT R6, R6, 0xff, RZ, 0xc0, !PT ;  /* 0x000000ff06067812 */ /* 0x000fe400078ec0ff */
        /* <DEDUP_REMOVED lines=8> */
[----:B------:R-:W0:Y:S01]  /*154e0*/  LDS.128 R4, [R235+0x14400] ;  /* 0x01440000eb047984 */ /* 0x000e220000000c00 */
[----:B------:R-:W-:Y:S02]  /*154f0*/  PRMT R49, R20, 0x7604, R25 ;  /* 0x0000760414317816 */ /* 0x000fe40000000019 */
        /* <DEDUP_REMOVED lines=8> */
[----:B------:R-:W-:Y:S02]  /*15580*/  SHF.R.U32.HI R40, RZ, 0x10, R31 ;  /* 0x00000010ff287819 */ /* 0x000fe4000001161f */
[----:B------:R-:W-:-:S02]  /*15590*/  LOP3.LUT R38, R38, 0xff, RZ, 0xc0, !PT ;  /* 0x000000ff26267812 */ /* 0x000fc400078ec0ff */
[----:B------:R-:W-:Y:S02]  /*155a0*/  PRMT R21, R20, 0x7054, R21 ;  /* 0x0000705414157816 */ /* 0x000fe40000000015 */
[----:B------:R-:W-:Y:S02]  /*155b0*/  PRMT R37, R36, 0x7054, R37 ;  /* 0x0000705424257816 */ /* 0x000fe40000000025 */
[----:B------:R-:W-:Y:S02]  /*155c0*/  LOP3.LUT R40, R40, 0xff, RZ, 0xc0, !PT ;  /* 0x000000ff28287812 */ /* 0x000fe400078ec0ff */
[----:B------:R-:W-:Y:S02]  /*155d0*/  PRMT R39, R38, 0x7054, R39 ;  /* 0x0000705426277816 */ /* 0x000fe40000000027 */
[----:B------:R-:W-:Y:S02]  /*155e0*/  SHF.R.U32.HI R20, RZ, 0x10, R8 ;  /* 0x00000010ff147819 */ /* 0x000fe40000011608 */
[----:B------:R-:W-:-:S02]  /*155f0*/  SHF.R.U32.HI R36, RZ, 0x10, R9 ;  /* 0x00000010ff247819 */ /* 0x000fc40000011609 */
[----:B------:R-:W-:Y:S02]  /*15600*/  SHF.R.U32.HI R38, RZ, 0x10, R10 ;  /* 0x00000010ff267819 */ /* 0x000fe4000001160a */
[----:B------:R-:W-:Y:S02]  /*15610*/  PRMT R43, R40, 0x7054, R41 ;  /* 0x00007054282b7816 */ /* 0x000fe40000000029 */
        /* <DEDUP_REMOVED lines=12> */
[----:B------:R-:W-:Y:S02]  /*156e0*/  PRMT R53, R40, 0x7054, R53 ;  /* 0x0000705428357816 */ /* 0x000fe40000000035 */
[----:B------:R-:W-:Y:S02]  /*156f0*/  LOP3.LUT R8, R51, 0xff000000, R10, 0xf8, !PT ;  /* 0xff00000033087812 */ /* 0x000fe400078ef80a */
[-C--:B0-----:R-:W-:Y:S02]  /*15700*/  F2FP.F16.E4M3.UNPACK_B R29, R7.reuse ;  /* 0x00000007ff1d723e */ /* 0x081fe400020006ff */
[----:B------:R-:W-:-:S02]  /*15710*/  F2FP.F16.E4M3.UNPACK_B R30, R7.H1 ;  /* 0x00000007ff1e723e */ /* 0x000fc400030006ff */
[----:B------:R-:W-:Y:S02]  /*15720*/  LOP3.LUT R40, R21, 0xff000000, R28, 0xf8, !PT ;  /* 0xff00000015287812 */ /* 0x000fe400078ef81c */
[-C--:B------:R-:W-:Y:S02]  /*15730*/  F2FP.F16.E4M3.UNPACK_B R7, R4.reuse ;  /* 0x00000004ff07723e */ /* 0x080fe400020006ff */
[----:B------:R-:W-:Y:S02]  /*15740*/  F2FP.F16.E4M3.UNPACK_B R10, R4.H1 ;  /* 0x00000004ff0a723e */ /* 0x000fe400030006ff */
[----:B------:R-:W-:Y:S02]  /*15750*/  LOP3.LUT R45, R43, 0xff000000, R31, 0xf8, !PT ;  /* 0xff0000002b2d7812 */ /* 0x000fe400078ef81f */
[-C--:B------:R-:W-:Y:S02]  /*15760*/  F2FP.F16.E4M3.UNPACK_B R4, R6.reuse ;  /* 0x00000006ff04723e */ /* 0x080fe400020006ff */
[----:B------:R-:W-:-:S02]  /*15770*/  F2FP.F16.E4M3.UNPACK_B R28, R6.H1 ;  /* 0x00000006ff1c723e */ /* 0x000fc400030006ff */
[----:B------:R-:W-:Y:S02]  /*15780*/  F2FP.F16.E4M3.UNPACK_B R43, R49 ;  /* 0x00000031ff2b723e */ /* 0x000fe400020006ff */
        /* <DEDUP_REMOVED lines=172> */
.L_x_2516:
[----:B------:R-:W-:Y:S05]  /*16250*/  BSYNC B1 ;  /* 0x0000000000017941 */ /* 0x000fea0003800000 */
.L_x_2515:
[----:B------:R-:W-:Y:S05]  /*16260*/  @P2 BRA `(.L_x_2497) ;  /* 0x0000000c00d82947 */ /* 0x000fea0003800000 */
[----:B0-2--5:R-:W-:Y:S02]  /*16270*/  SHF.R.U32.HI R4, RZ, 0x8, R32 ;  /* 0x00000008ff047819 */ /* 0x025fe40000011620 */
        /* <DEDUP_REMOVED lines=8> */
[----:B------:R-:W-:Y:S02]  /*16300*/  LOP3.LUT R7, R34, 0xff, RZ, 0xc0, !PT ;  /* 0x000000ff22077812 */ /* 0x000fe400078ec0ff */
[----:B------:R-:W-:Y:S01]  /*16310*/  LOP3.LUT R8, R8, 0xff, RZ, 0xc0, !PT ;  /* 0x000000ff08087812 */ /* 0x000fe200078ec0ff */
[----:B------:R-:W-:Y:S01]  /*16320*/  IMAD.SHL.U32 R4, R4, 0x800, RZ ;  /* 0x0000080004047824 */ /* 0x000fe200078e00ff */
[----:B------:R-:W-:Y:S02]  /*16330*/  LOP3.LUT R0, R198, 0x30, R3, 0xf8, !PT ;  /* 0x00000030c6007812 */ /* 0x000fe400078ef803 */
[----:B------:R-:W-:-:S02]  /*16340*/  PRMT R25, R8, 0x7604, R7 ;  /* 0x0000760408197816 */ /* 0x000fc40000000007 */
[----:B------:R-:W-:Y:S02]  /*16350*/  SHF.R.U32.HI R6, RZ, 0x8, R33 ;  /* 0x00000008ff067819 */ /* 0x000fe40000011621 */
[----:B------:R-:W-:Y:S02]  /*16360*/  SHF.R.U32.HI R8, RZ, 0x8, R12 ;  /* 0x00000008ff087819 */ /* 0x000fe4000001160c */
[----:B------:R-:W-:Y:S02]  /*16370*/  LOP3.LUT R0, R0, R199, RZ, 0x3c, !PT ;  /* 0x000000c700007212 */ /* 0x000fe400078e3cff */
[----:B------:R-:W-:Y:S02]  /*16380*/  LOP3.LUT R3, R4, 0xffffe000, RZ, 0xc0, !PT ;  /* 0xffffe00004037812 */ /* 0x000fe400078ec0ff */
[----:B------:R-:W-:Y:S02]  /*16390*/  LOP3.LUT R5, R33, 0xff, RZ, 0xc0, !PT ;  /* 0x000000ff21057812 */ /* 0x000fe400078ec0ff */
[----:B------:R-:W-:-:S02]  /*163a0*/  LOP3.LUT R6, R6, 0xff, RZ, 0xc0, !PT ;  /* 0x000000ff06067812 */ /* 0x000fc400078ec0ff */
[----:B------:R-:W-:Y:S02]  /*163b0*/  LOP3.LUT R7, R12, 0xff, RZ, 0xc0, !PT ;  /* 0x000000ff0c077812 */ /* 0x000fe400078ec0ff */
[----:B------:R-:W-:Y:S02]  /*163c0*/  LOP3.LUT R8, R8, 0xff, RZ, 0xc0, !PT ;  /* 0x000000ff08087812 */ /* 0x000fe400078ec0ff */
[----:B------:R-:W-:Y:S02]  /*163d0*/  IADD3 R3, R0, R200, R3 ;  /* 0x000000c800037210 */ /* 0x000fe40007ffe003 */
[----:B----4-:R-:W-:Y:S02]  /*163e0*/  PRMT R20, R6, 0x7604, R5 ;  /* 0x0000760406147816 */ /* 0x010fe40000000005 */
[----:B------:R-:W-:Y:S01]  /*163f0*/  PRMT R31, R8, 0x7604, R7 ;  /* 0x00007604081f7816 */ /* 0x000fe20000000007 */
[----:B------:R-:W-:Y:S01]  /*16400*/  IMAD.IADD R0, R16, 0x1, R3 ;  /* 0x0000000110007824 */ /* 0x000fe200078e0203 */
[----:B------:R-:W-:-:S02]  /*16410*/  SHF.R.U32.HI R6, RZ, 0x8, R35 ;  /* 0x00000008ff067819 */ /* 0x000fc40000011623 */
[----:B------:R-:W-:Y:S02]  /*16420*/  SHF.R.U32.HI R8, RZ, 0x8, R13 ;  /* 0x00000008ff087819 */ /* 0x000fe4000001160d */
        /* <DEDUP_REMOVED lines=14> */
[----:B------:R-:W-:Y:S02]  /*16510*/  SHF.R.U32.HI R3, RZ, 0x10, R33 ;  /* 0x00000010ff037819 */ /* 0x000fe40000011621 */
[----:B------:R-:W-:Y:S01]  /*16520*/  LOP3.LUT R27, R14, 0xff, RZ, 0xc0, !PT ;  /* 0x000000ff0e1b7812 */ /* 0x000fe200078ec0ff */
[----:B------:R-:W-:Y:S01]  /*16530*/  IMAD.U32 R29, R29, 0x10000, RZ ;  /* 0x000100001d1d7824 */ /* 0x000fe200078e00ff */
[----:B------:R-:W-:Y:S01]  /*16540*/  LOP3.LUT R28, R28, 0xff, RZ, 0xc0, !PT ;  /* 0x000000ff1c1c7812 */ /* 0x000fe200078ec0ff */
[----:B------:R-:W-:Y:S01]  /*16550*/  IMAD.U32 R3, R3, 0x10000, RZ ;  /* 0x0001000003037824 */ /* 0x000fe200078e00ff */
[----:B-1----:R-:W-:Y:S02]  /*16560*/  SHF.R.U32.HI R41, RZ, 0x10, R15 ;  /* 0x00000010ff297819 */ /* 0x002fe4000001160f */
[----:B------:R-:W-:Y:S02]  /*16570*/  PRMT R39, R28, 0x7604, R27 ;  /* 0x000076041c277816 */ /* 0x000fe4000000001b */
[----:B------:R-:W-:Y:S01]  /*16580*/  SHF.R.U32.HI R27, RZ, 0x10, R35 ;  /* 0x00000010ff1b7819 */ /* 0x000fe20000011623 */
[----:B------:R-:W-:Y:S01]  /*16590*/  IMAD.U32 R41, R41, 0x10000, RZ ;  /* 0x0001000029297824 */ /* 0x000fe200078e00ff */
[----:B------:R-:W-:-:S02]  /*165a0*/  LOP3.LUT R21, R21, 0xff0000, R32, 0xf8, !PT ;  /* 0x00ff000015157812 */ /* 0x000fc400078ef820 */
[----:B------:R-:W-:Y:S02]  /*165b0*/  LOP3.LUT R37, R26, 0xff0000, R29, 0xf8, !PT ;  /* 0x00ff00001a257812 */ /* 0x000fe400078ef81d */
[----:B------:R-:W-:Y:S02]  /*165c0*/  LOP3.LUT R3, R20, 0xff0000, R3, 0xf8, !PT ;  /* 0x00ff000014037812 */ /* 0x000fe400078ef803 */
[----:B------:R-:W-:Y:S02]  /*165d0*/  SHF.L.U32 R27, R27, 0x10, RZ ;  /* 0x000000101b1b7819 */ /* 0x000fe400000006ff */
        /* <DEDUP_REMOVED lines=8> */
[----:B0-----:R-:W-:-:S02]  /*16660*/  F2FP.F16.E4M3.UNPACK_B R21, R9 ;  /* 0x00000009ff15723e */ /* 0x001fc400020006ff */
        /* <DEDUP_REMOVED lines=182> */
.L_x_2497:
[----:B------:R-:W-:Y:S05]  /*171d0*/  BSYNC B0 ;  /* 0x0000000000007941 */ /* 0x000fea0003800000 */
.L_x_2490:
        /* <DEDUP_REMOVED lines=8> */
.L_x_2488:
[----:B0-23--:R-:W-:-:S05]  /*17260*/  IMAD.U32 R0, RZ, RZ, UR53 ;  /* 0x00000035ff007e24 */ /* 0x00dfca000f8e00ff */
[----:B------:R-:W-:-:S13]  /*17270*/  ISETP.NE.AND P1, PT, R0, 0x3, PT ;  /* 0x000000030000780c */ /* 0x000fda0003f25270 */
[----:B------:R-:W-:Y:S05]  /*17280*/  @!P1 BRA `(.L_x_2517) ;  /* 0x0000000000049947 */ /* 0x000fea0003800000 */
[----:B------:R-:W-:Y:S01]  /*17290*/  BPT.TRAP 0x1 ;  /* 0x000000040000795c */ /* 0x000fe20000300000 */
.L_x_2517:
[----:B-1----:R-:W-:Y:S01]  /*172a0*/  IMAD R3, R189, 0x8, R16 ;  /* 0x00000008bd037824 */ /* 0x002fe200078e0210 */
[----:B------:R-:W-:-:S04]  /*172b0*/  SHF.L.U32 R0, R190, 0x1f, RZ ;  /* 0x0000001fbe007819 */ /* 0x000fc800000006ff */
[----:B------:R0:W1:Y:S01]  /*172c0*/  SYNCS.PHASECHK.TRANS64.TRYWAIT P0, [R3+URZ+0x29830], R0 ;  /* 0x02983000030075a7 */ /* 0x000062000800017f */
[----:B------:R-:W-:Y:S05]  /*172d0*/  @!P1 BRA `(.L_x_2518) ;  /* 0x0000000000049947 */ /* 0x000fea0003800000 */
[----:B------:R-:W-:Y:S01]  /*172e0*/  BPT.TRAP 0x1 ;  /* 0x000000040000795c */ /* 0x000fe20000300000 */
.L_x_2518:
[----:B----45:R-:W2:Y:S02]  /*172f0*/  S2R R4, SR_TID.X ;  /* 0x0000000000047919 */ /* 0x030ea40000002100 */
[----:B--2---:R-:W-:-:S04]  /*17300*/  LOP3.LUT R4, R4, 0x7f, RZ, 0xc0, !PT ;  /* 0x0000007f04047812 */ /* 0x004fc800078ec0ff */
[----:B------:R-:W-:Y:S01]  /*17310*/  ISETP.NE.AND P2, PT, R4, RZ, PT ;  /* 0x000000ff0400720c */ /* 0x000fe20003f45270 */
[----:B-1----:R-:W-:-:S12]  /*17320*/  @P0 BRA `(.L_x_2519) ;  /* 0x0000000000080947 */ /* 0x002fd80003800000 */
[----:B------:R-:W1:Y:S02]  /*17330*/  SYNCS.PHASECHK.TRANS64.TRYWAIT P0, [R3+URZ+0x29830], R0 ;  /* 0x02983000030075a7 */ /* 0x000e64000800017f */
[----:B-1----:R-:W-:Y:S05]  /*17340*/  @!P0 BRA `(.L_x_2520) ;  /* 0x0000014c00048947 */ /* 0x002fea0003800000 */
.L_x_2519:
        /* <DEDUP_REMOVED lines=16> */
[----:B------:R-:W-:Y:S01]  /*17450*/  IMAD.MOV.U32 R11, RZ, RZ, -0x7fffffe0 ;  /* 0x80000020ff0b7424 */ /* 0x000fe200078e00ff */
[----:B------:R-:W-:Y:S01]  /*17460*/  UMOV UR9, UR25 ;  /* 0x0000001900097c82 */ /* 0x000fe20008000000 */
[----:B------:R-:W-:Y:S01]  /*17470*/  R2UR UR19, R9 ;  /* 0x00000000091372ca */ /* 0x000fe200000e0000 */
[----:B------:R-:W-:Y:S01]  /*17480*/  IMAD R6, R189, 0x780, R5 ;  /* 0x00000780bd067824 */ /* 0x000fe200078e0205 */
[----:B------:R-:W-:Y:S01]  /*17490*/  UMOV UR13, UR25 ;  /* 0x00000019000d7c82 */ /* 0x000fe20008000000 */
[----:B------:R-:W-:Y:S01]  /*174a0*/  R2UR UR11, R11 ;  /* 0x000000000b0b72ca */ /* 0x000fe200000e0000 */
[----:B------:R-:W-:Y:S01]  /*174b0*/  UMOV UR4, UR24 ;  /* 0x0000001800047c82 */ /* 0x000fe20008000000 */
[C---:B------:R-:W-:Y:S01]  /*174c0*/  VIADD R8, R6.reuse, 0x80 ;  /* 0x0000008006087836 */ /* 0x040fe20000000000 */
[C---:B------:R-:W-:Y:S01]  /*174d0*/  R2UR UR26, R6.reuse ;  /* 0x00000000061a72ca */ /* 0x040fe200000e0000 */
[----:B------:R-:W-:Y:S01]  /*174e0*/  UMOV UR16, UR24 ;  /* 0x0000001800107c82 */ /* 0x000fe20008000000 */
[----:B------:R-:W-:Y:S01]  /*174f0*/  VIADD R10, R6, 0x180 ;  /* 0x00000180060a7836 */ /* 0x000fe20000000000 */
[----:B------:R-:W-:Y:S01]  /*17500*/  UMOV UR8, UR24 ;  /* 0x0000001800087c82 */ /* 0x000fe20008000000 */
[----:B------:R-:W-:Y:S01]  /*17510*/  R2UR UR6, R8 ;  /* 0x00000000080672ca */ /* 0x000fe200000e0000 */
[----:B------:R-:W-:Y:S01]  /*17520*/  VIADD R8, R6, 0x100 ;  /* 0x0000010006087836 */ /* 0x000fe20000000000 */
[----:B------:R-:W-:Y:S01]  /*17530*/  UMOV UR12, UR24 ;  /* 0x00000018000c7c82 */ /* 0x000fe20008000000 */
[----:B------:R-:W-:Y:S01]  /*17540*/  R2UR UR10, R10 ;  /* 0x000000000a0a72ca */ /* 0x000fe200000e0000 */
[----:B------:R-:W-:Y:S01]  /*17550*/  IMAD.MOV.U32 R9, RZ, RZ, -0x7fffffe0 ;  /* 0x80000020ff097424 */ /* 0x000fe200078e00ff */
[----:B------:R-:W0:Y:S01]  /*17560*/  LDC R0, c[0x0][0x448] ;  /* 0x00011200ff007b82 */ /* 0x000e220000000800 */
[----:B------:R-:W-:Y:S01]  /*17570*/  R2UR UR18, R8 ;  /* 0x00000000081272ca */ /* 0x000fe200000e0000 */
[C---:B------:R-:W-:Y:S01]  /*17580*/  VIADD R10, R6.reuse, 0x2 ;  /* 0x00000002060a7836 */ /* 0x040fe20000000000 */
[----:B------:R-:W-:Y:S01]  /*17590*/  IADD3 R8, R6, 0x200, RZ ;  /* 0x0000020006087810 */ /* 0x000fe20007ffe0ff */
[----:B------:R-:W-:Y:S01]  /*175a0*/  QGMMA.64x32x32.F32.E4M3.E4M3 R88, gdesc[UR24], RZ, !UPT, gsb0 ;  /* 0x00600000185879f3 */ /* 0x000fe2000c0008ff */
[----:B------:R-:W-:Y:S01]  /*175b0*/  R2UR UR15, R9 ;  /* 0x00000000090f72ca */ /* 0x000fe200000e0000 */
[----:B------:R-:W-:Y:S01]  /*175c0*/  IMAD.MOV.U32 R11, RZ, RZ, -0x7fffffe0 ;  /* 0x80000020ff0b7424 */ /* 0x000fe200078e00ff */
[----:B------:R-:W-:Y:S01]  /*175d0*/  R2UR UR14, R8 ;  /* 0x00000000080e72ca */ /* 0x000fe200000e0000 */
[C---:B------:R-:W-:Y:S01]  /*175e0*/  VIADD R8, R6.reuse, 0x82 ;  /* 0x0000008206087836 */ /* 0x040fe20000000000 */
[----:B------:R-:W-:Y:S01]  /*175f0*/  MOV R9, 0x80000020 ;  /* 0x8000002000097802 */ /* 0x000fe20000000f00 */
[----:B------:R-:W-:-:S02]  /*17600*/  VIADD R12, R6, 0x582 ;  /* 0x00000582060c7836 */ /* 0x000fc40000000000 */
[----:B------:R-:W-:Y:S02]  /*17610*/  IMAD.MOV.U32 R13, RZ, RZ, -0x7fffffe0 ;  /* 0x80000020ff0d7424 */ /* 0x000fe400078e00ff */
[----:B------:R-:W-:Y:S02]  /*17620*/  VIADD R14, R6, 0x682 ;  /* 0x00000682060e7836 */ /* 0x000fe40000000000 */
[----:B------:R-:W-:Y:S02]  /*17630*/  IMAD.MOV.U32 R15, RZ, RZ, -0x7fffffe0 ;  /* 0x80000020ff0f7424 */ /* 0x000fe400078e00ff */
[----:B------:R-:W-:-:S05]  /*17640*/  @!P2 VIADD R3, R3, 0x29840 ;  /* 0x000298400303a836 */ /* 0x000fca0000000000 */
[----:B------:R-:W-:Y:S02]  /*17650*/  @!P2 PRMT R3, RZ, 0x654, R3 ;  /* 0x00000654ff03a816 */ /* 0x000fe40000000003 */
[----:B0-----:R-:W-:-:S13]  /*17660*/  ISETP.NE.AND P0, PT, R0, 0x1, PT ;  /* 0x000000010000780c */ /* 0x001fda0003f05270 */
[----:B------:R-:W0:Y:S01]  /*17670*/  @P0 LDC R7, c[0x0][0x44c] ;  /* 0x00011300ff070b82 */ /* 0x000e220000000800 */
[----:B------:R-:W-:Y:S02]  /*17680*/  WARPGROUP.DEPBAR.LE gsb0, 0x0 ;  /* 0x00008000000079c5 */ /* 0x000fe40000010000 */
[----:B------:R-:W-:-:S06]  /*17690*/  WARPGROUP.ARRIVE ;  /* 0x00000000000079c5 */ /* 0x000fcc0000000000 */
[----:B------:R-:W-:Y:S01]  /*176a0*/  QGMMA.64x32x32.F32.E4M3.E4M3 R72, gdesc[UR4], RZ, !UPT, gsb0 ;  /* 0x00600000044879f3 */ /* 0x000fe2000c0008ff */
[----:B------:R-:W-:Y:S01]  /*176b0*/  R2UR UR6, R10 ;  /* 0x000000000a0672ca */ /* 0x000fe200000e0000 */
[----:B------:R-:W-:Y:S01]  /*176c0*/  UIADD3 UR4, UR24, 0x2, URZ ;  /* 0x0000000218047890 */ /* 0x000fe2000fffe03f */
[----:B------:R-:W-:Y:S01]  /*176d0*/  R2UR UR7, R11 ;  /* 0x000000000b0772ca */ /* 0x000fe200000e0000 */
[----:B------:R-:W-:Y:S01]  /*176e0*/  UMOV UR5, 0x80000020 ;  /* 0x8000002000057882 */ /* 0x000fe20000000000 */
[----:B------:R-:W-:Y:S02]  /*176f0*/  VIADD R10, R6, 0x182 ;  /* 0x00000182060a7836 */ /* 0x000fe40000000000 */
[----:B------:R-:W-:Y:S01]  /*17700*/  IMAD.MOV.U32 R11, RZ, RZ, -0x7fffffe0 ;  /* 0x80000020ff0b7424 */ /* 0x000fe200078e00ff */
[----:B------:R-:W-:Y:S02]  /*17710*/  WARPGROUP.DEPBAR.LE gsb0, 0x0 ;  /* 0x00008000000079c5 */ /* 0x000fe40000010000 */
[----:B------:R-:W-:-:S06]  /*17720*/  WARPGROUP.ARRIVE ;  /* 0x00000000000079c5 */ /* 0x000fcc0000000000 */
[----:B------:R-:W-:Y:S01]  /*17730*/  QGMMA.64x32x32.F32.E4M3.E4M3 R56, gdesc[UR16], RZ, !UPT, gsb0 ;  /* 0x00600000103879f3 */ /* 0x000fe2000c0008ff */
[----:B------:R-:W-:Y:S01]  /*17740*/  UMOV UR16, UR4 ;  /* 0x0000000400107c82 */ /* 0x000fe20008000000 */
[----:B------:R-:W-:Y:S01]  /*17750*/  UMOV UR17, UR5 ;  /* 0x0000000500117c82 */ /* 0x000fe20008000000 */
[----:B------:R-:W-:Y:S02]  /*17760*/  WARPGROUP.DEPBAR.LE gsb0, 0x0 ;  /* 0x00008000000079c5 */ /* 0x000fe40000010000 */
[----:B------:R-:W-:-:S06]  /*17770*/  WARPGROUP.ARRIVE ;  /* 0x00000000000079c5 */ /* 0x000fcc0000000000 */
[----:B------:R-:W-:Y:S01]  /*17780*/  QGMMA.64x32x32.F32.E4M3.E4M3 R40, gdesc[UR8], RZ, !UPT, gsb0 ;  /* 0x00600000082879f3 */ /* 0x000fe2000c0008ff */
[----:B------:R-:W-:Y:S01]  /*17790*/  UIADD3 UR8, UR24, 0x200, URZ ;  /* 0x0000020018087890 */ /* 0x000fe2000fffe03f */
[----:B------:R-:W-:Y:S02]  /*177a0*/  UMOV UR9, 0x80000020 ;  /* 0x8000002000097882 */ /* 0x000fe40000000000 */
[----:B------:R-:W-:-:S04]  /*177b0*/  UMOV UR21, UR9 ;  /* 0x0000000900157c82 */ /* 0x000fc80008000000 */
[----:B------:R-:W-:Y:S01]  /*177c0*/  UMOV UR20, UR8 ;  /* 0x0000000800147c82 */ /* 0x000fe20008000000 */
        /* <DEDUP_REMOVED lines=8> */
[----:B------:R-:W-:-:S04]  /*17850*/  IADD3 R10, R6, 0x280, RZ ;  /* 0x00000280060a7810 */ /* 0x000fc80007ffe0ff */
[----:B------:R-:W-:Y:S02]  /*17860*/  R2UR UR10, R10 ;  /* 0x000000000a0a72ca */ /* 0x000fe400000e0000 */
[----:B------:R-:W-:Y:S01]  /*17870*/  R2UR UR11, R11 ;  /* 0x000000000b0b72ca */ /* 0x000fe200000e0000 */
[----:B------:R-:W-:Y:S01]  /*17880*/  IMAD.MOV.U32 R11, RZ, RZ, -0x7fffffe0 ;  /* 0x80000020ff0b7424 */ /* 0x000fe200078e00ff */
[----:B------:R-:W-:Y:S01]  /*17890*/  IADD3 R10, R6, 0x400, RZ ;  /* 0x00000400060a7810 */ /* 0x000fe20007ffe0ff */
        /* <DEDUP_REMOVED lines=8> */
[----:B------:R-:W-:-:S09]  /*17920*/  WARPGROUP.ARRIVE ;  /* 0x00000000000079c5 */ /* 0x000fd20000000000 */
        /* <DEDUP_REMOVED lines=15> */
[----:B------:R-:W-:Y:S01]  /*17a20*/  UIADD3 UR12, UR24, 0x202, URZ ;  /* 0x00000202180c7890 */ /* 0x000fe2000fffe03f */
[----:B------:R-:W-:Y:S02]  /*17a30*/  UMOV UR13, 0x80000020 ;  /* 0x80000020000d7882 */ /* 0x000fe40000000000 */
[----:B------:R-:W-:-:S04]  /*17a40*/  UMOV UR29, UR13 ;  /* 0x0000000d001d7c82 */ /* 0x000fc80008000000 */
        /* <DEDUP_REMOVED lines=8> */
[----:B------:R-:W-:Y:S01]  /*17ad0*/  VIADD R10, R6, 0x282 ;  /* 0x00000282060a7836 */ /* 0x000fe20000000000 */
[----:B------:R-:W-:-:S04]  /*17ae0*/  MOV R11, 0x80000020 ;  /* 0x80000020000b7802 */ /* 0x000fc80000000f00 */
        /* <DEDUP_REMOVED lines=55> */
[----:B------:R-:W-:Y:S02]  /*17e60*/  R2UR UR14, R8 ;  /* 0x00000000080e72ca */ /* 0x000fe400000e0000 */
[----:B------:R-:W-:Y:S01]  /*17e70*/  R2UR UR15, R9 ;  /* 0x00000000090f72ca */ /* 0x000fe200000e0000 */
[----:B------:R-:W-:Y:S01]  /*17e80*/  IMAD.MOV.U32 R9, RZ, RZ, -0x7fffffe0 ;  /* 0x80000020ff097424 */ /* 0x000fe200078e00ff */
[----:B------:R-:W-:-:S04]  /*17e90*/  IADD3 R8, R6, 0x482, RZ ;  /* 0x0000048206087810 */ /* 0x000fc80007ffe0ff */
[----:B------:R-:W-:Y:S01]  /*17ea0*/  R2UR UR30, R8 ;  /* 0x00000000081e72ca */ /* 0x000fe200000e0000 */
[----:B------:R-:W-:Y:S01]  /*17eb0*/  VIADD R8, R6, 0x580 ;  /* 0x0000058006087836 */ /* 0x000fe20000000000 */
[----:B------:R-:W-:Y:S02]  /*17ec0*/  R2UR UR31, R9 ;  /* 0x00000000091f72ca */ /* 0x000fe400000e0000 */
[----:B------:R-:W-:Y:S01]  /*17ed0*/  MOV R9, 0x80000020 ;  /* 0x8000002000097802 */ /* 0x000fe20000000f00 */
        /* <DEDUP_REMOVED lines=18> */
[----:B------:R-:W-:Y:S01]  /*18000*/  IMAD.IADD R10, R211, 0x1, R203 ;  /* 0x00000001d30a7824 */ /* 0x000fe200078e02cb */
[----:B------:R-:W-:-:S03]  /*18010*/  R2UR UR23, R11 ;  /* 0x000000000b1772ca */ /* 0x000fc600000e0000 */
[----:B0-----:R-:W-:Y:S01]  /*18020*/  @P0 IMAD.HI.U32 R0, R10, R7, RZ ;  /* 0x000000070a000227 */ /* 0x001fe200078e00ff */
[----:B------:R-:W-:-:S05]  /*18030*/  MOV R7, 0xffffff60 ;  /* 0xffffff6000077802 */ /* 0x000fca0000000f00 */
[----:B------:R-:W-:-:S04]  /*18040*/  IMAD R7, R162, R7, 0xa1 ;  /* 0x000000a1a2077424 */ /* 0x000fc800078e0207 */
[----:B------:R-:W-:Y:S01]  /*18050*/  IMAD R7, R210, -0x2, R7 ;  /* 0xfffffffed2077824 */ /* 0x000fe200078e0207 */
        /* <DEDUP_REMOVED lines=15> */
[C---:B------:R-:W-:Y:S01]  /*18150*/  VIADD R8, R6.reuse, 0x602 ;  /* 0x0000060206087836 */ /* 0x040fe20000000000 */
[----:B------:R-:W-:Y:S02]  /*18160*/  R2UR UR35, R9 ;  /* 0x00000000092372ca */ /* 0x000fe400000e0000 */
[----:B------:R-:W0:Y:S01]  /*18170*/  @P0 LDC R9, c[0x0][0x450] ;  /* 0x00011400ff090b82 */ /* 0x000e220000000800 */
[----:B------:R-:W-:Y:S02]  /*18180*/  IADD3 R6, R6, 0x702, RZ ;  /* 0x0000070206067810 */ /* 0x000fe40007ffe0ff */
[----:B0-----:R-:W-:Y:S01]  /*18190*/  @P0 SHF.R.U32.HI R10, RZ, R9, R0 ;  /* 0x00000009ff0a0219 */ /* 0x001fe20000011600 */
[----:B------:R-:W-:Y:S02]  /*181a0*/  IMAD.MOV.U32 R9, RZ, RZ, -0x7fffffe0 ;  /* 0x80000020ff097424 */ /* 0x000fe400078e00ff */
[----:B------:R-:W-:-:S02]  /*181b0*/  IMAD R0, R162, -0xa0, R205 ;  /* 0xffffff60a2007824 */ /* 0x000fc400078e02cd */
[----:B------:R-:W0:Y:S02]  /*181c0*/  SHFL.IDX PT, R4, R10, RZ, 0x1c1f ;  /* 0x001c1fff0a047589 */ /* 0x000e2400000e0000 */
[----:B------:R-:W-:Y:S02]  /*181d0*/  VIADD R11, R0, 0xa0 ;  /* 0x000000a0000b7836 */ /* 0x000fe40000000000 */
[----:B------:R-:W-:Y:S02]  /*181e0*/  SHFL.IDX PT, R10, R10, 0x1, 0x1c1f ;  /* 0x003c1f000a0a7f89 */ /* 0x000fe400000e0000 */
[----:B------:R-:W-:Y:S01]  /*181f0*/  IMAD R11, R210, -0x2, R11 ;  /* 0xfffffffed20b7824 */ /* 0x000fe200078e020b */
        /* <DEDUP_REMOVED lines=12> */
[----:B------:R-:W-:Y:S02]  /*182c0*/  R2UR UR22, R12 ;  /* 0x000000000c1672ca */ /* 0x000fe400000e0000 */
[----:B------:R-:W-:Y:S02]  /*182d0*/  R2UR UR23, R13 ;  /* 0x000000000d1772ca */ /* 0x000fe400000e0000 */
[----:B------:R-:W-:-:S04]  /*182e0*/  IADD3 R12, -R204, R7, R205 ;  /* 0x00000007cc0c7210 */ /* 0x000fc80007ffe1cd */
[----:B0-----:R-:W-:-:S04]  /*182f0*/  VIADDMNMX R0, R4, R12, R11, PT ;  /* 0x0000000c04007246 */ /* 0x001fc8000380010b */
[C---:B------:R-:W-:Y:S02]  /*18300*/  ISETP.GT.AND P4, PT, R0.reuse, RZ, PT ;  /* 0x000000ff0000720c */ /* 0x040fe40003f84270 */
[C---:B------:R-:W-:Y:S02]  /*18310*/  ISETP.GT.AND P5, PT, R0.reuse, 0x1, PT ;  /* 0x000000010000780c */ /* 0x040fe40003fa4270 */
[----:B------:R-:W-:Y:S01]  /*18320*/  ISETP.GT.AND P3, PT, R0, 0x8, PT ;  /* 0x000000080000780c */ /* 0x000fe20003f64270 */
[----:B------:R-:W-:Y:S02]  /*18330*/  WARPGROUP.DEPBAR.LE gsb0, 0x0 ;  /* 0x00008000000079c5 */ /* 0x000fe40000010000 */
[----:B------:R-:W-:Y:S01]  /*18340*/  WARPGROUP.ARRIVE ;  /* 0x00000000000079c5 */ /* 0x000fe20000000000 */
[----:B------:R-:W-:Y:S02]  /*18350*/  FSEL R4, R88, -INF , P4 ;  /* 0xff80000058047808 */ /* 0x000fe40002000000 */
[----:B------:R-:W-:-:S02]  /*18360*/  FSEL R104, R89, -INF , P5 ;  /* 0xff80000059687808 */ /* 0x000fc40002800000 */
[----:B------:R-:W-:Y:S01]  /*18370*/  ISETP.GT.AND P4, PT, R0, 0x9, PT ;  /* 0x000000090000780c */ /* 0x000fe20003f84270 */
[----:B------:R-:W-:Y:S01]  /*18380*/  QGMMA.64x32x32.F32.E4M3.E4M3 R72, gdesc[UR20], R72, gsb0 ;  /* 0x00600000144879f3 */ /* 0x000fe20008000848 */
[----:B------:R-:W-:Y:S02]  /*18390*/  R2UR UR22, R8 ;  /* 0x00000000081672ca */ /* 0x000fe400000e0000 */
[----:B------:R-:W-:Y:S02]  /*183a0*/  R2UR UR23, R9 ;  /* 0x00000000091772ca */ /* 0x000fe400000e0000 */
        /* <DEDUP_REMOVED lines=16> */
[----:B------:R-:W-:Y:S01]  /*184b0*/  ISETP.GT.AND P4, PT, R0, 0x21, PT ;  /* 0x000000210000780c */ /* 0x000fe20003f84270 */
[----:B------:R-:W-:Y:S02]  /*184c0*/  WARPGROUP.DEPBAR.LE gsb0, 0x0 ;  /* 0x00008000000079c5 */ /* 0x000fe40000010000 */
[----:B------:R-:W-:Y:S01]  /*184d0*/  WARPGROUP.ARRIVE ;  /* 0x00000000000079c5 */ /* 0x000fe20000000000 */
[----:B------:R-:W-:Y:S02]  /*184e0*/  FSEL R89, R72, -INF , P3 ;  /* 0xff80000048597808 */ /* 0x000fe40001800000 */
[----:B------:R-:W-:-:S03]  /*184f0*/  ISETP.GT.AND P3, PT, R0, 0x28, PT ;  /* 0x000000280000780c */ /* 0x000fc60003f64270 */
[----:B------:R-:W-:Y:S01]  /*18500*/  QGMMA.64x32x32.F32.E4M3.E4M3 R56, gdesc[UR20], R56, gsb0 ;  /* 0x00600000143879f3 */ /* 0x000fe20008000838 */
[----:B------:R-:W-:Y:S02]  /*18510*/  R2UR UR22, R14 ;  /* 0x000000000e1672ca */ /* 0x000fe400000e0000 */
[----:B------:R-:W-:Y:S02]  /*18520*/  R2UR UR23, R15 ;  /* 0x000000000f1772ca */ /* 0x000fe400000e0000 */
[----:B------:R-:W-:Y:S02]  /*18530*/  FMNMX.FTZ R14, R100, R7, !PT ;  /* 0x00000007640e7209 */ /* 0x000fe40007810000 */
[----:B------:R-:W-:Y:S02]  /*18540*/  FSEL R15, R73, -INF , P4 ;  /* 0xff800000490f7808 */ /* 0x000fe40002000000 */
[----:B------:R-:W-:Y:S02]  /*18550*/  FMNMX.FTZ R14, R101, R14, !PT ;  /* 0x0000000e650e7209 */ /* 0x000fe40007810000 */
[----:B------:R-:W-:-:S02]  /*18560*/  ISETP.GT.AND P4, PT, R0, 0x29, PT ;  /* 0x000000290000780c */ /* 0x000fc40003f84270 */
[----:B------:R-:W-:Y:S02]  /*18570*/  FMNMX.FTZ R14, R89, R14, !PT ;  /* 0x0000000e590e7209 */ /* 0x000fe40007810000 */
[----:B------:R-:W-:Y:S02]  /*18580*/  FSEL R93, R76, -INF , P3 ;  /* 0xff8000004c5d7808 */ /* 0x000fe40001800000 */
[----:B------:R-:W-:Y:S02]  /*18590*/  FMNMX.FTZ R14, R15, R14, !PT ;  /* 0x0000000e0f0e7209 */ /* 0x000fe40007810000 */
[----:B------:R-:W-:Y:S02]  /*185a0*/  ISETP.GT.AND P3, PT, R0, 0x30, PT ;  /* 0x000000300000780c */ /* 0x000fe40003f64270 */
[----:B------:R-:W-:Y:S02]  /*185b0*/  FSEL R72, R77, -INF , P4 ;  /* 0xff8000004d487808 */ /* 0x000fe40002000000 */
[----:B------:R-:W-:-:S02]  /*185c0*/  FMNMX.FTZ R7, R93, R14, !PT ;  /* 0x0000000e5d077209 */ /* 0x000fc40007810000 */
[----:B------:R-:W-:Y:S02]  /*185d0*/  ISETP.GT.AND P4, PT, R0, 0x31, PT ;  /* 0x000000310000780c */ /* 0x000fe40003f84270 */
[----:B------:R-:W-:Y:S02]  /*185e0*/  FSEL R88, R80, -INF , P3 ;  /* 0xff80000050587808 */ /* 0x000fe40001800000 */
[----:B------:R-:W-:Y:S01]  /*185f0*/  FMNMX.FTZ R9, R72, R7, !PT ;  /* 0x0000000748097209 */ /* 0x000fe20007810000 */
[----:B------:R-:W-:Y:S01]  /*18600*/  IMAD.MOV.U32 R7, RZ, RZ, -0x7fffffe0 ;  /* 0x80000020ff077424 */ /* 0x000fe200078e00ff */
[----:B------:R-:W-:Y:S02]  /*18610*/  ISETP.GT.AND P3, PT, R0, 0x38, PT ;  /* 0x000000380000780c */ /* 0x000fe40003f64270 */
[----:B------:R-:W-:Y:S02]  /*18620*/  FSEL R80, R81, -INF , P4 ;  /* 0xff80000051507808 */ /* 0x000fe40002000000 */
[----:B------:R-:W-:-:S02]  /*18630*/  FMNMX.FTZ R9, R88, R9, !PT ;  /* 0x0000000958097209 */ /* 0x000fc40007810000 */
[----:B------:R-:W-:Y:S02]  /*18640*/  ISETP.GT.AND P4, PT, R0, 0x39, PT ;  /* 0x000000390000780c */ /* 0x000fe40003f84270 */
[----:B------:R-:W-:Y:S02]  /*18650*/  FSEL R84, R84, -INF , P3 ;  /* 0xff80000054547808 */ /* 0x000fe40001800000 */
[----:B------:R-:W-:Y:S02]  /*18660*/  FMNMX.FTZ R9, R80, R9, !PT ;  /* 0x0000000950097209 */ /* 0x000fe40007810000 */
[C---:B------:R-:W-:Y:S02]  /*18670*/  ISETP.GT.AND P3, PT, R0.reuse, 0x40, PT ;  /* 0x000000400000780c */ /* 0x040fe40003f64270 */
        /* <DEDUP_REMOVED lines=8> */
[----:B------:R-:W-:Y:S02]  /*18700*/  R2UR UR22, R6 ;  /* 0x00000000061672ca */ /* 0x000fe400000e0000 */
[----:B------:R-:W-:Y:S02]  /*18710*/  R2UR UR23, R7 ;  /* 0x00000000071772ca */ /* 0x000fe400000e0000 */
        /* <DEDUP_REMOVED lines=29> */
[----:B------:R-:W-:Y:S02]  /*188f0*/  FMNMX.FTZ R6, R60, R7, !PT ;  /* 0x000000073c067209 */ /* 0x000fe40007810000 */
[----:B------:R-:W-:Y:S02]  /*18900*/  ISETP.GT.AND P4, PT, R0, 0x69, PT ;  /* 0x000000690000780c */ /* 0x000fe40003f84270 */
[----:B------:R-:W-:Y:S02]  /*18910*/  FSEL R41, R44, -INF , P3 ;  /* 0xff8000002c297808 */ /* 0x000fe40001800000 */
[----:B------:R-:W-:-:S02]  /*18920*/  FMNMX.FTZ R6, R57, R6, !PT ;  /* 0x0000000639067209 */ /* 0x000fc40007810000 */
[C---:B------:R-:W-:Y:S02]  /*18930*/  ISETP.GT.AND P3, PT, R0.reuse, 0x70, PT ;  /* 0x000000700000780c */ /* 0x040fe40003f64270 */
        /* <DEDUP_REMOVED lines=17> */
[----:B------:R-:W-:Y:S01]  /*18a50*/  FSEL R24, R24, -INF , P3 ;  /* 0xff80000018187808 */ /* 0x000fe20001800000 */
[----:B------:R0:W-:Y:S01]  /*18a60*/  @!P2 SYNCS.ARRIVE.TRANS64.RED.A1T0 RZ, [R3+URZ], RZ ;  /* 0x000000ff03ffa9a7 */ /* 0x0001e2000810043f */
        /* <DEDUP_REMOVED lines=18> */
[----:B------:R-:W-:-:S02]  /*18b90*/  FSEL R52, R37, -INF , P4 ;  /* 0xff80000025347808 */ /* 0x000fc40002000000 */
[----:B------:R-:W-:-:S04]  /*18ba0*/  FMNMX.FTZ R7, R36, R7, !PT ;  /* 0x0000000724077209 */ /* 0x000fc80007810000 */
[----:B------:R-:W-:-:S05]  /*18bb0*/  FMNMX.FTZ R7, R52, R7, !PT ;  /* 0x0000000734077209 */ /* 0x000fca0007810000 */
[----:B------:R-:W1:Y:S02]  /*18bc0*/  SHFL.BFLY PT, R0, R7, 0x2, 0x1f ;  /* 0x0c401f0007007f89 */ /* 0x000e6400000e0000 */
[----:B-1----:R-:W-:-:S05]  /*18bd0*/  FMNMX.FTZ R6, R7, R0, !PT ;  /* 0x0000000007067209 */ /* 0x002fca0007810000 */
[----:B------:R-:W1:Y:S02]  /*18be0*/  SHFL.BFLY PT, R9, R6, 0x1, 0x1f ;  /* 0x0c201f0006097f89 */ /* 0x000e6400000e0000 */
[----:B-1----:R-:W-:-:S04]  /*18bf0*/  FMNMX.FTZ R0, R6, R9, !PT ;  /* 0x0000000906007209 */ /* 0x002fc80007810000 */
[----:B------:R-:W-:Y:S01]  /*18c00*/  FSETP.NEU.FTZ.AND P3, PT, R0, -INF , PT ;  /* 0xff8000000000780b */ /* 0x000fe20003f7d000 */
[----:B------:R-:W-:-:S05]  /*18c10*/  FFMA.FTZ R21, R2, R0, -8 ;  /* 0xc100000002157423 */ /* 0x000fca0000010000 */
[----:B------:R-:W-:-:S05]  /*18c20*/  FSEL R21, R21, RZ, P3 ;  /* 0x000000ff15157208 */ /* 0x000fca0001800000 */
[----:B------:R-:W-:Y:S01]  /*18c30*/  FFMA.FTZ R13, R2, R92, -R21 ;  /* 0x0000005c020d7223 */ /* 0x000fe20000010815 */
[----:B------:R-:W-:Y:S01]  /*18c40*/  VIADDMNMX R92, R10, R12, R11, PT ;  /* 0x0000000c0a5c7246 */ /* 0x000fe2000380010b */
[C-C-:B------:R-:W-:Y:S01]  /*18c50*/  FFMA.FTZ R89, R2.reuse, R89, -R21.reuse ;  /* 0x0000005902597223 */ /* 0x140fe20000010815 */
[----:B------:R-:W-:-:S01]  /*18c60*/  FFMA.FTZ R29, R2, R93, -R21 ;  /* 0x0000005d021d7223 */ /* 0x000fc20000010815 */
[----:B------:R1:W-:Y:S01]  /*18c70*/  MUFU.EX2 R6, R13 ;  /* 0x0000000d00067308 */ /* 0x0003e20000000800 */
[----:B------:R-:W-:Y:S01]  /*18c80*/  ISETP.GT.AND P4, PT, R92, RZ, PT ;  /* 0x000000ff5c00720c */ /* 0x000fe20003f84270 */
[--C-:B------:R-:W-:Y:S01]  /*18c90*/  FFMA.FTZ R129, R2, R40, -R21.reuse ;  /* 0x0000002802817223 */ /* 0x100fe20000010815 */
[----:B------:R-:W-:Y:S01]  /*18ca0*/  ISETP.GT.AND P5, PT, R92, 0x1, PT ;  /* 0x000000015c00780c */ /* 0x000fe20003fa4270 */
[--C-:B------:R-:W-:Y:S01]  /*18cb0*/  FFMA.FTZ R4, R2, R4, -R21.reuse ;  /* 0x0000000402047223 */ /* 0x100fe20000010815 */
[----:B------:R-:W-:Y:S01]  /*18cc0*/  ISETP.GT.AND P3, PT, R92, 0x8, PT ;  /* 0x000000085c00780c */ /* 0x000fe20003f64270 */
[--C-:B------:R-:W-:Y:S01]  /*18cd0*/  FFMA.FTZ R104, R2, R104, -R21.reuse ;  /* 0x0000006802687223 */ /* 0x100fe20000010815 */
[----:B------:R-:W-:Y:S01]  /*18ce0*/  FSEL R37, R90, -INF , P4 ;  /* 0xff8000005a257808 */ /* 0x000fe20002000000 */
[C-C-:B------:R-:W-:Y:S01]  /*18cf0*/  FFMA.FTZ R9, R2.reuse, R8, -R21.reuse ;  /* 0x0000000802097223 */ /* 0x140fe20000010815 */
[----:B------:R-:W-:Y:S01]  /*18d00*/  FSEL R91, R91, -INF , P5 ;  /* 0xff8000005b5b7808 */ /* 0x000fe20002800000 */
[--C-:B-1----:R-:W-:Y:S01]  /*18d10*/  FFMA.FTZ R13, R2, R101, -R21.reuse ;  /* 0x00000065020d7223 */ /* 0x102fe20000010815 */
[----:B------:R-:W-:Y:S01]  /*18d20*/  ISETP.GT.AND P4, PT, R92, 0x9, PT ;  /* 0x000000095c00780c */ /* 0x000fe20003f84270 */
[----:B------:R-:W-:Y:S01]  /*18d30*/  MUFU.EX2 R4, R4 ;  /* 0x0000000400047308 */ /* 0x000fe20000000800 */
[----:B------:R-:W-:Y:S01]  /*18d40*/  FSEL R49, R94, -INF , P3 ;  /* 0xff8000005e317808 */ /* 0x000fe20001800000 */
[C-C-:B------:R-:W-:Y:S01]  /*18d50*/  FFMA.FTZ R8, R2.reuse, R96, -R21.reuse ;  /* 0x0000006002087223 */ /* 0x140fe20000010815 */
[----:B------:R-:W-:Y:S01]  /*18d60*/  FMNMX.FTZ R12, R37, R91, !PT ;  /* 0x0000005b250c7209 */ /* 0x000fe20007810000 */
[--C-:B------:R-:W-:Y:S01]  /*18d70*/  FFMA.FTZ R106, R2, R106, -R21.reuse ;  /* 0x0000006a026a7223 */ /* 0x100fe20000010815 */
[----:B------:R-:W-:Y:S01]  /*18d80*/  ISETP.GT.AND P3, PT, R92, 0x10, PT ;  /* 0x000000105c00780c */ /* 0x000fe20003f64270 */
[C-C-:B------:R-:W-:Y:S01]  /*18d90*/  FFMA.FTZ R10, R2.reuse, R100, -R21.reuse ;  /* 0x00000064020a7223 */ /* 0x140fe20000010815 */
[----:B------:R-:W-:Y:S01]  /*18da0*/  FSEL R95, R95, -INF , P4 ;  /* 0xff8000005f5f7808 */ /* 0x000fe20002000000 */
[----:B------:R-:W-:Y:S01]  /*18db0*/  MUFU.EX2 R7, R104 ;  /* 0x0000006800077308 */ /* 0x000fe20000000800 */
[----:B------:R-:W-:Y:S01]  /*18dc0*/  FMNMX.FTZ R12, R49, R12, !PT ;  /* 0x0000000c310c7209 */ /* 0x000fe20007810000 */
[--C-:B------:R-:W-:Y:S01]  /*18dd0*/  FFMA.FTZ R15, R2, R15, -R21.reuse ;  /* 0x0000000f020f7223 */ /* 0x100fe20000010815 */
[----:B------:R-:W-:Y:S01]  /*18de0*/  ISETP.GT.AND P4, PT, R92, 0x11, PT ;  /* 0x000000115c00780c */ /* 0x000fe20003f84270 */
[--C-:B------:R-:W-:Y:S01]  /*18df0*/  FFMA.FTZ R72, R2, R72, -R21.reuse ;  /* 0x0000004802487223 */ /* 0x100fe20000010815 */
[----:B------:R-:W-:Y:S01]  /*18e00*/  FSEL R53, R98, -INF , P3 ;  /* 0xff80000062357808 */ /* 0x000fe20001800000 */
[--C-:B------:R-:W-:Y:S01]  /*18e10*/  FFMA.FTZ R45, R2, R88, -R21.reuse ;  /* 0x00000058022d7223 */ /* 0x100fe20000010815 */
[----:B------:R-:W-:Y:S01]  /*18e20*/  FMNMX.FTZ R90, R95, R12, !PT ;  /* 0x0000000c5f5a7209 */ /* 0x000fe20007810000 */
[----:B------:R-:W1:Y:S01]  /*18e30*/  MUFU.EX2 R9, R9 ;  /* 0x0000000900097308 */ /* 0x000e620000000800 */
[----:B------:R-:W-:Y:S01]  /*18e40*/  ISETP.GT.AND P3, PT, R92, 0x18, PT ;  /* 0x000000185c00780c */ /* 0x000fe20003f64270 */
[C-C-:B------:R-:W-:Y:S01]  /*18e50*/  FFMA.FTZ R24, R2.reuse, R24, -R21.reuse ;  /* 0x0000001802187223 */ /* 0x140fe20000010815 */
[----:B------:R-:W-:Y:S01]  /*18e60*/  FSEL R99, R99, -INF , P4 ;  /* 0xff80000063637808 */ /* 0x000fe20002000000 */
[C-C-:B------:R-:W-:Y:S01]  /*18e70*/  FFMA.FTZ R25, R2.reuse, R25, -R21.reuse ;  /* 0x0000001902197223 */ /* 0x140fe20000010815 */
[----:B------:R-:W-:Y:S01]  /*18e80*/  FMNMX.FTZ R90, R53, R90, !PT ;  /* 0x0000005a355a7209 */ /* 0x000fe20007810000 */
[--C-:B------:R-:W-:Y:S01]  /*18e90*/  FFMA.FTZ R28, R2, R28, -R21.reuse ;  /* 0x0000001c021c7223 */ /* 0x100fe20000010815 */
[----:B------:R-:W-:Y:S01]  /*18ea0*/  ISETP.GT.AND P4, PT, R92, 0x19, PT ;  /* 0x000000195c00780c */ /* 0x000fe20003f84270 */
[----:B------:R2:W-:Y:S01]  /*18eb0*/  MUFU.EX2 R12, R89 ;  /* 0x00000059000c7308 */ /* 0x0005e20000000800 */
[----:B------:R-:W-:Y:S01]  /*18ec0*/  FSEL R81, R102, -INF , P3 ;  /* 0xff80000066517808 */ /* 0x000fe20001800000 */
[C-C-:B------:R-:W-:Y:S01]  /*18ed0*/  FFMA.FTZ R32, R2.reuse, R32, -R21.reuse ;  /* 0x0000002002207223 */ /* 0x140fe20000010815 */
[----:B------:R-:W-:Y:S01]  /*18ee0*/  FMNMX.FTZ R90, R99, R90, !PT ;  /* 0x0000005a635a7209 */ /* 0x000fe20007810000 */
[C-C-:B------:R-:W-:Y:S01]  /*18ef0*/  FFMA.FTZ R33, R2.reuse, R33, -R21.reuse ;  /* 0x0000002102217223 */ /* 0x140fe20000010815 */
[----:B------:R-:W-:Y:S01]  /*18f00*/  FSEL R103, R103, -INF , P4 ;  /* 0xff80000067677808 */ /* 0x000fe20002000000 */
[----:B------:R-:W-:Y:S01]  /*18f10*/  FFMA.FTZ R36, R2, R36, -R21 ;  /* 0x0000002402247223 */ /* 0x000fe20000010815 */
[----:B------:R-:W-:Y:S01]  /*18f20*/  ISETP.GT.AND P3, PT, R92, 0x20, PT ;  /* 0x000000205c00780c */ /* 0x000fe20003f64270 */
[----:B------:R-:W-:Y:S01]  /*18f30*/  MUFU.EX2 R8, R8 ;  /* 0x0000000800087308 */ /* 0x000fe20000000800 */
[----:B------:R-:W-:-:S02]  /*18f40*/  FMNMX.FTZ R90, R81, R90, !PT ;  /* 0x0000005a515a7209 */ /* 0x000fc40007810000 */
[----:B------:R-:W-:Y:S02]  /*18f50*/  ISETP.GT.AND P4, PT, R92, 0x21, PT ;  /* 0x000000215c00780c */ /* 0x000fe40003f84270 */
[----:B--2---:R-:W-:Y:S01]  /*18f60*/  FSEL R89, R74, -INF , P3 ;  /* 0xff8000004a597808 */ /* 0x004fe20001800000 */
[----:B------:R-:W-:Y:S01]  /*18f70*/  FFMA.FTZ R74, R2, R80, -R21 ;  /* 0x00000050024a7223 */ /* 0x000fe20000010815 */
[----:B------:R-:W-:Y:S01]  /*18f80*/  FMNMX.FTZ R90, R103, R90, !PT ;  /* 0x0000005a675a7209 */ /* 0x000fe20007810000 */
[----:B------:R-:W-:Y:S01]  /*18f90*/  MUFU.EX2 R11, R106 ;  /* 0x0000006a000b7308 */ /* 0x000fe20000000800 */
[----:B------:R-:W-:Y:S02]  /*18fa0*/  ISETP.GT.AND P3, PT, R92, 0x28, PT ;  /* 0x000000285c00780c */ /* 0x000fe40003f64270 */
[----:B------:R-:W-:Y:S02]  /*18fb0*/  FSEL R75, R75, -INF , P4 ;  /* 0xff8000004b4b7808 */ /* 0x000fe40002000000 */
[----:B------:R-:W-:-:S02]  /*18fc0*/  FMNMX.FTZ R90, R89, R90, !PT ;  /* 0x0000005a595a7209 */ /* 0x000fc40007810000 */
[----:B------:R-:W-:Y:S01]  /*18fd0*/  ISETP.GT.AND P4, PT, R92, 0x29, PT ;  /* 0x000000295c00780c */ /* 0x000fe20003f84270 */
[----:B------:R-:W-:Y:S01]  /*18fe0*/  MUFU.EX2 R10, R10 ;  /* 0x0000000a000a7308 */ /* 0x000fe20000000800 */
[----:B------:R-:W-:Y:S02]  /*18ff0*/  FSEL R93, R78, -INF , P3 ;  /* 0xff8000004e5d7808 */ /* 0x000fe40001800000 */
[----:B------:R-:W-:Y:S02]  /*19000*/  FMNMX.FTZ R90, R75, R90, !PT ;  /* 0x0000005a4b5a7209 */ /* 0x000fe40007810000 */
[----:B------:R-:W-:Y:S02]  /*19010*/  ISETP.GT.AND P3, PT, R92, 0x30, PT ;  /* 0x000000305c00780c */ /* 0x000fe40003f64270 */
[----:B------:R-:W-:Y:S01]  /*19020*/  FSEL R79, R79, -INF , P4 ;  /* 0xff8000004f4f7808 */ /* 0x000fe20002000000 */
[----:B------:R-:W2:Y:S01]  /*19030*/  MUFU.EX2 R13, R13 ;  /* 0x0000000d000d7308 */ /* 0x000ea20000000800 */
[----:B------:R-:W-:-:S02]  /*19040*/  FMNMX.FTZ R90, R93, R90, !PT ;  /* 0x0000005a5d5a7209 */ /* 0x000fc40007810000 */
[----:B------:R-:W-:Y:S02]  /*19050*/  ISETP.GT.AND P4, PT, R92, 0x31, PT ;  /* 0x000000315c00780c */ /* 0x000fe40003f84270 */
[----:B------:R-:W-:Y:S02]  /*19060*/  FSEL R97, R82, -INF , P3 ;  /* 0xff80000052617808 */ /* 0x000fe40001800000 */
        /* <DEDUP_REMOVED lines=14> */
[----:B------:R-:W-:Y:S01]  /*19150*/  FSEL R105, R58, -INF , P3 ;  /* 0xff8000003a697808 */ /* 0x000fe20001800000 */
[--C-:B------:R-:W-:Y:S01]  /*19160*/  FFMA.FTZ R58, R2, R84, -R21.reuse ;  /* 0x00000054023a7223 */ /* 0x100fe20000010815 */
[----:B------:R-:W-:Y:S01]  /*19170*/  FMNMX.FTZ R90, R87, R90, !PT ;  /* 0x0000005a575a7209 */ /* 0x000fe20007810000 */
[----:B------:R-:W-:Y:S01]  /*19180*/  MUFU.EX2 R45, R45 ;  /* 0x0000002d002d7308 */ /* 0x000fe20000000800 */
[----:B------:R-:W-:Y:S02]  /*19190*/  ISETP.GT.AND P3, PT, R92, 0x48, PT ;  /* 0x000000485c00780c */ /* 0x000fe40003f64270 */
[----:B------:R-:W-:Y:S01]  /*191a0*/  FSEL R107, R59, -INF , P4 ;  /* 0xff8000003b6b7808 */ /* 0x000fe20002000000 */
[----:B------:R-:W-:-:S01]  /*191b0*/  FFMA.FTZ R59, R2, R77, -R21 ;  /* 0x0000004d023b7223 */ /* 0x000fc20000010815 */
[----:B------:R-:W-:-:S02]  /*191c0*/  FMNMX.FTZ R90, R105, R90, !PT ;  /* 0x0000005a695a7209 */ /* 0x000fc40007810000 */
[----:B------:R-:W-:Y:S01]  /*191d0*/  ISETP.GT.AND P4, PT, R92, 0x49, PT ;  /* 0x000000495c00780c */ /* 0x000fe20003f84270 */
[----:B------:R-:W-:Y:S01]  /*191e0*/  MUFU.EX2 R74, R74 ;  /* 0x0000004a004a7308 */ /* 0x000fe20000000800 */
[----:B------:R-:W-:Y:S01]  /*191f0*/  FSEL R109, R62, -INF , P3 ;  /* 0xff8000003e6d7808 */ /* 0x000fe20001800000 */
[----:B------:R-:W-:Y:S01]  /*19200*/  FFMA.FTZ R62, R2, R85, -R21 ;  /* 0x00000055023e7223 */ /* 0x000fe20000010815 */
        /* <DEDUP_REMOVED lines=8> */
[----:B------:R3:W-:Y:S01]  /*19290*/  MUFU.EX2 R63, R62 ;  /* 0x0000003e003f7308 */ /* 0x0007e20000000800 */
[----:B------:R-:W-:Y:S02]  /*192a0*/  ISETP.GT.AND P3, PT, R92, 0x58, PT ;  /* 0x000000585c00780c */ /* 0x000fe40003f64270 */
[----:B------:R-:W-:Y:S02]  /*192b0*/  FSEL R67, R67, -INF , P4 ;  /* 0xff80000043437808 */ /* 0x000fe40002000000 */
[----:B------:R-:W-:-:S02]  /*192c0*/  FMNMX.FTZ R90, R111, R90, !PT ;  /* 0x0000005a6f5a7209 */ /* 0x000fc40007810000 */
[----:B------:R-:W-:Y:S01]  /*192d0*/  ISETP.GT.AND P4, PT, R92, 0x59, PT ;  /* 0x000000595c00780c */ /* 0x000fe20003f84270 */
[----:B------:R-:W-:Y:S01]  /*192e0*/  MUFU.EX2 R59, R59 ;  /* 0x0000003b003b7308 */ /* 0x000fe20000000800 */
[----:B------:R-:W-:Y:S01]  /*192f0*/  FSEL R77, R70, -INF , P3 ;  /* 0xff800000464d7808 */ /* 0x000fe20001800000 */
[----:B---3--:R-:W-:Y:S01]  /*19300*/  FFMA.FTZ R62, R2, R76, -R21 ;  /* 0x0000004c023e7223 */ /* 0x008fe20000010815 */
        /* <DEDUP_REMOVED lines=17> */
[--C-:B------:R-:W-:Y:S01]  /*19420*/  FFMA.FTZ R46, R2, R64, -R21.reuse ;  /* 0x00000040022e7223 */ /* 0x100fe20000010815 */
[----:B------:R-:W-:Y:S02]  /*19430*/  FMNMX.FTZ R90, R73, R90, !PT ;  /* 0x0000005a495a7209 */ /* 0x000fe40007810000 */
[----:B------:R-:W-:Y:S02]  /*19440*/  ISETP.GT.AND P3, PT, R92, 0x70, PT ;  /* 0x000000705c00780c */ /* 0x000fe40003f64270 */
[----:B------:R-:W-:Y:S01]  /*19450*/  FSEL R61, R47, -INF , P4 ;  /* 0xff8000002f3d7808 */ /* 0x000fe20002000000 */
[----:B------:R-:W-:Y:S01]  /*19460*/  FFMA.FTZ R47, R2, R65, -R21 ;  /* 0x00000041022f7223 */ /* 0x000fe20000010815 */
[----:B------:R-:W-:Y:S01]  /*19470*/  FMNMX.FTZ R90, R115, R90, !PT ;  /* 0x0000005a735a7209 */ /* 0x000fe20007810000 */
[----:B------:R-:W3:Y:S01]  /*19480*/  MUFU.EX2 R43, R43 ;  /* 0x0000002b002b7308 */ /* 0x000ee20000000800 */
[----:B------:R-:W-:-:S02]  /*19490*/  ISETP.GT.AND P4, PT, R92, 0x71, PT ;  /* 0x000000715c00780c */ /* 0x000fc40003f84270 */
[----:B------:R-:W-:Y:S02]  /*194a0*/  FSEL R117, R50, -INF , P3 ;  /* 0xff80000032757808 */ /* 0x000fe40001800000 */
[----:B------:R-:W-:Y:S02]  /*194b0*/  FMNMX.FTZ R90, R61, R90, !PT ;  /* 0x0000005a3d5a7209 */ /* 0x000fe40007810000 */
[C---:B------:R-:W-:Y:S01]  /*194c0*/  ISETP.GT.AND P3, PT, R92.reuse, 0x78, PT ;  /* 0x000000785c00780c */ /* 0x040fe20003f64270 */
        /* <DEDUP_REMOVED lines=12> */
[----:B------:R-:W-:Y:S01]  /*19590*/  FSEL R65, R26, -INF , P3 ;  /* 0xff8000001a417808 */ /* 0x000fe20001800000 */
[----:B------:R-:W-:-:S01]  /*195a0*/  FFMA.FTZ R26, R2, R68, -R21 ;  /* 0x00000044021a7223 */ /* 0x000fc20000010815 */
[----:B------:R-:W-:Y:S02]  /*195b0*/  FMNMX.FTZ R90, R55, R90, !PT ;  /* 0x0000005a375a7209 */ /* 0x000fe40007810000 */
[----:B------:R-:W-:Y:S01]  /*195c0*/  ISETP.GT.AND P3, PT, R92, 0x88, PT ;  /* 0x000000885c00780c */ /* 0x000fe20003f64270 */
[----:B------:R-:W-:Y:S01]  /*195d0*/  MUFU.EX2 R25, R25 ;  /* 0x0000001900197308 */ /* 0x000fe20000000800 */
[----:B------:R-:W-:Y:S01]  /*195e0*/  FSEL R121, R27, -INF , P4 ;  /* 0xff8000001b797808 */ /* 0x000fe20002000000 */
[----:B------:R-:W-:Y:S01]  /*195f0*/  FFMA.FTZ R27, R2, R69, -R21 ;  /* 0x00000045021b7223 */ /* 0x000fe20000010815 */
[----:B------:R-:W-:Y:S02]  /*19600*/  FMNMX.FTZ R90, R65, R90, !PT ;  /* 0x0000005a415a7209 */ /* 0x000fe40007810000 */
[----:B------:R-:W-:-:S02]  /*19610*/  ISETP.GT.AND P4, PT, R92, 0x89, PT ;  /* 0x000000895c00780c */ /* 0x000fc40003f84270 */
[----:B------:R-:W-:Y:S01]  /*19620*/  FSEL R123, R30, -INF , P3 ;  /* 0xff8000001e7b7808 */ /* 0x000fe20001800000 */
[--C-:B------:R-:W-:Y:S01]  /*19630*/  FFMA.FTZ R30, R2, R60, -R21.reuse ;  /* 0x0000003c021e7223 */ /* 0x100fe20000010815 */
[----:B------:R-:W-:Y:S01]  /*19640*/  FMNMX.FTZ R90, R121, R90, !PT ;  /* 0x0000005a795a7209 */ /* 0x000fe20007810000 */
[----:B------:R-:W-:Y:S01]  /*19650*/  MUFU.EX2 R26, R26 ;  /* 0x0000001a001a7308 */ /* 0x000fe20000000800 */
[C---:B------:R-:W-:Y:S02]  /*19660*/  ISETP.GT.AND P3, PT, R92.reuse, 0x90, PT ;  /* 0x000000905c00780c */ /* 0x040fe40003f64270 */
[----:B------:R-:W-:Y:S02]  /*19670*/  FSEL R31, R31, -INF , P4 ;  /* 0xff8000001f1f7808 */ /* 0x000fe40002000000 */
[----:B------:R-:W-:Y:S02]  /*19680*/  FMNMX.FTZ R90, R123, R90, !PT ;  /* 0x0000005a7b5a7209 */ /* 0x000fe40007810000 */
[----:B------:R-:W-:Y:S01]  /*19690*/  ISETP.GT.AND P4, PT, R92, 0x91, PT ;  /* 0x000000915c00780c */ /* 0x000fe20003f84270 */
[----:B------:R-:W4:Y:S01]  /*196a0*/  MUFU.EX2 R27, R27 ;  /* 0x0000001b001b7308 */ /* 0x000f220000000800 */
[----:B------:R-:W-:Y:S01]  /*196b0*/  FSEL R69, R34, -INF , P3 ;  /* 0xff80000022457808 */ /* 0x000fe20001800000 */
[C-C-:B------:R-:W-:Y:S01]  /*196c0*/  FFMA.FTZ R34, R2.reuse, R41, -R21.reuse ;  /* 0x0000002902227223 */ /* 0x140fe20000010815 */
[----:B------:R-:W-:Y:S01]  /*196d0*/  FMNMX.FTZ R90, R31, R90, !PT ;  /* 0x0000005a1f5a7209 */ /* 0x000fe20007810000 */
[--C-:B------:R-:W-:Y:S01]  /*196e0*/  FFMA.FTZ R41, R2, R20, -R21.reuse ;  /* 0x0000001402297223 */ /* 0x100fe20000010815 */
[----:B------:R-:W-:Y:S01]  /*196f0*/  ISETP.GT.AND P3, PT, R92, 0x98, PT ;  /* 0x000000985c00780c */ /* 0x000fe20003f64270 */
[C-C-:B------:R-:W-:Y:S01]  /*19700*/  FFMA.FTZ R20, R2.reuse, R56, -R21.reuse ;  /* 0x0000003802147223 */ /* 0x140fe20000010815 */
[----:B------:R-:W-:Y:S01]  /*19710*/  FSEL R125, R35, -INF , P4 ;  /* 0xff800000237d7808 */ /* 0x000fe20002000000 */
[----:B------:R-:W-:Y:S01]  /*19720*/  FFMA.FTZ R35, R2, R57, -R21 ;  /* 0x0000003902237223 */ /* 0x000fe20000010815 */
[----:B------:R-:W-:Y:S01]  /*19730*/  FMNMX.FTZ R90, R69, R90, !PT ;  /* 0x0000005a455a7209 */ /* 0x000fe20007810000 */
[----:B------:R-:W-:Y:S01]  /*19740*/  MUFU.EX2 R30, R30 ;  /* 0x0000001e001e7308 */ /* 0x000fe20000000800 */
[----:B------:R-:W-:-:S02]  /*19750*/  ISETP.GT.AND P4, PT, R92, 0x99, PT ;  /* 0x000000995c00780c */ /* 0x000fc40003f84270 */
[----:B------:R-:W-:Y:S01]  /*19760*/  FSEL R127, R38, -INF , P3 ;  /* 0xff800000267f7808 */ /* 0x000fe20001800000 */
[----:B------:R-:W-:-:S01]  /*19770*/  FFMA.FTZ R38, R2, R48, -R21 ;  /* 0x0000003002267223 */ /* 0x000fc20000010815 */
[----:B------:R-:W-:Y:S02]  /*19780*/  FMNMX.FTZ R90, R125, R90, !PT ;  /* 0x0000005a7d5a7209 */ /* 0x000fe40007810000 */
[----:B------:R-:W-:Y:S01]  /*19790*/  FSEL R57, R39, -INF , P4 ;  /* 0xff80000027397808 */ /* 0x000fe20002000000 */
[----:B------:R-:W-:Y:S01]  /*197a0*/  FFMA.FTZ R39, R2, R14, -R21 ;  /* 0x0000000e02277223 */ /* 0x000fe20000010815 */
[----:B------:R-:W-:Y:S01]  /*197b0*/  FMNMX.FTZ R90, R127, R90, !PT ;  /* 0x0000005a7f5a7209 */ /* 0x000fe20007810000 */
[----:B------:R-:W-:Y:S01]  /*197c0*/  MUFU.EX2 R35, R35 ;  /* 0x0000002300237308 */ /* 0x000fe20000000800 */
[----:B-1----:R-:W-:Y:S02]  /*197d0*/  F2FP.SATFINITE.E4M3.F32.PACK_AB_MERGE_C R184, R9, R6, RZ ;  /* 0x0000000609b8723e */ /* 0x002fe400048070ff */
[----:B------:R-:W-:-:S02]  /*197e0*/  FMNMX.FTZ R90, R57, R90, !PT ;  /* 0x0000005a395a7209 */ /* 0x000fc40007810000 */
[----:B--2---:R-:W-:Y:S02]  /*197f0*/  F2FP.SATFINITE.E4M3.F32.PACK_AB_MERGE_C R186, R13, R10, RZ ;  /* 0x0000000a0dba723e */ /* 0x004fe400048070ff */
[----:B------:R-:W-:Y:S01]  /*19800*/  F2FP.SATFINITE.E4M3.F32.PACK_AB_MERGE_C R184, R7, R4, R184 ;  /* 0x0000000407b8723e */ /* 0x000fe200048070b8 */
[----:B------:R-:W1:Y:S01]  /*19810*/  SHFL.BFLY PT, R131, R90, 0x2, 0x1f ;  /* 0x0c401f005a837f89 */ /* 0x000e6200000e0000 */
[----:B------:R-:W-:Y:S01]  /*19820*/  F2FP.SATFINITE.E4M3.F32.PACK_AB_MERGE_C R186, R11, R8, R186 ;  /* 0x000000080bba723e */ /* 0x000fe200048070ba */
[----:B------:R-:W-:Y:S01]  /*19830*/  MUFU.EX2 R34, R34 ;  /* 0x0000002200227308 */ /* 0x000fe20000000800 */
[----:B---3--:R-:W-:Y:S02]  /*19840*/  F2FP.SATFINITE.E4M3.F32.PACK_AB_MERGE_C R176, R43, R42, RZ ;  /* 0x0000002a2bb0723e */ /* 0x008fe400048070ff */
[----:B------:R-:W-:Y:S02]  /*19850*/  F2FP.SATFINITE.E4M3.F32.PACK_AB_MERGE_C R180, R72, R29, RZ ;  /* 0x0000001d48b4723e */ /* 0x000fe400048070ff */
[----:B----4-:R-:W-:-:S02]  /*19860*/  F2FP.SATFINITE.E4M3.F32.PACK_AB_MERGE_C R178, R27, R26, RZ ;  /* 0x0000001a1bb2723e */ /* 0x010fc400048070ff */
[----:B------:R-:W-:Y:S01]  /*19870*/  F2FP.SATFINITE.E4M3.F32.PACK_AB_MERGE_C R180, R15, R12, R180 ;  /* 0x0000000c0fb4723e */ /* 0x000fe200048070b4 */
[----:B------:R-:W2:Y:S01]  /*19880*/  MUFU.EX2 R39, R39 ;  /* 0x0000002700277308 */ /* 0x000ea20000000800 */
[----:B------:R-:W-:Y:S02]  /*19890*/  F2FP.SATFINITE.E4M3.F32.PACK_AB_MERGE_C R182, R63, R58, RZ ;  /* 0x0000003a3fb6723e */ /* 0x000fe400048070ff */
[----:B------:R-:W-:Y:S02]  /*198a0*/  F2FP.SATFINITE.E4M3.F32.PACK_AB_MERGE_C R176, R62, R59, R176 ;  /* 0x0000003b3eb0723e */ /* 0x000fe400048070b0 */
[----:B------:R-:W-:Y:S02]  /*198b0*/  F2FP.SATFINITE.E4M3.F32.PACK_AB_MERGE_C R182, R74, R45, R182 ;  /* 0x0000002d4ab6723e */ /* 0x000fe400048070b6 */
[----:B------:R-:W-:Y:S01]  /*198c0*/  F2FP.SATFINITE.E4M3.F32.PACK_AB_MERGE_C R178, R47, R46, R178 ;  /* 0x0000002e2fb2723e */ /* 0x000fe200048070b2 */
[----:B------:R-:W-:Y:S01]  /*198d0*/  MUFU.EX2 R38, R38 ;  /* 0x0000002600267308 */ /* 0x000fe20000000800 */
[----:B-1----:R-:W-:Y:S01]  /*198e0*/  FMNMX.FTZ R40, R90, R131, !PT ;  /* 0x000000835a287209 */ /* 0x002fe20007810000 */
[C-C-:B------:R-:W-:Y:S01]  /*198f0*/  FFMA.FTZ R131, R2.reuse, R44, -R21.reuse ;  /* 0x0000002c02837223 */ /* 0x140fe20000010815 */
[----:B------:R-:W-:-:S05]  /*19900*/  FFMA.FTZ R21, R2, R52, -R21 ;  /* 0x0000003402157223 */ /* 0x000fca0000010815 */
[----:B------:R-:W-:Y:S01]  /*19910*/  MUFU.EX2 R41, R41 ;  /* 0x0000002900297308 */ /* 0x000fe20000000800 */
[----:B--2---:R-:W-:Y:S01]  /*19920*/  F2FP.SATFINITE.E4M3.F32.PACK_AB_MERGE_C R172, R39, R34, RZ ;  /* 0x0000002227ac723e */ /* 0x004fe200048070ff */
[----:B------:R-:W1:Y:S03]  /*19930*/  SHFL.BFLY PT, R133, R40, 0x1, 0x1f ;  /* 0x0c201f0028857f89 */ /* 0x000e6600000e0000 */
[----:B------:R-:W-:-:S03]  /*19940*/  F2FP.SATFINITE.E4M3.F32.PACK_AB_MERGE_C R172, R35, R30, R172 ;  /* 0x0000001e23ac723e */ /* 0x000fc600048070ac */
[----:B------:R-:W-:Y:S08]  /*19950*/  MUFU.EX2 R20, R20 ;  /* 0x0000001400147308 */ /* 0x000ff00000000800 */
[----:B------:R-:W-:Y:S08]  /*19960*/  MUFU.EX2 R28, R28 ;  /* 0x0000001c001c7308 */ /* 0x000ff00000000800 */
[----:B------:R-:W-:Y:S01]  /*19970*/  MUFU.EX2 R131, R131 ;  /* 0x0000008300837308 */ /* 0x000fe20000000800 */
[----:B-1----:R-:W-:-:S04]  /*19980*/  FMNMX.FTZ R14, R40, R133, !PT ;  /* 0x00000085280e7209 */ /* 0x002fc80007810000 */
[----:B------:R-:W-:Y:S01]  /*19990*/  FSETP.NEU.FTZ.AND P3, PT, R14, -INF , PT ;  /* 0xff8000000e00780b */ /* 0x000fe20003f7d000 */
[----:B------:R-:W-:-:S02]  /*199a0*/  FFMA.FTZ R44, R2, R14, -8 ;  /* 0xc1000000022c7423 */ /* 0x000fc4000001000e */
[----:B------:R-:W-:Y:S03]  /*199b0*/  MUFU.EX2 R32, R32 ;  /* 0x0000002000207308 */ /* 0x000fe60000000800 */
[----:B------:R-:W-:-:S05]  /*199c0*/  FSEL R44, R44, RZ, P3 ;  /* 0x000000ff2c2c7208 */ /* 0x000fca0001800000 */
        /* <DEDUP_REMOVED lines=25> */
[----:B------:R-:W-:-:S01]  /*19b60*/  FADD.FTZ R73, R11, R80 ;  /* 0x000000500b497221 */ /* 0x000fc20000010000 */
[C-C-:B------:R-:W-:Y:S01]  /*19b70*/  FFMA.FTZ R87, R2.reuse, R87, -R44.reuse ;  /* 0x0000005702577223 */ /* 0x140fe2000001082c */
[----:B------:R-:W-:-:S01]  /*19b80*/  FFMA.FTZ R54, R2, R105, -R44 ;  /* 0x0000006902367223 */ /* 0x000fc2000001082c */
[----:B------:R-:W-:Y:S01]  /*19b90*/  FFMA.FTZ R68, R2, R109, -R44 ;  /* 0x0000006d02447223 */ /* 0x000fe2000001082c */
[----:B------:R-:W-:-:S01]  /*19ba0*/  FADD.FTZ R80, R10, R73 ;  /* 0x000000490a507221 */ /* 0x000fc20000010000 */
[C-C-:B------:R-:W-:Y:S01]  /*19bb0*/  FFMA.FTZ R56, R2.reuse, R111, -R44.reuse ;  /* 0x0000006f02387223 */ /* 0x140fe2000001082c */
[----:B------:R-:W-:-:S01]  /*19bc0*/  FFMA.FTZ R67, R2, R67, -R44 ;  /* 0x0000004302437223 */ /* 0x000fc2000001082c */
[----:B------:R-:W3:Y:S01]  /*19bd0*/  MUFU.EX2 R95, R95 ;  /* 0x0000005f005f7308 */ /* 0x000ee20000000800 */
[----:B-1----:R-:W-:-:S01]  /*19be0*/  FADD.FTZ R77, R37, R40 ;  /* 0x00000028254d7221 */ /* 0x002fc20000010000 */
[----:B------:R-:W-:Y:S01]  /*19bf0*/  FADD.FTZ R73, R13, R80 ;  /* 0x000000500d497221 */ /* 0x000fe20000010000 */
[----:B------:R-:W-:-:S01]  /*19c00*/  FFMA.FTZ R71, R2, R71, -R44 ;  /* 0x0000004702477223 */ /* 0x000fc2000001082c */
[C-C-:B0-----:R-:W-:Y:S01]  /*19c10*/  FFMA.FTZ R3, R2.reuse, R113, -R44.reuse ;  /* 0x0000007102037223 */ /* 0x141fe2000001082c */
        /* <DEDUP_REMOVED lines=11> */
[----:B------:R-:W1:Y:S01]  /*19cd0*/  MUFU.EX2 R49, R49 ;  /* 0x0000003100317308 */ /* 0x000e620000000800 */
[----:B---3--:R-:W-:-:S01]  /*19ce0*/  FADD.FTZ R77, R95, R82 ;  /* 0x000000525f4d7221 */ /* 0x008fc20000010000 */
[C-C-:B------:R-:W-:Y:S01]  /*19cf0*/  FFMA.FTZ R31, R2.reuse, R31, -R44.reuse ;  /* 0x0000001f021f7223 */ /* 0x140fe2000001082c */
[----:B------:R-:W-:-:S01]  /*19d00*/  FFMA.FTZ R69, R2, R69, -R44 ;  /* 0x0000004502457223 */ /* 0x000fc2000001082c */
[C-C-:B------:R-:W-:Y:S01]  /*19d10*/  FFMA.FTZ R125, R2.reuse, R125, -R44.reuse ;  /* 0x0000007d027d7223 */ /* 0x140fe2000001082c */
[----:B------:R-:W-:-:S01]  /*19d20*/  FFMA.FTZ R127, R2, R127, -R44 ;  /* 0x0000007f027f7223 */ /* 0x000fc2000001082c */
[----:B------:R-:W-:Y:S01]  /*19d30*/  F2FP.SATFINITE.E4M3.F32.PACK_AB_MERGE_C R185, R95, R60, RZ ;  /* 0x0000003c5fb9723e */ /* 0x000fe200048070ff */
[----:B------:R-:W-:Y:S01]  /*19d40*/  IMAD.MOV.U32 R11, RZ, RZ, R203 ;  /* 0x000000ffff0b7224 */ /* 0x000fe200078e00cb */
[----:B------:R2:W3:Y:S01]  /*19d50*/  MUFU.EX2 R70, R81 ;  /* 0x0000005100467308 */ /* 0x0004e20000000800 */
[----:B0-----:R-:W-:-:S01]  /*19d60*/  FADD.FTZ R82, R48, R77 ;  /* 0x0000004d30527221 */ /* 0x001fc20000010000 */
[----:B------:R-:W-:-:S02]  /*19d70*/  F2FP.SATFINITE.E4M3.F32.PACK_AB_MERGE_C R185, R40, R37, R185 ;  /* 0x0000002528b9723e */ /* 0x000fc400048070b9 */
[----:B------:R-:W0:Y:S04]  /*19d80*/  @P0 LDC R40, c[0x0][0x44c] ;  /* 0x00011300ff280b82 */ /* 0x000e280000000800 */
[----:B------:R-:W4:Y:S01]  /*19d90*/  MUFU.EX2 R103, R103 ;  /* 0x0000006700677308 */ /* 0x000f220000000800 */
[----:B-1----:R-:W-:-:S01]  /*19da0*/  FADD.FTZ R77, R49, R82 ;  /* 0x00000052314d7221 */ /* 0x002fc20000010000 */
[----:B--2---:R-:W-:-:S06]  /*19db0*/  FFMA.FTZ R81, R2, R85, -R44 ;  /* 0x0000005502517223 */ /* 0x004fcc000001082c */
[----:B------:R-:W1:Y:S01]  /*19dc0*/  MUFU.EX2 R50, R50 ;  /* 0x0000003200327308 */ /* 0x000e620000000800 */
[----:B---3--:R-:W-:-:S07]  /*19dd0*/  FADD.FTZ R82, R70, R77 ;  /* 0x0000004d46527221 */ /* 0x008fce0000010000 */
[----:B------:R-:W2:Y:S01]  /*19de0*/  MUFU.EX2 R53, R53 ;  /* 0x0000003500357308 */ /* 0x000ea20000000800 */
[----:B----4-:R-:W-:-:S01]  /*19df0*/  FADD.FTZ R77, R103, R82 ;  /* 0x00000052674d7221 */ /* 0x010fc20000010000 */
[----:B------:R-:W-:Y:S01]  /*19e00*/  FADD.FTZ R82, R12, R73 ;  /* 0x000000490c527221 */ /* 0x000fe20000010000 */
[----:B------:R-:W-:-:S03]  /*19e10*/  F2FP.SATFINITE.E4M3.F32.PACK_AB_MERGE_C R187, R103, R70, RZ ;  /* 0x0000004667bb723e */ /* 0x000fc600048070ff */
[----:B------:R-:W-:Y:S01]  /*19e20*/  FADD.FTZ R82, R15, R82 ;  /* 0x000000520f527221 */ /* 0x000fe20000010000 */
[----:B------:R-:W-:Y:S01]  /*19e30*/  F2FP.SATFINITE.E4M3.F32.PACK_AB_MERGE_C R187, R49, R48, R187 ;  /* 0x0000003031bb723e */ /* 0x000fe200048070bb */
[----:B------:R-:W3:Y:S01]  /*19e40*/  MUFU.EX2 R93, R93 ;  /* 0x0000005d005d7308 */ /* 0x000ee20000000800 */
[----:B-1----:R-:W-:-:S01]  /*19e50*/  FADD.FTZ R84, R50, R77 ;  /* 0x0000004d32547221 */ /* 0x002fc20000010000 */
[----:B------:R-:W-:-:S06]  /*19e60*/  CS2R R48, SRZ ;  /* 0x0000000000307805 */ /* 0x000fcc000001ff00 */
[----:B------:R1:W4:Y:S01]  /*19e70*/  MUFU.EX2 R76, R79 ;  /* 0x0000004f004c7308 */ /* 0x0003220000000800 */
[----:B--2---:R-:W-:-:S07]  /*19e80*/  FADD.FTZ R84, R53, R84 ;  /* 0x0000005435547221 */ /* 0x004fce0000010000 */
[----:B------:R-:W2:Y:S01]  /*19e90*/  MUFU.EX2 R52, R52 ;  /* 0x0000003400347308 */ /* 0x000ea20000000800 */
[----:B-1----:R-:W-:-:S01]  /*19ea0*/  FFMA.FTZ R79, R2, R107, -R44 ;  /* 0x0000006b024f7223 */ /* 0x002fc2000001082c */
[----:B------:R-:W-:Y:S01]  /*19eb0*/  FFMA.FTZ R44, R2, R57, -R44 ;  /* 0x00000039022c7223 */ /* 0x000fe2000001082c */
[----:B------:R-:W-:-:S01]  /*19ec0*/  FADD.FTZ R57, R29, R82 ;  /* 0x000000521d397221 */ /* 0x000fc20000010000 */
[----:B---3--:R-:W-:Y:S01]  /*19ed0*/  FADD.FTZ R9, R93, R84 ;  /* 0x000000545d097221 */ /* 0x008fe20000010000 */
[----:B------:R-:W-:Y:S02]  /*19ee0*/  CS2R R84, SRZ ;  /* 0x0000000000547805 */ /* 0x000fe4000001ff00 */
[----:B------:R-:W-:Y:S01]  /*19ef0*/  CS2R R82, SRZ ;  /* 0x0000000000527805 */ /* 0x000fe2000001ff00 */
[----:B------:R-:W-:-:S01]  /*19f00*/  FADD.FTZ R60, R72, R57 ;  /* 0x00000039483c7221 */ /* 0x000fc20000010000 */
[----:B------:R-:W1:Y:S01]  /*19f10*/  MUFU.EX2 R75, R75 ;  /* 0x0000004b004b7308 */ /* 0x000e620000000800 */
[----:B----4-:R-:W-:-:S01]  /*19f20*/  FADD.FTZ R9, R76, R9 ;  /* 0x000000094c097221 */ /* 0x010fc20000010000 */
[----:B------:R-:W-:Y:S01]  /*19f30*/  F2FP.SATFINITE.E4M3.F32.PACK_AB_MERGE_C R181, R76, R93, RZ ;  /* 0x0000005d4cb5723e */ /* 0x000fe200048070ff */
[----:B------:R-:W-:-:S01]  /*19f40*/  FADD.FTZ R13, R45, R60 ;  /* 0x0000003c2d0d7221 */ /* 0x000fc20000010000 */
[----:B------:R-:W-:-:S02]  /*19f50*/  CS2R R76, SRZ ;  /* 0x00000000004c7805 */ /* 0x000fc4000001ff00 */
[----:B------:R-:W-:Y:S02]  /*19f60*/  CS2R R72, SRZ ;  /* 0x0000000000487805 */ /* 0x000fe4000001ff00 */
[----:B------:R-:W-:Y:S01]  /*19f70*/  F2FP.SATFINITE.E4M3.F32.PACK_AB_MERGE_C R181, R53, R50, R181 ;  /* 0x0000003235b5723e */ /* 0x000fe200048070b5 */
[----:B------:R-:W-:-:S01]  /*19f80*/  FADD.FTZ R13, R74, R13 ;  /* 0x0000000d4a0d7221 */ /* 0x000fc20000010000 */
[----:B------:R-:W3:Y:S01]  /*19f90*/  MUFU.EX2 R101, R101 ;  /* 0x0000006500657308 */ /* 0x000ee20000000800 */
[----:B--2---:R-:W-:-:S02]  /*19fa0*/  FADD.FTZ R10, R52, R9 ;  /* 0x00000009340a7221 */ /* 0x004fc40000010000 */
[----:B------:R-:W-:Y:S01]  /*19fb0*/  FADD.FTZ R60, R58, R13 ;  /* 0x0000000d3a3c7221 */ /* 0x000fe20000010000 */
[----:B0-----:R-:W-:-:S04]  /*19fc0*/  @P0 IMAD.HI.U32 R13, R203, R40, RZ ;  /* 0x00000028cb0d0227 */ /* 0x001fc800078e00ff */
[----:B------:R-:W-:Y:S01]  /*19fd0*/  FADD.FTZ R60, R63, R60 ;  /* 0x0000003c3f3c7221 */ /* 0x000fe20000010000 */
[----:B------:R0:W2:Y:S01]  /*19fe0*/  MUFU.EX2 R78, R87 ;  /* 0x00000057004e7308 */ /* 0x0000a20000000800 */
[----:B-1----:R-:W-:-:S02]  /*19ff0*/  FADD.FTZ R10, R75, R10 ;  /* 0x0000000a4b0a7221 */ /* 0x002fc40000010000 */
[----:B------:R-:W-:Y:S01]  /*1a000*/  FADD.FTZ R9, R59, R60 ;  /* 0x0000003c3b097221 */ /* 0x000fe20000010000 */
[----:B------:R-:W-:-:S03]  /*1a010*/  CS2R R58, SRZ ;  /* 0x00000000003a7805 */ /* 0x000fc6000001ff00 */
[----:B------:R-:W-:Y:S01]  /*1a020*/  FADD.FTZ R9, R62, R9 ;  /* 0x000000093e097221 */ /* 0x000fe20000010000 */
[----:B------:R-:W1:Y:S01]  /*1a030*/  MUFU.EX2 R54, R54 ;  /* 0x0000003600367308 */ /* 0x000e620000000800 */
[----:B---3--:R-:W-:-:S01]  /*1a040*/  FADD.FTZ R7, R101, R10 ;  /* 0x0000000a65077221 */ /* 0x008fc20000010000 */
[----:B0-----:R-:W-:Y:S01]  /*1a050*/  CS2R R86, SRZ ;  /* 0x0000000000567805 */ /* 0x001fe2000001ff00 */
[----:B------:R-:W-:-:S01]  /*1a060*/  FADD.FTZ R8, R42, R9 ;  /* 0x000000092a087221 */ /* 0x000fc20000010000 */
[----:B------:R-:W-:-:S03]  /*1a070*/  CS2R R62, SRZ ;  /* 0x00000000003e7805 */ /* 0x000fc6000001ff00 */
[----:B------:R-:W-:Y:S01]  /*1a080*/  FADD.FTZ R43, R43, R8 ;  /* 0x000000082b2b7221 */ /* 0x000fe20000010000 */
[----:B------:R-:W0:Y:S01]  /*1a090*/  MUFU.EX2 R79, R79 ;  /* 0x0000004f004f7308 */ /* 0x000e220000000800 */
[----:B--2---:R-:W-:-:S01]  /*1a0a0*/  FADD.FTZ R7, R78, R7 ;  /* 0x000000074e077221 */ /* 0x004fc20000010000 */
[----:B------:R-:W-:-:S04]  /*1a0b0*/  F2FP.SATFINITE.E4M3.F32.PACK_AB_MERGE_C R183, R78, R101, RZ ;  /* 0x000000654eb7723e */ /* 0x000fc800048070ff */
[----:B------:R-:W-:Y:S02]  /*1a0c0*/  F2FP.SATFINITE.E4M3.F32.PACK_AB_MERGE_C R183, R75, R52, R183 ;  /* 0x000000344bb7723e */ /* 0x000fe400048070b7 */
[----:B------:R-:W-:Y:S01]  /*1a0d0*/  CS2R R74, SRZ ;  /* 0x00000000004a7805 */ /* 0x000fe2000001ff00 */
[----:B------:R-:W2:Y:S01]  /*1a0e0*/  MUFU.EX2 R68, R68 ;  /* 0x0000004400447308 */ /* 0x000ea20000000800 */
[----:B-1----:R-:W-:-:S01]  /*1a0f0*/  FADD.FTZ R10, R54, R7 ;  /* 0x00000007360a7221 */ /* 0x002fc20000010000 */
[----:B------:R-:W-:-:S06]  /*1a100*/  CS2R R52, SRZ ;  /* 0x0000000000347805 */ /* 0x000fcc000001ff00 */
[----:B------:R-:W1:Y:S01]  /*1a110*/  MUFU.EX2 R81, R81 ;  /* 0x0000005100517308 */ /* 0x000e620000000800 */
[----:B0-----:R-:W-:-:S07]  /*1a120*/  FADD.FTZ R7, R79, R10 ;  /* 0x0000000a4f077221 */ /* 0x001fce0000010000 */
[----:B------:R-:W0:Y:S01]  /*1a130*/  MUFU.EX2 R56, R56 ;  /* 0x0000003800387308 */ /* 0x000e220000000800 */
[----:B--2---:R-:W-:-:S07]  /*1a140*/  FADD.FTZ R10, R68, R7 ;  /* 0x00000007440a7221 */ /* 0x004fce0000010000 */
[----:B------:R-:W2:Y:S01]  /*1a150*/  MUFU.EX2 R67, R67 ;  /* 0x0000004300437308 */ /* 0x000ea20000000800 */
[C---:B-1----:R-:W-:Y:S01]  /*1a160*/  F2FP.SATFINITE.E4M3.F32.PACK_AB_MERGE_C R177, R81.reuse, R68, RZ ;  /* 0x0000004451b1723e */ /* 0x042fe200048070ff */
[----:B------:R-:W-:Y:S01]  /*1a170*/  FADD.FTZ R81, R81, R10 ;  /* 0x0000000a51517221 */ /* 0x000fe20000010000 */
[----:B------:R-:W-:-:S01]  /*1a180*/  FADD.FTZ R10, R46, R43 ;  /* 0x0000002b2e0a7221 */ /* 0x000fc20000010000 */
[----:B------:R-:W-:Y:S02]  /*1a190*/  CS2R R42, SRZ ;  /* 0x00000000002a7805 */ /* 0x000fe4000001ff00 */
[----:B------:R-:W-:Y:S02]  /*1a1a0*/  F2FP.SATFINITE.E4M3.F32.PACK_AB_MERGE_C R177, R79, R54, R177 ;  /* 0x000000364fb1723e */ /* 0x000fe400048070b1 */
[----:B------:R-:W-:Y:S01]  /*1a1b0*/  CS2R R78, SRZ ;  /* 0x00000000004e7805 */ /* 0x000fe2000001ff00 */
[----:B------:R-:W-:-:S01]  /*1a1c0*/  FADD.FTZ R7, R47, R10 ;  /* 0x0000000a2f077221 */ /* 0x000fc20000010000 */
[----:B------:R-:W1:Y:S01]  /*1a1d0*/  MUFU.EX2 R64, R64 ;  /* 0x0000004000407308 */ /* 0x000e620000000800 */
[----:B0-----:R-:W-:-:S01]  /*1a1e0*/  FADD.FTZ R12, R56, R81 ;  /* 0x00000051380c7221 */ /* 0x001fc20000010000 */
[----:B------:R-:W-:Y:S01]  /*1a1f0*/  CS2R R46, SRZ ;  /* 0x00000000002e7805 */ /* 0x000fe2000001ff00 */
[----:B------:R-:W-:-:S04]  /*1a200*/  FADD.FTZ R10, R26, R7 ;  /* 0x000000071a0a7221 */ /* 0x000fc80000010000 */
[----:B------:R-:W-:Y:S01]  /*1a210*/  FADD.FTZ R27, R27, R10 ;  /* 0x0000000a1b1b7221 */ /* 0x000fe20000010000 */
[----:B------:R-:W0:Y:S01]  /*1a220*/  MUFU.EX2 R71, R71 ;  /* 0x0000004700477308 */ /* 0x000e220000000800 */
[----:B--2---:R-:W-:-:S02]  /*1a230*/  FADD.FTZ R9, R67, R12 ;  /* 0x0000000c43097221 */ /* 0x004fc40000010000 */
[----:B------:R-:W-:Y:S02]  /*1a240*/  FADD.FTZ R26, R30, R27 ;  /* 0x0000001b1e1a7221 */ /* 0x000fe40000010000 */
[----:B------:R-:W2:Y:S03]  /*1a250*/  @P0 LDC R30, c[0x0][0x450] ;  /* 0x00011400ff1e0b82 */ /* 0x000ea60000000800 */
[----:B------:R-:W3:Y:S01]  /*1a260*/  MUFU.EX2 R3, R3 ;  /* 0x0000000300037308 */ /* 0x000ee20000000800 */
[----:B-1----:R-:W-:-:S01]  /*1a270*/  FADD.FTZ R12, R64, R9 ;  /* 0x00000009400c7221 */ /* 0x002fc20000010000 */
[----:B------:R-:W-:-:S04]  /*1a280*/  FADD.FTZ R9, R35, R26 ;  /* 0x0000001a23097221 */ /* 0x000fc80000010000 */
[----:B------:R-:W-:Y:S01]  /*1a290*/  FADD.FTZ R26, R34, R9 ;  /* 0x00000009221a7221 */ /* 0x000fe20000010000 */
[----:B------:R-:W-:Y:S01]  /*1a2a0*/  CS2R R34, SRZ ;  /* 0x0000000000227805 */ /* 0x000fe2000001ff00 */
[----:B------:R-:W1:Y:S01]  /*1a2b0*/  MUFU.EX2 R66, R66 ;  /* 0x0000004200427308 */ /* 0x000e620000000800 */
[----:B0-----:R-:W-:-:S01]  /*1a2c0*/  FADD.FTZ R12, R71, R12 ;  /* 0x0000000c470c7221 */ /* 0x001fc20000010000 */
[----:B------:R-:W-:Y:S01]  /*1a2d0*/  FADD.FTZ R39, R39, R26 ;  /* 0x0000001a27277221 */ /* 0x000fe20000010000 */
[----:B------:R-:W-:Y:S02]  /*1a2e0*/  F2FP.SATFINITE.E4M3.F32.PACK_AB_MERGE_C R179, R71, R64, RZ ;  /* 0x0000004047b3723e */ /* 0x000fe400048070ff */
[----:B------:R-:W-:Y:S01]  /*1a2f0*/  CS2R R70, SRZ ;  /* 0x0000000000467805 */ /* 0x000fe2000001ff00 */
[----:B------:R-:W-:-:S01]  /*1a300*/  FADD.FTZ R26, R38, R39 ;  /* 0x00000027261a7221 */ /* 0x000fc20000010000 */
[----:B------:R-:W-:Y:S01]  /*1a310*/  F2FP.SATFINITE.E4M3.F32.PACK_AB_MERGE_C R179, R67, R56, R179 ;  /* 0x0000003843b3723e */ /* 0x000fe200048070b3 */
[----:B------:R-:W0:Y:S01]  /*1a320*/  MUFU.EX2 R115, R115 ;  /* 0x0000007300737308 */ /* 0x000e220000000800 */
[----:B---3--:R-:W-:-:S01]  /*1a330*/  FADD.FTZ R7, R3, R12 ;  /* 0x0000000c03077221 */ /* 0x008fc20000010000 */
[----:B------:R-:W-:-:S02]  /*1a340*/  CS2R R56, SRZ ;  /* 0x0000000000387805 */ /* 0x000fc4000001ff00 */
[----:B--2---:R-:W-:-:S04]  /*1a350*/  @P0 SHF.R.U32.HI R11, RZ, R30, R13 ;  /* 0x0000001eff0b0219 */ /* 0x004fc8000001160d */
[----:B------:R2:W3:Y:S01]  /*1a360*/  MUFU.EX2 R80, R61 ;  /* 0x0000003d00507308 */ /* 0x0004e20000000800 */
[----:B-1----:R-:W-:-:S07]  /*1a370*/  FADD.FTZ R12, R66, R7 ;  /* 0x00000007420c7221 */ /* 0x002fce0000010000 */
[----:B------:R-:W1:Y:S01]  /*1a380*/  MUFU.EX2 R117, R117 ;  /* 0x0000007500757308 */ /* 0x000e620000000800 */
[----:B0-----:R-:W-:-:S01]  /*1a390*/  FADD.FTZ R7, R115, R12 ;  /* 0x0000000c73077221 */ /* 0x001fc20000010000 */
[----:B--2---:R-:W-:-:S06]  /*1a3a0*/  CS2R R60, SRZ ;  /* 0x00000000003c7805 */ /* 0x004fcc000001ff00 */
[----:B------:R0:W2:Y:S01]  /*1a3b0*/  MUFU.EX2 R6, R51 ;  /* 0x0000003300067308 */ /* 0x0000a20000000800 */
[C---:B---3--:R-:W-:Y:S01]  /*1a3c0*/  F2FP.SATFINITE.E4M3.F32.PACK_AB_MERGE_C R115, R80.reuse, R115, RZ ;  /* 0x000000735073723e */ /* 0x048fe200048070ff */
[----:B------:R-:W-:Y:S01]  /*1a3d0*/  FADD.FTZ R80, R80, R7 ;  /* 0x0000000750507221 */ /* 0x000fe20000010000 */
[----:B------:R-:W-:-:S02]  /*1a3e0*/  FADD.FTZ R7, R41, R26 ;  /* 0x0000001a29077221 */ /* 0x000fc40000010000 */
[----:B------:R-:W-:Y:S02]  /*1a3f0*/  F2FP.SATFINITE.E4M3.F32.PACK_AB_MERGE_C R173, R66, R3, R115 ;  /* 0x0000000342ad723e */ /* 0x000fe40004807073 */
[----:B------:R-:W-:Y:S01]  /*1a400*/  CS2R R66, SRZ ;  /* 0x0000000000427805 */ /* 0x000fe2000001ff00 */
[----:B------:R-:W-:Y:S01]  /*1a410*/  MUFU.EX2 R119, R119 ;  /* 0x0000007700777308 */ /* 0x000fe20000000800 */
[----:B-1----:R-:W-:-:S01]  /*1a420*/  FADD.FTZ R3, R117, R80 ;  /* 0x0000005075037221 */ /* 0x002fc20000010000 */
[----:B------:R-:W-:-:S02]  /*1a430*/  CS2R R80, SRZ ;  /* 0x0000000000507805 */ /* 0x000fc4000001ff00 */
[----:B0-----:R-:W-:-:S04]  /*1a440*/  CS2R R50, SRZ ;  /* 0x0000000000327805 */ /* 0x001fc8000001ff00 */
[----:B------:R0:W1:Y:S01]  /*1a450*/  MUFU.EX2 R4, R55 ;  /* 0x0000003700047308 */ /* 0x0000620000000800 */
[----:B--2---:R-:W-:-:S01]  /*1a460*/  FADD.FTZ R26, R6, R3 ;  /* 0x00000003061a7221 */ /* 0x004fc20000010000 */
[----:B------:R-:W-:Y:S01]  /*1a470*/  F2FP.SATFINITE.E4M3.F32.PACK_AB_MERGE_C R3, R129, R20, RZ ;  /* 0x000000148103723e */ /* 0x000fe200048070ff */
[----:B------:R-:W-:-:S03]  /*1a480*/  FADD.FTZ R20, R20, R7 ;  /* 0x0000000714147221 */ /* 0x000fc60000010000 */
[----:B------:R-:W-:Y:S01]  /*1a490*/  F2FP.SATFINITE.E4M3.F32.PACK_AB_MERGE_C R174, R41, R38, R3 ;  /* 0x0000002629ae723e */ /* 0x000fe20004807003 */
[----:B------:R-:W-:-:S01]  /*1a4a0*/  FADD.FTZ R129, R129, R20 ;  /* 0x0000001481817221 */ /* 0x000fc20000010000 */
[----:B------:R-:W2:Y:S01]  /*1a4b0*/  MUFU.EX2 R65, R65 ;  /* 0x0000004100417308 */ /* 0x000ea20000000800 */
[----:B0-----:R-:W-:Y:S02]  /*1a4c0*/  CS2R R54, SRZ ;  /* 0x0000000000367805 */ /* 0x001fe4000001ff00 */
[----:B------:R-:W-:Y:S02]  /*1a4d0*/  CS2R R40, SRZ ;  /* 0x0000000000287805 */ /* 0x000fe4000001ff00 */
[----:B------:R-:W-:-:S03]  /*1a4e0*/  CS2R R38, SRZ ;  /* 0x0000000000267805 */ /* 0x000fc6000001ff00 */
[----:B------:R-:W0:Y:S01]  /*1a4f0*/  MUFU.EX2 R8, R121 ;  /* 0x0000007900087308 */ /* 0x000e220000000800 */
[----:B-1----:R-:W-:Y:S01]  /*1a500*/  F2FP.SATFINITE.E4M3.F32.PACK_AB_MERGE_C R9, R4, R119, RZ ;  /* 0x000000770409723e */ /* 0x002fe200048070ff */
[----:B------:R-:W-:Y:S01]  /*1a510*/  FADD.FTZ R119, R119, R26 ;  /* 0x0000001a77777221 */ /* 0x000fe20000010000 */
[----:B------:R-:W-:Y:S02]  /*1a520*/  CS2R R26, SRZ ;  /* 0x00000000001a7805 */ /* 0x000fe4000001ff00 */
[----:B------:R-:W-:Y:S01]  /*1a530*/  F2FP.SATFINITE.E4M3.F32.PACK_AB_MERGE_C R175, R6, R117, R9 ;  /* 0x0000007506af723e */ /* 0x000fe20004807009 */
[----:B------:R-:W-:-:S01]  /*1a540*/  FADD.FTZ R6, R24, R129 ;  /* 0x0000008118067221 */ /* 0x000fc20000010000 */
[----:B------:R-:W-:Y:S01]  /*1a550*/  FADD.FTZ R4, R4, R119 ;  /* 0x0000007704047221 */ /* 0x000fe20000010000 */
[----:B------:R-:W1:Y:S01]  /*1a560*/  MUFU.EX2 R123, R123 ;  /* 0x0000007b007b7308 */ /* 0x000e620000000800 */
[----:B------:R-:W-:Y:S01]  /*1a570*/  F2FP.SATFINITE.E4M3.F32.PACK_AB_MERGE_C R9, R131, R28, RZ ;  /* 0x0000001c8309723e */ /* 0x000fe200048070ff */
[----:B------:R-:W-:Y:S01]  /*1a580*/  FADD.FTZ R7, R25, R6 ;  /* 0x0000000619077221 */ /* 0x000fe20000010000 */
[----:B--2---:R-:W-:-:S02]  /*1a590*/  FADD.FTZ R3, R65, R4 ;  /* 0x0000000441037221 */ /* 0x004fc40000010000 */
[----:B------:R-:W-:Y:S01]  /*1a5a0*/  F2FP.SATFINITE.E4M3.F32.PACK_AB_MERGE_C R168, R25, R24, R9 ;  /* 0x0000001819a8723e */ /* 0x000fe20004807009 */
[----:B------:R-:W-:-:S01]  /*1a5b0*/  FADD.FTZ R28, R28, R7 ;  /* 0x000000071c1c7221 */ /* 0x000fc20000010000 */
[----:B------:R-:W-:Y:S01]  /*1a5c0*/  IADD3 R7, R11, R205, -R204 ;  /* 0x000000cd0b077210 */ /* 0x000fe20007ffe8cc */
[----:B------:R2:W3:Y:S01]  /*1a5d0*/  MUFU.EX2 R10, R31 ;  /* 0x0000001f000a7308 */ /* 0x0004e20000000800 */
[----:B0-----:R-:W-:-:S01]  /*1a5e0*/  FADD.FTZ R4, R8, R3 ;  /* 0x0000000308047221 */ /* 0x001fc20000010000 */
[----:B------:R-:W-:Y:S01]  /*1a5f0*/  FADD.FTZ R131, R131, R28 ;  /* 0x0000001c83837221 */ /* 0x000fe20000010000 */
[----:B------:R-:W-:Y:S01]  /*1a600*/  VIADD R9, R162, 0xfffffffe ;  /* 0xfffffffea2097836 */ /* 0x000fe20000000000 */
[----:B------:R-:W-:Y:S02]  /*1a610*/  CS2R R28, SRZ ;  /* 0x00000000001c7805 */ /* 0x000fe4000001ff00 */
[----:B------:R-:W-:Y:S02]  /*1a620*/  CS2R R24, SRZ ;  /* 0x0000000000187805 */ /* 0x000fe4000001ff00 */
[----:B------:R-:W0:Y:S01]  /*1a630*/  MUFU.EX2 R21, R21 ;  /* 0x0000001500157308 */ /* 0x000e220000000800 */
[----:B-1----:R-:W-:-:S01]  /*1a640*/  FADD.FTZ R3, R123, R4 ;  /* 0x000000047b037221 */ /* 0x002fc20000010000 */
[----:B------:R-:W-:Y:S01]  /*1a650*/  FADD.FTZ R4, R32, R131 ;  /* 0x0000008320047221 */ /* 0x000fe20000010000 */
[----:B--2---:R-:W-:-:S05]  /*1a660*/  CS2R R30, SRZ ;  /* 0x00000000001e7805 */ /* 0x004fca000001ff00 */
[----:B------:R-:W1:Y:S01]  /*1a670*/  MUFU.EX2 R33, R33 ;  /* 0x0000002100217308 */ /* 0x000e620000000800 */
[C---:B---3--:R-:W-:Y:S01]  /*1a680*/  F2FP.SATFINITE.E4M3.F32.PACK_AB_MERGE_C R123, R10.reuse, R123, RZ ;  /* 0x0000007b0a7b723e */ /* 0x048fe200048070ff */
[----:B------:R-:W-:-:S03]  /*1a690*/  FADD.FTZ R10, R10, R3 ;  /* 0x000000030a0a7221 */ /* 0x000fc60000010000 */
[----:B------:R-:W-:Y:S01]  /*1a6a0*/  F2FP.SATFINITE.E4M3.F32.PACK_AB_MERGE_C R169, R8, R65, R123 ;  /* 0x0000004108a9723e */ /* 0x000fe2000480707b */
[----:B------:R-:W-:Y:S01]  /*1a6b0*/  IMAD.HI R8, R7, 0x66666667, RZ ;  /* 0x6666666707087827 */ /* 0x000fe200078e02ff */
[----:B------:R-:W-:Y:S01]  /*1a6c0*/  CS2R R64, SRZ ;  /* 0x0000000000407805 */ /* 0x000fe2000001ff00 */
[----:B------:R-:W-:Y:S01]  /*1a6d0*/  MUFU.EX2 R127, R127 ;  /* 0x0000007f007f7308 */ /* 0x000fe20000000800 */
[----:B0-----:R-:W-:-:S07]  /*1a6e0*/  F2FP.SATFINITE.E4M3.F32.PACK_AB_MERGE_C R6, R21, R36, RZ ;  /* 0x000000241506723e */ /* 0x001fce00048070ff */
[----:B------:R-:W0:Y:S01]  /*1a6f0*/  MUFU.EX2 R44, R44 ;  /* 0x0000002c002c7308 */ /* 0x000e220000000800 */
[----:B-1----:R-:W-:-:S01]  /*1a700*/  FADD.FTZ R7, R33, R4 ;  /* 0x0000000421077221 */ /* 0x002fc20000010000 */
[----:B------:R-:W-:Y:S02]  /*1a710*/  F2FP.SATFINITE.E4M3.F32.PACK_AB_MERGE_C R170, R33, R32, R6 ;  /* 0x0000002021aa723e */ /* 0x000fe40004807006 */
[----:B------:R-:W-:Y:S01]  /*1a720*/  CS2R R32, SRZ ;  /* 0x0000000000207805 */ /* 0x000fe2000001ff00 */
[----:B------:R-:W-:Y:S01]  /*1a730*/  FADD.FTZ R36, R36, R7 ;  /* 0x0000000724247221 */ /* 0x000fe20000010000 */
[----:B------:R-:W-:Y:S02]  /*1a740*/  SHF.R.U32.HI R7, RZ, 0x1f, R8 ;  /* 0x0000001fff077819 */ /* 0x000fe40000011608 */
[----:B------:R-:W1:Y:S08]  /*1a750*/  MUFU.EX2 R69, R69 ;  /* 0x0000004500457308 */ /* 0x000e700000000800 */
[----:B------:R-:W2:Y:S01]  /*1a760*/  MUFU.EX2 R12, R125 ;  /* 0x0000007d000c7308 */ /* 0x000ea20000000800 */
[----:B0-----:R-:W-:Y:S01]  /*1a770*/  F2FP.SATFINITE.E4M3.F32.PACK_AB_MERGE_C R6, R44, R127, RZ ;  /* 0x0000007f2c06723e */ /* 0x001fe200048070ff */
[----:B-1----:R-:W-:-:S03]  /*1a780*/  FADD.FTZ R3, R69, R10 ;  /* 0x0000000a45037221 */ /* 0x002fc60000010000 */
[C---:B--2---:R-:W-:Y:S01]  /*1a790*/  F2FP.SATFINITE.E4M3.F32.PACK_AB_MERGE_C R171, R12.reuse, R69, R6 ;  /* 0x000000450cab723e */ /* 0x044fe20004807006 */
[----:B------:R-:W-:-:S01]  /*1a7a0*/  FADD.FTZ R4, R12, R3 ;  /* 0x000000030c047221 */ /* 0x000fc20000010000 */
[----:B------:R-:W-:Y:S02]  /*1a7b0*/  LEA.HI.SX32 R6, R8, R7, 0x1a ;  /* 0x0000000708067211 */ /* 0x000fe400078fd2ff */
[----:B------:R-:W-:Y:S01]  /*1a7c0*/  CS2R R68, SRZ ;  /* 0x0000000000447805 */ /* 0x000fe2000001ff00 */
[----:B------:R-:W-:Y:S01]  /*1a7d0*/  FADD.FTZ R3, R127, R4 ;  /* 0x000000047f037221 */ /* 0x000fe20000010000 */
[----:B------:R-:W-:Y:S01]  /*1a7e0*/  VIMNMX R6, RZ, R6, !PT ;  /* 0x00000006ff067248 */ /* 0x000fe20007fe0100 */
[----:B------:R-:W-:Y:S01]  /*1a7f0*/  FADD.FTZ R4, R21, R36 ;  /* 0x0000002415047221 */ /* 0x000fe20000010000 */
[----:B------:R-:W-:Y:S01]  /*1a800*/  CS2R R36, SRZ ;  /* 0x0000000000247805 */ /* 0x000fe2000001ff00 */
[----:B------:R-:W-:Y:S01]  /*1a810*/  FADD.FTZ R3, R44, R3 ;  /* 0x000000032c037221 */ /* 0x000fe20000010000 */
[----:B------:R-:W-:-:S02]  /*1a820*/  ISETP.GE.AND P2, PT, R9, R6, PT ;  /* 0x000000060900720c */ /* 0x000fc40003f46270 */
[----:B------:R-:W-:-:S11]  /*1a830*/  CS2R R44, SRZ ;  /* 0x00000000002c7805 */ /* 0x000fd6000001ff00 */
[----:B------:R-:W-:Y:S05]  /*1a840*/  @!P2 BRA `(.L_x_2521) ;  /* 0x0000003c0064a947 */ /* 0x000fea0003800000 */
[----:B------:R-:W-:Y:S01]  /*1a850*/  IMAD.MOV.U32 R7, RZ, RZ, R14 ;  /* 0x000000ffff077224 */ /* 0x000fe200078e000e */
[----:B------:R-:W-:Y:S01]  /*1a860*/  MOV R8, R0 ;  /* 0x0000000000087202 */ /* 0x000fe20000000f00 */
[----:B------:R-:W-:Y:S02]  /*1a870*/  IMAD.MOV.U32 R10, RZ, RZ, R190 ;  /* 0x000000ffff0a7224 */ /* 0x000fe400078e00be */
[----:B------:R-:W-:-:S07]  /*1a880*/  IMAD.MOV.U32 R87, RZ, RZ, RZ ;  /* 0x000000ffff577224 */ /* 0x000fce00078e00ff */
.L_x_2532:
        /* <DEDUP_REMOVED lines=8> */
.L_x_2523:
        /* <DEDUP_REMOVED lines=8> */
.L_x_2524:
[----:B------:R-:W-:Y:S04]  /*1a990*/  BSSY B0, `(.L_x_2522) ;  /* 0x0000004000007945 */ /* 0x000fe80003800000 */
[----:B-1----:R-:W-:Y:S05]  /*1a9a0*/  @P3 BRA `(.L_x_2525) ;  /* 0x0000000000083947 */ /* 0x002fea0003800000 */
[----:B------:R-:W1:Y:S02]  /*1a9b0*/  SYNCS.PHASECHK.TRANS64.TRYWAIT P3, [R11+URZ+0x29830], R0 ;  /* 0x029830000b0075a7 */ /* 0x000e64000806017f */
[----:B-1----:R-:W-:Y:S05]  /*1a9c0*/  @!P3 BRA `(.L_x_2526) ;  /* 0x000001140078b947 */ /* 0x002fea0003800000 */
.L_x_2525:
[----:B------:R-:W-:Y:S05]  /*1a9d0*/  BSYNC B0 ;  /* 0x0000000000007941 */ /* 0x000fea0003800000 */
.L_x_2522:
        /* <DEDUP_REMOVED lines=28> */
[----:B------:R-:W-:Y:S01]  /*1aba0*/  UMOV UR32, UR24 ;  /* 0x0000001800207c82 */ /* 0x000fe20008000000 */
[----:B0-----:R-:W-:Y:S01]  /*1abb0*/  SHF.R.U32.HI R0, RZ, 0x7, R0 ;  /* 0x00000007ff007819 */ /* 0x001fe20000011600 */
[----:B------:R-:W-:Y:S01]  /*1abc0*/  UMOV UR33, UR25 ;  /* 0x0000001900217c82 */ /* 0x000fe20008000000 */
[C---:B------:R-:W-:Y:S01]  /*1abd0*/  IADD3 R14, R12.reuse, 0x200, RZ ;  /* 0x000002000c0e7810 */ /* 0x040fe20007ffe0ff */
[----:B------:R-:W-:Y:S01]  /*1abe0*/  VIADD R20, R12, 0x82 ;  /* 0x000000820c147836 */ /* 0x000fe20000000000 */
[----:B------:R-:W-:Y:S01]  /*1abf0*/  IADD3 R0, R0, 0x8, RZ ;  /* 0x0000000800007810 */ /* 0x000fe20007ffe0ff */
[----:B------:R-:W-:Y:S01]  /*1ac00*/  IMAD.MOV.U32 R13, RZ, RZ, -0x7fffffe0 ;  /* 0x80000020ff0d7424 */ /* 0x000fe200078e00ff */
[----:B------:R-:W-:Y:S01]  /*1ac10*/  R2UR UR34, R14 ;  /* 0x000000000e2272ca */ /* 0x000fe200000e0000 */
[----:B------:R-:W-:Y:S01]  /*1ac20*/  VIADD R14, R12, 0x102 ;  /* 0x000001020c0e7836 */ /* 0x000fe20000000000 */
[----:B------:R-:W-:Y:S01]  /*1ac30*/  R2UR UR35, R15 ;  /* 0x000000000f2372ca */ /* 0x000fe200000e0000 */
[----:B------:R0:W-:Y:S01]  /*1ac40*/  BAR.SYNC.DEFER_BLOCKING R0, 0x100 ;  /* 0x000400000000751d */ /* 0x0001e20000010000 */
[----:B------:R-:W-:Y:S01]  /*1ac50*/  R2UR UR6, R88 ;  /* 0x00000000580672ca */ /* 0x000fe200000e0000 */
[----:B------:R-:W-:Y:S01]  /*1ac60*/  IMAD.MOV.U32 R15, RZ, RZ, -0x7fffffe0 ;  /* 0x80000020ff0f7424 */ /* 0x000fe200078e00ff */
[----:B------:R-:W-:-:S02]  /*1ac70*/  R2UR UR7, R89 ;  /* 0x00000000590772ca */ /* 0x000fc400000e0000 */
[----:B------:R-:W-:Y:S01]  /*1ac80*/  MOV R21, 0x80000020 ;  /* 0x8000002000157802 */ /* 0x000fe20000000f00 */
        /* <DEDUP_REMOVED lines=189> */
[C---:B------:R-:W-:Y:S01]  /*1b860*/  IADD3 R14, R12.reuse, 0x682, RZ ;  /* 0x000006820c0e7810 */ /* 0x040fe20007ffe0ff */
[----:B------:R-:W-:Y:S01]  /*1b870*/  VIADD R12, R12, 0x702 ;  /* 0x000007020c0c7836 */ /* 0x000fe20000000000 */
        /* <DEDUP_REMOVED lines=33> */
.L_x_2528:
[----:B------:R-:W-:Y:S01]  /*1ba90*/  SHF.L.U32 R0, R10, 0x1f, RZ ;  /* 0x0000001f0a007819 */ /* 0x000fe200000006ff */
[----:B------:R-:W-:-:S04]  /*1baa0*/  IMAD R10, R189, 0x8, R16 ;  /* 0x00000008bd0a7824 */ /* 0x000fc800078e0210 */
[----:B------:R0:W1:Y:S01]  /*1bab0*/  SYNCS.PHASECHK.TRANS64.TRYWAIT P2, [R10+URZ+0x29850], R0 ;  /* 0x029850000a0075a7 */ /* 0x000062000804017f */
[----:B------:R-:W-:Y:S05]  /*1bac0*/  @!P1 BRA `(.L_x_2529) ;  /* 0x0000000000049947 */ /* 0x000fea0003800000 */
[----:B------:R-:W-:Y:S01]  /*1bad0*/  BPT.TRAP 0x1 ;  /* 0x000000040000795c */ /* 0x000fe20000300000 */
.L_x_2529:
[----:B-1----:R-:W-:Y:S05]  /*1bae0*/  @P2 BRA `(.L_x_2527) ;  /* 0x0000000000082947 */ /* 0x002fea0003800000 */
[----:B------:R-:W1:Y:S02]  /*1baf0*/  SYNCS.PHASECHK.TRANS64.TRYWAIT P2, [R10+URZ+0x29850], R0 ;  /* 0x029850000a0075a7 */ /* 0x000e64000804017f */
[----:B-1----:R-:W-:Y:S05]  /*1bb00*/  @!P2 BRA `(.L_x_2530) ;  /* 0x00000104003ca947 */ /* 0x002fea0003800000 */
.L_x_2527:
[----:B01----:R-:W-:Y:S01]  /*1bb10*/  VIADD R0, R16, 0x400 ;  /* 0x0000040010007836 */ /* 0x003fe20000000000 */
[----:B------:R-:W-:Y:S01]  /*1bb20*/  MOV R13, 0xc0000010 ;  /* 0xc0000010000d7802 */ /* 0x000fe20000000f00 */
[----:B------:R-:W-:Y:S05]  /*1bb30*/  WARPSYNC.ALL ;  /* 0x0000000000007948 */ /* 0x000fea0003800000 */
[----:B------:R-:W-:Y:S01]  /*1bb40*/  SHF.R.U32.HI R0, RZ, 0x4, R0 ;  /* 0x00000004ff007819 */ /* 0x000fe20000011600 */
[----:B------:R-:W-:Y:S01]  /*1bb50*/  WARPGROUP.ARRIVE ;  /* 0x00000000000079c5 */ /* 0x000fe20000000000 */
[----:B------:R-:W-:Y:S01]  /*1bb60*/  R2UR UR7, R13 ;  /* 0x000000000d0772ca */ /* 0x000fe200000e0000 */
[----:B------:R-:W-:Y:S01]  /*1bb70*/  IMAD.MOV.U32 R15, RZ, RZ, -0x3ffffff0 ;  /* 0xc0000010ff0f7424 */ /* 0x000fe200078e00ff */
[----:B------:R-:W-:Y:S01]  /*1bb80*/  LOP3.LUT R0, R0, 0x3fff, RZ, 0xc0, !PT ;  /* 0x00003fff00007812 */ /* 0x000fe200078ec0ff */
[----:B------:R-:W0:Y:S01]  /*1bb90*/  @P0 LDC R13, c[0x0][0x44c] ;  /* 0x00011300ff0d0b82 */ /* 0x000e220000000800 */
[----:B------:R-:W-:-:S02]  /*1bba0*/  IMAD.IADD R10, R211, 0x1, R203 ;  /* 0x00000001d30a7824 */ /* 0x000fc400078e02cb */
[----:B------:R-:W-:-:S05]  /*1bbb0*/  LOP3.LUT R0, R0, 0x10000, RZ, 0xfc, !PT ;  /* 0x0001000000007812 */ /* 0x000fca00078efcff */
[----:B------:R-:W-:Y:S01]  /*1bbc0*/  IMAD R12, R189, 0x500, R0 ;  /* 0x00000500bd0c7824 */ /* 0x000fe200078e0200 */
[----:B------:R-:W1:Y:S03]  /*1bbd0*/  @P0 LDC R21, c[0x0][0x450] ;  /* 0x00011400ff150b82 */ /* 0x000e660000000800 */
[C---:B------:R-:W-:Y:S01]  /*1bbe0*/  VIADD R14, R12.reuse, 0x100 ;  /* 0x000001000c0e7836 */ /* 0x040fe20000000000 */
[----:B------:R-:W-:Y:S01]  /*1bbf0*/  R2UR UR6, R12 ;  /* 0x000000000c0672ca */ /* 0x000fe200000e0000 */
[----:B0-----:R-:W-:-:S12]  /*1bc00*/  @P0 IMAD.HI.U32 R0, R10, R13, RZ ;  /* 0x0000000d0a000227 */ /* 0x001fd800078e00ff */
[----:B------:R-:W-:Y:S01]  /*1bc10*/  QGMMA.64x128x32.F32.E4M3.E4M3 R24, R184, gdesc[UR4], R24, gsb0 ;  /* 0x01e00004b8187df3 */ /* 0x000fe20008000818 */
[----:B------:R-:W-:Y:S01]  /*1bc20*/  R2UR UR6, R14 ;  /* 0x000000000e0672ca */ /* 0x000fe200000e0000 */
[----:B------:R-:W-:Y:S01]  /*1bc30*/  VIADD R14, R12, 0x200 ;  /* 0x000002000c0e7836 */ /* 0x000fe20000000000 */
[----:B------:R-:W-:Y:S01]  /*1bc40*/  R2UR UR7, R15 ;  /* 0x000000000f0772ca */ /* 0x000fe200000e0000 */
[----:B------:R-:W-:Y:S01]  /*1bc50*/  IMAD.MOV.U32 R15, RZ, RZ, -0x3ffffff0 ;  /* 0xc0000010ff0f7424 */ /* 0x000fe200078e00ff */
[----:B-1----:R-:W-:Y:S01]  /*1bc60*/  @P0 SHF.R.U32.HI R10, RZ, R21, R0 ;  /* 0x00000015ff0a0219 */ /* 0x002fe20000011600 */
[----:B------:R-:W-:-:S04]  /*1bc70*/  IMAD.MOV.U32 R0, RZ, RZ, -0xa0 ;  /* 0xffffff60ff007424 */ /* 0x000fc800078e00ff */
[----:B------:R-:W-:-:S04]  /*1bc80*/  IMAD R13, R9, R0, 0x1 ;  /* 0x00000001090d7424 */ /* 0x000fc800078e0200 */
[----:B------:R-:W-:Y:S01]  /*1bc90*/  IMAD R13, R210, -0x2, R13 ;  /* 0xfffffffed20d7824 */ /* 0x000fe200078e020d */
[----:B------:R-:W-:Y:S02]  /*1bca0*/  WARPGROUP.DEPBAR.LE gsb0, 0x0 ;  /* 0x00008000000079c5 */ /* 0x000fe40000010000 */
[----:B------:R-:W-:-:S06]  /*1bcb0*/  WARPGROUP.ARRIVE ;  /* 0x00000000000079c5 */ /* 0x000fcc0000000000 */
[----:B------:R-:W0:Y:S01]  /*1bcc0*/  S2R R186, SR_TID.X ;  /* 0x0000000000ba7919 */ /* 0x000e220000002100 */
[----:B------:R-:W-:Y:S01]  /*1bcd0*/  QGMMA.64x128x32.F32.E4M3.E4M3 R24, R180, gdesc[UR4], R24, gsb0 ;  /* 0x01e00004b4187df3 */ /* 0x000fe20008000818 */
[----:B------:R-:W-:Y:S01]  /*1bce0*/  R2UR UR6, R14 ;  /* 0x000000000e0672ca */ /* 0x000fe200000e0000 */
[C---:B------:R-:W-:Y:S01]  /*1bcf0*/  VIADD R14, R12.reuse, 0x300 ;  /* 0x000003000c0e7836 */ /* 0x040fe20000000000 */
[----:B------:R-:W-:Y:S01]  /*1bd00*/  R2UR UR7, R15 ;  /* 0x000000000f0772ca */ /* 0x000fe200000e0000 */
[----:B------:R-:W-:Y:S01]  /*1bd10*/  VIADD R12, R12, 0x400 ;  /* 0x000004000c0c7836 */ /* 0x000fe20000000000 */
[----:B------:R-:W-:Y:S02]  /*1bd20*/  MOV R15, 0xc0000010 ;  /* 0xc0000010000f7802 */ /* 0x000fe40000000f00 */
[----:B0-----:R-:W-:Y:S02]  /*1bd30*/  LOP3.LUT R184, R186, 0x7f, RZ, 0xc0, !PT ;  /* 0x0000007fbab87812 */ /* 0x001fe400078ec0ff */
[----:B------:R-:W0:Y:S02]  /*1bd40*/  S2R R186, SR_TID.X ;  /* 0x0000000000ba7919 */ /* 0x000e240000002100 */
[----:B0-----:R-:W-:Y:S01]  /*1bd50*/  SHF.R.U32.HI R186, RZ, 0x7, R186 ;  /* 0x00000007ffba7819 */ /* 0x001fe200000116ba */
[----:B------:R-:W-:-:S02]  /*1bd60*/  WARPGROUP.DEPBAR.LE gsb0, 0x0 ;  /* 0x00008000000079c5 */ /* 0x000fc40000010000 */
[----:B------:R-:W-:-:S06]  /*1bd70*/  WARPGROUP.ARRIVE ;  /* 0x00000000000079c5 */ /* 0x000fcc0000000000 */
[----:B------:R-:W-:Y:S01]  /*1bd80*/  QGMMA.64x128x32.F32.E4M3.E4M3 R24, R176, gdesc[UR4], R24, gsb0 ;  /* 0x01e00004b0187df3 */ /* 0x000fe20008000818 */
[----:B------:R-:W-:Y:S02]  /*1bd90*/  R2UR UR6, R14 ;  /* 0x000000000e0672ca */ /* 0x000fe400000e0000 */
[----:B------:R-:W-:Y:S02]  /*1bda0*/  R2UR UR7, R15 ;  /* 0x000000000f0772ca */ /* 0x000fe400000e0000 */
[----:B------:R-:W0:Y:S01]  /*1bdb0*/  SHFL.IDX PT, R15, R10, RZ, 0x1c1f ;  /* 0x001c1fff0a0f7589 */ /* 0x000e2200000e0000 */
[----:B------:R-:W-:-:S05]  /*1bdc0*/  IADD3 R14, -R204, R13, R205 ;  /* 0x0000000dcc0e7210 */ /* 0x000fca0007ffe1cd */
[----:B0-----:R-:W-:-:S05]  /*1bdd0*/  IMAD.IADD R0, R14, 0x1, R15 ;  /* 0x000000010e007824 */ /* 0x001fca00078e020f */
[C---:B------:R-:W-:Y:S02]  /*1bde0*/  ISETP.GT.AND P2, PT, R0.reuse, RZ, PT ;  /* 0x000000ff0000720c */ /* 0x040fe40003f44270 */
[----:B------:R-:W-:Y:S02]  /*1bdf0*/  ISETP.GT.AND P3, PT, R0, 0x1, PT ;  /* 0x000000010000780c */ /* 0x000fe40003f64270 */
[----:B------:R-:W-:Y:S02]  /*1be00*/  FSEL R15, R152, -INF , P2 ;  /* 0xff800000980f7808 */ /* 0x000fe40001000000 */
        /* <DEDUP_REMOVED lines=9> */
[C---:B------:R-:W-:Y:S02]  /*1bea0*/  ISETP.GT.AND P3, PT, R0.reuse, 0x11, PT ;  /* 0x000000110000780c */ /* 0x040fe40003f64270 */
[----:B------:R-:W-:Y:S02]  /*1beb0*/  FMNMX.FTZ R20, R157, R20, !PT ;  /* 0x000000149d147209 */ /* 0x000fe40007810000 */
[----:B------:R-:W-:Y:S02]  /*1bec0*/  FSEL R161, R161, -INF , P3 ;  /* 0xff800000a1a17808 */ /* 0x000fe40001800000 */
[C---:B------:R-:W-:Y:S02]  /*1bed0*/  ISETP.GT.AND P3, PT, R0.reuse, 0x19, PT ;  /* 0x000000190000780c */ /* 0x040fe40003f64270 */
[----:B------:R-:W-:Y:S02]  /*1bee0*/  ISETP.GT.AND P5, PT, R0, 0x88, PT ;  /* 0x000000880000780c */ /* 0x000fe40003fa4270 */
[----:B------:R-:W-:-:S02]  /*1bef0*/  FSEL R165, R165, -INF , P3 ;  /* 0xff800000a5a57808 */ /* 0x000fc40001800000 */
[C---:B------:R-:W-:Y:S02]  /*1bf00*/  ISETP.GT.AND P3, PT, R0.reuse, 0x21, PT ;  /* 0x000000210000780c */ /* 0x040fe40003f64270 */
[C---:B------:R-:W-:Y:S02]  /*1bf10*/  ISETP.GT.AND P4, PT, R0.reuse, 0x89, PT ;  /* 0x000000890000780c */ /* 0x040fe40003f84270 */
[----:B------:R-:W-:Y:S02]  /*1bf20*/  FSEL R137, R137, -INF , P3 ;  /* 0xff80000089897808 */ /* 0x000fe40001800000 */
[----:B------:R-:W-:Y:S02]  /*1bf30*/  ISETP.GT.AND P3, PT, R0, 0x29, PT ;  /* 0x000000290000780c */ /* 0x000fe40003f64270 */
[----:B------:R-:W-:Y:S02]  /*1bf40*/  FSEL R92, R92, -INF , P5 ;  /* 0xff8000005c5c7808 */ /* 0x000fe40002800000 */
[----:B------:R-:W-:-:S02]  /*1bf50*/  FSEL R141, R141, -INF , P3 ;  /* 0xff8000008d8d7808 */ /* 0x000fc40001800000 */
[C---:B------:R-:W-:Y:S02]  /*1bf60*/  ISETP.GT.AND P3, PT, R0.reuse, 0x31, PT ;  /* 0x000000310000780c */ /* 0x040fe40003f64270 */
[----:B------:R-:W-:Y:S02]  /*1bf70*/  FSEL R93, R93, -INF , P4 ;  /* 0xff8000005d5d7808 */ /* 0x000fe40002000000 */
        /* <DEDUP_REMOVED lines=13> */
[----:B------:R-:W-:-:S04]  /*1c050*/  ISETP.GT.AND P3, PT, R0, 0x59, PT ;  /* 0x000000590000780c */ /* 0x000fc80003f64270 */
        /* <DEDUP_REMOVED lines=8> */
[----:B------:R-:W-:Y:S01]  /*1c0e0*/  FSEL R117, R117, -INF , P3 ;  /* 0xff80000075757808 */ /* 0x000fe20001800000 */
[----:B------:R-:W-:Y:S02]  /*1c0f0*/  WARPGROUP.DEPBAR.LE gsb0, 0x0 ;  /* 0x00008000000079c5 */ /* 0x000fe40000010000 */
[----:B------:R-:W-:Y:S01]  /*1c100*/  WARPGROUP.ARRIVE ;  /* 0x00000000000079c5 */ /* 0x000fe20000000000 */
[----:B------:R-:W-:-:S04]  /*1c110*/  ISETP.GT.AND P3, PT, R0, 0x81, PT ;  /* 0x000000810000780c */ /* 0x000fc80003f64270 */
[----:B------:R-:W-:Y:S01]  /*1c120*/  FSEL R89, R89, -INF , P3 ;  /* 0xff80000059597808 */ /* 0x000fe20001800000 */
[----:B------:R-:W-:Y:S01]  /*1c130*/  QGMMA.64x128x32.F32.E4M3.E4M3 R24, R172, gdesc[UR4], R24, gsb0 ;  /* 0x01e00004ac187df3 */ /* 0x000fe20008000818 */
[----:B------:R-:W-:Y:S02]  /*1c140*/  ISETP.GT.AND P3, PT, R0, 0x91, PT ;  /* 0x000000910000780c */ /* 0x000fe40003f64270 */
[----:B------:R-:W-:Y:S02]  /*1c150*/  R2UR UR6, R12 ;  /* 0x000000000c0672ca */ /* 0x000fe400000e0000 */
[----:B------:R-:W-:Y:S01]  /*1c160*/  FSEL R97, R97, -INF , P3 ;  /* 0xff80000061617808 */ /* 0x000fe20001800000 */
[----:B------:R-:W-:Y:S02]  /*1c170*/  WARPGROUP.DEPBAR.LE gsb0, 0x0 ;  /* 0x00008000000079c5 */ /* 0x000fe40000010000 */
[----:B------:R-:W-:Y:S01]  /*1c180*/  FSEL R173, R160, -INF , P2 ;  /* 0xff800000a0ad7808 */ /* 0x000fe20001000000 */
[----:B------:R-:W-:Y:S01]  /*1c190*/  WARPGROUP.ARRIVE ;  /* 0x00000000000079c5 */ /* 0x000fe20000000000 */
[----:B------:R-:W-:-:S02]  /*1c1a0*/  ISETP.GT.AND P2, PT, R0, 0x18, PT ;  /* 0x000000180000780c */ /* 0x000fc40003f44270 */
[----:B------:R-:W-:Y:S02]  /*1c1b0*/  FMNMX.FTZ R20, R173, R20, !PT ;  /* 0x00000014ad147209 */ /* 0x000fe40007810000 */
[----:B------:R-:W-:Y:S02]  /*1c1c0*/  FSEL R175, R164, -INF , P2 ;  /* 0xff800000a4af7808 */ /* 0x000fe40001000000 */
[----:B------:R-:W-:Y:S02]  /*1c1d0*/  FMNMX.FTZ R20, R161, R20, !PT ;  /* 0x00000014a1147209 */ /* 0x000fe40007810000 */
[----:B------:R-:W-:Y:S02]  /*1c1e0*/  ISETP.GT.AND P2, PT, R0, 0x20, PT ;  /* 0x000000200000780c */ /* 0x000fe40003f44270 */
[----:B------:R-:W-:Y:S02]  /*1c1f0*/  FMNMX.FTZ R20, R175, R20, !PT ;  /* 0x00000014af147209 */ /* 0x000fe40007810000 */
[----:B------:R-:W-:-:S02]  /*1c200*/  FSEL R177, R136, -INF , P2 ;  /* 0xff80000088b17808 */ /* 0x000fc40001000000 */
[----:B------:R-:W-:Y:S02]  /*1c210*/  FMNMX.FTZ R20, R165, R20, !PT ;  /* 0x00000014a5147209 */ /* 0x000fe40007810000 */
[----:B------:R-:W-:Y:S02]  /*1c220*/  ISETP.GT.AND P2, PT, R0, 0x28, PT ;  /* 0x000000280000780c */ /* 0x000fe40003f44270 */
        /* <DEDUP_REMOVED lines=58> */
[----:B0-----:R-:W-:Y:S01]  /*1c5d0*/  FMNMX.FTZ R120, R20, R13, !PT ;  /* 0x0000000d14787209 */ /* 0x001fe20007810000 */
[----:B------:R-:W-:-:S04]  /*1c5e0*/  IMAD.MOV.U32 R13, RZ, RZ, -0x3ffffff0 ;  /* 0xc0000010ff0d7424 */ /* 0x000fc800078e00ff */
[----:B------:R-:W0:Y:S01]  /*1c5f0*/  SHFL.BFLY PT, R0, R120, 0x1, 0x1f ;  /* 0x0c201f0078007f89 */ /* 0x000e2200000e0000 */
[----:B------:R-:W-:-:S13]  /*1c600*/  R2UR UR7, R13 ;  /* 0x000000000d0772ca */ /* 0x000fda00000e0000 */
[----:B------:R-:W-:Y:S01]  /*1c610*/  QGMMA.64x128x32.F32.E4M3.E4M3 R24, R168, gdesc[UR4], R24, gsb0 ;  /* 0x01e00004a8187df3 */ /* 0x000fe20008000818 */
[----:B0-----:R-:W-:-:S04]  /*1c620*/  FMNMX.FTZ R0, R120, R0, !PT ;  /* 0x0000000078007209 */ /* 0x001fc80007810000 */
[----:B------:R-:W-:Y:S01]  /*1c630*/  FSETP.NEU.FTZ.AND P2, PT, R0, -INF , PT ;  /* 0xff8000000000780b */ /* 0x000fe20003f5d000 */
[----:B------:R-:W-:-:S05]  /*1c640*/  FFMA.FTZ R13, R2, R0, -8 ;  /* 0xc1000000020d7423 */ /* 0x000fca0000010000 */
[----:B------:R-:W-:-:S05]  /*1c650*/  FSEL R13, R13, RZ, P2 ;  /* 0x000000ff0d0d7208 */ /* 0x000fca0001000000 */
        /* <DEDUP_REMOVED lines=25> */
[----:B------:R-:W-:Y:S08]  /*1c7f0*/  MUFU.EX2 R15, R15 ;  /* 0x0000000f000f7308 */ /* 0x000ff00000000800 */
        /* <DEDUP_REMOVED lines=10> */
[----:B------:R-:W-:Y:S01]  /*1c8a0*/  MUFU.EX2 R113, R113 ;  /* 0x0000007100717308 */ /* 0x000fe20000000800 */
[----:B------:R-:W-:-:S02]  /*1c8b0*/  WARPGROUP.DEPBAR.LE gsb0, 0x0 ;  /* 0x00008000000079c5 */ /* 0x000fc40000010000 */
[----:B------:R0:W1:Y:S05]  /*1c8c0*/  SHFL.IDX PT, R169, R10, 0x1, 0x1c1f ;  /* 0x003c1f000aa97f89 */ /* 0x00006a00000e0000 */
[----:B------:R-:W-:Y:S01]  /*1c8d0*/  MUFU.EX2 R117, R117 ;  /* 0x0000007500757308 */ /* 0x000fe20000000800 */
[----:B0-----:R-:W-:-:S07]  /*1c8e0*/  FFMA.FTZ R10, R2, R175, -R13 ;  /* 0x000000af020a7223 */ /* 0x001fce000001080d */
[----:B------:R-:W-:Y:S08]  /*1c8f0*/  MUFU.EX2 R88, R88 ;  /* 0x0000005800587308 */ /* 0x000ff00000000800 */
[----:B------:R-:W-:Y:S01]  /*1c900*/  MUFU.EX2 R10, R10 ;  /* 0x0000000a000a7308 */ /* 0x000fe20000000800 */
[----:B-1----:R-:W-:-:S07]  /*1c910*/  IADD3 R14, R14, R169, RZ ;  /* 0x000000a90e0e7210 */ /* 0x002fce0007ffe0ff */
[----:B------:R-:W-:Y:S01]  /*1c920*/  MUFU.EX2 R89, R89 ;  /* 0x0000005900597308 */ /* 0x000fe20000000800 */
[C---:B------:R-:W-:Y:S02]  /*1c930*/  ISETP.GT.AND P3, PT, R14.reuse, RZ, PT ;  /* 0x000000ff0e00720c */ /* 0x040fe40003f64270 */
[----:B------:R-:W-:Y:S02]  /*1c940*/  ISETP.GT.AND P4, PT, R14, 0x1, PT ;  /* 0x000000010e00780c */ /* 0x000fe40003f84270 */
[----:B------:R-:W-:Y:S02]  /*1c950*/  FSEL R154, R154, -INF , P3 ;  /* 0xff8000009a9a7808 */ /* 0x000fe40001800000 */
[----:B------:R-:W-:Y:S01]  /*1c960*/  ISETP.GT.AND P3, PT, R14, 0x8, PT ;  /* 0x000000080e00780c */ /* 0x000fe20003f64270 */
[----:B------:R-:W-:Y:S01]  /*1c970*/  MUFU.EX2 R92, R92 ;  /* 0x0000005c005c7308 */ /* 0x000fe20000000800 */
[----:B------:R-:W-:Y:S02]  /*1c980*/  FSEL R155, R155, -INF , P4 ;  /* 0xff8000009b9b7808 */ /* 0x000fe40002000000 */
[----:B------:R-:W-:-:S02]  /*1c990*/  FMNMX.FTZ R124, R154, R7, !PT ;  /* 0x000000079a7c7209 */ /* 0x000fc40007810000 */
[----:B------:R-:W-:Y:S02]  /*1c9a0*/  ISETP.GT.AND P4, PT, R14, 0x9, PT ;  /* 0x000000090e00780c */ /* 0x000fe40003f84270 */
[----:B------:R-:W-:Y:S01]  /*1c9b0*/  FSEL R157, R158, -INF , P3 ;  /* 0xff8000009e9d7808 */ /* 0x000fe20001800000 */
[----:B------:R-:W-:Y:S01]  /*1c9c0*/  MUFU.EX2 R93, R93 ;  /* 0x0000005d005d7308 */ /* 0x000fe20000000800 */
[----:B------:R-:W-:Y:S02]  /*1c9d0*/  FMNMX.FTZ R124, R155, R124, !PT ;  /* 0x0000007c9b7c7209 */ /* 0x000fe40007810000 */
[C---:B------:R-:W-:Y:S02]  /*1c9e0*/  ISETP.GT.AND P3, PT, R14.reuse, 0x10, PT ;  /* 0x000000100e00780c */ /* 0x040fe40003f64270 */
[----:B------:R-:W-:Y:S02]  /*1c9f0*/  FSEL R161, R159, -INF , P4 ;  /* 0xff8000009fa17808 */ /* 0x000fe40002000000 */
[----:B------:R-:W-:Y:S01]  /*1ca00*/  FMNMX.FTZ R124, R157, R124, !PT ;  /* 0x0000007c9d7c7209 */ /* 0x000fe20007810000 */
[----:B------:R0:W-:Y:S01]  /*1ca10*/  MUFU.EX2 R159, R136 ;  /* 0x00000088009f7308 */ /* 0x0001e20000000800 */
[----:B------:R-:W-:-:S02]  /*1ca20*/  ISETP.GT.AND P4, PT, R14, 0x11, PT ;  /* 0x000000110e00780c */ /* 0x000fc40003f84270 */
[----:B------:R-:W-:Y:S02]  /*1ca30*/  FSEL R165, R162, -INF , P3 ;  /* 0xff800000a2a57808 */ /* 0x000fe40001800000 */
[----:B------:R-:W-:Y:S02]  /*1ca40*/  FMNMX.FTZ R128, R161, R124, !PT ;  /* 0x0000007ca1807209 */ /* 0x000fe40007810000 */
[C---:B------:R-:W-:Y:S01]  /*1ca50*/  ISETP.GT.AND P3, PT, R14.reuse, 0x18, PT ;  /* 0x000000180e00780c */ /* 0x040fe20003f64270 */
[----:B------:R1:W-:Y:S01]  /*1ca60*/  MUFU.EX2 R124, R177 ;  /* 0x000000b1007c7308 */ /* 0x0003e20000000800 */
        /* <DEDUP_REMOVED lines=12> */
[----:B0-----:R-:W-:Y:S02]  /*1cb30*/  FMNMX.FTZ R136, R167, R128, !PT ;  /* 0x00000080a7887209 */ /* 0x001fe40007810000 */
        /* <DEDUP_REMOVED lines=8> */
[C---:B------:R-:W-:Y:S02]  /*1cbc0*/  ISETP.GT.AND P3, PT, R14.reuse, 0x30, PT ;  /* 0x000000300e00780c */ /* 0x040fe40003f64270 */
[----:B------:R-:W-:Y:S02]  /*1cbd0*/  FSEL R143, R143, -INF , P4 ;  /* 0xff8000008f8f7808 */ /* 0x000fe40002000000 */
[----:B------:R-:W-:Y:S02]  /*1cbe0*/  FMNMX.FTZ R136, R173, R136, !PT ;  /* 0x00000088ad887209 */ /* 0x000fe40007810000 */
        /* <DEDUP_REMOVED lines=8> */
[----:B-1----:R-:W-:Y:S02]  /*1cc70*/  FSEL R177, R150, -INF , P3 ;  /* 0xff80000096b17808 */ /* 0x002fe40001800000 */
[----:B------:R-:W-:Y:S02]  /*1cc80*/  FMNMX.FTZ R138, R147, R138, !PT ;  /* 0x0000008a938a7209 */ /* 0x000fe40007810000 */
[----:B------:R-:W-:Y:S02]  /*1cc90*/  FSEL R151, R151, -INF , P4 ;  /* 0xff80000097977808 */ /* 0x000fe40002000000 */
[C---:B------:R-:W-:Y:S02]  /*1cca0*/  ISETP.GT.AND P3, PT, R14.reuse, 0x40, PT ;  /* 0x000000400e00780c */ /* 0x040fe40003f64270 */
[----:B------:R-:W-:Y:S02]  /*1ccb0*/  FMNMX.FTZ R138, R177, R138, !PT ;  /* 0x0000008ab18a7209 */ /* 0x000fe40007810000 */
[----:B------:R-:W-:-:S02]  /*1ccc0*/  ISETP.GT.AND P4, PT, R14, 0x41, PT ;  /* 0x000000410e00780c */ /* 0x000fc40003f84270 */
[----:B0-----:R-:W-:Y:S01]  /*1ccd0*/  FSEL R179, R122, -INF , P3 ;  /* 0xff8000007ab37808 */ /* 0x001fe20001800000 */
[----:B------:R-:W-:-:S01]  /*1cce0*/  FFMA.FTZ R122, R2, R183, -R13 ;  /* 0x000000b7027a7223 */ /* 0x000fc2000001080d */
[----:B------:R-:W-:Y:S02]  /*1ccf0*/  FMNMX.FTZ R138, R151, R138, !PT ;  /* 0x0000008a978a7209 */ /* 0x000fe40007810000 */
[C---:B------:R-:W-:Y:S02]  /*1cd00*/  ISETP.GT.AND P3, PT, R14.reuse, 0x48, PT ;  /* 0x000000480e00780c */ /* 0x040fe40003f64270 */
[----:B------:R-:W-:Y:S01]  /*1cd10*/  FSEL R123, R123, -INF , P4 ;  /* 0xff8000007b7b7808 */ /* 0x000fe20002000000 */
[----:B------:R-:W-:Y:S01]  /*1cd20*/  MUFU.EX2 R122, R122 ;  /* 0x0000007a007a7308 */ /* 0x000fe20000000800 */
[----:B------:R-:W-:Y:S02]  /*1cd30*/  FMNMX.FTZ R138, R179, R138, !PT ;  /* 0x0000008ab38a7209 */ /* 0x000fe40007810000 */
[----:B------:R-:W-:-:S02]  /*1cd40*/  ISETP.GT.AND P4, PT, R14, 0x49, PT ;  /* 0x000000490e00780c */ /* 0x000fc40003f84270 */
[----:B--2---:R-:W-:Y:S01]  /*1cd50*/  FSEL R181, R126, -INF , P3 ;  /* 0xff8000007eb57808 */ /* 0x004fe20001800000 */
[----:B------:R-:W-:Y:S01]  /*1cd60*/  FFMA.FTZ R126, R2, R185, -R13 ;  /* 0x000000b9027e7223 */ /* 0x000fe2000001080d */
[----:B------:R-:W-:Y:S02]  /*1cd70*/  FMNMX.FTZ R138, R123, R138, !PT ;  /* 0x0000008a7b8a7209 */ /* 0x000fe40007810000 */
[C---:B------:R-:W-:Y:S02]  /*1cd80*/  ISETP.GT.AND P3, PT, R14.reuse, 0x50, PT ;  /* 0x000000500e00780c */ /* 0x040fe40003f64270 */
[----:B------:R-:W-:Y:S01]  /*1cd90*/  FSEL R149, R127, -INF , P4 ;  /* 0xff8000007f957808 */ /* 0x000fe20002000000 */
[----:B------:R-:W-:Y:S01]  /*1cda0*/  MUFU.EX2 R126, R126 ;  /* 0x0000007e007e7308 */ /* 0x000fe20000000800 */
[----:B------:R-:W-:Y:S02]  /*1cdb0*/  FMNMX.FTZ R138, R181, R138, !PT ;  /* 0x0000008ab58a7209 */ /* 0x000fe40007810000 */
[----:B------:R-:W-:-:S02]  /*1cdc0*/  ISETP.GT.AND P4, PT, R14, 0x51, PT ;  /* 0x000000510e00780c */ /* 0x000fc40003f84270 */
[----:B------:R-:W-:Y:S01]  /*1cdd0*/  FSEL R183, R130, -INF , P3 ;  /* 0xff80000082b77808 */ /* 0x000fe20001800000 */
[--C-:B------:R-:W-:Y:S01]  /*1cde0*/  FFMA.FTZ R130, R2, R125, -R13.reuse ;  /* 0x0000007d02827223 */ /* 0x100fe2000001080d */
[----:B------:R-:W-:Y:S01]  /*1cdf0*/  FMNMX.FTZ R138, R149, R138, !PT ;  /* 0x0000008a958a7209 */ /* 0x000fe20007810000 */
[----:B------:R0:W-:Y:S01]  /*1ce00*/  MUFU.EX2 R127, R140 ;  /* 0x0000008c007f7308 */ /* 0x0001e20000000800 */
[C---:B------:R-:W-:Y:S02]  /*1ce10*/  ISETP.GT.AND P3, PT, R14.reuse, 0x58, PT ;  /* 0x000000580e00780c */ /* 0x040fe40003f64270 */
[----:B------:R-:W-:Y:S02]  /*1ce20*/  FSEL R131, R131, -INF , P4 ;  /* 0xff80000083837808 */ /* 0x000fe40002000000 */
[----:B------:R-:W-:Y:S02]  /*1ce30*/  FMNMX.FTZ R138, R183, R138, !PT ;  /* 0x0000008ab78a7209 */ /* 0x000fe40007810000 */
[----:B------:R-:W-:Y:S01]  /*1ce40*/  ISETP.GT.AND P4, PT, R14, 0x59, PT ;  /* 0x000000590e00780c */ /* 0x000fe20003f84270 */
[----:B------:R-:W-:Y:S01]  /*1ce50*/  MUFU.EX2 R130, R130 ;  /* 0x0000008200827308 */ /* 0x000fe20000000800 */
[----:B------:R-:W-:Y:S01]  /*1ce60*/  FSEL R185, R134, -INF , P3 ;  /* 0xff80000086b97808 */ /* 0x000fe20001800000 */
[----:B0-----:R-:W-:Y:S01]  /*1ce70*/  FFMA.FTZ R140, R2, R187, -R13 ;  /* 0x000000bb028c7223 */ /* 0x001fe2000001080d */
[----:B------:R-:W-:-:S02]  /*1ce80*/  FMNMX.FTZ R138, R131, R138, !PT ;  /* 0x0000008a838a7209 */ /* 0x000fc40007810000 */
[----:B------:R-:W-:Y:S02]  /*1ce90*/  FSEL R135, R135, -INF , P4 ;  /* 0xff80000087877808 */ /* 0x000fe40002000000 */
[C---:B------:R-:W-:Y:S02]  /*1cea0*/  ISETP.GT.AND P3, PT, R14.reuse, 0x60, PT ;  /* 0x000000600e00780c */ /* 0x040fe40003f64270 */
[----:B------:R-:W-:Y:S02]  /*1ceb0*/  FMNMX.FTZ R138, R185, R138, !PT ;  /* 0x0000008ab98a7209 */ /* 0x000fe40007810000 */
[----:B------:R-:W-:Y:S02]  /*1cec0*/  ISETP.GT.AND P4, PT, R14, 0x61, PT ;  /* 0x000000610e00780c */ /* 0x000fe40003f84270 */
[----:B------:R-:W-:Y:S02]  /*1ced0*/  FSEL R106, R106, -INF , P3 ;  /* 0xff8000006a6a7808 */ /* 0x000fe40001800000 */
[----:B------:R-:W-:-:S02]  /*1cee0*/  FMNMX.FTZ R138, R135, R138, !PT ;  /* 0x0000008a878a7209 */ /* 0x000fc40007810000 */
[----:B------:R-:W-:Y:S02]  /*1cef0*/  ISETP.GT.AND P3, PT, R14, 0x68, PT ;  /* 0x000000680e00780c */ /* 0x000fe40003f64270 */
[----:B------:R-:W-:Y:S02]  /*1cf00*/  FSEL R187, R107, -INF , P4 ;  /* 0xff8000006bbb7808 */ /* 0x000fe40002000000 */
[----:B------:R-:W-:Y:S01]  /*1cf10*/  FMNMX.FTZ R138, R106, R138, !PT ;  /* 0x0000008a6a8a7209 */ /* 0x000fe20007810000 */
[----:B------:R0:W-:Y:S01]  /*1cf20*/  MUFU.EX2 R107, R140 ;  /* 0x0000008c006b7308 */ /* 0x0001e20000000800 */
[----:B------:R-:W-:Y:S02]  /*1cf30*/  ISETP.GT.AND P4, PT, R14, 0x69, PT ;  /* 0x000000690e00780c */ /* 0x000fe40003f84270 */
[----:B------:R-:W-:Y:S02]  /*1cf40*/  FSEL R110, R110, -INF , P3 ;  /* 0xff8000006e6e7808 */ /* 0x000fe40001800000 */
[----:B------:R-:W-:Y:S01]  /*1cf50*/  FMNMX.FTZ R125, R187, R138, !PT ;  /* 0x0000008abb7d7209 */ /* 0x000fe20007810000 */
[----:B------:R-:W-:Y:S01]  /*1cf60*/  FFMA.FTZ R138, R2, R129, -R13 ;  /* 0x00000081028a7223 */ /* 0x000fe2000001080d */
[----:B------:R-:W-:-:S02]  /*1cf70*/  ISETP.GT.AND P3, PT, R14, 0x70, PT ;  /* 0x000000700e00780c */ /* 0x000fc40003f64270 */
[----:B------:R-:W-:Y:S01]  /*1cf80*/  FSEL R111, R111, -INF , P4 ;  /* 0xff8000006f6f7808 */ /* 0x000fe20002000000 */
[----:B0-----:R-:W-:-:S01]  /*1cf90*/  FFMA.FTZ R140, R2, R132, -R13 ;  /* 0x00000084028c7223 */ /* 0x001fc2000001080d */
[----:B------:R-:W-:Y:S01]  /*1cfa0*/  FMNMX.FTZ R134, R110, R125, !PT ;  /* 0x0000007d6e867209 */ /* 0x000fe20007810000 */
[----:B------:R-:W-:-:S01]  /*1cfb0*/  FFMA.FTZ R132, R2, R133, -R13 ;  /* 0x0000008502847223 */ /* 0x000fc2000001080d */
[----:B------:R-:W-:Y:S02]  /*1cfc0*/  ISETP.GT.AND P4, PT, R14, 0x71, PT ;  /* 0x000000710e00780c */ /* 0x000fe40003f84270 */
[----:B------:R-:W-:Y:S01]  /*1cfd0*/  FSEL R125, R114, -INF , P3 ;  /* 0xff800000727d7808 */ /* 0x000fe20001800000 */
[----:B------:R-:W-:Y:S01]  /*1cfe0*/  FFMA.FTZ R114, R2, R207, -R13 ;  /* 0x000000cf02727223 */ /* 0x000fe2000001080d */
        /* <DEDUP_REMOVED lines=9> */
[----:B------:R-:W-:-:S02]  /*1d080*/  FSEL R129, R119, -INF , P4 ;  /* 0xff80000077817808 */ /* 0x000fc40002000000 */
[C---:B------:R-:W-:Y:S01]  /*1d090*/  ISETP.GT.AND P3, PT, R14.reuse, 0x80, PT ;  /* 0x000000800e00780c */ /* 0x040fe20003f64270 */
[----:B------:R0:W-:Y:S01]  /*1d0a0*/  MUFU.EX2 R119, R138 ;  /* 0x0000008a00777308 */ /* 0x0001e20000000800 */
[----:B------:R-:W-:Y:S02]  /*1d0b0*/  FMNMX.FTZ R134, R207, R134, !PT ;  /* 0x00000086cf867209 */ /* 0x000fe40007810000 */
[----:B------:R-:W-:Y:S02]  /*1d0c0*/  ISETP.GT.AND P4, PT, R14, 0x81, PT ;  /* 0x000000810e00780c */ /* 0x000fe40003f84270 */
[----:B------:R-:W-:Y:S02]  /*1d0d0*/  FSEL R90, R90, -INF , P3 ;  /* 0xff8000005a5a7808 */ /* 0x000fe40001800000 */
[----:B------:R-:W-:Y:S02]  /*1d0e0*/  FMNMX.FTZ R134, R129, R134, !PT ;  /* 0x0000008681867209 */ /* 0x000fe40007810000 */
[----:B------:R-:W-:Y:S01]  /*1d0f0*/  ISETP.GT.AND P3, PT, R14, 0x88, PT ;  /* 0x000000880e00780c */ /* 0x000fe20003f64270 */
[----:B0-----:R-:W-:Y:S01]  /*1d100*/  FFMA.FTZ R138, R2, R105, -R13 ;  /* 0x00000069028a7223 */ /* 0x001fe2000001080d */
[----:B------:R-:W-:-:S02]  /*1d110*/  FSEL R118, R91, -INF , P4 ;  /* 0xff8000005b767808 */ /* 0x000fc40002000000 */
[----:B------:R-:W-:Y:S01]  /*1d120*/  FMNMX.FTZ R134, R90, R134, !PT ;  /* 0x000000865a867209 */ /* 0x000fe20007810000 */
[----:B------:R-:W-:Y:S01]  /*1d130*/  MUFU.EX2 R91, R140 ;  /* 0x0000008c005b7308 */ /* 0x000fe20000000800 */
[----:B------:R-:W-:Y:S02]  /*1d140*/  ISETP.GT.AND P4, PT, R14, 0x89, PT ;  /* 0x000000890e00780c */ /* 0x000fe40003f84270 */
[----:B------:R-:W-:Y:S02]  /*1d150*/  FSEL R94, R94, -INF , P3 ;  /* 0xff8000005e5e7808 */ /* 0x000fe40001800000 */
[----:B------:R-:W-:Y:S02]  /*1d160*/  FMNMX.FTZ R133, R118, R134, !PT ;  /* 0x0000008676857209 */ /* 0x000fe40007810000 */
[----:B------:R-:W-:Y:S02]  /*1d170*/  ISETP.GT.AND P3, PT, R14, 0x90, PT ;  /* 0x000000900e00780c */ /* 0x000fe40003f64270 */
[----:B------:R-:W-:-:S02]  /*1d180*/  FSEL R95, R95, -INF , P4 ;  /* 0xff8000005f5f7808 */ /* 0x000fc40002000000 */
[----:B------:R-:W-:Y:S02]  /*1d190*/  FMNMX.FTZ R134, R94, R133, !PT ;  /* 0x000000855e867209 */ /* 0x000fe40007810000 */
[----:B------:R-:W-:Y:S02]  /*1d1a0*/  ISETP.GT.AND P4, PT, R14, 0x91, PT ;  /* 0x000000910e00780c */ /* 0x000fe40003f84270 */
[----:B------:R-:W-:Y:S01]  /*1d1b0*/  FSEL R133, R98, -INF , P3 ;  /* 0xff80000062857808 */ /* 0x000fe20001800000 */
[----:B------:R-:W-:-:S01]  /*1d1c0*/  FFMA.FTZ R98, R2, R104, -R13 ;  /* 0x0000006802627223 */ /* 0x000fc2000001080d */
[----:B------:R-:W-:Y:S01]  /*1d1d0*/  FMNMX.FTZ R134, R95, R134, !PT ;  /* 0x000000865f867209 */ /* 0x000fe20007810000 */
[----:B------:R-:W-:-:S01]  /*1d1e0*/  FFMA.FTZ R104, R2, R108, -R13 ;  /* 0x0000006c02687223 */ /* 0x000fc2000001080d */
[----:B------:R-:W-:Y:S01]  /*1d1f0*/  ISETP.GT.AND P3, PT, R14, 0x98, PT ;  /* 0x000000980e00780c */ /* 0x000fe20003f64270 */
[----:B------:R-:W-:-:S01]  /*1d200*/  FFMA.FTZ R108, R2, R112, -R13 ;  /* 0x00000070026c7223 */ /* 0x000fc2000001080d */
[----:B------:R-:W-:Y:S01]  /*1d210*/  FSEL R99, R99, -INF , P4 ;  /* 0xff80000063637808 */ /* 0x000fe20002000000 */
[----:B------:R-:W-:-:S01]  /*1d220*/  FFMA.FTZ R112, R2, R116, -R13 ;  /* 0x0000007402707223 */ /* 0x000fc2000001080d */
[----:B------:R-:W-:Y:S01]  /*1d230*/  FMNMX.FTZ R134, R133, R134, !PT ;  /* 0x0000008685867209 */ /* 0x000fe20007810000 */
[----:B------:R-:W-:-:S01]  /*1d240*/  FFMA.FTZ R13, R2, R101, -R13 ;  /* 0x00000065020d7223 */ /* 0x000fc2000001080d */
[----:B------:R-:W-:Y:S01]  /*1d250*/  ISETP.GT.AND P4, PT, R14, 0x99, PT ;  /* 0x000000990e00780c */ /* 0x000fe20003f84270 */
[----:B------:R-:W-:Y:S01]  /*1d260*/  MUFU.EX2 R98, R98 ;  /* 0x0000006200627308 */ /* 0x000fe20000000800 */
[----:B------:R-:W-:-:S02]  /*1d270*/  FSEL R102, R102, -INF , P3 ;  /* 0xff80000066667808 */ /* 0x000fc40001800000 */
[----:B------:R-:W-:Y:S02]  /*1d280*/  FMNMX.FTZ R134, R99, R134, !PT ;  /* 0x0000008663867209 */ /* 0x000fe40007810000 */
[----:B------:R-:W-:Y:S02]  /*1d290*/  FSEL R105, R103, -INF , P4 ;  /* 0xff80000067697808 */ /* 0x000fe40002000000 */
[----:B------:R-:W-:Y:S01]  /*1d2a0*/  FMNMX.FTZ R134, R102, R134, !PT ;  /* 0x0000008666867209 */ /* 0x000fe20007810000 */
[----:B------:R0:W-:Y:S03]  /*1d2b0*/  MUFU.EX2 R103, R138 ;  /* 0x0000008a00677308 */ /* 0x0001e60000000800 */
[----:B------:R-:W-:-:S05]  /*1d2c0*/  FMNMX.FTZ R134, R105, R134, !PT ;  /* 0x0000008669867209 */ /* 0x000fca0007810000 */
[----:B------:R-:W1:Y:S01]  /*1d2d0*/  SHFL.BFLY PT, R14, R134, 0x2, 0x1f ;  /* 0x0c401f00860e7f89 */ /* 0x000e6200000e0000 */
[----:B------:R-:W-:Y:S08]  /*1d2e0*/  MUFU.EX2 R104, R104 ;  /* 0x0000006800687308 */ /* 0x000ff00000000800 */
[----:B------:R-:W-:Y:S08]  /*1d2f0*/  MUFU.EX2 R108, R108 ;  /* 0x0000006c006c7308 */ /* 0x000ff00000000800 */
[----:B------:R-:W-:Y:S01]  /*1d300*/  MUFU.EX2 R112, R112 ;  /* 0x0000007000707308 */ /* 0x000fe20000000800 */
[----:B-1----:R-:W-:-:S07]  /*1d310*/  FMNMX.FTZ R116, R134, R14, !PT ;  /* 0x0000000e86747209 */ /* 0x002fce0007810000 */
[----:B------:R-:W-:Y:S01]  /*1d320*/  MUFU.EX2 R13, R13 ;  /* 0x0000000d000d7308 */ /* 0x000fe20000000800 */
[----:B------:R-:W1:Y:S02]  /*1d330*/  SHFL.BFLY PT, R14, R116, 0x1, 0x1f ;  /* 0x0c201f00740e7f89 */ /* 0x000e6400000e0000 */
[----:B-1----:R-:W-:-:S04]  /*1d340*/  FMNMX.FTZ R14, R116, R14, !PT ;  /* 0x0000000e740e7209 */ /* 0x002fc80007810000 */
[----:B------:R-:W-:Y:S01]  /*1d350*/  FSETP.NEU.FTZ.AND P3, PT, R14, -INF , PT ;  /* 0xff8000000e00780b */ /* 0x000fe20003f7d000 */
[----:B------:R-:W-:-:S05]  /*1d360*/  FFMA.FTZ R116, R2, R14, -8 ;  /* 0xc100000002747423 */ /* 0x000fca000001000e */
[----:B------:R-:W-:-:S05]  /*1d370*/  FSEL R101, R116, RZ, P3 ;  /* 0x000000ff74657208 */ /* 0x000fca0001800000 */
[C-C-:B0-----:R-:W-:Y:S01]  /*1d380*/  FFMA.FTZ R138, R2.reuse, R165, -R101.reuse ;  /* 0x000000a5028a7223 */ /* 0x141fe20000010865 */
[----:B------:R-:W-:-:S01]  /*1d390*/  FFMA.FTZ R116, R2, R154, -R101 ;  /* 0x0000009a02747223 */ /* 0x000fc20000010865 */
[----:B------:R-:W-:Y:S01]  /*1d3a0*/  FSEL R165, R0, RZ, P2 ;  /* 0x000000ff00a57208 */ /* 0x000fe20001000000 */
[----:B------:R-:W-:-:S01]  /*1d3b0*/  FFMA.FTZ R155, R2, R155, -R101 ;  /* 0x0000009b029b7223 */ /* 0x000fc20000010865 */
[----:B------:R-:W-:Y:S01]  /*1d3c0*/  FSEL R154, R14, RZ, P3 ;  /* 0x000000ff0e9a7208 */ /* 0x000fe20001800000 */
[----:B------:R-:W-:-:S01]  /*1d3d0*/  FFMA.FTZ R134, R2, R157, -R101 ;  /* 0x0000009d02867223 */ /* 0x000fc20000010865 */
[----:B------:R-:W-:Y:S01]  /*1d3e0*/  FFMA.FTZ R157, R2, R161, -R101 ;  /* 0x000000a1029d7223 */ /* 0x000fe20000010865 */
[----:B------:R-:W-:-:S01]  /*1d3f0*/  FADD.FTZ R165, -R165, R8 ;  /* 0x00000008a5a57221 */ /* 0x000fc20000010100 */
[----:B------:R-:W-:Y:S01]  /*1d400*/  MUFU.EX2 R116, R116 ;  /* 0x0000007400747308 */ /* 0x000fe20000000800 */
[----:B------:R-:W-:-:S01]  /*1d410*/  FADD.FTZ R7, -R154, R7 ;  /* 0x000000079a077221 */ /* 0x000fc20000010100 */
[C-C-:B------:R-:W-:Y:S01]  /*1d420*/  FFMA.FTZ R161, R2.reuse, R163, -R101.reuse ;  /* 0x000000a302a17223 */ /* 0x140fe20000010865 */
[C---:B------:R-:W-:Y:S01]  /*1d430*/  FMUL.FTZ R152, R2.reuse, R165 ;  /* 0x000000a502987220 */ /* 0x040fe20000410000 */
[C-C-:B------:R-:W-:Y:S01]  /*1d440*/  FFMA.FTZ R140, R2.reuse, R169, -R101.reuse ;  /* 0x000000a9028c7223 */ /* 0x140fe20000010865 */
[C---:B------:R-:W-:Y:S01]  /*1d450*/  FMUL.FTZ R7, R2.reuse, R7 ;  /* 0x0000000702077220 */ /* 0x040fe20000410000 */
[C-C-:B------:R-:W-:Y:S01]  /*1d460*/  FFMA.FTZ R163, R2.reuse, R167, -R101.reuse ;  /* 0x000000a702a37223 */ /* 0x140fe20000010865 */
[----:B------:R-:W-:-:S01]  /*1d470*/  FFMA.FTZ R142, R2, R171, -R101 ;  /* 0x000000ab028e7223 */ /* 0x000fc20000010865 */
        /* <DEDUP_REMOVED lines=26> */
[----:B------:R-:W-:Y:S01]  /*1d620*/  ISETP.NE.AND P2, PT, R184, RZ, PT ;  /* 0x000000ffb800720c */ /* 0x000fe20003f45270 */
[----:B------:R-:W-:-:S01]  /*1d630*/  FFMA.FTZ R95, R2, R95, -R101 ;  /* 0x0000005f025f7223 */ /* 0x000fc20000010865 */
[----:B------:R-:W-:Y:S01]  /*1d640*/  FFMA.FTZ R133, R2, R133, -R101 ;  /* 0x0000008502857223 */ /* 0x000fe20000010865 */
[----:B------:R-:W-:-:S01]  /*1d650*/  FADD.FTZ R165, R12, R165 ;  /* 0x000000a50ca57221 */ /* 0x000fc20000010000 */
[----:B------:R-:W-:-:S02]  /*1d660*/  FFMA.FTZ R102, R2, R102, -R101 ;  /* 0x0000006602667223 */ /* 0x000fc40000010865 */
[----:B------:R-:W0:Y:S01]  /*1d670*/  MUFU.EX2 R157, R157 ;  /* 0x0000009d009d7308 */ /* 0x000e220000000800 */
[----:B-1----:R-:W-:-:S04]  /*1d680*/  FFMA.FTZ R4, R7, R3, R116 ;  /* 0x0000000307047223 */ /* 0x002fc80000010074 */
        /* <DEDUP_REMOVED lines=21> */
[----:B------:R-:W-:-:S03]  /*1d7e0*/  FFMA.FTZ R165, R2, R187, -R101 ;  /* 0x000000bb02a57223 */ /* 0x000fc60000010865 */
        /* <DEDUP_REMOVED lines=20> */
[----:B------:R-:W-:-:S06]  /*1d930*/  FFMA.FTZ R158, R2, R115, -R101 ;  /* 0x00000073029e7223 */ /* 0x000fcc0000010865 */
[----:B------:R-:W1:Y:S01]  /*1d940*/  MUFU.EX2 R150, R150 ;  /* 0x0000009600967308 */ /* 0x000e620000000800 */
[----:B--2---:R-:W-:-:S01]  /*1d950*/  FADD.FTZ R160, R148, R167 ;  /* 0x000000a794a07221 */ /* 0x004fc20000010000 */
[----:B------:R-:W-:-:S04]  /*1d960*/  FADD.FTZ R167, R107, R4 ;  /* 0x000000046ba77221 */ /* 0x000fc80000010000 */
[----:B------:R-:W-:Y:S02]  /*1d970*/  FADD.FTZ R167, R130, R167 ;  /* 0x000000a782a77221 */ /* 0x000fe40000010000 */
[----:B------:R-:W2:Y:S01]  /*1d980*/  MUFU.EX2 R123, R123 ;  /* 0x0000007b007b7308 */ /* 0x000ea20000000800 */
[----:B0-----:R-:W-:-:S07]  /*1d990*/  FADD.FTZ R115, R151, R160 ;  /* 0x000000a097737221 */ /* 0x001fce0000010000 */
[----:B------:R-:W0:Y:S01]  /*1d9a0*/  MUFU.EX2 R8, R8 ;  /* 0x0000000800087308 */ /* 0x000e220000000800 */
[----:B-1----:R-:W-:-:S01]  /*1d9b0*/  FADD.FTZ R160, R150, R115 ;  /* 0x0000007396a07221 */ /* 0x002fc20000010000 */
[----:B------:R-:W-:-:S06]  /*1d9c0*/  FFMA.FTZ R115, R2, R207, -R101 ;  /* 0x000000cf02737223 */ /* 0x000fcc0000010865 */
[----:B------:R-:W1:Y:S01]  /*1d9d0*/  MUFU.EX2 R149, R149 ;  /* 0x0000009500957308 */ /* 0x000e620000000800 */
[----:B--2---:R-:W-:-:S01]  /*1d9e0*/  FADD.FTZ R3, R123, R160 ;  /* 0x000000a07b037221 */ /* 0x004fc20000010000 */
[C-C-:B------:R-:W-:Y:S01]  /*1d9f0*/  FFMA.FTZ R160, R2.reuse, R129, -R101.reuse ;  /* 0x0000008102a07223 */ /* 0x140fe20000010865 */
[----:B------:R-:W-:-:S05]  /*1da00*/  FFMA.FTZ R129, R2, R118, -R101 ;  /* 0x0000007602817223 */ /* 0x000fca0000010865 */
        /* <DEDUP_REMOVED lines=18> */
[----:B0-----:R-:W-:-:S01]  /*1db30*/  FADD.FTZ R118, R106, R3 ;  /* 0x000000036a767221 */ /* 0x001fc20000010000 */
[----:B------:R-:W-:-:S04]  /*1db40*/  FADD.FTZ R3, R103, R4 ;  /* 0x0000000467037221 */ /* 0x000fc80000010000 */
[----:B------:R-:W-:Y:S02]  /*1db50*/  FADD.FTZ R4, R104, R3 ;  /* 0x0000000368047221 */ /* 0x000fe40000010000 */
[----:B------:R-:W0:Y:S01]  /*1db60*/  MUFU.EX2 R111, R111 ;  /* 0x0000006f006f7308 */ /* 0x000e220000000800 */
[----:B-1----:R-:W-:-:S01]  /*1db70*/  FADD.FTZ R167, R165, R118 ;  /* 0x00000076a5a77221 */ /* 0x002fc20000010000 */
[----:B------:R-:W-:-:S04]  /*1db80*/  FADD.FTZ R3, R109, R4 ;  /* 0x000000046d037221 */ /* 0x000fc80000010000 */
[----:B------:R-:W-:Y:S01]  /*1db90*/  FADD.FTZ R4, R108, R3 ;  /* 0x000000036c047221 */ /* 0x000fe20000010000 */
[----:B------:R-:W-:Y:S01]  /*1dba0*/  IADD3 R3, -R186, 0xb, RZ ;  /* 0x0000000bba037810 */ /* 0x000fe20007ffe1ff */
        /* <DEDUP_REMOVED lines=10> */
[C-C-:B------:R-:W-:Y:S01]  /*1dc50*/  FFMA.FTZ R118, R2.reuse, R99, -R101.reuse ;  /* 0x0000006302767223 */ /* 0x140fe20000010865 */
[----:B------:R-:W-:-:S05]  /*1dc60*/  FFMA.FTZ R101, R2, R105, -R101 ;  /* 0x0000006902657223 */ /* 0x000fca0000010865 */
[----:B------:R-:W1:Y:S01]  /*1dc70*/  MUFU.EX2 R160, R160 ;  /* 0x000000a000a07308 */ /* 0x000e620000000800 */
[----:B--2---:R-:W-:-:S07]  /*1dc80*/  FADD.FTZ R4, R158, R167 ;  /* 0x000000a79e047221 */ /* 0x004fce0000010000 */
[----:B------:R-:W2:Y:S01]  /*1dc90*/  MUFU.EX2 R90, R90 ;  /* 0x0000005a005a7308 */ /* 0x000ea20000000800 */
[----:B0-----:R-:W-:-:S01]  /*1dca0*/  FADD.FTZ R167, R115, R4 ;  /* 0x0000000473a77221 */ /* 0x001fc20000010000 */
[----:B------:R-:W-:-:S04]  /*1dcb0*/  @!P2 IMAD R4, R11, 0x8, R16 ;  /* 0x000000080b04a824 */ /* 0x000fc800078e0210 */
[----:B------:R-:W-:Y:S02]  /*1dcc0*/  @!P2 VIADD R4, R4, 0x29840 ;  /* 0x000298400404a836 */ /* 0x000fe40000000000 */
[----:B------:R-:W0:Y:S01]  /*1dcd0*/  MUFU.EX2 R129, R129 ;  /* 0x0000008100817308 */ /* 0x000e220000000800 */
[----:B-1----:R-:W-:-:S02]  /*1dce0*/  FADD.FTZ R167, R160, R167 ;  /* 0x000000a7a0a77221 */ /* 0x002fc40000010000 */
[----:B------:R-:W-:Y:S01]  /*1dcf0*/  @!P2 PRMT R4, RZ, 0x654, R4 ;  /* 0x00000654ff04a816 */ /* 0x000fe20000000004 */
[----:B------:R0:W-:Y:S06]  /*1dd00*/  BAR.ARV R3, 0x100 ;  /* 0x000400030000751d */ /* 0x0001ec0000002000 */
[----:B------:R-:W1:Y:S01]  /*1dd10*/  MUFU.EX2 R94, R94 ;  /* 0x0000005e005e7308 */ /* 0x000e620000000800 */
[----:B--2---:R-:W-:-:S01]  /*1dd20*/  FADD.FTZ R164, R90, R167 ;  /* 0x000000a75aa47221 */ /* 0x004fc20000010000 */
[----:B------:R2:W-:Y:S03]  /*1dd30*/  @!P2 SYNCS.ARRIVE.TRANS64.RED.A1T0 RZ, [R4+URZ], RZ ;  /* 0x000000ff04ffa9a7 */ /* 0x0005e6000810043f */
[----:B0-----:R-:W-:-:S03]  /*1dd40*/  FADD.FTZ R3, R129, R164 ;  /* 0x000000a481037221 */ /* 0x001fc60000010000 */
[----:B------:R-:W0:Y:S08]  /*1dd50*/  MUFU.EX2 R95, R95 ;  /* 0x0000005f005f7308 */ /* 0x000e300000000800 */
[----:B------:R3:W4:Y:S01]  /*1dd60*/  MUFU.EX2 R99, R133 ;  /* 0x0000008500637308 */ /* 0x0007220000000800 */
[----:B-1----:R-:W-:-:S07]  /*1dd70*/  FADD.FTZ R164, R94, R3 ;  /* 0x000000035ea47221 */ /* 0x002fce0000010000 */
[----:B------:R-:W1:Y:S01]  /*1dd80*/  MUFU.EX2 R118, R118 ;  /* 0x0000007600767308 */ /* 0x000e620000000800 */
[----:B---3--:R-:W-:-:S01]  /*1dd90*/  FADD.FTZ R133, R89, R162 ;  /* 0x000000a259857221 */ /* 0x008fc20000010000 */
[----:B0-----:R-:W-:-:S03]  /*1dda0*/  FADD.FTZ R164, R95, R164 ;  /* 0x000000a45fa47221 */ /* 0x001fc60000010000 */
[----:B------:R-:W-:-:S03]  /*1ddb0*/  FADD.FTZ R162, R92, R133 ;  /* 0x000000855ca27221 */ /* 0x000fc60000010000 */
[----:B------:R-:W0:Y:S01]  /*1ddc0*/  MUFU.EX2 R102, R102 ;  /* 0x0000006600667308 */ /* 0x000e220000000800 */
[----:B------:R-:W-:-:S04]  /*1ddd0*/  FADD.FTZ R3, R93, R162 ;  /* 0x000000a25d037221 */ /* 0x000fc80000010000 */
[----:B--2---:R-:W-:Y:S01]  /*1dde0*/  FADD.FTZ R4, R96, R3 ;  /* 0x0000000360047221 */ /* 0x004fe20000010000 */
[----:B----4-:R-:W-:-:S02]  /*1ddf0*/  FADD.FTZ R3, R99, R164 ;  /* 0x000000a463037221 */ /* 0x010fc40000010000 */
[----:B------:R-:W2:Y:S01]  /*1de00*/  MUFU.EX2 R101, R101 ;  /* 0x0000006500657308 */ /* 0x000ea20000000800 */
[----:B------:R-:W-:-:S01]  /*1de10*/  FADD.FTZ R105, R97, R4 ;  /* 0x0000000461697221 */ /* 0x000fc20000010000 */
[----:B-1----:R-:W-:-:S03]  /*1de20*/  FADD.FTZ R3, R118, R3 ;  /* 0x0000000376037221 */ /* 0x002fc60000010000 */
[----:B------:R-:W-:Y:S01]  /*1de30*/  FADD.FTZ R4, R100, R105 ;  /* 0x0000006964047221 */ /* 0x000fe20000010000 */
[----:B0-----:R-:W-:-:S03]  /*1de40*/  FADD.FTZ R162, R102, R3 ;  /* 0x0000000366a27221 */ /* 0x001fc60000010000 */
[----:B------:R-:W-:Y:S01]  /*1de50*/  FADD.FTZ R4, R13, R4 ;  /* 0x000000040d047221 */ /* 0x000fe20000010000 */
[----:B--2---:R-:W-:-:S01]  /*1de60*/  FADD.FTZ R3, R101, R162 ;  /* 0x000000a265037221 */ /* 0x004fc20000010000 */
[----:B------:R-:W-:Y:S06]  /*1de70*/  @!P1 BRA `(.L_x_2531) ;  /* 0x0000000000049947 */ /* 0x000fec0003800000 */
[----:B------:R-:W-:Y:S01]  /*1de80*/  BPT.TRAP 0x1 ;  /* 0x000000040000795c */ /* 0x000fe20000300000 */
.L_x_2531:
[----:B------:R-:W-:Y:S01]  /*1de90*/  F2FP.SATFINITE.E4M3.F32.PACK_AB_MERGE_C R8, R149, R8, RZ ;  /* 0x000000089508723e */ /* 0x000fe200048070ff */
[-C--:B------:R-:W-:Y:S01]  /*1dea0*/  FMUL.FTZ R26, R26, R7.reuse ;  /* 0x000000071a1a7220 */ /* 0x080fe20000410000 */
        /* <DEDUP_REMOVED lines=108> */
[----:B------:R-:W-:Y:S01]  /*1e570*/  IADD3 R9, R9, -0x1, RZ ;  /* 0xffffffff09097810 */ /* 0x000fe20007ffe0ff */
[----:B------:R-:W-:-:S02]  /*1e580*/  IMAD.MOV.U32 R7, RZ, RZ, R14 ;  /* 0x000000ffff077224 */ /* 0x000fc400078e000e */
[----:B0-----:R-:W-:Y:S02]  /*1e590*/  IMAD.MOV.U32 R8, RZ, RZ, R0 ;  /* 0x000000ffff087224 */ /* 0x001fe400078e0000 */
[----:B------:R-:W-:Y:S02]  /*1e5a0*/  IMAD.MOV.U32 R10, RZ, RZ, R190 ;  /* 0x000000ffff0a7224 */ /* 0x000fe400078e00be */
[----:B------:R-:W-:Y:S01]  /*1e5b0*/  IMAD.MOV.U32 R189, RZ, RZ, R11 ;  /* 0x000000ffffbd7224 */ /* 0x000fe200078e000b */
[----:B------:R-:W-:Y:S06]  /*1e5c0*/  @P2 BRA `(.L_x_2532) ;  /* 0xffffffc000b02947 */ /* 0x000fec000383ffff */
[----:B------:R-:W-:-:S07]  /*1e5d0*/  IMAD.MOV.U32 R189, RZ, RZ, R11 ;  /* 0x000000ffffbd7224 */ /* 0x000fce00078e000b */
.L_x_2521:
[----:B------:R-:W-:-:S13]  /*1e5e0*/  ISETP.GE.AND P0, PT, R9, RZ, PT ;  /* 0x000000ff0900720c */ /* 0x000fda0003f06270 */
[----:B------:R-:W-:Y:S05]  /*1e5f0*/  @!P0 BRA `(.L_x_2533) ;  /* 0x0000003000848947 */ /* 0x000fea0003800000 */
[----:B------:R-:W-:Y:S01]  /*1e600*/  MOV R6, R14 ;  /* 0x0000000e00067202 */ /* 0x000fe20000000f00 */
[----:B------:R-:W-:Y:S02]  /*1e610*/  IMAD.MOV.U32 R7, RZ, RZ, R0 ;  /* 0x000000ffff077224 */ /* 0x000fe400078e0000 */
[----:B------:R-:W-:Y:S02]  /*1e620*/  IMAD.MOV.U32 R8, RZ, RZ, R190 ;  /* 0x000000ffff087224 */ /* 0x000fe400078e00be */
[----:B------:R-:W-:-:S07]  /*1e630*/  IMAD.MOV.U32 R10, RZ, RZ, R189 ;  /* 0x000000ffff0a7224 */ /* 0x000fce00078e00bd */
.L_x_2544:
[----:B------:R-:W-:Y:S01]  /*1e640*/  ISETP.NE.AND P2, PT, R197, RZ, PT ;  /* 0x000000ffc500720c */ /* 0x000fe20003f45270 */
[----:B------:R-:W-:Y:S01]  /*1e650*/  VIADD R189, R10, 0x1 ;  /* 0x000000010abd7836 */ /* 0x000fe20000000000 */
[----:B------:R-:W-:Y:S05]  /*1e660*/  YIELD ;  /* 0x0000000000007946 */ /* 0x000fea0003800000 */
[----:B------:R-:W-:-:S04]  /*1e670*/  ISETP.NE.AND P0, PT, R189, 0x2, PT ;  /* 0x00000002bd00780c */ /* 0x000fc80003f05270 */
[----:B------:R-:W-:Y:S02]  /*1e680*/  SEL R11, RZ, 0x1, P0 ;  /* 0x00000001ff0b7807 */ /* 0x000fe40000000000 */
[----:B------:R-:W-:Y:S02]  /*1e690*/  SEL R189, R189, RZ, P0 ;  /* 0x000000ffbdbd7207 */ /* 0x000fe40000000000 */
[----:B------:R-:W-:Y:S01]  /*1e6a0*/  LOP3.LUT R190, R8, R11, RZ, 0x3c, !PT ;  /* 0x0000000b08be7212 */ /* 0x000fe200078e3cff */
[----:B------:R-:W-:Y:S06]  /*1e6b0*/  @P2 BRA `(.L_x_2534) ;  /* 0x0000000000302947 */ /* 0x000fec0003800000 */
[----:B------:R-:W-:Y:S05]  /*1e6c0*/  @!P1 BRA `(.L_x_2535) ;  /* 0x0000000000049947 */ /* 0x000fea0003800000 */
[----:B------:R-:W-:Y:S01]  /*1e6d0*/  BPT.TRAP 0x1 ;  /* 0x000000040000795c */ /* 0x000fe20000300000 */
.L_x_2535:
[----:B------:R-:W-:Y:S01]  /*1e6e0*/  IMAD R0, R189, 0x8, R16 ;  /* 0x00000008bd007824 */ /* 0x000fe200078e0210 */
[----:B------:R-:W-:-:S04]  /*1e6f0*/  SHF.L.U32 R11, R190, 0x1f, RZ ;  /* 0x0000001fbe0b7819 */ /* 0x000fc800000006ff */
[----:B------:R0:W1:Y:S01]  /*1e700*/  SYNCS.PHASECHK.TRANS64.TRYWAIT P0, [R0+URZ+0x29830], R11 ;  /* 0x0298300b000075a7 */ /* 0x000062000800017f */
[----:B------:R-:W-:Y:S05]  /*1e710*/  @!P1 BRA `(.L_x_2536) ;  /* 0x0000000000049947 */ /* 0x000fea0003800000 */
[----:B------:R-:W-:Y:S01]  /*1e720*/  BPT.TRAP 0x1 ;  /* 0x000000040000795c */ /* 0x000fe20000300000 */
.L_x_2536:
[----:B------:R-:W-:Y:S04]  /*1e730*/  BSSY B0, `(.L_x_2534) ;  /* 0x0000004000007945 */ /* 0x000fe80003800000 */
[----:B-1----:R-:W-:Y:S05]  /*1e740*/  @P0 BRA `(.L_x_2537) ;  /* 0x0000000000080947 */ /* 0x002fea0003800000 */
[----:B------:R-:W1:Y:S02]  /*1e750*/  SYNCS.PHASECHK.TRANS64.TRYWAIT P0, [R0+URZ+0x29830], R11 ;  /* 0x0298300b000075a7 */ /* 0x000e64000800017f */
[----:B-1----:R-:W-:Y:S05]  /*1e760*/  @!P0 BRA `(.L_x_2538) ;  /* 0x000000d800388947 */ /* 0x002fea0003800000 */
.L_x_2537:
[----:B------:R-:W-:Y:S05]  /*1e770*/  BSYNC B0 ;  /* 0x0000000000007941 */ /* 0x000fea0003800000 */
.L_x_2534:
        /* <DEDUP_REMOVED lines=13> */
[C---:B------:R-:W-:Y:S01]  /*1e850*/  R2UR UR47, R15.reuse ;  /* 0x000000000f2f72ca */ /* 0x040fe200000e0000 */
[C---:B------:R-:W-:Y:S01]  /*1e860*/  VIADD R20, R12.reuse, 0x100 ;  /* 0x000001000c147836 */ /* 0x040fe20000000000 */
[----:B------:R-:W-:Y:S01]  /*1e870*/  R2UR UR31, R15 ;  /* 0x000000000f1f72ca */ /* 0x000fe200000e0000 */
[----:B------:R-:W-:Y:S01]  /*1e880*/  IMAD.MOV.U32 R21, RZ, RZ, -0x7fffffe0 ;  /* 0x80000020ff157424 */ /* 0x000fe200078e00ff */
[----:B------:R-:W-:Y:S01]  /*1e890*/  UMOV UR28, UR24 ;  /* 0x00000018001c7c82 */ /* 0x000fe20008000000 */
[----:B------:R-:W-:Y:S01]  /*1e8a0*/  VIADD R14, R12, 0x180 ;  /* 0x000001800c0e7836 */ /* 0x000fe20000000000 */
[----:B------:R-:W-:Y:S01]  /*1e8b0*/  R2UR UR26, R20 ;  /* 0x00000000141a72ca */ /* 0x000fe200000e0000 */
[----:B------:R-:W-:Y:S01]  /*1e8c0*/  UMOV UR29, UR25 ;  /* 0x00000019001d7c82 */ /* 0x000fe20008000000 */
[----:B------:R-:W-:Y:S01]  /*1e8d0*/  R2UR UR27, R21 ;  /* 0x00000000151b72ca */ /* 0x000fe200000e0000 */
[----:B------:R-:W-:Y:S01]  /*1e8e0*/  IMAD.MOV.U32 R89, RZ, RZ, -0x7fffffe0 ;  /* 0x80000020ff597424 */ /* 0x000fe200078e00ff */
[----:B------:R-:W-:Y:S01]  /*1e8f0*/  R2UR UR30, R14 ;  /* 0x000000000e1e72ca */ /* 0x000fe200000e0000 */
[----:B------:R-:W-:Y:S01]  /*1e900*/  UMOV UR32, UR24 ;  /* 0x0000001800207c82 */ /* 0x000fe20008000000 */
[C---:B------:R-:W-:Y:S01]  /*1e910*/  IADD3 R88, R12.reuse, 0x200, RZ ;  /* 0x000002000c587810 */ /* 0x040fe20007ffe0ff */
[----:B------:R-:W-:Y:S01]  /*1e920*/  UMOV UR33, UR25 ;  /* 0x0000001900217c82 */ /* 0x000fe20008000000 */
[----:B------:R-:W-:Y:S01]  /*1e930*/  R2UR UR35, R89 ;  /* 0x00000000592372ca */ /* 0x000fe200000e0000 */
[C---:B------:R-:W-:Y:S01]  /*1e940*/  VIADD R20, R12.reuse, 0x2 ;  /* 0x000000020c147836 */ /* 0x040fe20000000000 */
[----:B0-----:R-:W-:Y:S01]  /*1e950*/  SHF.R.U32.HI R0, RZ, 0x7, R0 ;  /* 0x00000007ff007819 */ /* 0x001fe20000011600 */
[----:B------:R-:W-:Y:S01]  /*1e960*/  VIADD R14, R12, 0x102 ;  /* 0x000001020c0e7836 */ /* 0x000fe20000000000 */
[----:B------:R-:W-:Y:S01]  /*1e970*/  R2UR UR34, R88 ;  /* 0x00000000582272ca */ /* 0x000fe200000e0000 */
[----:B------:R-:W-:Y:S01]  /*1e980*/  IMAD.MOV.U32 R15, RZ, RZ, -0x7fffffe0 ;  /* 0x80000020ff0f7424 */ /* 0x000fe200078e00ff */
[----:B------:R-:W-:Y:S01]  /*1e990*/  IADD3 R0, R0, 0x8, RZ ;  /* 0x0000000800007810 */ /* 0x000fe20007ffe0ff */
[----:B------:R-:W-:Y:S01]  /*1e9a0*/  IMAD.MOV.U32 R13, RZ, RZ, -0x7fffffe0 ;  /* 0x80000020ff0d7424 */ /* 0x000fe200078e00ff */
[----:B------:R-:W-:Y:S01]  /*1e9b0*/  R2UR UR6, R20 ;  /* 0x00000000140672ca */ /* 0x000fe200000e0000 */
[----:B------:R-:W-:Y:S01]  /*1e9c0*/  VIADD R20, R12, 0x82 ;  /* 0x000000820c147836 */ /* 0x000fe20000000000 */
[----:B------:R-:W-:Y:S01]  /*1e9d0*/  R2UR UR7, R21 ;  /* 0x00000000150772ca */ /* 0x000fe200000e0000 */
[----:B------:R0:W-:Y:S01]  /*1e9e0*/  BAR.SYNC.DEFER_BLOCKING R0, 0x100 ;  /* 0x000400000000751d */ /* 0x0001e20000010000 */
[----:B------:R-:W-:-:S05]  /*1e9f0*/  MOV R21, 0x80000020 ;  /* 0x8000002000157802 */ /* 0x000fca0000000f00 */
        /* <DEDUP_REMOVED lines=224> */
.L_x_2540:
[----:B------:R-:W-:Y:S01]  /*1f800*/  SHF.L.U32 R0, R8, 0x1f, RZ ;  /* 0x0000001f08007819 */ /* 0x000fe200000006ff */
[----:B------:R-:W-:-:S04]  /*1f810*/  IMAD R11, R10, 0x8, R16 ;  /* 0x000000080a0b7824 */ /* 0x000fc800078e0210 */
[----:B------:R0:W1:Y:S01]  /*1f820*/  SYNCS.PHASECHK.TRANS64.TRYWAIT P0, [R11+URZ+0x29850], R0 ;  /* 0x029850000b0075a7 */ /* 0x000062000800017f */
[----:B------:R-:W-:Y:S05]  /*1f830*/  @!P1 BRA `(.L_x_2541) ;  /* 0x0000000000049947 */ /* 0x000fea0003800000 */
[----:B------:R-:W-:Y:S01]  /*1f840*/  BPT.TRAP 0x1 ;  /* 0x000000040000795c */ /* 0x000fe20000300000 */
.L_x_2541:
[----:B-1----:R-:W-:Y:S05]  /*1f850*/  @P0 BRA `(.L_x_2539) ;  /* 0x0000000000080947 */ /* 0x002fea0003800000 */
[----:B------:R-:W1:Y:S02]  /*1f860*/  SYNCS.PHASECHK.TRANS64.TRYWAIT P0, [R11+URZ+0x29850], R0 ;  /* 0x029850000b0075a7 */ /* 0x000e64000800017f */
[----:B-1----:R-:W-:Y:S05]  /*1f870*/  @!P0 BRA `(.L_x_2542) ;  /* 0x000000c800088947 */ /* 0x002fea0003800000 */
.L_x_2539:
[----:B01----:R-:W-:Y:S01]  /*1f880*/  VIADD R0, R16, 0x400 ;  /* 0x0000040010007836 */ /* 0x003fe20000000000 */
[----:B------:R-:W-:Y:S05]  /*1f890*/  WARPSYNC.ALL ;  /* 0x0000000000007948 */ /* 0x000fea0003800000 */
[----:B------:R-:W-:Y:S01]  /*1f8a0*/  SHF.R.U32.HI R0, RZ, 0x4, R0 ;  /* 0x00000004ff007819 */ /* 0x000fe20000011600 */
[----:B------:R-:W-:Y:S01]  /*1f8b0*/  WARPGROUP.ARRIVE ;  /* 0x00000000000079c5 */ /* 0x000fe20000000000 */
[----:B------:R-:W-:-:S05]  /*1f8c0*/  IMAD.MOV.U32 R15, RZ, RZ, -0x3ffffff0 ;  /* 0xc0000010ff0f7424 */ /* 0x000fca00078e00ff */
[----:B------:R-:W0:Y:S01]  /*1f8d0*/  S2R R204, SR_TID.X ;  /* 0x0000000000cc7919 */ /* 0x000e220000002100 */
[----:B------:R-:W-:-:S04]  /*1f8e0*/  LOP3.LUT R0, R0, 0x3fff, RZ, 0xc0, !PT ;  /* 0x00003fff00007812 */ /* 0x000fc800078ec0ff */
[----:B------:R-:W-:Y:S02]  /*1f8f0*/  LOP3.LUT R13, R0, 0x10000, RZ, 0xfc, !PT ;  /* 0x00010000000d7812 */ /* 0x000fe400078efcff */
[----:B------:R-:W-:-:S03]  /*1f900*/  FMNMX.FTZ R0, R152, R7, !PT ;  /* 0x0000000798007209 */ /* 0x000fc60007810000 */
[----:B------:R-:W-:Y:S01]  /*1f910*/  IMAD R12, R10, 0x500, R13 ;  /* 0x000005000a0c7824 */ /* 0x000fe200078e020d */
[----:B------:R-:W-:Y:S02]  /*1f920*/  MOV R13, 0xc0000010 ;  /* 0xc0000010000d7802 */ /* 0x000fe40000000f00 */
[----:B------:R-:W-:Y:S01]  /*1f930*/  FMNMX.FTZ R11, R153, R0, !PT ;  /* 0x00000000990b7209 */ /* 0x000fe20007810000 */
[C---:B------:R-:W-:Y:S01]  /*1f940*/  VIADD R14, R12.reuse, 0x100 ;  /* 0x000001000c0e7836 */ /* 0x040fe20000000000 */
[----:B------:R-:W-:Y:S02]  /*1f950*/  R2UR UR6, R12 ;  /* 0x000000000c0672ca */ /* 0x000fe400000e0000 */
[----:B------:R-:W-:Y:S02]  /*1f960*/  R2UR UR7, R13 ;  /* 0x000000000d0772ca */ /* 0x000fe400000e0000 */
[----:B------:R-:W-:Y:S02]  /*1f970*/  FMNMX.FTZ R0, R154, R6, !PT ;  /* 0x000000069a007209 */ /* 0x000fe40007810000 */
[----:B------:R-:W-:-:S02]  /*1f980*/  FMNMX.FTZ R8, R156, R11, !PT ;  /* 0x0000000b9c087209 */ /* 0x000fc40007810000 */
[----:B------:R-:W-:Y:S02]  /*1f990*/  FMNMX.FTZ R11, R155, R0, !PT ;  /* 0x000000009b0b7209 */ /* 0x000fe40007810000 */
[----:B------:R-:W-:Y:S02]  /*1f9a0*/  FMNMX.FTZ R13, R157, R8, !PT ;  /* 0x000000089d0d7209 */ /* 0x000fe40007810000 */
[----:B------:R-:W-:Y:S02]  /*1f9b0*/  FMNMX.FTZ R0, R158, R11, !PT ;  /* 0x0000000b9e007209 */ /* 0x000fe40007810000 */
[----:B------:R-:W-:Y:S01]  /*1f9c0*/  FMNMX.FTZ R8, R160, R13, !PT ;  /* 0x0000000da0087209 */ /* 0x000fe20007810000 */
[----:B------:R-:W-:Y:S01]  /*1f9d0*/  QGMMA.64x128x32.F32.E4M3.E4M3 R24, R184, gdesc[UR4], R24, gsb0 ;  /* 0x01e00004b8187df3 */ /* 0x000fe20008000818 */
[----:B------:R-:W-:Y:S01]  /*1f9e0*/  R2UR UR6, R14 ;  /* 0x000000000e0672ca */ /* 0x000fe200000e0000 */
[----:B------:R-:W-:Y:S01]  /*1f9f0*/  VIADD R14, R12, 0x200 ;  /* 0x000002000c0e7836 */ /* 0x000fe20000000000 */
[----:B------:R-:W-:Y:S01]  /*1fa00*/  R2UR UR7, R15 ;  /* 0x000000000f0772ca */ /* 0x000fe200000e0000 */
[----:B------:R-:W-:Y:S01]  /*1fa10*/  IMAD.MOV.U32 R15, RZ, RZ, -0x3ffffff0 ;  /* 0xc0000010ff0f7424 */ /* 0x000fe200078e00ff */
        /* <DEDUP_REMOVED lines=68> */
[----:B------:R-:W-:Y:S01]  /*1fe60*/  FMNMX.FTZ R11, R99, R0, !PT ;  /* 0x00000000630b7209 */ /* 0x000fe20007810000 */
[----:B------:R-:W-:Y:S02]  /*1fe70*/  WARPGROUP.DEPBAR.LE gsb0, 0x0 ;  /* 0x00008000000079c5 */ /* 0x000fe40000010000 */
[----:B------:R-:W-:Y:S01]  /*1fe80*/  WARPGROUP.ARRIVE ;  /* 0x00000000000079c5 */ /* 0x000fe20000000000 */
[----:B------:R-:W-:Y:S02]  /*1fe90*/  FMNMX.FTZ R0, R102, R11, !PT ;  /* 0x0000000b66007209 */ /* 0x000fe40007810000 */
[----:B------:R-:W-:Y:S02]  /*1fea0*/  FMNMX.FTZ R8, R101, R8, !PT ;  /* 0x0000000865087209 */ /* 0x000fe40007810000 */
[----:B------:R-:W-:Y:S01]  /*1feb0*/  FMNMX.FTZ R11, R103, R0, !PT ;  /* 0x00000000670b7209 */ /* 0x000fe20007810000 */
[----:B------:R-:W-:Y:S01]  /*1fec0*/  QGMMA.64x128x32.F32.E4M3.E4M3 R24, R180, gdesc[UR4], R24, gsb0 ;  /* 0x01e00004b4187df3 */ /* 0x000fe20008000818 */
[----:B------:R-:W-:Y:S01]  /*1fed0*/  R2UR UR6, R14 ;  /* 0x000000000e0672ca */ /* 0x000fe200000e0000 */
[----:B------:R-:W1:Y:S01]  /*1fee0*/  SHFL.BFLY PT, R13, R8, 0x2, 0x1f ;  /* 0x0c401f00080d7f89 */ /* 0x000e6200000e0000 */
[----:B------:R-:W-:Y:S01]  /*1fef0*/  R2UR UR7, R15 ;  /* 0x000000000f0772ca */ /* 0x000fe200000e0000 */
[C---:B------:R-:W-:Y:S01]  /*1ff00*/  VIADD R14, R12.reuse, 0x300 ;  /* 0x000003000c0e7836 */ /* 0x040fe20000000000 */
[----:B------:R-:W-:Y:S01]  /*1ff10*/  MOV R15, 0xc0000010 ;  /* 0xc0000010000f7802 */ /* 0x000fe20000000f00 */
[----:B------:R-:W2:Y:S01]  /*1ff20*/  SHFL.BFLY PT, R0, R11, 0x2, 0x1f ;  /* 0x0c401f000b007f89 */ /* 0x000ea200000e0000 */
[----:B------:R-:W-:Y:S01]  /*1ff30*/  VIADD R12, R12, 0x400 ;  /* 0x000004000c0c7836 */ /* 0x000fe20000000000 */
[----:B0-----:R-:W-:-:S02]  /*1ff40*/  LOP3.LUT R205, R204, 0x7f, RZ, 0xc0, !PT ;  /* 0x0000007fcccd7812 */ /* 0x001fc400078ec0ff */
[----:B------:R-:W0:Y:S02]  /*1ff50*/  S2R R204, SR_TID.X ;  /* 0x0000000000cc7919 */ /* 0x000e240000002100 */
[----:B------:R-:W-:Y:S02]  /*1ff60*/  ISETP.NE.AND P0, PT, R205, RZ, PT ;  /* 0x000000ffcd00720c */ /* 0x000fe40003f05270 */
[----:B-1----:R-:W-:-:S05]  /*1ff70*/  FMNMX.FTZ R20, R8, R13, !PT ;  /* 0x0000000d08147209 */ /* 0x002fca0007810000 */
[----:B------:R-:W1:Y:S01]  /*1ff80*/  SHFL.BFLY PT, R13, R20, 0x1, 0x1f ;  /* 0x0c201f00140d7f89 */ /* 0x000e6200000e0000 */
[----:B0-----:R-:W-:Y:S01]  /*1ff90*/  SHF.R.U32.HI R204, RZ, 0x7, R204 ;  /* 0x00000007ffcc7819 */ /* 0x001fe200000116cc */
[----:B------:R-:W-:Y:S02]  /*1ffa0*/  WARPGROUP.DEPBAR.LE gsb0, 0x0 ;  /* 0x00008000000079c5 */ /* 0x000fe40000010000 */
[----:B------:R-:W-:-:S06]  /*1ffb0*/  WARPGROUP.ARRIVE ;  /* 0x00000000000079c5 */ /* 0x000fcc0000000000 */
[----:B------:R-:W-:Y:S01]  /*1ffc0*/  QGMMA.64x128x32.F32.E4M3.E4M3 R24, R176, gdesc[UR4], R24, gsb0 ;  /* 0x01e00004b0187df3 */ /* 0x000fe20008000818 */
[----:B------:R-:W-:Y:S02]  /*1ffd0*/  R2UR UR6, R14 ;  /* 0x000000000e0672ca */ /* 0x000fe400000e0000 */
[----:B------:R-:W-:Y:S02]  /*1ffe0*/  R2UR UR7, R15 ;  /* 0x000000000f0772ca */ /* 0x000fe400000e0000 */
[----:B--2---:R-:W-:Y:S02]  /*1fff0*/  FMNMX.FTZ R15, R11, R0, !PT ;  /* 0x000000000b0f7209 */ /* 0x004fe40007810000 */
[----:B-1----:R-:W-:Y:S01]  /*20000*/  FMNMX.FTZ R0, R20, R13, !PT ;  /* 0x0000000d14007209 */ /* 0x002fe20007810000 */
[----:B------:R-:W-:Y:S02]  /*20010*/  IMAD.MOV.U32 R13, RZ, RZ, -0x3ffffff0 ;  /* 0xc0000010ff0d7424 */ /* 0x000fe400078e00ff */
[----:B------:R-:W0:Y:S02]  /*20020*/  SHFL.BFLY PT, R14, R15, 0x1, 0x1f ;  /* 0x0c201f000f0e7f89 */ /* 0x000e2400000e0000 */
[----:B------:R-:W-:-:S04]  /*20030*/  FADD.FTZ R7, -R0, R7 ;  /* 0x0000000700077221 */ /* 0x000fc80000010100 */
[----:B------:R-:W-:-:S06]  /*20040*/  FMUL.FTZ R7, R2, R7 ;  /* 0x0000000702077220 */ /* 0x000fcc0000410000 */
[----:B------:R-:W-:Y:S01]  /*20050*/  MUFU.EX2 R7, R7 ;  /* 0x0000000700077308 */ /* 0x000fe20000000800 */
[----:B0-----:R-:W-:-:S05]  /*20060*/  FMNMX.FTZ R14, R15, R14, !PT ;  /* 0x0000000e0f0e7209 */ /* 0x001fca0007810000 */
[----:B------:R-:W-:-:S04]  /*20070*/  FADD.FTZ R11, -R14, R6 ;  /* 0x000000060e0b7221 */ /* 0x000fc80000010100 */
[C---:B------:R-:W-:Y:S01]  /*20080*/  FMUL.FTZ R6, R2.reuse, R11 ;  /* 0x0000000b02067220 */ /* 0x040fe20000410000 */
[----:B------:R-:W-:-:S04]  /*20090*/  FFMA.FTZ R11, R2, R0, -8 ;  /* 0xc1000000020b7423 */ /* 0x000fc80000010000 */
        /* <DEDUP_REMOVED lines=37> */
[----:B------:R-:W-:-:S07]  /*202f0*/  IADD3 R164, -R204, 0xb, RZ ;  /* 0x0000000bcca47810 */ /* 0x000fce0007ffe1ff */
[----:B------:R-:W-:Y:S08]  /*20300*/  MUFU.EX2 R6, R6 ;  /* 0x0000000600067308 */ /* 0x000ff00000000800 */
[----:B------:R-:W-:Y:S01]  /*20310*/  MUFU.EX2 R15, R15 ;  /* 0x0000000f000f7308 */ /* 0x000fe20000000800 */
[----:B0-----:R-:W-:-:S07]  /*20320*/  FFMA.FTZ R4, R7, R4, R8 ;  /* 0x0000000407047223 */ /* 0x001fce0000010008 */
[----:B------:R-:W-:Y:S08]  /*20330*/  MUFU.EX2 R20, R20 ;  /* 0x0000001400147308 */ /* 0x000ff00000000800 */
[----:B------:R-:W-:Y:S08]  /*20340*/  MUFU.EX2 R21, R21 ;  /* 0x0000001500157308 */ /* 0x000ff00000000800 */
[----:B------:R-:W-:Y:S08]  /*20350*/  MUFU.EX2 R152, R152 ;  /* 0x0000009800987308 */ /* 0x000ff00000000800 */
[----:B------:R-:W-:Y:S08]  /*20360*/  MUFU.EX2 R136, R136 ;  /* 0x0000008800887308 */ /* 0x000ff00000000800 */
[----:B------:R-:W-:Y:S01]  /*20370*/  MUFU.EX2 R137, R137 ;  /* 0x0000008900897308 */ /* 0x000fe20000000800 */
[----:B------:R-:W-:-:S02]  /*20380*/  WARPGROUP.DEPBAR.LE gsb0, 0x0 ;  /* 0x00008000000079c5 */ /* 0x000fc40000010000 */
[----:B------:R-:W-:-:S05]  /*20390*/  WARPGROUP.ARRIVE ;  /* 0x00000000000079c5 */ /* 0x000fca0000000000 */
[----:B------:R-:W-:Y:S01]  /*203a0*/  MUFU.EX2 R140, R140 ;  /* 0x0000008c008c7308 */ /* 0x000fe20000000800 */
[----:B------:R-:W-:Y:S01]  /*203b0*/  QGMMA.64x128x32.F32.E4M3.E4M3 R24, R172, gdesc[UR4], R24, gsb0 ;  /* 0x01e00004ac187df3 */ /* 0x000fe20008000818 */
[----:B------:R-:W-:Y:S01]  /*203c0*/  R2UR UR7, R13 ;  /* 0x000000000d0772ca */ /* 0x000fe200000e0000 */
[--C-:B------:R-:W-:Y:S01]  /*203d0*/  FFMA.FTZ R13, R2, R153, -R11.reuse ;  /* 0x00000099020d7223 */ /* 0x100fe2000001080b */
[----:B------:R-:W-:Y:S01]  /*203e0*/  R2UR UR6, R12 ;  /* 0x000000000c0672ca */ /* 0x000fe200000e0000 */
[C-C-:B------:R-:W-:Y:S01]  /*203f0*/  FFMA.FTZ R12, R2.reuse, R156, -R11.reuse ;  /* 0x0000009c020c7223 */ /* 0x140fe2000001080b */
[----:B------:R-:W-:-:S01]  /*20400*/  FFMA.FTZ R153, R2, R165, -R11 ;  /* 0x000000a502997223 */ /* 0x000fc2000001080b */
[C---:B------:R-:W-:Y:S01]  /*20410*/  FFMA.FTZ R11, R2.reuse, R101, -R11 ;  /* 0x00000065020b7223 */ /* 0x040fe2000001080b */
[----:B------:R-:W-:-:S01]  /*20420*/  FFMA.FTZ R101, R2, R14, -8 ;  /* 0xc100000002657423 */ /* 0x000fc2000001000e */
[----:B------:R-:W0:Y:S01]  /*20430*/  MUFU.EX2 R13, R13 ;  /* 0x0000000d000d7308 */ /* 0x000e220000000800 */
[----:B------:R-:W-:-:S02]  /*20440*/  @!P0 IMAD R165, R189, 0x8, R16 ;  /* 0x00000008bda58824 */ /* 0x000fc400078e0210 */
[C-C-:B------:R-:W-:Y:S01]  /*20450*/  FFMA.FTZ R157, R2.reuse, R154, -R101.reuse ;  /* 0x0000009a029d7223 */ /* 0x140fe20000010865 */
[----:B------:R-:W-:-:S01]  /*20460*/  FFMA.FTZ R154, R2, R155, -R101 ;  /* 0x0000009b029a7223 */ /* 0x000fc20000010865 */
[C-C-:B------:R-:W-:Y:S01]  /*20470*/  FFMA.FTZ R155, R2.reuse, R158, -R101.reuse ;  /* 0x0000009e029b7223 */ /* 0x140fe20000010865 */
[----:B------:R-:W-:-:S01]  /*20480*/  FFMA.FTZ R156, R2, R159, -R101 ;  /* 0x0000009f029c7223 */ /* 0x000fc20000010865 */
[C-C-:B------:R-:W-:Y:S01]  /*20490*/  FFMA.FTZ R158, R2.reuse, R162, -R101.reuse ;  /* 0x000000a2029e7223 */ /* 0x140fe20000010865 */
        /* <DEDUP_REMOVED lines=20> */
[----:B------:R-:W-:Y:S01]  /*205e0*/  FFMA.FTZ R130, R2, R130, -R101 ;  /* 0x0000008202827223 */ /* 0x000fe20000010865 */
[----:B------:R-:W-:-:S01]  /*205f0*/  FADD.FTZ R163, R15, R162 ;  /* 0x000000a20fa37221 */ /* 0x000fc20000010000 */
        /* <DEDUP_REMOVED lines=20> */
[----:B------:R-:W-:Y:S01]  /*20740*/  FADD.FTZ R4, R20, R163 ;  /* 0x000000a314047221 */ /* 0x000fe20000010000 */
[----:B------:R-:W-:-:S01]  /*20750*/  FFMA.FTZ R95, R2, R95, -R101 ;  /* 0x0000005f025f7223 */ /* 0x000fc20000010865 */
[C-C-:B------:R-:W-:Y:S01]  /*20760*/  FFMA.FTZ R98, R2.reuse, R98, -R101.reuse ;  /* 0x0000006202627223 */ /* 0x140fe20000010865 */
[----:B------:R-:W-:-:S01]  /*20770*/  FFMA.FTZ R99, R2, R99, -R101 ;  /* 0x0000006302637223 */ /* 0x000fc20000010865 */
[C-C-:B------:R-:W-:Y:S01]  /*20780*/  FFMA.FTZ R102, R2.reuse, R102, -R101.reuse ;  /* 0x0000006602667223 */ /* 0x140fe20000010865 */
[----:B------:R-:W-:-:S01]  /*20790*/  FFMA.FTZ R101, R2, R103, -R101 ;  /* 0x0000006702657223 */ /* 0x000fc20000010865 */
[----:B------:R-:W1:Y:S01]  /*207a0*/  MUFU.EX2 R159, R159 ;  /* 0x0000009f009f7308 */ /* 0x000e620000000800 */
[----:B--2---:R-:W-:-:S07]  /*207b0*/  FADD.FTZ R3, R156, R3 ;  /* 0x000000039c037221 */ /* 0x004fce0000010000 */
        /* <DEDUP_REMOVED lines=25> */
[----:B------:R-:W-:Y:S01]  /*20950*/  WARPGROUP.ARRIVE ;  /* 0x00000000000079c5 */ /* 0x000fe20000000000 */
[----:B0-----:R-:W-:-:S05]  /*20960*/  FADD.FTZ R163, R143, R162 ;  /* 0x000000a28fa37221 */ /* 0x001fca0000010000 */
[----:B------:R-:W-:Y:S01]  /*20970*/  QGMMA.64x128x32.F32.E4M3.E4M3 R24, R168, gdesc[UR4], R24, gsb0 ;  /* 0x01e00004a8187df3 */ /* 0x000fe20008000818 */
        /* <DEDUP_REMOVED lines=83> */
[----:B------:R-:W-:-:S05]  /*20eb0*/  @!P0 VIADD R3, R165, 0x29840 ;  /* 0x00029840a5038836 */ /* 0x000fca0000000000 */
[----:B------:R-:W-:Y:S01]  /*20ec0*/  @!P0 PRMT R3, RZ, 0x654, R3 ;  /* 0x00000654ff038816 */ /* 0x000fe20000000003 */
[----:B------:R-:W2:Y:S01]  /*20ed0*/  MUFU.EX2 R91, R91 ;  /* 0x0000005b005b7308 */ /* 0x000ea20000000800 */
[----:B0-----:R-:W-:-:S01]  /*20ee0*/  FADD.FTZ R162, R90, R163 ;  /* 0x000000a35aa27221 */ /* 0x001fc20000010000 */
[----:B------:R0:W-:Y:S06]  /*20ef0*/  BAR.ARV R164, 0x100 ;  /* 0x000400a40000751d */ /* 0x0001ec0000002000 */
[----:B------:R-:W3:Y:S01]  /*20f00*/  MUFU.EX2 R92, R92 ;  /* 0x0000005c005c7308 */ /* 0x000ee20000000800 */
[----:B-1----:R-:W-:-:S01]  /*20f10*/  FADD.FTZ R163, R89, R4 ;  /* 0x0000000459a37221 */ /* 0x002fc20000010000 */
[----:B------:R1:W-:Y:S06]  /*20f20*/  @!P0 SYNCS.ARRIVE.TRANS64.RED.A1T0 RZ, [R3+URZ], RZ ;  /* 0x000000ff03ff89a7 */ /* 0x0003ec000810043f */
[----:B------:R-:W4:Y:S01]  /*20f30*/  MUFU.EX2 R94, R94 ;  /* 0x0000005e005e7308 */ /* 0x000f220000000800 */
[----:B--2---:R-:W-:-:S07]  /*20f40*/  FADD.FTZ R165, R91, R162 ;  /* 0x000000a25ba57221 */ /* 0x004fce0000010000 */
[----:B------:R-:W1:Y:S01]  /*20f50*/  MUFU.EX2 R93, R93 ;  /* 0x0000005d005d7308 */ /* 0x000e620000000800 */
[----:B---3--:R-:W-:-:S07]  /*20f60*/  FADD.FTZ R4, R92, R163 ;  /* 0x000000a35c047221 */ /* 0x008fce0000010000 */
[----:B------:R-:W2:Y:S01]  /*20f70*/  MUFU.EX2 R95, R95 ;  /* 0x0000005f005f7308 */ /* 0x000ea20000000800 */
[----:B----4-:R-:W-:-:S07]  /*20f80*/  FADD.FTZ R162, R94, R165 ;  /* 0x000000a55ea27221 */ /* 0x010fce0000010000 */
[----:B------:R-:W3:Y:S01]  /*20f90*/  MUFU.EX2 R96, R96 ;  /* 0x0000006000607308 */ /* 0x000ee20000000800 */
[----:B-1----:R-:W-:-:S07]  /*20fa0*/  FADD.FTZ R3, R93, R4 ;  /* 0x000000045d037221 */ /* 0x002fce0000010000 */
[----:B------:R-:W1:Y:S01]  /*20fb0*/  MUFU.EX2 R98, R98 ;  /* 0x0000006200627308 */ /* 0x000e620000000800 */
[----:B--2---:R-:W-:-:S07]  /*20fc0*/  FADD.FTZ R103, R95, R162 ;  /* 0x000000a25f677221 */ /* 0x004fce0000010000 */
[----:B------:R-:W2:Y:S01]  /*20fd0*/  MUFU.EX2 R97, R97 ;  /* 0x0000006100617308 */ /* 0x000ea20000000800 */
[----:B---3--:R-:W-:-:S07]  /*20fe0*/  FADD.FTZ R4, R96, R3 ;  /* 0x0000000360047221 */ /* 0x008fce0000010000 */
        /* <DEDUP_REMOVED lines=9> */
[----:B--2---:R-:W-:-:S01]  /*21080*/  FADD.FTZ R162, R102, R103 ;  /* 0x0000006766a27221 */ /* 0x004fc20000010000 */
[----:B---3--:R-:W-:-:S03]  /*21090*/  FADD.FTZ R4, R11, R4 ;  /* 0x000000040b047221 */ /* 0x008fc60000010000 */
[----:B-1----:R-:W-:Y:S01]  /*210a0*/  FADD.FTZ R3, R101, R162 ;  /* 0x000000a265037221 */ /* 0x002fe20000010000 */
[----:B0-----:R-:W-:Y:S06]  /*210b0*/  @!P1 BRA `(.L_x_2543) ;  /* 0x0000000000049947 */ /* 0x001fec0003800000 */
[----:B------:R-:W-:Y:S01]  /*210c0*/  BPT.TRAP 0x1 ;  /* 0x000000040000795c */ /* 0x000fe20000300000 */
.L_x_2543:
        /* <DEDUP_REMOVED lines=116> */
.L_x_2533:
[----:B------:R-:W-:Y:S05]  /*21810*/  WARPSYNC.ALL ;  /* 0x0000000000007948 */ /* 0x000fea0003800000 */
[----:B------:R-:W-:Y:S06]  /*21820*/  BAR.ARV 0x8, 0x180 ;  /* 0x0206000000007b1d */ /* 0x000fec0000002000 */
[----:B------:R-:W-:Y:S05]  /*21830*/  @!P1 BRA `(.L_x_2545) ;  /* 0x0000000000049947 */ /* 0x000fea0003800000 */
[----:B------:R-:W-:Y:S01]  /*21840*/  BPT.TRAP 0x1 ;  /* 0x000000040000795c */ /* 0x000fe20000300000 */
.L_x_2545:
[----:B------:R-:W-:Y:S01]  /*21850*/  IMAD R12, R189, 0x8, R16 ;  /* 0x00000008bd0c7824 */ /* 0x000fe200078e0210 */
[----:B------:R-:W-:-:S04]  /*21860*/  SHF.L.U32 R5, R190, 0x1f, RZ ;  /* 0x0000001fbe057819 */ /* 0x000fc800000006ff */
[----:B------:R0:W1:Y:S01]  /*21870*/  SYNCS.PHASECHK.TRANS64.TRYWAIT P0, [R12+URZ+0x29850], R5 ;  /* 0x029850050c0075a7 */ /* 0x000062000800017f */
[----:B------:R-:W-:Y:S05]  /*21880*/  @!P1 BRA `(.L_x_2546) ;  /* 0x0000000000049947 */ /* 0x000fea0003800000 */
[----:B------:R-:W-:Y:S01]  /*21890*/  BPT.TRAP 0x1 ;  /* 0x000000040000795c */ /* 0x000fe20000300000 */
.L_x_2546:
[----:B------:R-:W-:-:S05]  /*218a0*/  VIADD R16, R16, 0x400 ;  /* 0x0000040010107836 */ /* 0x000fca0000000000 */
[----:B------:R-:W-:-:S04]  /*218b0*/  SHF.R.U32.HI R16, RZ, 0x4, R16 ;  /* 0x00000004ff107819 */ /* 0x000fc80000011610 */
[----:B------:R-:W-:-:S04]  /*218c0*/  LOP3.LUT R16, R16, 0x3fff, RZ, 0xc0, !PT ;  /* 0x00003fff10107812 */ /* 0x000fc800078ec0ff */
[----:B------:R-:W-:Y:S01]  /*218d0*/  LOP3.LUT R16, R16, 0x10000, RZ, 0xfc, !PT ;  /* 0x0001000010107812 */ /* 0x000fe200078efcff */
[----:B-1----:R-:W-:Y:S06]  /*218e0*/  @P0 BRA `(.L_x_2547) ;  /* 0x0000000000080947 */ /* 0x002fec0003800000 */
[----:B------:R-:W1:Y:S02]  /*218f0*/  SYNCS.PHASECHK.TRANS64.TRYWAIT P0, [R12+URZ+0x29850], R5 ;  /* 0x029850050c0075a7 */ /* 0x000e64000800017f */
[----:B-1----:R-:W-:Y:S05]  /*21900*/  @!P0 BRA `(.L_x_2548) ;  /* 0x000000a400f88947 */ /* 0x002fea0003800000 */
.L_x_2547:
        /* <DEDUP_REMOVED lines=22> */
[----:B--2---:R-:W-:Y:S01]  /*21a70*/  @P0 IMAD R7, R7, R10, RZ ;  /* 0x0000000a07070224 */ /* 0x004fe200078e02ff */
[----:B------:R-:W-:-:S03]  /*21a80*/  @P0 IADD3 R9, R9, R5, RZ ;  /* 0x0000000509090210 */ /* 0x000fc60007ffe0ff */
[C---:B------:R-:W-:Y:S02]  /*21a90*/  @P0 IMAD R5, R206.reuse, R11, R7 ;  /* 0x0000000bce050224 */ /* 0x040fe400078e0207 */
[----:B------:R-:W-:-:S04]  /*21aa0*/  @P0 IMAD.WIDE.U32 R8, R206, R10, R8 ;  /* 0x0000000ace080225 */ /* 0x000fc800078e0008 */
[----:B------:R-:W-:Y:S01]  /*21ab0*/  @P0 IMAD.IADD R5, R9, 0x1, R5 ;  /* 0x0000000109050824 */ /* 0x000fe200078e0205 */
[----:B------:R-:W-:-:S04]  /*21ac0*/  @P0 LEA R10, P2, R8, UR4, 0x2 ;  /* 0x00000004080a0c11 */ /* 0x000fc8000f8410ff */
[----:B------:R-:W-:Y:S01]  /*21ad0*/  @P0 LEA.HI.X R11, R8, UR5, R5, 0x2, P2 ;  /* 0x00000005080b0c11 */ /* 0x000fe200090f1405 */
[----:B------:R-:W-:-:S06]  /*21ae0*/  IMAD.MOV.U32 R5, RZ, RZ, 0x3f800000 ;  /* 0x3f800000ff057424 */ /* 0x000fcc00078e00ff */
[----:B------:R0:W2:Y:S01]  /*21af0*/  @P0 LDG.E R5, desc[UR54][R10.64] ;  /* 0x000000360a050981 */ /* 0x0000a2000c1e1900 */
[----:B------:R-:W-:Y:S02]  /*21b00*/  WARPGROUP.DEPBAR.LE gsb0, 0x0 ;  /* 0x00008000000079c5 */ /* 0x000fe40000010000 */
[----:B------:R-:W-:-:S06]  /*21b10*/  WARPGROUP.ARRIVE ;  /* 0x00000000000079c5 */ /* 0x000fcc0000000000 */
[----:B------:R-:W-:Y:S01]  /*21b20*/  QGMMA.64x128x32.F32.E4M3.E4M3 R24, R180, gdesc[UR4], R24, gsb0 ;  /* 0x01e00004b4187df3 */ /* 0x000fe20008000818 */
[----:B------:R-:W-:Y:S02]  /*21b30*/  R2UR UR6, R20 ;  /* 0x00000000140672ca */ /* 0x000fe400000e0000 */
[----:B------:R-:W-:Y:S01]  /*21b40*/  R2UR UR7, R21 ;  /* 0x00000000150772ca */ /* 0x000fe200000e0000 */
[----:B------:R-:W-:Y:S01]  /*21b50*/  VIADD R8, R6, 0x300 ;  /* 0x0000030006087836 */ /* 0x000fe20000000000 */
[----:B------:R-:W-:Y:S01]  /*21b60*/  MOV R9, 0xc0000010 ;  /* 0xc000001000097802 */ /* 0x000fe20000000f00 */
[----:B------:R-:W-:Y:S02]  /*21b70*/  WARPGROUP.DEPBAR.LE gsb0, 0x0 ;  /* 0x00008000000079c5 */ /* 0x000fe40000010000 */
[----:B------:R-:W-:-:S08]  /*21b80*/  WARPGROUP.ARRIVE ;  /* 0x00000000000079c5 */ /* 0x000fd00000000000 */
        /* <DEDUP_REMOVED lines=14> */
[----:B------:R-:W0:Y:S04]  /*21c70*/  SHFL.BFLY PT, R6, R9, 0x1, 0x1f ;  /* 0x0c201f0009067f89 */ /* 0x000e2800000e0000 */
[----:B------:R-:W1:Y:S01]  /*21c80*/  SHFL.BFLY PT, R7, R8, 0x1, 0x1f ;  /* 0x0c201f0008077f89 */ /* 0x000e6200000e0000 */
        /* <DEDUP_REMOVED lines=17> */
[C---:B------:R-:W-:Y:S01]  /*21da0*/  @P2 FMUL.FTZ R3, R2.reuse, 0.69314718246459960938 ;  /* 0x3f31721802032820 */ /* 0x040fe20000410000 */
[----:B------:R-:W-:Y:S01]  /*21db0*/  @P3 FMUL.FTZ R2, R2, 0.69314718246459960938 ;  /* 0x3f31721802023820 */ /* 0x000fe20000410000 */
[----:B0-----:R-:W-:Y:S01]  /*21dc0*/  @P3 FMUL.FTZ R7, R7, 0.69314718246459960938 ;  /* 0x3f31721807073820 */ /* 0x001fe20000410000 */
[----:B------:R-:W-:Y:S01]  /*21dd0*/  MOV R89, 0xff800000 ;  /* 0xff80000000597802 */ /* 0x000fe20000000f00 */
[----:B------:R-:W-:-:S02]  /*21de0*/  IMAD.MOV.U32 R88, RZ, RZ, -0x800000 ;  /* 0xff800000ff587424 */ /* 0x000fc400078e00ff */
[----:B-1----:R-:W-:Y:S01]  /*21df0*/  @P2 FMUL.FTZ R6, R6, 0.69314718246459960938 ;  /* 0x3f31721806062820 */ /* 0x002fe20000410000 */
[----:B------:R-:W-:-:S01]  /*21e00*/  @P3 FFMA.FTZ R89, R2, R14, R7 ;  /* 0x0000000e02593223 */ /* 0x000fc20000010007 */
[----:B--2---:R-:W-:Y:S02]  /*21e10*/  FMUL.FTZ R4, R4, R5 ;  /* 0x0000000504047220 */ /* 0x004fe40000410000 */
[----:B------:R-:W-:-:S01]  /*21e20*/  @P2 FFMA.FTZ R88, R3, R0, R6 ;  /* 0x0000000003582223 */ /* 0x000fc20000010006 */
[----:B---3--:R-:W-:Y:S01]  /*21e30*/  FMUL.FTZ R2, R8, R5 ;  /* 0x0000000508027220 */ /* 0x008fe20000410000 */
[----:B------:R-:W-:Y:S02]  /*21e40*/  WARPGROUP.DEPBAR.LE gsb0, 0x0 ;  /* 0x00008000000079c5 */ /* 0x000fe40000010000 */
[----:B------:R-:W-:Y:S05]  /*21e50*/  @!P1 BRA `(.L_x_2549) ;  /* 0x0000000000049947 */ /* 0x000fea0003800000 */
[----:B------:R-:W-:Y:S01]  /*21e60*/  BPT.TRAP 0x1 ;  /* 0x000000040000795c */ /* 0x000fe20000300000 */
.L_x_2549:
        /* <DEDUP_REMOVED lines=75> */
.L_x_2481:
        /* <DEDUP_REMOVED lines=15> */
[----:B------:R-:W-:-:S04]  /*22410*/  IADD3 R2, P0, R0, UR4, RZ ;  /* 0x0000000400027c10 */ /* 0x000fc8000ff1e0ff */
[----:B------:R-:W-:-:S05]  /*22420*/  IADD3.X R3, RZ, UR5, RZ, P0, !PT ;  /* 0x00000005ff037c10 */ /* 0x000fca00087fe4ff */
        /* <DEDUP_REMOVED lines=26> */
[----:B------:R-:W-:-:S02]  /*225d0*/  F2FP.BF16.F32.PACK_AB R30, R61, R24 ;  /* 0x000000183d1e723e */ /* 0x000fc400000010ff */
[----:B--2---:R-:W-:Y:S02]  /*225e0*/  LOP3.LUT P0, R2, R51, 0x3, RZ, 0xc0, !PT ;  /* 0x0000000333027812 */ /* 0x004fe4000780c0ff */
[----:B------:R-:W-:Y:S02]  /*225f0*/  F2FP.BF16.F32.PACK_AB R94, R94, R95 ;  /* 0x0000005f5e5e723e */ /* 0x000fe400000010ff */
[----:B------:R-:W-:Y:S02]  /*22600*/  F2FP.BF16.F32.PACK_AB R93, R92, R93 ;  /* 0x0000005d5c5d723e */ /* 0x000fe400000010ff */
[----:B------:R-:W-:Y:S02]  /*22610*/  ISETP.EQ.OR P0, PT, R2, 0x3, !P0 ;  /* 0x000000030200780c */ /* 0x000fe40004702670 */
        /* <DEDUP_REMOVED lines=84> */
[----:B------:R-:W3:Y:S01]  /*22b60*/  SHFL.IDX PT, R31, R31, R2, 0x1c1f ;  /* 0x001c1f021f1f7589 */ /* 0x000ee200000e0000 */
[----:B------:R-:W-:-:S02]  /*22b70*/  SEL R59, R54, R65, P0 ;  /* 0x00000041363b7207 */ /* 0x000fc40000000000 */
[----:B------:R-:W-:Y:S01]  /*22b80*/  SEL R61, R65, R54, P0 ;  /* 0x00000036413d7207 */ /* 0x000fe20000000000 */
[----:B------:R-:W-:Y:S01]  /*22b90*/  SHFL.IDX PT, R34, R33, R0, 0x1c1f ;  /* 0x001c1f0021227589 */ /* 0x000fe200000e0000 */
[----:B------:R-:W-:Y:S02]  /*22ba0*/  SEL R43, R50, R43, P0 ;  /* 0x0000002b322b7207 */ /* 0x000fe40000000000 */
[----:B------:R-:W-:Y:S01]  /*22bb0*/  SEL R63, R62, R67, P0 ;  /* 0x000000433e3f7207 */ /* 0x000fe20000000000 */
[----:B------:R-:W4:Y:S01]  /*22bc0*/  SHFL.IDX PT, R35, R35, R2, 0x1c1f ;  /* 0x001c1f0223237589 */ /* 0x000f2200000e0000 */
        /* <DEDUP_REMOVED lines=19> */
[----:B------:R-:W-:Y:S01]  /*22d00*/  SEL R4, R6, R3, P0 ;  /* 0x0000000306047207 */ /* 0x000fe20000000000 */
[----:B------:R-:W-:Y:S01]  /*22d10*/  SHFL.IDX PT, R51, R51, R0, 0x1c1f ;  /* 0x001c1f0033337589 */ /* 0x000fe200000e0000 */
[----:B-1----:R-:W-:-:S02]  /*22d20*/  SEL R36, R38, R39, P0 ;  /* 0x0000002726247207 */ /* 0x002fc40000000000 */
        /* <DEDUP_REMOVED lines=39> */
.L_x_2762:
[----:B------:R-:W-:Y:S05]  /*22fa0*/  WARPSYNC.ALL ;  /* 0x0000000000007948 */ /* 0x000fea0003800000 */
[----:B------:R-:W-:Y:S01]  /*22fb0*/  BAR.SYNC.DEFER_BLOCKING 0x1, 0x100 ;  /* 0x0044000000007b1d */ /* 0x000fe20000010000 */
[----:B-1----:R-:W-:Y:S02]  /*22fc0*/  SEL R41, R75, R60, P0 ;  /* 0x0000003c4b297207 */ /* 0x002fe40000000000 */
[----:B------:R-:W-:-:S03]  /*22fd0*/  SEL R43, R60, R75, P0 ;  /* 0x0000004b3c2b7207 */ /* 0x000fc60000000000 */
[----:B------:R-:W-:Y:S02]  /*22fe0*/  ULDC.64 UR4, c[0x0][0xc00] ;  /* 0x0003000000047ab9 */ /* 0x000fe40000000a00 */
[----:B------:R-:W0:Y:S01]  /*22ff0*/  LDC R51, c[0x0][0xbe8] ;  /* 0x0002fa00ff337b82 */ /* 0x000e220000000800 */
[----:B------:R-:W-:Y:S02]  /*23000*/  ISETP.NE.U32.AND P1, PT, RZ, UR4, PT ;  /* 0x00000004ff007c0c */ /* 0x000fe4000bf25070 */
[----:B------:R-:W-:Y:S02]  /*23010*/  IADD3 R2, P2, R218, UR4, RZ ;  /* 0x00000004da027c10 */ /* 0x000fe4000ff5e0ff */
[----:B------:R-:W-:Y:S02]  /*23020*/  ISETP.NE.AND.EX P1, PT, RZ, UR5, PT, P1 ;  /* 0x00000005ff007c0c */ /* 0x000fe4000bf25310 */
[----:B------:R-:W-:Y:S01]  /*23030*/  IADD3.X R3, R219, UR5, RZ, P2, !PT ;  /* 0x00000005db037c10 */ /* 0x000fe200097fe4ff */
[----:B------:R-:W-:-:S02]  /*23040*/  ULDC.64 UR4, c[0x0][0xc08] ;  /* 0x0003020000047ab9 */ /* 0x000fc40000000a00 */
[----:B------:R-:W-:Y:S01]  /*23050*/  ISETP.NE.U32.AND P0, PT, RZ, UR4, PT ;  /* 0x00000004ff007c0c */ /* 0x000fe2000bf05070 */
[----:B------:R-:W-:Y:S04]  /*23060*/  STSM.16.M88.4 [R79], R4 ;  /* 0x000000044f007844 */ /* 0x000fe80000000200 */
        /* <DEDUP_REMOVED lines=11> */
[----:B------:R-:W-:Y:S01]  /*23120*/  IMAD.U32 R0, RZ, RZ, UR4 ;  /* 0x00000004ff007e24 */ /* 0x000fe2000f8e00ff */
[----:B------:R-:W-:Y:S01]  /*23130*/  @P0 IADD3.X R219, R219, UR5, RZ, P3, !PT ;  /* 0x00000005dbdb0c10 */ /* 0x000fe20009ffe4ff */
[----:B------:R2:W5:Y:S01]  /*23140*/  @P1 LDG.E R49, desc[UR54][R2.64] ;  /* 0x0000003602311981 */ /* 0x000562000c1e1900 */
[----:B0-----:R-:W-:Y:S01]  /*23150*/  ISETP.NE.AND P2, PT, R51, 0x1, PT ;  /* 0x000000013300780c */ /* 0x001fe20003f45270 */
[----:B-1----:R-:W-:Y:S02]  /*23160*/  IMAD.IADD R13, R211, 0x1, R203 ;  /* 0x00000001d30d7824 */ /* 0x002fe400078e02cb */
[----:B------:R2:W5:Y:S10]  /*23170*/  @P0 LDG.E R0, desc[UR54][R218.64] ;  /* 0x00000036da000981 */ /* 0x000574000c1e1900 */
[----:B------:R-:W0:Y:S08]  /*23180*/  @P2 LDC R4, c[0x0][0xbec] ;  /* 0x0002fb00ff042b82 */ /* 0x000e300000000800 */
[----:B------:R-:W1:Y:S01]  /*23190*/  @P2 LDC R5, c[0x0][0xbf0] ;  /* 0x0002fc00ff052b82 */ /* 0x000e620000000800 */
[----:B--2---:R-:W-:Y:S05]  /*231a0*/  @P0 BRA `(.L_x_2553) ;  /* 0x0000000000100947 */ /* 0x004fea0003800000 */
[----:B------:R-:W-:Y:S05]  /*231b0*/  @!P1 BRA `(.L_x_2553) ;  /* 0x00000000000c9947 */ /* 0x000fea0003800000 */
[----:B------:R-:W2:Y:S04]  /*231c0*/  LDG.E R7, desc[UR54][R2.64] ;  /* 0x0000003602077981 */ /* 0x000ea8000c1e1900 */
[----:B-----5:R-:W2:Y:S02]  /*231d0*/  LDG.E R0, desc[UR54][R2.64+0x4] ;  /* 0x0000043602007981 */ /* 0x020ea4000c1e1900 */
[----:B--2---:R-:W-:-:S07]  /*231e0*/  IMAD.IADD R0, R0, 0x1, -R7 ;  /* 0x0000000100007824 */ /* 0x004fce00078e0a07 */
.L_x_2553:
[----:B------:R-:W2:Y:S01]  /*231f0*/  LDL R10, [R1+0x4] ;  /* 0x00000400010a7983 */ /* 0x000ea20000100800 */
[----:B0-----:R-:W-:Y:S01]  /*23200*/  @P2 IMAD.HI.U32 R2, R13, R4, RZ ;  /* 0x000000040d022227 */ /* 0x001fe200078e00ff */
[----:B------:R-:W-:Y:S01]  /*23210*/  SHF.R.S32.HI R48, RZ, 0x1f, R217 ;  /* 0x0000001fff307819 */ /* 0x000fe200000114d9 */
[----:B------:R-:W-:Y:S01]  /*23220*/  ULDC.64 UR4, c[0x0][0xb90] ;  /* 0x0002e40000047ab9 */ /* 0x000fe20000000a00 */
[----:B------:R-:W-:Y:S01]  /*23230*/  MOV R7, R13 ;  /* 0x0000000d00077202 */ /* 0x000fe20000000f00 */
[----:B------:R-:W-:Y:S01]  /*23240*/  IMAD R11, R224, 0x40, R208 ;  /* 0x00000040e00b7824 */ /* 0x000fe200078e02d0 */
[--C-:B-----5:R-:W-:Y:S01]  /*23250*/  SHF.R.S32.HI R3, RZ, 0x1f, R49.reuse ;  /* 0x0000001fff037819 */ /* 0x120fe20000011431 */
[----:B------:R-:W-:Y:S01]  /*23260*/  IMAD R6, R48, UR4, RZ ;  /* 0x0000000430067c24 */ /* 0x000fe2000f8e02ff */
[----:B-1----:R-:W-:Y:S01]  /*23270*/  @P2 SHF.R.U32.HI R7, RZ, R5, R2 ;  /* 0x00000005ff072219 */ /* 0x002fe20000011602 */
[----:B------:R-:W-:Y:S01]  /*23280*/  IMAD.MOV.U32 R2, RZ, RZ, R49 ;  /* 0x000000ffff027224 */ /* 0x000fe200078e0031 */
        /* <DEDUP_REMOVED lines=27> */
[----:B------:R-:W-:Y:S02]  /*23440*/  IADD3.X R9, RZ, R47, RZ, P0, !PT ;  /* 0x0000002fff097210 */ /* 0x000fe400007fe4ff */
[----:B------:R-:W-:Y:S01]  /*23450*/  IMAD.IADD R5, R5, 0x1, R11 ;  /* 0x0000000105057824 */ /* 0x000fe200078e020b */
[----:B------:R-:W-:Y:S02]  /*23460*/  LEA R2, P1, R4, UR4, 0x2 ;  /* 0x0000000404027c11 */ /* 0x000fe4000f8210ff */
        /* <DEDUP_REMOVED lines=13> */
[----:B------:R-:W3:Y:S01]  /*23540*/  SHFL.IDX PT, R45, R4, 0x1, 0x1c1f ;  /* 0x003c1f00042d7f89 */ /* 0x000ee200000e0000 */
[----:B------:R-:W-:Y:S01]  /*23550*/  LOP3.LUT R24, R24, R25, RZ, 0x3c, !PT ;  /* 0x0000001918187212 */ /* 0x000fe200078e3cff */
[--C-:B------:R-:W-:Y:S01]  /*23560*/  IMAD.X R25, RZ, RZ, R47.reuse, P1 ;  /* 0x000000ffff197224 */ /* 0x100fe200008e062f */
[----:B------:R-:W-:Y:S01]  /*23570*/  LOP3.LUT R12, R13, 0x380, RZ, 0xc0, !PT ;  /* 0x000003800d0c7812 */ /* 0x000fe200078ec0ff */
[----:B------:R-:W-:Y:S01]  /*23580*/  IMAD.X R41, RZ, RZ, R47, P3 ;  /* 0x000000ffff297224 */ /* 0x000fe200018e062f */
[----:B------:R-:W-:-:S02]  /*23590*/  LOP3.LUT R8, R7, 0x380, RZ, 0xc0, !PT ;  /* 0x0000038007087812 */ /* 0x000fc400078ec0ff */
[----:B------:R-:W-:Y:S02]  /*235a0*/  SHF.R.U64 R12, R12, 0x3, RZ ;  /* 0x000000030c0c7819 */ /* 0x000fe400000012ff */
[----:B------:R-:W-:Y:S02]  /*235b0*/  IADD3 R33, P5, R46, 0x5000, RZ ;  /* 0x000050002e217810 */ /* 0x000fe40007fbe0ff */
[----:B------:R-:W-:Y:S01]  /*235c0*/  LOP3.LUT R12, R12, R13, RZ, 0x3c, !PT ;  /* 0x0000000d0c0c7212 */ /* 0x000fe200078e3cff */
[----:B------:R-:W-:Y:S01]  /*235d0*/  IMAD.X R13, RZ, RZ, R47, P4 ;  /* 0x000000ffff0d7224 */ /* 0x000fe200020e062f */
[----:B------:R-:W-:Y:S02]  /*235e0*/  IADD3 R37, P4, R46, 0x6000, RZ ;  /* 0x000060002e257810 */ /* 0x000fe40007f9e0ff */
[----:B------:R-:W-:Y:S02]  /*235f0*/  SHF.R.U64 R8, R8, 0x3, RZ ;  /* 0x0000000308087819 */ /* 0x000fe400000012ff */
[----:B------:R-:W-:-:S02]  /*23600*/  LOP3.LUT R32, R33, 0x380, RZ, 0xc0, !PT ;  /* 0x0000038021207812 */ /* 0x000fc400078ec0ff */
[----:B------:R-:W-:Y:S02]  /*23610*/  LOP3.LUT R36, R37, 0x380, RZ, 0xc0, !PT ;  /* 0x0000038025247812 */ /* 0x000fe400078ec0ff */
[----:B------:R-:W-:Y:S02]  /*23620*/  LOP3.LUT R8, R8, R7, RZ, 0x3c, !PT ;  /* 0x0000000708087212 */ /* 0x000fe400078e3cff */
[----:B------:R-:W-:Y:S02]  /*23630*/  LOP3.LUT R7, R46, 0x380, RZ, 0xc0, !PT ;  /* 0x000003802e077812 */ /* 0x000fe400078ec0ff */
[----:B------:R-:W-:Y:S02]  /*23640*/  SHF.R.U64 R32, R32, 0x3, RZ ;  /* 0x0000000320207819 */ /* 0x000fe400000012ff */
[----:B------:R-:W-:Y:S02]  /*23650*/  SHF.R.U64 R36, R36, 0x3, RZ ;  /* 0x0000000324247819 */ /* 0x000fe400000012ff */
[----:B------:R-:W-:-:S02]  /*23660*/  SHF.R.U64 R7, R7, 0x3, RZ ;  /* 0x0000000307077819 */ /* 0x000fc400000012ff */
[----:B------:R-:W-:Y:S02]  /*23670*/  LOP3.LUT R32, R32, R33, RZ, 0x3c, !PT ;  /* 0x0000002120207212 */ /* 0x000fe400078e3cff */
[----:B------:R-:W-:Y:S01]  /*23680*/  LOP3.LUT R36, R36, R37, RZ, 0x3c, !PT ;  /* 0x0000002524247212 */ /* 0x000fe200078e3cff */
[----:B------:R-:W-:Y:S01]  /*23690*/  IMAD.X R37, RZ, RZ, R47, P4 ;  /* 0x000000ffff257224 */ /* 0x000fe200020e062f */
[----:B------:R-:W-:Y:S02]  /*236a0*/  IADD3.X R33, RZ, R47, RZ, P5, !PT ;  /* 0x0000002fff217210 */ /* 0x000fe40002ffe4ff */
[----:B------:R-:W-:Y:S01]  /*236b0*/  LOP3.LUT R46, R7, R46, RZ, 0x3c, !PT ;  /* 0x0000002e072e7212 */ /* 0x000fe200078e3cff */
[----:B------:R-:W-:Y:S01]  /*236c0*/  BSSY B1, `(.L_x_2554) ;  /* 0x0000054000017945 */ /* 0x000fe20003800000 */
[----:B------:R-:W-:Y:S02]  /*236d0*/  SHF.R.S32.HI R50, RZ, 0x1f, R215 ;  /* 0x0000001fff327819 */ /* 0x000fe400000114d7 */
[----:B------:R-:W-:Y:S01]  /*236e0*/  SHF.R.S32.HI R52, RZ, 0x1f, R208 ;  /* 0x0000001fff347819 */ /* 0x000fe200000114d0 */
[----:B--2---:R-:W-:-:S04]  /*236f0*/  IMAD.IADD R6, R10, 0x1, R203 ;  /* 0x000000010a067824 */ /* 0x004fc800078e02cb */
[C---:B------:R-:W-:Y:S01]  /*23700*/  VIADD R0, R6.reuse, 0x8 ;  /* 0x0000000806007836 */ /* 0x040fe20000000000 */
[----:B------:R-:W-:-:S04]  /*23710*/  ISETP.GE.OR P1, PT, R6, R55, P0 ;  /* 0x000000370600720c */ /* 0x000fc80000726670 */
[----:B------:R-:W-:Y:S02]  /*23720*/  ISETP.GE.OR P0, PT, R0, R55, P0 ;  /* 0x000000370000720c */ /* 0x000fe40000706670 */
[----:B------:R-:W-:-:S04]  /*23730*/  LOP3.LUT R0, R5, 0x380, RZ, 0xc0, !PT ;  /* 0x0000038005007812 */ /* 0x000fc800078ec0ff */
[----:B------:R-:W-:-:S03]  /*23740*/  SHF.R.U64 R0, R0, 0x3, RZ ;  /* 0x0000000300007819 */ /* 0x000fc600000012ff */
[----:B-1----:R-:W-:Y:S01]  /*23750*/  @!P1 ST.E desc[UR54][R20.64], R88 ;  /* 0x0000005814009985 */ /* 0x002fe2000c101936 */
[----:B------:R-:W-:-:S03]  /*23760*/  LOP3.LUT R40, R0, R5, RZ, 0x3c, !PT ;  /* 0x0000000500287212 */ /* 0x000fc600078e3cff */
[----:B---3--:R1:W-:Y:S01]  /*23770*/  @!P0 ST.E desc[UR54][R44.64], R89 ;  /* 0x000000592c008985 */ /* 0x0083e2000c101936 */
[----:B------:R-:W-:Y:S02]  /*23780*/  IMAD R0, R3, UR4, RZ ;  /* 0x0000000403007c24 */ /* 0x000fe4000f8e02ff */
[C---:B------:R-:W-:Y:S01]  /*23790*/  IMAD.WIDE.U32 R2, R49.reuse, UR4, RZ ;  /* 0x0000000431027c25 */ /* 0x040fe2000f8e00ff */
[----:B------:R2:W5:Y:S01]  /*237a0*/  LD.E.128 R4, desc[UR54][R46.64] ;  /* 0x000000362e047980 */ /* 0x000562000c101d00 */
[----:B-1----:R-:W1:Y:S02]  /*237b0*/  @P2 LDC R45, c[0x0][0xbf0] ;  /* 0x0002fc00ff2d2b82 */ /* 0x002e640000000800 */
[----:B------:R-:W-:Y:S01]  /*237c0*/  IMAD R21, R49, UR5, R0 ;  /* 0x0000000531157c24 */ /* 0x000fe2000f8e0200 */
[----:B------:R-:W-:Y:S01]  /*237d0*/  ULDC.64 UR4, c[0x0][0xae8] ;  /* 0x0002ba0000047ab9 */ /* 0x000fe20000000a00 */
[----:B------:R-:W-:Y:S01]  /*237e0*/  IMAD R0, R216, 0x20, R224 ;  /* 0x00000020d8007824 */ /* 0x000fe200078e02e0 */
[----:B------:R-:W5:Y:S01]  /*237f0*/  LD.E.128 R8, desc[UR54][R8.64] ;  /* 0x0000003608087980 */ /* 0x000f62000c101d00 */
[----:B------:R-:W-:-:S02]  /*23800*/  IMAD.IADD R3, R3, 0x1, R21 ;  /* 0x0000000103037824 */ /* 0x000fc400078e0215 */
[----:B------:R-:W-:Y:S01]  /*23810*/  IMAD R20, R48, UR4, RZ ;  /* 0x0000000430147c24 */ /* 0x000fe2000f8e02ff */
[----:B------:R-:W5:Y:S01]  /*23820*/  LD.E.128 R12, desc[UR54][R12.64] ;  /* 0x000000360c0c7980 */ /* 0x000f62000c101d00 */
[----:B------:R-:W-:Y:S02]  /*23830*/  IMAD.IADD R44, R203, 0x1, R0 ;  /* 0x00000001cb2c7824 */ /* 0x000fe400078e0200 */
[C---:B------:R-:W-:Y:S01]  /*23840*/  IMAD R21, R217.reuse, UR5, R20 ;  /* 0x00000005d9157c24 */ /* 0x040fe2000f8e0214 */
[----:B------:R-:W5:Y:S01]  /*23850*/  LD.E.128 R24, desc[UR54][R24.64] ;  /* 0x0000003618187980 */ /* 0x000f62000c101d00 */
[----:B------:R-:W-:Y:S01]  /*23860*/  IMAD.WIDE.U32 R2, R217, UR4, R2 ;  /* 0x00000004d9027c25 */ /* 0x000fe2000f8e0002 */
[----:B------:R-:W-:Y:S02]  /*23870*/  ULDC.64 UR4, c[0x0][0xaf0] ;  /* 0x0002bc0000047ab9 */ /* 0x000fe40000000a00 */
[----:B------:R-:W5:Y:S01]  /*23880*/  LD.E.128 R28, desc[UR54][R28.64] ;  /* 0x000000361c1c7980 */ /* 0x000f62000c101d00 */
[----:B0-----:R-:W-:Y:S01]  /*23890*/  @P2 IMAD.HI.U32 R0, R44, R57, RZ ;  /* 0x000000392c002227 */ /* 0x001fe200078e00ff */
[----:B------:R-:W-:-:S02]  /*238a0*/  IADD3 R3, R3, R21, RZ ;  /* 0x0000001503037210 */ /* 0x000fc40007ffe0ff */
[----:B------:R-:W5:Y:S01]  /*238b0*/  LD.E.128 R32, desc[UR54][R32.64] ;  /* 0x0000003620207980 */ /* 0x000f62000c101d00 */
[----:B------:R-:W-:Y:S02]  /*238c0*/  IMAD.MOV.U32 R21, RZ, RZ, R44 ;  /* 0x000000ffff157224 */ /* 0x000fe400078e002c */
[----:B------:R-:W-:Y:S01]  /*238d0*/  IMAD R20, R220, UR4, RZ ;  /* 0x00000004dc147c24 */ /* 0x000fe2000f8e02ff */
[----:B-1----:R-:W-:Y:S01]  /*238e0*/  @P2 SHF.R.U32.HI R21, RZ, R45, R0 ;  /* 0x0000002dff152219 */ /* 0x002fe20000011600 */
[C---:B------:R-:W-:Y:S01]  /*238f0*/  IMAD.WIDE.U32 R2, R53.reuse, UR4, R2 ;  /* 0x0000000435027c25 */ /* 0x040fe2000f8e0002 */
[----:B------:R-:W5:Y:S02]  /*23900*/  LD.E.128 R36, desc[UR54][R36.64] ;  /* 0x0000003624247980 */ /* 0x000f64000c101d00 */
[--C-:B------:R-:W-:Y:S01]  /*23910*/  SHF.R.S32.HI R0, RZ, 0x1f, R21.reuse ;  /* 0x0000001fff007819 */ /* 0x100fe20000011415 */
[----:B------:R-:W-:Y:S01]  /*23920*/  IMAD R45, R53, UR5, R20 ;  /* 0x00000005352d7c24 */ /* 0x000fe2000f8e0214 */
[----:B------:R-:W-:Y:S01]  /*23930*/  ULDC.64 UR4, c[0x0][0xae0] ;  /* 0x0002b80000047ab9 */ /* 0x000fe20000000a00 */
[----:B------:R-:W-:Y:S01]  /*23940*/  IMAD.MOV R20, RZ, RZ, -R21 ;  /* 0x000000ffff147224 */ /* 0x000fe200078e0a15 */
[----:B------:R-:W5:Y:S01]  /*23950*/  LD.E.128 R40, desc[UR54][R40.64] ;  /* 0x0000003628287980 */ /* 0x000f62000c101d00 */
[----:B------:R-:W-:-:S02]  /*23960*/  IMAD.IADD R3, R3, 0x1, R45 ;  /* 0x0000000103037824 */ /* 0x000fc400078e022d */
[----:B------:R-:W-:Y:S01]  /*23970*/  IMAD R0, R0, UR4, RZ ;  /* 0x0000000400007c24 */ /* 0x000fe2000f8e02ff */
[----:B------:R-:W-:Y:S01]  /*23980*/  @!PT LDS RZ, [RZ] ;  /* 0x00000000fffff984 */ /* 0x000fe20000000800 */
[----:B------:R-:W-:Y:S01]  /*23990*/  @!PT LDS RZ, [RZ] ;  /* 0x00000000fffff984 */ /* 0x000fe20000000800 */
[----:B------:R-:W-:Y:S01]  /*239a0*/  @!PT LDS RZ, [RZ] ;  /* 0x00000000fffff984 */ /* 0x000fe20000000800 */
[----:B------:R-:W-:Y:S01]  /*239b0*/  @!PT LDS RZ, [RZ] ;  /* 0x00000000fffff984 */ /* 0x000fe20000000800 */
[----:B------:R0:W-:Y:S06]  /*239c0*/  MEMBAR.ALL.CTA ;  /* 0x0000000000007992 */ /* 0x0001ec0000008000 */
[----:B0-----:R-:W0:Y:S01]  /*239d0*/  FENCE.VIEW.ASYNC.S ;  /* 0x00000000000073c6 */ /* 0x001e220000000000 */
[----:B------:R-:W-:Y:S02]  /*239e0*/  IMAD R45, R51, R20, R44 ;  /* 0x00000014332d7224 */ /* 0x000fe400078e022c */
[----:B--2---:R-:W-:-:S02]  /*239f0*/  IMAD R47, R21, UR5, R0 ;  /* 0x00000005152f7c24 */ /* 0x004fc4000f8e0200 */
[----:B------:R-:W-:Y:S01]  /*23a00*/  IMAD.WIDE.U32 R2, R21, UR4, R2 ;  /* 0x0000000415027c25 */ /* 0x000fe2000f8e0002 */
[----:B------:R-:W-:Y:S01]  /*23a10*/  SHF.R.S32.HI R0, RZ, 0x1f, R45 ;  /* 0x0000001fff007819 */ /* 0x000fe2000001142d */
[----:B------:R-:W-:Y:S02]  /*23a20*/  ULDC.64 UR4, c[0x0][0xad8] ;  /* 0x0002b60000047ab9 */ /* 0x000fe40000000a00 */
[----:B------:R-:W-:Y:S02]  /*23a30*/  IMAD.IADD R46, R224, 0x1, R203 ;  /* 0x00000001e02e7824 */ /* 0x000fe400078e02cb */
[----:B------:R-:W-:Y:S02]  /*23a40*/  IMAD.IADD R3, R3, 0x1, R47 ;  /* 0x0000000103037824 */ /* 0x000fe400078e022f */
[----:B------:R-:W-:Y:S01]  /*23a50*/  IMAD R20, R0, UR4, RZ ;  /* 0x0000000400147c24 */ /* 0x000fe2000f8e02ff */
[C---:B------:R-:W-:Y:S01]  /*23a60*/  IADD3 R0, R46.reuse, 0x20, RZ ;  /* 0x000000202e007810 */ /* 0x040fe20007ffe0ff */
[----:B------:R-:W-:Y:S01]  /*23a70*/  IMAD.WIDE.U32 R2, R45, UR4, R2 ;  /* 0x000000042d027c25 */ /* 0x000fe2000f8e0002 */
[----:B------:R-:W-:-:S02]  /*23a80*/  ISETP.GE.AND P2, PT, R46, R55, PT ;  /* 0x000000372e00720c */ /* 0x000fc40003f46270 */
[----:B------:R-:W-:Y:S01]  /*23a90*/  ISETP.GE.AND P0, PT, R0, R55, PT ;  /* 0x000000370000720c */ /* 0x000fe20003f06270 */
[----:B------:R-:W-:Y:S01]  /*23aa0*/  IMAD R21, R45, UR5, R20 ;  /* 0x000000052d157c24 */ /* 0x000fe2000f8e0214 */
[----:B------:R-:W-:Y:S01]  /*23ab0*/  ULDC.64 UR4, c[0x0][0xa80] ;  /* 0x0002a00000047ab9 */ /* 0x000fe20000000a00 */
[----:B------:R-:W-:Y:S01]  /*23ac0*/  VIADD R0, R16, 0x29820 ;  /* 0x0002982010007836 */ /* 0x000fe20000000000 */
[----:B------:R-:W-:Y:S01]  /*23ad0*/  LEA R44, P3, R2, UR4, 0x1 ;  /* 0x00000004022c7c11 */ /* 0x000fe2000f8608ff */
[----:B------:R-:W-:Y:S02]  /*23ae0*/  IMAD.IADD R3, R3, 0x1, R21 ;  /* 0x0000000103037824 */ /* 0x000fe400078e0215 */
[----:B------:R-:W-:Y:S01]  /*23af0*/  VIADD R20, R46, 0x40 ;  /* 0x000000402e147836 */ /* 0x000fe20000000000 */
[----:B------:R-:W-:Y:S02]  /*23b00*/  PRMT R0, RZ, 0x654, R0 ;  /* 0x00000654ff007816 */ /* 0x000fe40000000000 */
[----:B------:R-:W-:-:S02]  /*23b10*/  LEA.HI.X R45, R2, UR5, R3, 0x1, P3 ;  /* 0x00000005022d7c11 */ /* 0x000fc400098f0c03 */
        /* <DEDUP_REMOVED lines=14> */
.L_x_2555:
[----:B------:R-:W-:Y:S05]  /*23c00*/  BSYNC B1 ;  /* 0x0000000000017941 */ /* 0x000fea0003800000 */
.L_x_2554:
        /* <DEDUP_REMOVED lines=13> */
.L_x_2557:
[----:B------:R-:W-:Y:S05]  /*23ce0*/  BSYNC B1 ;  /* 0x0000000000017941 */ /* 0x000fea0003800000 */
.L_x_2556:
        /* <DEDUP_REMOVED lines=13> */
.L_x_2559:
[----:B------:R-:W-:Y:S05]  /*23dc0*/  BSYNC B1 ;  /* 0x0000000000017941 */ /* 0x000fea0003800000 */
.L_x_2558:
        /* <DEDUP_REMOVED lines=16> */
.L_x_2551:
[----:B------:R-:W-:Y:S01]  /*23ed0*/  ULDC.64 UR4, c[0x0][0xc00] ;  /* 0x0003000000047ab9 */ /* 0x000fe20000000a00 */
[----:B------:R-:W-:Y:S01]  /*23ee0*/  IMAD.MOV.U32 R0, RZ, RZ, RZ ;  /* 0x000000ffff007224 */ /* 0x000fe200078e00ff */
[----:B------:R-:W-:Y:S01]  /*23ef0*/  ISETP.NE.U32.AND P0, PT, RZ, UR4, PT ;  /* 0x00000004ff007c0c */ /* 0x000fe2000bf05070 */
[----:B------:R-:W2:Y:S01]  /*23f00*/  LDC R21, c[0x0][0xbe8] ;  /* 0x0002fa00ff157b82 */ /* 0x000ea20000000800 */
[----:B------:R-:W-:Y:S02]  /*23f10*/  IADD3 R2, P1, R218, UR4, RZ ;  /* 0x00000004da027c10 */ /* 0x000fe4000ff3e0ff */
[----:B------:R-:W-:Y:S02]  /*23f20*/  ISETP.NE.AND.EX P0, PT, RZ, UR5, PT, P0 ;  /* 0x00000005ff007c0c */ /* 0x000fe4000bf05300 */
[----:B------:R-:W-:Y:S01]  /*23f30*/  IADD3.X R3, R219, UR5, RZ, P1, !PT ;  /* 0x00000005db037c10 */ /* 0x000fe20008ffe4ff */
[----:B------:R-:W-:Y:S02]  /*23f40*/  ULDC.64 UR4, c[0x0][0xc08] ;  /* 0x0003020000047ab9 */ /* 0x000fe40000000a00 */
[----:B------:R-:W-:-:S04]  /*23f50*/  ISETP.NE.U32.AND P1, PT, RZ, UR4, PT ;  /* 0x00000004ff007c0c */ /* 0x000fc8000bf25070 */
[----:B------:R-:W-:-:S04]  /*23f60*/  ISETP.NE.AND.EX P1, PT, RZ, UR5, PT, P1 ;  /* 0x00000005ff007c0c */ /* 0x000fc8000bf25310 */
[----:B------:R3:W5:Y:S01]  /*23f70*/  @P0 LDG.E R0, desc[UR54][R2.64] ;  /* 0x0000003602000981 */ /* 0x000762000c1e1900 */
[----:B------:R-:W4:Y:S08]  /*23f80*/  S2R R4, SR_TID.X ;  /* 0x0000000000047919 */ /* 0x000f300000002100 */
[----:B------:R-:W-:Y:S01]  /*23f90*/  @P1 IADD3 R218, P2, R218, UR4, RZ ;  /* 0x00000004dada1c10 */ /* 0x000fe2000ff5e0ff */
[----:B------:R-:W-:-:S02]  /*23fa0*/  ULDC UR4, c[0x0][0xa88] ;  /* 0x0002a20000047ab9 */ /* 0x000fc40000000800 */
[----:B------:R-:W-:Y:S02]  /*23fb0*/  MOV R6, UR4 ;  /* 0x0000000400067c02 */ /* 0x000fe40008000f00 */
        /* <DEDUP_REMOVED lines=12> */
.L_x_2561:
        /* <DEDUP_REMOVED lines=9> */
[----:B---3--:R-:W-:-:S04]  /*24110*/  IADD3 R9, R203, -0x80, R3 ;  /* 0xffffff80cb097810 */ /* 0x008fc80007ffe003 */
        /* <DEDUP_REMOVED lines=9> */
[----:B------:R-:W3:Y:S01]  /*241b0*/  @P0 LDC R4, c[0x0][0xbec] ;  /* 0x0002fb00ff040b82 */ /* 0x000ee20000000800 */
[----:B------:R-:W-:Y:S01]  /*241c0*/  IMAD R7, R217, UR5, R8 ;  /* 0x00000005d9077c24 */ /* 0x000fe2000f8e0208 */
[----:B------:R-:W-:-:S04]  /*241d0*/  ULDC.64 UR4, c[0x0][0xb98] ;  /* 0x0002e60000047ab9 */ /* 0x000fc80000000a00 */
[----:B------:R-:W-:Y:S02]  /*241e0*/  IADD3 R3, R3, R7, RZ ;  /* 0x0000000703037210 */ /* 0x000fe40007ffe0ff */
[----:B------:R-:W5:Y:S01]  /*241f0*/  @P0 LDC R15, c[0x0][0xbf0] ;  /* 0x0002fc00ff0f0b82 */ /* 0x000f620000000800 */
[----:B------:R-:W-:-:S04]  /*24200*/  IMAD.WIDE.U32 R2, R13, UR4, R2 ;  /* 0x000000040d027c25 */ /* 0x000fc8000f8e0002 */
[----:B---3--:R-:W-:-:S05]  /*24210*/  @P0 IMAD.HI.U32 R4, R9, R4, RZ ;  /* 0x0000000409040227 */ /* 0x008fca00078e00ff */
[----:B-----5:R-:W-:Y:S01]  /*24220*/  @P0 SHF.R.U32.HI R5, RZ, R15, R4 ;  /* 0x0000000fff050219 */ /* 0x020fe20000011604 */
        /* <DEDUP_REMOVED lines=18> */
.L_x_2563:
[----:B------:R-:W-:Y:S05]  /*24350*/  BSYNC B1 ;  /* 0x0000000000017941 */ /* 0x000fea0003800000 */
.L_x_2562:
[----:B------:R-:W-:Y:S02]  /*24360*/  ULDC.64 UR4, c[0x0][0xaa0] ;  /* 0x0002a80000047ab9 */ /* 0x000fe40000000a00 */
[----:B---3--:R-:W-:-:S04]  /*24370*/  IMAD R3, R11, UR4, RZ ;  /* 0x000000040b037c24 */ /* 0x008fc8000f8e02ff */
[C---:B------:R-:W-:Y:S02]  /*24380*/  IMAD R5, R0.reuse, UR5, R3 ;  /* 0x0000000500057c24 */ /* 0x040fe4000f8e0203 */
[----:B------:R-:W-:Y:S01]  /*24390*/  IMAD.WIDE.U32 R2, R0, UR4, RZ ;  /* 0x0000000400027c25 */ /* 0x000fe2000f8e00ff */
[----:B------:R-:W-:-:S03]  /*243a0*/  ULDC.64 UR4, c[0x0][0xae8] ;  /* 0x0002ba0000047ab9 */ /* 0x000fc60000000a00 */
[----:B------:R-:W-:Y:S02]  /*243b0*/  IMAD R0, R216, 0x20, R224 ;  /* 0x00000020d8007824 */ /* 0x000fe400078e02e0 */
[----:B------:R-:W-:Y:S02]  /*243c0*/  IMAD.IADD R3, R3, 0x1, R5 ;  /* 0x0000000103037824 */ /* 0x000fe400078e0205 */
[----:B------:R-:W-:Y:S01]  /*243d0*/  IMAD R4, R10, UR4, RZ ;  /* 0x000000040a047c24 */ /* 0x000fe2000f8e02ff */
[----:B------:R-:W-:Y:S01]  /*243e0*/  IADD3 R9, R203, R0, RZ ;  /* 0x00000000cb097210 */ /* 0x000fe20007ffe0ff */
[----:B------:R-:W-:-:S04]  /*243f0*/  IMAD.WIDE.U32 R2, R217, UR4, R2 ;  /* 0x00000004d9027c25 */ /* 0x000fc8000f8e0002 */
[----:B--2---:R-:W-:-:S04]  /*24400*/  @P2 IMAD.HI.U32 R0, R9, R14, RZ ;  /* 0x0000000e09002227 */ /* 0x004fc800078e00ff */
[----:B------:R-:W-:Y:S01]  /*24410*/  IMAD R7, R217, UR5, R4 ;  /* 0x00000005d9077c24 */ /* 0x000fe2000f8e0204 */
[----:B------:R-:W-:Y:S01]  /*24420*/  ULDC.64 UR4, c[0x0][0xaf0] ;  /* 0x0002bc0000047ab9 */ /* 0x000fe20000000a00 */
[----:B------:R-:W-:Y:S01]  /*24430*/  IMAD.MOV.U32 R5, RZ, RZ, R9 ;  /* 0x000000ffff057224 */ /* 0x000fe200078e0009 */
[----:B----4-:R-:W-:Y:S01]  /*24440*/  @P2 SHF.R.U32.HI R5, RZ, R25, R0 ;  /* 0x00000019ff052219 */ /* 0x010fe20000011600 */
        /* <DEDUP_REMOVED lines=20> */
[----:B------:R-:W-:Y:S01]  /*24590*/  UMOV UR4, 0xffffffff ;  /* 0xffffffff00047882 */ /* 0x000fe20000000000 */
[----:B------:R-:W-:-:S04]  /*245a0*/  IADD3 R3, R5, R3, RZ ;  /* 0x0000000305037210 */ /* 0x000fc80007ffe0ff */
[----:B------:R-:W-:Y:S01]  /*245b0*/  LEA.HI.X R3, R4, UR5, R3, 0x1, P0 ;  /* 0x0000000504037c11 */ /* 0x000fe200080f0c03 */
[----:B------:R-:W-:Y:S06]  /*245c0*/  BRA.DIV UR4, `(.L_x_2564) ;  /* 0x0000008a04d87947 */ /* 0x000fec000b800000 */
[----:B------:R2:W3:Y:S04]  /*245d0*/  SHFL.IDX PT, R0, R3, RZ, 0x181f ;  /* 0x00181fff03007589 */ /* 0x0004e800000e0000 */
[----:B------:R2:W4:Y:S02]  /*245e0*/  SHFL.IDX PT, R14, R2, RZ, 0x181f ;  /* 0x00181fff020e7589 */ /* 0x00052400000e0000 */
.L_x_2765:
        /* <DEDUP_REMOVED lines=16> */
.L_x_2566:
[----:B------:R-:W-:Y:S05]  /*246f0*/  BSYNC B1 ;  /* 0x0000000000017941 */ /* 0x000fea0003800000 */
.L_x_2565:
[----:B------:R-:W-:-:S03]  /*24700*/  UMOV UR4, 0xffffffff ;  /* 0xffffffff00047882 */ /* 0x000fc60000000000 */
[----:B------:R-:W-:Y:S05]  /*24710*/  BRA.DIV UR4, `(.L_x_2567) ;  /* 0x0000008a04b87947 */ /* 0x000fea000b800000 */
[----:B---3--:R3:W0:Y:S04]  /*24720*/  SHFL.IDX PT, R0, R3, 0x1, 0x181f ;  /* 0x00381f0003007f89 */ /* 0x00862800000e0000 */
[----:B----4-:R3:W4:Y:S02]  /*24730*/  SHFL.IDX PT, R14, R2, 0x1, 0x181f ;  /* 0x00381f00020e7f89 */ /* 0x01072400000e0000 */
.L_x_2769:
        /* <DEDUP_REMOVED lines=15> */
.L_x_2569:
[----:B------:R-:W-:Y:S05]  /*24830*/  BSYNC B1 ;  /* 0x0000000000017941 */ /* 0x000fea0003800000 */
.L_x_2568:
[----:B------:R-:W-:-:S03]  /*24840*/  UMOV UR4, 0xffffffff ;  /* 0xffffffff00047882 */ /* 0x000fc60000000000 */
[----:B------:R-:W-:Y:S05]  /*24850*/  BRA.DIV UR4, `(.L_x_2570) ;  /* 0x0000008a04b07947 */ /* 0x000fea000b800000 */
[----:B0-----:R0:W0:Y:S04]  /*24860*/  SHFL.IDX PT, R0, R3, 0x2, 0x181f ;  /* 0x00581f0003007f89 */ /* 0x00102800000e0000 */
[----:B----4-:R4:W0:Y:S02]  /*24870*/  SHFL.IDX PT, R14, R2, 0x2, 0x181f ;  /* 0x00581f00020e7f89 */ /* 0x01082400000e0000 */
.L_x_2773:
        /* <DEDUP_REMOVED lines=15> */
.L_x_2572:
[----:B------:R-:W-:Y:S05]  /*24970*/  BSYNC B1 ;  /* 0x0000000000017941 */ /* 0x000fea0003800000 */
.L_x_2571:
[----:B------:R-:W-:-:S03]  /*24980*/  UMOV UR4, 0xffffffff ;  /* 0xffffffff00047882 */ /* 0x000fc60000000000 */
[----:B------:R-:W-:Y:S05]  /*24990*/  BRA.DIV UR4, `(.L_x_2573) ;  /* 0x0000008a04a87947 */ /* 0x000fea000b800000 */
[----:B0-----:R0:W0:Y:S04]  /*249a0*/  SHFL.IDX PT, R0, R3, 0x3, 0x181f ;  /* 0x00781f0003007f89 */ /* 0x00102800000e0000 */
[----:B------:R0:W0:Y:S02]  /*249b0*/  SHFL.IDX PT, R14, R2, 0x3, 0x181f ;  /* 0x00781f00020e7f89 */ /* 0x00002400000e0000 */
.L_x_2777:
        /* <DEDUP_REMOVED lines=14> */
.L_x_2560:
[----:B------:R-:W-:Y:S05]  /*24aa0*/  BSYNC B0 ;  /* 0x0000000000007941 */ /* 0x000fea0003800000 */
.L_x_2550:
[----:B------:R-:W-:Y:S02]  /*24ab0*/  ULDC UR4, c[0x0][0xc3c] ;  /* 0x00030f0000047ab9 */ /* 0x000fe40000000800 */
[----:B-1----:R-:W-:-:S13]  /*24ac0*/  ISETP.GE.AND P0, PT, R207, UR4, PT ;  /* 0x00000004cf007c0c */ /* 0x002fda000bf06270 */
[----:B------:R-:W-:Y:S05]  /*24ad0*/  @!P0 BRA `(.L_x_2574) ;  /* 0xfffffdc800608947 */ /* 0x000fea000383ffff */
[----:B------:R-:W-:Y:S05]  /*24ae0*/  BRA `(.L_x_2371) ;  /* 0x0000006c00947947 */ /* 0x000fea0003800000 */
.L_x_2369:
        /* <DEDUP_REMOVED lines=18> */
.L_x_2575:
        /* <DEDUP_REMOVED lines=33> */
[----:B0-----:R-:W-:-:S05]  /*24e20*/  IMAD R6, R6, UR5, RZ ;  /* 0x0000000506067c24 */ /* 0x001fca000f8e02ff */
[----:B--2---:R-:W-:Y:S02]  /*24e30*/  ISETP.GT.AND P6, PT, R6, UR6, PT ;  /* 0x0000000606007c0c */ /* 0x004fe4000bfc4270 */
[----:B------:R-:W-:-:S11]  /*24e40*/  MOV R3, R6 ;  /* 0x0000000600037202 */ /* 0x000fd60000000f00 */
[----:B------:R-:W-:Y:S05]  /*24e50*/  @P6 BRA `(.L_x_2577) ;  /* 0x00000000009c6947 */ /* 0x000fea0003800000 */
[----:B------:R-:W0:Y:S01]  /*24e60*/  LDC R5, c[0x0][0xc3c] ;  /* 0x00030f00ff057b82 */ /* 0x000e220000000800 */
[----:B------:R-:W-:Y:S01]  /*24e70*/  IMAD.MOV.U32 R6, RZ, RZ, R3 ;  /* 0x000000ffff067224 */ /* 0x000fe200078e0003 */
[----:B------:R-:W-:Y:S01]  /*24e80*/  UMOV UR4, URZ ;  /* 0x0000003f00047c82 */ /* 0x000fe20008000000 */
[----:B------:R-:W-:Y:S01]  /*24e90*/  ULDC UR7, c[0x0][0xc3c] ;  /* 0x00030f0000077ab9 */ /* 0x000fe20000000800 */
[----:B------:R-:W-:-:S05]  /*24ea0*/  ULDC UR5, c[0x0][0xc38] ;  /* 0x00030e0000057ab9 */ /* 0x000fca0000000800 */
.L_x_2581:
        /* <DEDUP_REMOVED lines=12> */
.L_x_2580:
[----:B------:R-:W-:Y:S05]  /*24f70*/  BSYNC B0 ;  /* 0x0000000000007941 */ /* 0x000fea0003800000 */
.L_x_2579:
[----:B0----5:R-:W0:Y:S02]  /*24f80*/  SHFL.UP PT, R2, R4, 0x1, RZ ;  /* 0x0420000004027989 */ /* 0x021e2400000e00ff */
        /* <DEDUP_REMOVED lines=20> */
.L_x_2577:
[----:B------:R-:W-:-:S05]  /*250d0*/  IADD3 R6, -R3, R6, RZ ;  /* 0x0000000603067210 */ /* 0x000fca0007ffe1ff */
        /* <DEDUP_REMOVED lines=19> */
.L_x_2582:
[----:B-12---:R-:W-:Y:S02]  /*25210*/  IMAD.MOV R5, RZ, RZ, -R3 ;  /* 0x000000ffff057224 */ /* 0x006fe400078e0a03 */
[----:B---3--:R-:W-:Y:S01]  /*25220*/  IMAD R16, R16, UR5, R6 ;  /* 0x0000000510107c24 */ /* 0x008fe2000f8e0206 */
[----:B------:R-:W-:Y:S01]  /*25230*/  IABS R6, R8 ;  /* 0x0000000800067213 */ /* 0x000fe20000000000 */
[----:B------:R-:W-:Y:S02]  /*25240*/  IMAD R5, R5, R10, RZ ;  /* 0x0000000a05057224 */ /* 0x000fe400078e02ff */
[----:B------:R-:W-:Y:S01]  /*25250*/  IMAD.MOV.U32 R2, RZ, RZ, RZ ;  /* 0x000000ffff027224 */ /* 0x000fe200078e00ff */
[----:B------:R-:W-:-:S03]  /*25260*/  IADD3 R6, RZ, -R6, RZ ;  /* 0x80000006ff067210 */ /* 0x000fc60007ffe0ff */
        /* <DEDUP_REMOVED lines=25> */
[----:B-1----:R-:W-:-:S06]  /*25400*/  IADD3 R3, R10, 0xffffffe, RZ ;  /* 0x0ffffffe0a037810 */ /* 0x002fcc0007ffe0ff */
        /* <DEDUP_REMOVED lines=12> */
[----:B------:R-:W-:Y:S01]  /*254d0*/  @!P1 IMAD.IADD R8, R8, 0x1, -R7 ;  /* 0x0000000108089824 */ /* 0x000fe200078e0a07 */
[----:B------:R-:W-:Y:S02]  /*254e0*/  @!P1 IADD3 R2, R2, 0x1, RZ ;  /* 0x0000000102029810 */ /* 0x000fe40007ffe0ff */
        /* <DEDUP_REMOVED lines=10> */
.L_x_2578:
[----:B------:R-:W-:Y:S01]  /*25590*/  MOV R17, RZ ;  /* 0x000000ff00117202 */ /* 0x000fe20000000f00 */
[----:B------:R-:W-:Y:S02]  /*255a0*/  IMAD.U32 R16, RZ, RZ, UR6 ;  /* 0x00000006ff107e24 */ /* 0x000fe4000f8e00ff */
[----:B------:R-:W-:-:S07]  /*255b0*/  IMAD.MOV.U32 R18, RZ, RZ, RZ ;  /* 0x000000ffff127224 */ /* 0x000fce00078e00ff */
.L_x_2583:
[----:B------:R-:W-:-:S13]  /*255c0*/  ISETP.NE.AND P0, PT, R0, RZ, PT ;  /* 0x000000ff0000720c */ /* 0x000fda0003f05270 */
[----:B------:R-:W1:Y:S01]  /*255d0*/  @!P0 S2R R3, SR_CgaCtaId ;  /* 0x0000000000038919 */ /* 0x000e620000008800 */
[----:B------:R-:W-:-:S04]  /*255e0*/  @!P0 MOV R0, 0x400 ;  /* 0x0000040000008802 */ /* 0x000fc80000000f00 */
[----:B-1----:R-:W-:-:S05]  /*255f0*/  @!P0 LEA R0, R3, R0, 0x18 ;  /* 0x0000000003008211 */ /* 0x002fca00078ec0ff */
[----:B------:R1:W-:Y:S01]  /*25600*/  @!P0 STS.128 [R0+0x298d0], R16 ;  /* 0x0298d01000008388 */ /* 0x0003e20000000c00 */
[----:B------:R-:W-:Y:S06]  /*25610*/  BAR.ARV 0x5, 0x180 ;  /* 0x0146000000007b1d */ /* 0x000fec0000002000 */
.L_x_2576:
        /* <DEDUP_REMOVED lines=24> */
[----:B------:R-:W-:Y:S01]  /*257a0*/  IMAD.SHL.U32 R8, R11, 0x4, RZ ;  /* 0x000000040b087824 */ /* 0x000fe200078e00ff */
[----:B------:R-:W-:-:S02]  /*257b0*/  LOP3.LUT R6, R6, 0x30, R3, 0xf8, !PT ;  /* 0x0000003006067812 */ /* 0x000fc400078ef803 */
[----:B------:R-:W-:Y:S02]  /*257c0*/  SHF.L.U32 R3, R11, 0x4, RZ ;  /* 0x000000040b037819 */ /* 0x000fe400000006ff */
[----:B------:R-:W-:Y:S02]  /*257d0*/  LOP3.LUT R7, R0, 0x600, RZ, 0xc0, !PT ;  /* 0x0000060000077812 */ /* 0x000fe400078ec0ff */
        /* <DEDUP_REMOVED lines=21> */
[----:B------:R-:W-:Y:S01]  /*25930*/  IMAD.MOV.U32 R3, RZ, RZ, 0x1 ;  /* 0x00000001ff037424 */ /* 0x000fe200078e00ff */
[----:B------:R-:W-:Y:S01]  /*25940*/  IADD3 R2, R5, R0, RZ ;  /* 0x0000000005027210 */ /* 0x000fe20007ffe0ff */
[----:B------:R-:W-:-:S04]  /*25950*/  IMAD.MOV.U32 R0, RZ, RZ, 0x1 ;  /* 0x00000001ff007424 */ /* 0x000fc800078e00ff */
        /* <DEDUP_REMOVED lines=8> */
.L_x_2694:
[----:B0-2---:R-:W0:Y:S02]  /*259e0*/  LDC.64 R2, c[0x0][0xc88] ;  /* 0x00032200ff027b82 */ /* 0x005e240000000a00 */
[----:B0-----:R-:W-:-:S05]  /*259f0*/  IMAD.WIDE R2, R19, 0x4, R2 ;  /* 0x0000000413027825 */ /* 0x001fca00078e0202 */
[----:B------:R-:W2:Y:S01]  /*25a00*/  LDG.E R13, desc[UR54][R2.64] ;  /* 0x00000036020d7981 */ /* 0x000ea2000c1e1900 */
[----:B------:R-:W-:Y:S05]  /*25a10*/  YIELD ;  /* 0x0000000000007946 */ /* 0x000fea0003800000 */
[----:B------:R-:W-:Y:S01]  /*25a20*/  ULDC.64 UR4, c[0x0][0xa28] ;  /* 0x00028a0000047ab9 */ /* 0x000fe20000000a00 */
[----:B---3--:R-:W-:Y:S01]  /*25a30*/  IMAD.MOV.U32 R0, RZ, RZ, RZ ;  /* 0x000000ffff007224 */ /* 0x008fe200078e00ff */
        /* <DEDUP_REMOVED lines=14> */
[----:B-1----:R1:W5:Y:S01]  /*25b20*/  @P0 LDG.E R0, desc[UR54][R2.64] ;  /* 0x0000003602000981 */ /* 0x002362000c1e1900 */
[----:B------:R-:W-:Y:S01]  /*25b30*/  ISETP.NE.AND.EX P2, PT, RZ, UR5, PT, P2 ;  /* 0x00000005ff007c0c */ /* 0x000fe2000bf45320 */
[----:B------:R-:W-:Y:S01]  /*25b40*/  IMAD.MOV.U32 R12, RZ, RZ, RZ ;  /* 0x000000ffff0c7224 */ /* 0x000fe200078e00ff */
[----:B------:R-:W-:Y:S01]  /*25b50*/  ISETP.NE.U32.AND P3, PT, RZ, UR10, PT ;  /* 0x0000000aff007c0c */ /* 0x000fe2000bf65070 */
[----:B------:R2:W-:Y:S01]  /*25b60*/  STL [R1], R10 ;  /* 0x0000000a01007387 */ /* 0x0005e20000100800 */
[----:B------:R-:W-:-:S02]  /*25b70*/  IADD3 R8, P5, R10, UR6, RZ ;  /* 0x000000060a087c10 */ /* 0x000fc4000ffbe0ff */
[C---:B0-----:R-:W-:Y:S01]  /*25b80*/  IADD3 R4, P4, R10.reuse, UR4, RZ ;  /* 0x000000040a047c10 */ /* 0x041fe2000ff9e0ff */
[----:B------:R-:W-:Y:S01]  /*25b90*/  STL [R1+0x20], R15 ;  /* 0x0000200f01007387 */ /* 0x000fe20000100800 */
[----:B------:R-:W-:Y:S02]  /*25ba0*/  ISETP.NE.AND.EX P3, PT, RZ, UR11, PT, P3 ;  /* 0x0000000bff007c0c */ /* 0x000fe4000bf65330 */
[----:B-1----:R-:W-:Y:S02]  /*25bb0*/  CS2R R2, SRZ ;  /* 0x0000000000027805 */ /* 0x002fe4000001ff00 */
[C---:B------:R-:W-:Y:S02]  /*25bc0*/  IADD3.X R5, R15.reuse, UR5, RZ, P4, !PT ;  /* 0x000000050f057c10 */ /* 0x040fe4000a7fe4ff */
[----:B------:R-:W-:Y:S02]  /*25bd0*/  IADD3 R6, P4, R10, UR8, RZ ;  /* 0x000000080a067c10 */ /* 0x000fe4000ff9e0ff */
[----:B------:R-:W-:Y:S01]  /*25be0*/  ISETP.NE.U32.AND P0, PT, RZ, UR6, PT ;  /* 0x00000006ff007c0c */ /* 0x000fe2000bf05070 */
[----:B------:R-:W3:Y:S01]  /*25bf0*/  @P2 LDG.E R2, desc[UR54][R4.64] ;  /* 0x0000003604022981 */ /* 0x000ee2000c1e1900 */
[----:B------:R-:W-:Y:S01]  /*25c00*/  IADD3.X R7, R15, UR9, RZ, P4, !PT ;  /* 0x000000090f077c10 */ /* 0x000fe2000a7fe4ff */
[----:B------:R-:W-:Y:S01]  /*25c10*/  ULDC UR4, c[0x0][0x288] ;  /* 0x0000a20000047ab9 */ /* 0x000fe20000000800 */
[----:B------:R-:W-:-:S02]  /*25c20*/  ISETP.NE.U32.AND P1, PT, RZ, UR8, PT ;  /* 0x00000008ff007c0c */ /* 0x000fc4000bf25070 */
[----:B------:R-:W-:Y:S02]  /*25c30*/  ISETP.NE.AND.EX P0, PT, RZ, UR7, PT, P0 ;  /* 0x00000007ff007c0c */ /* 0x000fe4000bf05300 */
[----:B--2---:R-:W-:Y:S02]  /*25c40*/  @P3 IADD3 R10, P4, R10, UR10, RZ ;  /* 0x0000000a0a0a3c10 */ /* 0x004fe4000ff9e0ff */
[----:B------:R-:W-:Y:S02]  /*25c50*/  ISETP.NE.AND.EX P1, PT, RZ, UR9, PT, P1 ;  /* 0x00000009ff007c0c */ /* 0x000fe4000bf25310 */
[C---:B------:R-:W-:Y:S02]  /*25c60*/  @P3 IADD3.X R11, R15.reuse, UR11, RZ, P4, !PT ;  /* 0x0000000b0f0b3c10 */ /* 0x040fe4000a7fe4ff */
[----:B------:R-:W-:-:S05]  /*25c70*/  IADD3.X R9, R15, UR7, RZ, P5, !PT ;  /* 0x000000070f097c10 */ /* 0x000fca000affe4ff */
[----:B------:R0:W5:Y:S04]  /*25c80*/  @P0 LDG.E R12, desc[UR54][R8.64] ;  /* 0x00000036080c0981 */ /* 0x000168000c1e1900 */
[----:B------:R0:W5:Y:S04]  /*25c90*/  @P1 LDG.E R3, desc[UR54][R6.64] ;  /* 0x0000003606031981 */ /* 0x000168000c1e1900 */
[----:B---3--:R1:W-:Y:S02]  /*25ca0*/  STL [R1+0x3c], R2 ;  /* 0x00003c0201007387 */ /* 0x0083e40000100800 */
[----:B-1----:R-:W-:Y:S01]  /*25cb0*/  MOV R2, UR4 ;  /* 0x0000000400027c02 */ /* 0x002fe20008000f00 */
[----:B------:R-:W-:-:S05]  /*25cc0*/  ULDC.64 UR4, c[0x0][0x418] ;  /* 0x0001060000047ab9 */ /* 0x000fca0000000a00 */
[----:B------:R-:W2:Y:S01]  /*25cd0*/  @P3 LDG.E R2, desc[UR54][R10.64] ;  /* 0x000000360a023981 */ /* 0x000ea2000c1e1900 */
[----:B------:R-:W-:-:S03]  /*25ce0*/  UISETP.NE.U32.AND UP0, UPT, UR4, URZ, UPT ;  /* 0x0000003f0400728c */ /* 0x000fc6000bf05070 */
[----:B------:R-:W-:Y:S01]  /*25cf0*/  ULDC UR4, c[0x0][0x424] ;  /* 0x0001090000047ab9 */ /* 0x000fe20000000800 */
[----:B------:R-:W-:-:S03]  /*25d00*/  UISETP.NE.AND.EX UP0, UPT, UR5, URZ, UPT, UP0 ;  /* 0x0000003f0500728c */ /* 0x000fc6000bf05300 */
[----:B------:R-:W-:Y:S01]  /*25d10*/  ULDC UR5, c[0x0][0x2f0] ;  /* 0x0000bc0000057ab9 */ /* 0x000fe20000000800 */
[----:B------:R-:W-:Y:S01]  /*25d20*/  USEL UR4, UR4, 0x1, UP0 ;  /* 0x0000000104047887 */ /* 0x000fe20008000000 */
[----:B--2---:R1:W-:Y:S04]  /*25d30*/  STL [R1+0x40], R2 ;  /* 0x0000400201007387 */ /* 0x0043e80000100800 */
[----:B------:R0:W5:Y:S01]  /*25d40*/  LDL R14, [R1+0x40] ;  /* 0x00004000010e7983 */ /* 0x0001620000100800 */
[----:B------:R-:W-:-:S03]  /*25d50*/  UIMAD UR4, UR4, UR5, URZ ;  /* 0x00000005040472a4 */ /* 0x000fc6000f8e023f */
[----:B------:R-:W-:Y:S02]  /*25d60*/  ULDC UR5, c[0x0][0x348] ;  /* 0x0000d20000057ab9 */ /* 0x000fe40000000800 */
[----:B-1----:R-:W-:Y:S02]  /*25d70*/  IMAD.U32 R2, RZ, RZ, UR5 ;  /* 0x00000005ff027e24 */ /* 0x002fe4000f8e00ff */
[----:B------:R-:W-:Y:S01]  /*25d80*/  IMAD.U32 R10, RZ, RZ, UR4 ;  /* 0x00000004ff0a7e24 */ /* 0x000fe2000f8e00ff */
[----:B0-----:R-:W-:Y:S06]  /*25d90*/  @P3 BRA `(.L_x_2585) ;  /* 0x0000000000143947 */ /* 0x001fec0003800000 */
[----:B------:R-:W-:Y:S05]  /*25da0*/  @!P2 BRA `(.L_x_2585) ;  /* 0x000000000010a947 */ /* 0x000fea0003800000 */
[----:B------:R-:W2:Y:S04]  /*25db0*/  LDG.E R11, desc[UR54][R4.64] ;  /* 0x00000036040b7981 */ /* 0x000ea8000c1e1900 */
[----:B------:R-:W2:Y:S02]  /*25dc0*/  LDG.E R4, desc[UR54][R4.64+0x4] ;  /* 0x0000043604047981 */ /* 0x000ea4000c1e1900 */
[----:B--2--5:R-:W-:-:S05]  /*25dd0*/  IMAD.IADD R14, R4, 0x1, -R11 ;  /* 0x00000001040e7824 */ /* 0x024fca00078e0a0b */
[----:B------:R0:W-:Y:S02]  /*25de0*/  STL [R1+0x40], R14 ;  /* 0x0000400e01007387 */ /* 0x0001e40000100800 */
.L_x_2585:
[----:B-----5:R-:W-:Y:S01]  /*25df0*/  IMAD.IADD R4, R12, 0x1, R0 ;  /* 0x000000010c047824 */ /* 0x020fe200078e0200 */
[----:B------:R-:W-:Y:S01]  /*25e00*/  ULDC.64 UR4, c[0x0][0xa20] ;  /* 0x0002880000047ab9 */ /* 0x000fe20000000a00 */
[----:B------:R1:W-:Y:S01]  /*25e10*/  STL [R1+0x1c], R13 ;  /* 0x00001c0d01007387 */ /* 0x0003e20000100800 */
[----:B------:R-:W-:-:S03]  /*25e20*/  ISETP.NE.U32.AND P2, PT, RZ, UR4, PT ;  /* 0x00000004ff007c0c */ /* 0x000fc6000bf45070 */
[----:B------:R1:W-:Y:S01]  /*25e30*/  STL [R1+0x24], R4 ;  /* 0x0000240401007387 */ /* 0x0003e20000100800 */
[----:B------:R-:W-:-:S13]  /*25e40*/  ISETP.NE.AND.EX P2, PT, RZ, UR5, PT, P2 ;  /* 0x00000005ff007c0c */ /* 0x000fda000bf45320 */
[----:B-1----:R-:W-:Y:S05]  /*25e50*/  @!P2 BRA `(.L_x_2586) ;  /* 0x000000000014a947 */ /* 0x002fea0003800000 */
[----:B------:R-:W2:Y:S02]  /*25e60*/  LDL R4, [R1] ;  /* 0x0000000001047983 */ /* 0x000ea40000100800 */
[----:B--2---:R-:W-:-:S04]  /*25e70*/  IADD3 R10, P0, R4, UR4, RZ ;  /* 0x00000004040a7c10 */ /* 0x004fc8000ff1e0ff */
[----:B------:R-:W-:-:S05]  /*25e80*/  IADD3.X R11, R15, UR5, RZ, P0, !PT ;  /* 0x000000050f0b7c10 */ /* 0x000fca00087fe4ff */
[----:B------:R1:W5:Y:S01]  /*25e90*/  LDG.E R10, desc[UR54][R10.64] ;  /* 0x000000360a0a7981 */ /* 0x000362000c1e1900 */
[----:B------:R-:W-:Y:S05]  /*25ea0*/  BRA `(.L_x_2587) ;  /* 0x0000000000107947 */ /* 0x000fea0003800000 */
.L_x_2586:
[----:B------:R-:W-:Y:S05]  /*25eb0*/  @!P0 BRA `(.L_x_2587) ;  /* 0x00000000000c8947 */ /* 0x000fea0003800000 */
[----:B------:R-:W2:Y:S04]  /*25ec0*/  LDG.E R10, desc[UR54][R8.64] ;  /* 0x00000036080a7981 */ /* 0x000ea8000c1e1900 */
[----:B------:R-:W2:Y:S02]  /*25ed0*/  LDG.E R8, desc[UR54][R8.64+0x4] ;  /* 0x0000043608087981 */ /* 0x000ea4000c1e1900 */
[----:B--2---:R-:W-:-:S07]  /*25ee0*/  IMAD.IADD R10, R8, 0x1, -R10 ;  /* 0x00000001080a7824 */ /* 0x004fce00078e0a0a */
.L_x_2587:
[----:B------:R-:W2:Y:S01]  /*25ef0*/  @P1 LDG.E R4, desc[UR54][R6.64] ;  /* 0x0000003606041981 */ /* 0x000ea2000c1e1900 */
[----:B------:R-:W3:Y:S01]  /*25f00*/  LDC R5, c[0x0][0x448] ;  /* 0x00011200ff057b82 */ /* 0x000ee20000000800 */
[----:B-----5:R-:W-:Y:S02]  /*25f10*/  IADD3 R0, -R0, R10, RZ ;  /* 0x0000000a00007210 */ /* 0x020fe40007ffe1ff */
[----:B------:R4:W2:Y:S01]  /*25f20*/  @P1 LDG.E R6, desc[UR54][R6.64+0x4] ;  /* 0x0000043606061981 */ /* 0x0008a2000c1e1900 */
[----:B---3--:R-:W-:-:S13]  /*25f30*/  ISETP.NE.AND P0, PT, R5, 0x1, PT ;  /* 0x000000010500780c */ /* 0x008fda0003f05270 */
[----:B----4-:R-:W3:Y:S01]  /*25f40*/  @P0 LDC R7, c[0x0][0x450] ;  /* 0x00011400ff070b82 */ /* 0x010ee20000000800 */
[----:B------:R-:W-:Y:S01]  /*25f50*/  BSSY B0, `(.L_x_2588) ;  /* 0x000013c000007945 */ /* 0x000fe20003800000 */
[----:B--2---:R-:W-:-:S06]  /*25f60*/  @P1 IMAD.IADD R2, R6, 0x1, -R4 ;  /* 0x0000000106021824 */ /* 0x004fcc00078e0a04 */
[----:B------:R-:W2:Y:S01]  /*25f70*/  @P0 LDC R6, c[0x0][0x44c] ;  /* 0x00011300ff060b82 */ /* 0x000ea20000000800 */
[----:B------:R-:W-:-:S04]  /*25f80*/  IMAD.SHL.U32 R4, R17, 0x80, RZ ;  /* 0x0000008011047824 */ /* 0x000fc800078e00ff */
[----:B------:R-:W-:-:S04]  /*25f90*/  VIADD R4, R4, 0x7f ;  /* 0x0000007f04047836 */ /* 0x000fc80000000000 */
[----:B------:R-:W-:Y:S02]  /*25fa0*/  IMAD.MOV.U32 R5, RZ, RZ, R4 ;  /* 0x000000ffff057224 */ /* 0x000fe400078e0004 */
[----:B--2---:R-:W-:-:S04]  /*25fb0*/  @P0 IMAD.HI.U32 R6, R4, R6, RZ ;  /* 0x0000000604060227 */ /* 0x004fc800078e00ff */
[----:B------:R-:W-:Y:S01]  /*25fc0*/  IMAD.IADD R4, R0, 0x1, R2 ;  /* 0x0000000100047824 */ /* 0x000fe200078e0202 */
[----:B---3--:R-:W-:-:S04]  /*25fd0*/  @P0 SHF.R.U32.HI R5, RZ, R7, R6 ;  /* 0x00000007ff050219 */ /* 0x008fc80000011606 */
[C---:B------:R-:W-:Y:S02]  /*25fe0*/  IADD3 R6, R4.reuse, 0x9f, RZ ;  /* 0x0000009f04067810 */ /* 0x040fe40007ffe0ff */
        /* <DEDUP_REMOVED lines=8> */
[----:B------:R-:W-:-:S05]  /*26070*/  VIMNMX R4, R20, R4, PT ;  /* 0x0000000414047248 */ /* 0x000fca0003fe0100 */
[--C-:B------:R-:W-:Y:S02]  /*26080*/  IMAD R4, R4, 0xa0, -R0.reuse ;  /* 0x000000a004047824 */ /* 0x100fe400078e0a00 */
[----:B------:R-:W-:-:S03]  /*26090*/  IMAD.MOV R0, RZ, RZ, -R0 ;  /* 0x000000ffff007224 */ /* 0x000fc600078e0a00 */
[----:B------:R-:W-:Y:S02]  /*260a0*/  VIMNMX R2, R4, R2, PT ;  /* 0x0000000204027248 */ /* 0x000fe40003fe0100 */
[----:B------:R-:W-:-:S04]  /*260b0*/  VIMNMX R0, RZ, R0, !PT ;  /* 0x00000000ff007248 */ /* 0x000fc80007fe0100 */
[----:B------:R-:W-:Y:S01]  /*260c0*/  ISETP.GT.AND P0, PT, R2, R0, PT ;  /* 0x000000000200720c */ /* 0x000fe20003f04270 */
[----:B------:R-:W-:-:S12]  /*260d0*/  IMAD.WIDE.U32 R6, R0, -0x33333333, RZ ;  /* 0xcccccccd00067825 */ /* 0x000fd800078e00ff */
[----:B------:R-:W-:Y:S01]  /*260e0*/  @P0 VIADD R4, R2, 0x9f ;  /* 0x0000009f02040836 */ /* 0x000fe20000000000 */
[----:B------:R-:W-:-:S03]  /*260f0*/  SHF.R.U32.HI R2, RZ, 0x7, R7 ;  /* 0x00000007ff027819 */ /* 0x000fc60000011607 */
[----:B------:R-:W-:-:S05]  /*26100*/  @P0 IMAD.HI R0, R4, 0x66666667, RZ ;  /* 0x6666666704000827 */ /* 0x000fca00078e02ff */
[----:B------:R-:W-:Y:S01]  /*26110*/  @P0 SHF.R.U32.HI R4, RZ, 0x1f, R0 ;  /* 0x0000001fff040819 */ /* 0x000fe20000011600 */
[----:B------:R-:W-:-:S03]  /*26120*/  IMAD.MOV.U32 R8, RZ, RZ, R2 ;  /* 0x000000ffff087224 */ /* 0x000fc600078e0002 */
[----:B------:R-:W-:-:S04]  /*26130*/  @P0 LEA.HI.SX32 R8, R0, R4, 0x1a ;  /* 0x0000000400080211 */ /* 0x000fc800078fd2ff */
[----:B------:R-:W-:Y:S02]  /*26140*/  ISETP.GT.AND P2, PT, R8, R2, PT ;  /* 0x000000020800720c */ /* 0x000fe40003f44270 */
[----:B------:R-:W-:-:S11]  /*26150*/  PLOP3.LUT P0, PT, PT, PT, PT, 0x80, 0x0 ;  /* 0x000000000000781c */ /* 0x000fd60003f0f070 */
[----:B------:R-:W-:Y:S05]  /*26160*/  @!P2 BRA `(.L_x_2589) ;  /* 0x000000100068a947 */ /* 0x000fea0003800000 */
[----:B------:R-:W-:Y:S01]  /*26170*/  UMOV UR4, 0xffffffff ;  /* 0xffffffff00047882 */ /* 0x000fe20000000000 */
[----:B------:R-:W-:Y:S02]  /*26180*/  SEL R0, R13, RZ, !P1 ;  /* 0x000000ff0d007207 */ /* 0x000fe40004800000 */
[----:B------:R-:W-:Y:S05]  /*26190*/  BRA.DIV UR4, `(.L_x_2590) ;  /* 0x0000007204f07947 */ /* 0x000fea000b800000 */
[----:B------:R-:W2:Y:S02]  /*261a0*/  S2R R4, SR_TID.X ;  /* 0x0000000000047919 */ /* 0x000ea40000002100 */
[----:B--2---:R-:W-:-:S04]  /*261b0*/  SHF.R.U32.HI R4, RZ, 0x5, R4 ;  /* 0x00000005ff047819 */ /* 0x004fc80000011604 */
[----:B------:R-:W-:-:S05]  /*261c0*/  LOP3.LUT R4, R4, 0x3, RZ, 0xc0, !PT ;  /* 0x0000000304047812 */ /* 0x000fca00078ec0ff */
[----:B0-----:R0:W2:Y:S02]  /*261d0*/  SHFL.IDX PT, R14, R4, RZ, 0x1f ;  /* 0x00001fff040e7589 */ /* 0x0010a400000e0000 */
.L_x_2780:
[----:B--2---:R-:W-:Y:S02]  /*261e0*/  ISETP.NE.AND P0, PT, R14, RZ, PT ;  /* 0x000000ff0e00720c */ /* 0x004fe40003f05270 */
[----:B------:R-:W-:-:S11]  /*261f0*/  PLOP3.LUT P6, PT, PT, PT, PT, 0x8, 0x0 ;  /* 0x000000000000781c */ /* 0x000fd60003fce170 */
[----:B------:R-:W-:Y:S05]  /*26200*/  @P0 BRA `(.L_x_2591) ;  /* 0x00000000000c0947 */ /* 0x000fea0003800000 */
[----:B------:R-:W-:-:S03]  /*26210*/  UMOV UR4, 0xffffffff ;  /* 0xffffffff00047882 */ /* 0x000fc60000000000 */
[----:B------:R-:W-:Y:S05]  /*26220*/  BRA.DIV UR4, `(.L_x_2592) ;  /* 0x0000007604007947 */ /* 0x000fea000b800000 */
[----:B------:R-:W-:-:S13]  /*26230*/  ELECT P6, URZ, PT ;  /* 0x00000000003f782f */ /* 0x000fda00038c0000 */
.L_x_2591:
        /* <DEDUP_REMOVED lines=10> */
.L_x_2783:
[----:B------:R-:W-:Y:S05]  /*262e0*/  BSYNC B1 ;  /* 0x0000000000017941 */ /* 0x000fea0003800000 */
.L_x_2593:
        /* <DEDUP_REMOVED lines=14> */
.L_x_2784:
[----:B------:R-:W-:Y:S05]  /*263d0*/  BSYNC B2 ;  /* 0x0000000000027941 */ /* 0x000fea0003800000 */
.L_x_2597:
        /* <DEDUP_REMOVED lines=9> */
.L_x_2600:
[----:B------:R-:W-:Y:S05]  /*26470*/  BSYNC B2 ;  /* 0x0000000000027941 */ /* 0x000fea0003800000 */
.L_x_2599:
[----:B------:R-:W2:Y:S04]  /*26480*/  LDL R6, [R1+0x4] ;  /* 0x0000040001067983 */ /* 0x000ea80000100800 */
[----:B------:R-:W2:Y:S01]  /*26490*/  LDL R4, [R1+0xc] ;  /* 0x00000c0001047983 */ /* 0x000ea20000100800 */
[----:B-1----:R-:W-:Y:S01]  /*264a0*/  IMAD.MOV.U32 R11, RZ, RZ, RZ ;  /* 0x000000ffff0b7224 */ /* 0x002fe200078e00ff */
        /* <DEDUP_REMOVED lines=8> */
[----:B--2---:R-:W-:Y:S01]  /*26530*/  IMAD R9, R4, 0x7800, R6 ;  /* 0x0000780004097824 */ /* 0x004fe200078e0206 */
[----:B------:R-:W-:-:S03]  /*26540*/  IADD3 R4, R7, 0x29890, RZ ;  /* 0x0002989007047810 */ /* 0x000fc60007ffe0ff */
[----:B------:R-:W-:-:S07]  /*26550*/  VIADD R6, R9, 0x1a400 ;  /* 0x0001a40009067836 */ /* 0x000fce0000000000 */
.L_x_2601:
        /* <DEDUP_REMOVED lines=15> */
.L_x_2602:
        /* <DEDUP_REMOVED lines=15> */
.L_x_2603:
        /* <DEDUP_REMOVED lines=13> */
.L_x_2785:
[----:B------:R-:W-:Y:S05]  /*26810*/  BSYNC B2 ;  /* 0x0000000000027941 */ /* 0x000fea0003800000 */
.L_x_2604:
        /* <DEDUP_REMOVED lines=11> */
.L_x_2607:
[----:B------:R-:W-:Y:S05]  /*268d0*/  BSYNC B2 ;  /* 0x0000000000027941 */ /* 0x000fea0003800000 */
.L_x_2606:
        /* <DEDUP_REMOVED lines=11> */
.L_x_2608:
        /* <DEDUP_REMOVED lines=10> */
.L_x_2596:
[----:B------:R-:W-:Y:S05]  /*26a30*/  BSYNC B1 ;  /* 0x0000000000017941 */ /* 0x000fea0003800000 */
.L_x_2595:
[----:B------:R-:W0:Y:S04]  /*26a40*/  LDL.LU R9, [R1+0xc] ;  /* 0x00000c0001097983 */ /* 0x000e280000300800 */
[----:B------:R-:W2:Y:S01]  /*26a50*/  LDL.LU R6, [R1+0x18] ;  /* 0x0000180001067983 */ /* 0x000ea20000300800 */
[----:B------:R-:W-:Y:S01]  /*26a60*/  PLOP3.LUT P0, PT, PT, PT, PT, 0x8, 0x0 ;  /* 0x000000000000781c */ /* 0x000fe20003f0e170 */
[----:B0-----:R-:W-:Y:S02]  /*26a70*/  VIADD R4, R9, 0x1 ;  /* 0x0000000109047836 */ /* 0x001fe40000000000 */
        /* <DEDUP_REMOVED lines=9> */
.L_x_2623:
[----:B------:R-:W-:Y:S05]  /*26b10*/  YIELD ;  /* 0x0000000000007946 */ /* 0x000fea0003800000 */
[----:B------:R-:W-:Y:S04]  /*26b20*/  BSSY B1, `(.L_x_2609) ;  /* 0x0000072000017945 */ /* 0x000fe80003800000 */
[----:B---3--:R-:W-:Y:S05]  /*26b30*/  @!P6 BRA `(.L_x_2610) ;  /* 0x0000000400c0e947 */ /* 0x008fea0003800000 */
[----:B------:R-:W3:Y:S04]  /*26b40*/  LDL R7, [R1+0x4] ;  /* 0x0000040001077983 */ /* 0x000ee80000100800 */
[----:B--2---:R-:W3:Y:S04]  /*26b50*/  LDL R6, [R1+0xc] ;  /* 0x00000c0001067983 */ /* 0x004ee80000100800 */
[----:B------:R-:W2:Y:S01]  /*26b60*/  LDL R5, [R1+0x18] ;  /* 0x0000180001057983 */ /* 0x000ea20000100800 */
[----:B------:R-:W0:Y:S01]  /*26b70*/  S2R R4, SR_TID.X ;  /* 0x0000000000047919 */ /* 0x000e220000002100 */
[----:B------:R-:W-:Y:S01]  /*26b80*/  BSSY B2, `(.L_x_2611) ;  /* 0x0000007000027945 */ /* 0x000fe20003800000 */
[----:B0-----:R-:W-:-:S04]  /*26b90*/  LOP3.LUT R4, R4, 0x7f, RZ, 0xc0, !PT ;  /* 0x0000007f04047812 */ /* 0x001fc800078ec0ff */
[----:B------:R-:W-:Y:S01]  /*26ba0*/  ISETP.NE.AND P2, PT, R4, RZ, PT ;  /* 0x000000ff0400720c */ /* 0x000fe20003f45270 */
[----:B---3--:R-:W-:Y:S01]  /*26bb0*/  IMAD R8, R6, 0x8, R7 ;  /* 0x0000000806087824 */ /* 0x008fe200078e0207 */
[----:B--2---:R-:W-:-:S04]  /*26bc0*/  SHF.L.U32 R7, R5, 0x1f, RZ ;  /* 0x0000001f05077819 */ /* 0x004fc800000006ff */
[----:B------:R-:W0:Y:S02]  /*26bd0*/  SYNCS.PHASECHK.TRANS64.TRYWAIT P1, [R8+URZ+0x298a0], R7 ;  /* 0x0298a007080075a7 */ /* 0x000e24000802017f */
[----:B0-----:R-:W-:Y:S05]  /*26be0*/  @!P1 BRA `(.L_x_2612) ;  /* 0x0000006800f09947 */ /* 0x001fea0003800000 */
.L_x_2786:
[----:B------:R-:W-:Y:S05]  /*26bf0*/  BSYNC B2 ;  /* 0x0000000000027941 */ /* 0x000fea0003800000 */
.L_x_2611:
[----:B------:R-:W-:Y:S04]  /*26c00*/  BSSY B2, `(.L_x_2613) ;  /* 0x0000009000027945 */ /* 0x000fe80003800000 */
[----:B------:R-:W-:Y:S05]  /*26c10*/  @P2 BRA `(.L_x_2614) ;  /* 0x00000000001c2947 */ /* 0x000fea0003800000 */
[----:B------:R-:W2:Y:S02]  /*26c20*/  S2R R4, SR_TID.X ;  /* 0x0000000000047919 */ /* 0x000ea40000002100 */
[----:B--2---:R-:W-:Y:S02]  /*26c30*/  LOP3.LUT R5, R4, 0x1f, RZ, 0xc0, !PT ;  /* 0x0000001f04057812 */ /* 0x004fe400078ec0ff */
[----:B------:R-:W-:Y:S02]  /*26c40*/  MOV R4, 0x7800 ;  /* 0x0000780000047802 */ /* 0x000fe40000000f00 */
[----:B------:R-:W-:Y:S02]  /*26c50*/  ISETP.NE.AND P1, PT, R5, RZ, PT ;  /* 0x000000ff0500720c */ /* 0x000fe40003f25270 */
[----:B------:R2:W-:Y:S11]  /*26c60*/  SYNCS.ARRIVE.TRANS64 RZ, [R8+URZ+0x29890], R4 ;  /* 0x0298900408ff79a7 */ /* 0x0005f6000800003f */
[----:B--2---:R-:W-:Y:S05]  /*26c70*/  @!P1 BRA `(.L_x_2614) ;  /* 0x0000000000049947 */ /* 0x004fea0003800000 */
[----:B------:R-:W-:Y:S01]  /*26c80*/  BPT.TRAP 0x1 ;  /* 0x000000040000795c */ /* 0x000fe20000300000 */
.L_x_2614:
[----:B------:R-:W-:Y:S05]  /*26c90*/  BSYNC B2 ;  /* 0x0000000000027941 */ /* 0x000fea0003800000 */
.L_x_2613:
[----:B------:R-:W2:Y:S04]  /*26ca0*/  LDL R5, [R1+0x4] ;  /* 0x0000040001057983 */ /* 0x000ea80000100800 */
[----:B------:R-:W2:Y:S01]  /*26cb0*/  LDL R4, [R1+0xc] ;  /* 0x00000c0001047983 */ /* 0x000ea20000100800 */
[----:B-1----:R-:W-:Y:S01]  /*26cc0*/  IMAD.MOV.U32 R11, RZ, RZ, RZ ;  /* 0x000000ffff0b7224 */ /* 0x002fe200078e00ff */
        /* <DEDUP_REMOVED lines=10> */
.L_x_2615:
        /* <DEDUP_REMOVED lines=15> */
.L_x_2616:
        /* <DEDUP_REMOVED lines=15> */
.L_x_2617:
        /* <DEDUP_REMOVED lines=13> */
.L_x_2787:
[----:B------:R-:W-:Y:S05]  /*27020*/  BSYNC B2 ;  /* 0x0000000000027941 */ /* 0x000fea0003800000 */
.L_x_2618:
        /* <DEDUP_REMOVED lines=11> */
.L_x_2621:
[----:B------:R-:W-:Y:S05]  /*270e0*/  BSYNC B2 ;  /* 0x0000000000027941 */ /* 0x000fea0003800000 */
.L_x_2620:
        /* <DEDUP_REMOVED lines=11> */
.L_x_2622:
        /* <DEDUP_REMOVED lines=10> */
.L_x_2610:
[----:B------:R-:W-:Y:S05]  /*27240*/  BSYNC B1 ;  /* 0x0000000000017941 */ /* 0x000fea0003800000 */
.L_x_2609:
[----:B------:R-:W3:Y:S04]  /*27250*/  LDL.LU R7, [R1+0xc] ;  /* 0x00000c0001077983 */ /* 0x000ee80000300800 */
[----:B--2---:R-:W2:Y:S01]  /*27260*/  LDL.LU R6, [R1+0x18] ;  /* 0x0000180001067983 */ /* 0x004ea20000300800 */
[C---:B------:R-:W-:Y:S02]  /*27270*/  ISETP.GT.AND P2, PT, R9.reuse, R2, PT ;  /* 0x000000020900720c */ /* 0x040fe40003f44270 */
[----:B------:R-:W-:Y:S01]  /*27280*/  IADD3 R9, R9, -0x1, RZ ;  /* 0xffffffff09097810 */ /* 0x000fe20007ffe0ff */
[----:B---3--:R-:W-:-:S05]  /*27290*/  VIADD R4, R7, 0x1 ;  /* 0x0000000107047836 */ /* 0x008fca0000000000 */
[----:B------:R-:W-:-:S04]  /*272a0*/  ISETP.NE.AND P1, PT, R4, 0x2, PT ;  /* 0x000000020400780c */ /* 0x000fc80003f25270 */
[----:B------:R-:W-:Y:S02]  /*272b0*/  SEL R5, RZ, 0x1, P1 ;  /* 0x00000001ff057807 */ /* 0x000fe40000800000 */
[----:B------:R-:W-:Y:S02]  /*272c0*/  SEL R4, R4, RZ, P1 ;  /* 0x000000ff04047207 */ /* 0x000fe40000800000 */
[----:B--2---:R-:W-:-:S05]  /*272d0*/  LOP3.LUT R6, R6, R5, RZ, 0x3c, !PT ;  /* 0x0000000506067212 */ /* 0x004fca00078e3cff */
[----:B------:R3:W-:Y:S04]  /*272e0*/  STL [R1+0x18], R6 ;  /* 0x0000180601007387 */ /* 0x0007e80000100800 */
[----:B------:R3:W-:Y:S01]  /*272f0*/  STL [R1+0xc], R4 ;  /* 0x00000c0401007387 */ /* 0x0007e20000100800 */
[----:B------:R-:W-:Y:S05]  /*27300*/  @P2 BRA `(.L_x_2623) ;  /* 0xfffffff800002947 */ /* 0x000fea000383ffff */
.L_x_2589:
[----:B------:R-:W-:Y:S05]  /*27310*/  BSYNC B0 ;  /* 0x0000000000007941 */ /* 0x000fea0003800000 */
.L_x_2588:
[----:B------:R-:W4:Y:S01]  /*27320*/  LDC R0, c[0x0][0x448] ;  /* 0x00011200ff007b82 */ /* 0x000f220000000800 */
[----:B------:R-:W-:Y:S07]  /*27330*/  @!P0 WARPSYNC.ALL ;  /* 0x0000000000008948 */ /* 0x000fee0003800000 */
[----:B------:R-:W-:Y:S01]  /*27340*/  @!P0 BAR.SYNC.DEFER_BLOCKING 0xc, 0x180 ;  /* 0x0306000000008b1d */ /* 0x000fe20000010000 */
[----:B----4-:R-:W-:Y:S02]  /*27350*/  ISETP.NE.AND P1, PT, R0, 0x1, PT ;  /* 0x000000010000780c */ /* 0x010fe40003f25270 */
[----:B------:R-:W-:-:S11]  /*27360*/  LEA R0, R17, 0x7f, 0x7 ;  /* 0x0000007f11007811 */ /* 0x000fd600078e38ff */
[----:B------:R-:W4:Y:S08]  /*27370*/  @P1 LDC R2, c[0x0][0x44c] ;  /* 0x00011300ff021b82 */ /* 0x000f300000000800 */
[----:B------:R-:W5:Y:S01]  /*27380*/  @P1 LDC R3, c[0x0][0x450] ;  /* 0x00011400ff031b82 */ /* 0x000f620000000800 */
[----:B----4-:R-:W-:-:S05]  /*27390*/  @P1 IMAD.HI.U32 R2, R0, R2, RZ ;  /* 0x0000000200021227 */ /* 0x010fca00078e00ff */
[----:B-----5:R-:W-:-:S05]  /*273a0*/  @P1 SHF.R.U32.HI R0, RZ, R3, R2 ;  /* 0x00000003ff001219 */ /* 0x020fca0000011602 */
[----:B------:R-:W-:-:S04]  /*273b0*/  IMAD.IADD R0, R21, 0x1, R0 ;  /* 0x0000000115007824 */ /* 0x000fc800078e0200 */
[----:B------:R-:W-:-:S05]  /*273c0*/  IMAD.HI R0, R0, 0x66666667, RZ ;  /* 0x6666666700007827 */ /* 0x000fca00078e02ff */
[----:B------:R-:W-:-:S04]  /*273d0*/  SHF.R.U32.HI R2, RZ, 0x1f, R0 ;  /* 0x0000001fff027819 */ /* 0x000fc80000011600 */
[----:B------:R-:W-:-:S04]  /*273e0*/  LEA.HI.SX32 R0, R0, R2, 0x1a ;  /* 0x0000000200007211 */ /* 0x000fc800078fd2ff */
[----:B--23--:R-:W-:-:S04]  /*273f0*/  VIMNMX R4, R20, R0, PT ;  /* 0x0000000014047248 */ /* 0x00cfc80003fe0100 */
[----:B------:R-:W-:Y:S01]  /*27400*/  ISETP.GT.AND P0, PT, R4, RZ, PT ;  /* 0x000000ff0400720c */ /* 0x000fe20003f04270 */
[----:B------:R2:W-:-:S12]  /*27410*/  STL [R1+0x38], R4 ;  /* 0x0000380401007387 */ /* 0x0005d80000100800 */
[----:B--2---:R-:W-:Y:S05]  /*27420*/  @P0 BRA `(.L_x_2624) ;  /* 0x0000000000440947 */ /* 0x004fea0003800000 */
[----:B------:R-:W2:Y:S02]  /*27430*/  S2R R4, SR_TID.X ;  /* 0x0000000000047919 */ /* 0x000ea40000002100 */
[----:B--2---:R-:W-:-:S04]  /*27440*/  LOP3.LUT R4, R4, 0x7f, RZ, 0xc0, !PT ;  /* 0x0000007f04047812 */ /* 0x004fc800078ec0ff */
[----:B------:R-:W-:-:S13]  /*27450*/  ISETP.NE.AND P0, PT, R4, RZ, PT ;  /* 0x000000ff0400720c */ /* 0x000fda0003f05270 */
[----:B------:R-:W-:Y:S05]  /*27460*/  @P0 BRA `(.L_x_2625) ;  /* 0x0000003400100947 */ /* 0x000fea0003800000 */
[----:B------:R-:W2:Y:S01]  /*27470*/  S2R R2, SR_LANEID ;  /* 0x0000000000027919 */ /* 0x000ea20000000000 */
[----:B------:R-:W-:Y:S01]  /*27480*/  VOTEU.ANY UR4, UPT, PT ;  /* 0x0000000000047886 */ /* 0x000fe200038e0100 */
[----:B------:R-:W3:Y:S01]  /*27490*/  LDC.64 R4, c[0x0][0xc60] ;  /* 0x00031800ff047b82 */ /* 0x000ee20000000a00 */
[----:B------:R-:W2:Y:S02]  /*274a0*/  FLO.U32 R0, UR4 ;  /* 0x0000000400007d00 */ /* 0x000ea400080e0000 */
[----:B--2---:R-:W-:-:S06]  /*274b0*/  ISETP.EQ.U32.AND P0, PT, R0, R2, PT ;  /* 0x000000020000720c */ /* 0x004fcc0003f02070 */
[----:B------:R-:W3:Y:S07]  /*274c0*/  POPC R2, UR4 ;  /* 0x0000000400027d09 */ /* 0x000eee0008000000 */
[----:B---3--:R-:W2:Y:S04]  /*274d0*/  @P0 ATOMG.E.ADD.STRONG.GPU PT, R2, desc[UR54][R4.64], R2 ;  /* 0x00000002040209a8 */ /* 0x008ea800081ee1f6 */
[----:B--2---:R2:W3:Y:S02]  /*274e0*/  SHFL.IDX PT, R2, R2, R0, 0x1f ;  /* 0x00001f0002027589 */ /* 0x0044e400000e0000 */
[----:B--2---:R-:W2:Y:S02]  /*274f0*/  S2R R0, SR_LTMASK ;  /* 0x0000000000007919 */ /* 0x004ea40000003900 */
[----:B--2---:R-:W-:-:S06]  /*27500*/  LOP3.LUT R0, R0, UR4, RZ, 0xc0, !PT ;  /* 0x0000000400007c12 */ /* 0x004fcc000f8ec0ff */
[----:B------:R-:W3:Y:S02]  /*27510*/  POPC R0, R0 ;  /* 0x0000000000007309 */ /* 0x000ee40000000000 */
[----:B---3--:R-:W-:Y:S01]  /*27520*/  IADD3 R16, R2, UR38, R0 ;  /* 0x0000002602107c10 */ /* 0x008fe2000fffe000 */
[----:B------:R-:W-:Y:S06]  /*27530*/  BRA `(.L_x_2625) ;  /* 0x0000003000dc7947 */ /* 0x000fec0003800000 */
.L_x_2624:
        /* <DEDUP_REMOVED lines=9> */
[----:B------:R-:W-:Y:S01]  /*275d0*/  IMAD.U32 R4, RZ, RZ, UR6 ;  /* 0x00000006ff047e24 */ /* 0x000fe2000f8e00ff */
[----:B------:R-:W-:Y:S01]  /*275e0*/  MOV R7, UR9 ;  /* 0x0000000900077c02 */ /* 0x000fe20008000f00 */
[----:B------:R-:W2:Y:S01]  /*275f0*/  LDC.64 R2, c[0x4][R2] ;  /* 0x0100000002027b82 */ /* 0x000ea20000000a00 */
[----:B------:R-:W-:Y:S02]  /*27600*/  IMAD.U32 R5, RZ, RZ, UR7 ;  /* 0x00000007ff057e24 */ /* 0x000fe4000f8e00ff */
[----:B------:R-:W-:Y:S02]  /*27610*/  IMAD.U32 R6, RZ, RZ, UR8 ;  /* 0x00000008ff067e24 */ /* 0x000fe4000f8e00ff */
[----:B------:R-:W-:-:S02]  /*27620*/  IMAD.U32 R10, RZ, RZ, UR4 ;  /* 0x00000004ff0a7e24 */ /* 0x000fc4000f8e00ff */
[----:B-1----:R-:W-:Y:S02]  /*27630*/  IMAD.U32 R11, RZ, RZ, UR5 ;  /* 0x00000005ff0b7e24 */ /* 0x002fe4000f8e00ff */
[----:B------:R-:W-:Y:S02]  /*27640*/  IMAD.MOV.U32 R8, RZ, RZ, 0x70 ;  /* 0x00000070ff087424 */ /* 0x000fe400078e00ff */
[----:B------:R-:W-:Y:S02]  /*27650*/  IMAD.MOV.U32 R12, RZ, RZ, 0x1 ;  /* 0x00000001ff0c7424 */ /* 0x000fe400078e00ff */
[----:B------:R-:W-:-:S07]  /*27660*/  IMAD.MOV.U32 R13, RZ, RZ, RZ ;  /* 0x000000ffff0d7224 */ /* 0x000fce00078e00ff */
[----:B------:R-:W-:-:S07]  /*27670*/  LEPC R20, `(.L_x_2627) ;  /* 0x000000001014794e */ /* 0x000fce0000000000 */
[----:B0-2---:R-:W-:Y:S05]  /*27680*/  CALL.ABS.NOINC R2 ;  /* 0x0000000002007343 */ /* 0x005fea0003c00000 */
.L_x_2627:
[----:B------:R-:W-:Y:S05]  /*27690*/  BSYNC B6 ;  /* 0x0000000000067941 */ /* 0x000fea0003800000 */
.L_x_2626:
[----:B------:R-:W2:Y:S04]  /*276a0*/  LDL R0, [R1+0x4] ;  /* 0x0000040001007983 */ /* 0x000ea80000100800 */
[----:B------:R-:W3:Y:S01]  /*276b0*/  LDL.LU R2, [R1+0x10] ;  /* 0x0000100001027983 */ /* 0x000ee20000300800 */
[----:B------:R-:W-:Y:S01]  /*276c0*/  BSSY B6, `(.L_x_2628) ;  /* 0x0000017000067945 */ /* 0x000fe20003800000 */
[----:B--2---:R-:W-:-:S04]  /*276d0*/  IADD3 R0, R0, 0xa400, RZ ;  /* 0x0000a40000007810 */ /* 0x004fc80007ffe0ff */
[----:B------:R-:W-:Y:S02]  /*276e0*/  LOP3.LUT P0, RZ, R0, 0x3ff, RZ, 0xc0, !PT ;  /* 0x000003ff00ff7812 */ /* 0x000fe4000780c0ff */
[----:B---3--:R-:W-:-:S11]  /*276f0*/  LOP3.LUT R2, R2, 0xfffffffe, RZ, 0xc0, !PT ;  /* 0xfffffffe02027812 */ /* 0x008fd600078ec0ff */
[----:B------:R-:W-:-:S05]  /*27700*/  @P0 LOP3.LUT R2, R2, 0x1, RZ, 0xfc, !PT ;  /* 0x0000000102020812 */ /* 0x000fca00078efcff */
[----:B------:R2:W-:Y:S01]  /*27710*/  STL [R1+0x10], R2 ;  /* 0x0000100201007387 */ /* 0x0005e20000100800 */
[----:B------:R-:W-:Y:S05]  /*27720*/  @!P0 BRA `(.L_x_2629) ;  /* 0x0000000000408947 */ /* 0x000fea0003800000 */
[----:B--2---:R-:W-:Y:S01]  /*27730*/  MOV R2, 0x0 ;  /* 0x0000000000027802 */ /* 0x004fe20000000f00 */
[----:B------:R-:W-:Y:S01]  /*27740*/  ULDC.64 UR6, c[0x4][0xa0] ;  /* 0x0100280000067ab9 */ /* 0x000fe20000000a00 */
[----:B------:R-:W-:Y:S01]  /*27750*/  ULDC.64 UR8, c[0x4][0xa8] ;  /* 0x01002a0000087ab9 */ /* 0x000fe20000000a00 */
[----:B------:R-:W-:Y:S01]  /*27760*/  ULDC.64 UR4, c[0x4][0x10] ;  /* 0x0100040000047ab9 */ /* 0x000fe20000000a00 */
[----:B------:R-:W-:Y:S01]  /*27770*/  IMAD.U32 R4, RZ, RZ, UR6 ;  /* 0x00000006ff047e24 */ /* 0x000fe2000f8e00ff */
[----:B-1----:R-:W-:Y:S01]  /*27780*/  MOV R11, UR5 ;  /* 0x00000005000b7c02 */ /* 0x002fe20008000f00 */
[----:B------:R-:W1:Y:S01]  /*27790*/  LDC.64 R2, c[0x4][R2] ;  /* 0x0100000002027b82 */ /* 0x000e620000000a00 */
[----:B------:R-:W-:Y:S02]  /*277a0*/  IMAD.U32 R5, RZ, RZ, UR7 ;  /* 0x00000007ff057e24 */ /* 0x000fe4000f8e00ff */
[----:B------:R-:W-:Y:S02]  /*277b0*/  IMAD.U32 R6, RZ, RZ, UR8 ;  /* 0x00000008ff067e24 */ /* 0x000fe4000f8e00ff */
[----:B------:R-:W-:-:S02]  /*277c0*/  IMAD.U32 R7, RZ, RZ, UR9 ;  /* 0x00000009ff077e24 */ /* 0x000fc4000f8e00ff */
[----:B------:R-:W-:Y:S02]  /*277d0*/  IMAD.U32 R10, RZ, RZ, UR4 ;  /* 0x00000004ff0a7e24 */ /* 0x000fe4000f8e00ff */
[----:B------:R-:W-:Y:S02]  /*277e0*/  IMAD.MOV.U32 R8, RZ, RZ, 0x70 ;  /* 0x00000070ff087424 */ /* 0x000fe400078e00ff */
[----:B------:R-:W-:Y:S02]  /*277f0*/  IMAD.MOV.U32 R12, RZ, RZ, 0x1 ;  /* 0x00000001ff0c7424 */ /* 0x000fe400078e00ff */
[----:B------:R-:W-:-:S07]  /*27800*/  IMAD.MOV.U32 R13, RZ, RZ, RZ ;  /* 0x000000ffff0d7224 */ /* 0x000fce00078e00ff */
[----:B------:R-:W-:-:S07]  /*27810*/  LEPC R20, `(.L_x_2629) ;  /* 0x000000001014794e */ /* 0x000fce0000000000 */
[----:B01----:R-:W-:Y:S05]  /*27820*/  CALL.ABS.NOINC R2 ;  /* 0x0000000002007343 */ /* 0x003fea0003c00000 */
.L_x_2629:
[----:B------:R-:W-:Y:S05]  /*27830*/  BSYNC B6 ;  /* 0x0000000000067941 */ /* 0x000fea0003800000 */
.L_x_2628:
[----:B--2---:R-:W2:Y:S01]  /*27840*/  LDL R2, [R1+0x4] ;  /* 0x0000040001027983 */ /* 0x004ea20000100800 */
        /* <DEDUP_REMOVED lines=11> */
[----:B------:R-:W-:Y:S01]  /*27900*/  IMAD.U32 R6, RZ, RZ, UR8 ;  /* 0x00000008ff067e24 */ /* 0x000fe2000f8e00ff */
[----:B------:R-:W-:Y:S01]  /*27910*/  MOV R12, 0x1 ;  /* 0x00000001000c7802 */ /* 0x000fe20000000f00 */
[----:B------:R-:W-:Y:S02]  /*27920*/  IMAD.U32 R7, RZ, RZ, UR9 ;  /* 0x00000009ff077e24 */ /* 0x000fe4000f8e00ff */
[----:B------:R-:W-:-:S02]  /*27930*/  IMAD.U32 R10, RZ, RZ, UR4 ;  /* 0x00000004ff0a7e24 */ /* 0x000fc4000f8e00ff */
[----:B-1----:R-:W-:Y:S02]  /*27940*/  IMAD.U32 R11, RZ, RZ, UR5 ;  /* 0x00000005ff0b7e24 */ /* 0x002fe4000f8e00ff */
[----:B------:R-:W-:Y:S02]  /*27950*/  IMAD.MOV.U32 R8, RZ, RZ, 0x70 ;  /* 0x00000070ff087424 */ /* 0x000fe400078e00ff */
[----:B------:R-:W-:-:S07]  /*27960*/  IMAD.MOV.U32 R13, RZ, RZ, RZ ;  /* 0x000000ffff0d7224 */ /* 0x000fce00078e00ff */
[----:B------:R-:W-:-:S07]  /*27970*/  LEPC R20, `(.L_x_2631) ;  /* 0x000000001014794e */ /* 0x000fce0000000000 */
[----:B0-2---:R-:W-:Y:S05]  /*27980*/  CALL.ABS.NOINC R2 ;  /* 0x0000000002007343 */ /* 0x005fea0003c00000 */
.L_x_2631:
[----:B------:R-:W-:Y:S05]  /*27990*/  BSYNC B6 ;  /* 0x0000000000067941 */ /* 0x000fea0003800000 */
.L_x_2630:
        /* <DEDUP_REMOVED lines=20> */
.L_x_2633:
[----:B------:R-:W-:Y:S05]  /*27ae0*/  BSYNC B6 ;  /* 0x0000000000067941 */ /* 0x000fea0003800000 */
.L_x_2632:
        /* <DEDUP_REMOVED lines=9> */
[----:B----4-:R2:W3:Y:S02]  /*27b80*/  @P0 LDG.E R8, desc[UR54][R2.64] ;  /* 0x0000003602080981 */ /* 0x0104e4000c1e1900 */
[----:B--2---:R-:W2:Y:S01]  /*27b90*/  LDC.64 R2, c[0x0][0x418] ;  /* 0x00010600ff027b82 */ /* 0x004ea20000000a00 */
[----:B---3--:R-:W-:Y:S01]  /*27ba0*/  SHF.R.S32.HI R9, RZ, 0x1f, R8 ;  /* 0x0000001fff097819 */ /* 0x008fe20000011408 */
[----:B------:R3:W-:Y:S01]  /*27bb0*/  @P0 STL [R1+0x1c], R8 ;  /* 0x00001c0801000387 */ /* 0x0007e20000100800 */
[----:B--2---:R-:W-:Y:S01]  /*27bc0*/  LOP3.LUT P0, RZ, R2, UR4, RZ, 0xfc, !PT ;  /* 0x0000000402ff7c12 */ /* 0x004fe2000f80fcff */
[----:B------:R-:W-:Y:S02]  /*27bd0*/  UMOV UR4, 0xffffffff ;  /* 0xffffffff00047882 */ /* 0x000fe40000000000 */
[----:B------:R3:W-:Y:S01]  /*27be0*/  STL [R1+0x20], R9 ;  /* 0x0000200901007387 */ /* 0x0007e20000100800 */
[----:B------:R-:W-:-:S04]  /*27bf0*/  LOP3.LUT P0, RZ, R3, UR5, RZ, 0xfc, P0 ;  /* 0x0000000503ff7c12 */ /* 0x000fc8000800fcff */
[----:B------:R-:W-:Y:S01]  /*27c00*/  SEL R0, R8, RZ, !P0 ;  /* 0x000000ff08007207 */ /* 0x000fe20004000000 */
[----:B------:R-:W-:Y:S08]  /*27c10*/  BRA.DIV UR4, `(.L_x_2634) ;  /* 0x0000005e040c7947 */ /* 0x000ff0000b800000 */
[----:B------:R-:W2:Y:S02]  /*27c20*/  S2R R4, SR_TID.X ;  /* 0x0000000000047919 */ /* 0x000ea40000002100 */
[----:B--2---:R-:W-:-:S04]  /*27c30*/  SHF.R.U32.HI R4, RZ, 0x5, R4 ;  /* 0x00000005ff047819 */ /* 0x004fc80000011604 */
[----:B------:R-:W-:-:S05]  /*27c40*/  LOP3.LUT R4, R4, 0x3, RZ, 0xc0, !PT ;  /* 0x0000000304047812 */ /* 0x000fca00078ec0ff */
[----:B0-----:R0:W2:Y:S02]  /*27c50*/  SHFL.IDX PT, R14, R4, RZ, 0x1f ;  /* 0x00001fff040e7589 */ /* 0x0010a400000e0000 */
.L_x_2790:
[----:B0-----:R-:W4:Y:S01]  /*27c60*/  LDL.LU R4, [R1+0x10] ;  /* 0x0000100001047983 */ /* 0x001f220000300800 */
[----:B------:R-:W-:Y:S02]  /*27c70*/  PLOP3.LUT P1, PT, PT, PT, PT, 0x8, 0x0 ;  /* 0x000000000000781c */ /* 0x000fe40003f2e170 */
[----:B--2---:R-:W-:Y:S01]  /*27c80*/  ISETP.NE.AND P0, PT, R14, RZ, PT ;  /* 0x000000ff0e00720c */ /* 0x004fe20003f05270 */
[----:B------:R0:W-:Y:S01]  /*27c90*/  STL [R1], R0 ;  /* 0x0000000001007387 */ /* 0x0001e20000100800 */
[----:B----4-:R-:W-:-:S09]  /*27ca0*/  LOP3.LUT R4, R4, 0xfffffffe, RZ, 0xc0, !PT ;  /* 0xfffffffe04047812 */ /* 0x010fd200078ec0ff */
[----:B------:R-:W-:-:S05]  /*27cb0*/  @P1 LOP3.LUT R4, R4, 0x1, RZ, 0xfc, !PT ;  /* 0x0000000104041812 */ /* 0x000fca00078efcff */
[----:B------:R0:W-:Y:S01]  /*27cc0*/  STL [R1+0x10], R4 ;  /* 0x0000100401007387 */ /* 0x0001e20000100800 */
[----:B------:R-:W-:Y:S05]  /*27cd0*/  @P0 BRA `(.L_x_2635) ;  /* 0x0000000400b00947 */ /* 0x000fea0003800000 */
[----:B------:R-:W-:-:S03]  /*27ce0*/  UMOV UR4, 0xffffffff ;  /* 0xffffffff00047882 */ /* 0x000fc60000000000 */
[----:B------:R-:W-:Y:S05]  /*27cf0*/  BRA.DIV UR4, `(.L_x_2636) ;  /* 0x0000005e04087947 */ /* 0x000fea000b800000 */
[----:B------:R-:W-:-:S13]  /*27d00*/  ELECT P6, URZ, PT ;  /* 0x00000000003f782f */ /* 0x000fda00038c0000 */
.L_x_2793:
        /* <DEDUP_REMOVED lines=10> */
[----:B0-----:R-:W-:Y:S01]  /*27db0*/  @P0 IMAD.HI.U32 R6, R0, R4, RZ ;  /* 0x0000000400060227 */ /* 0x001fe200078e00ff */
[----:B------:R-:W-:-:S04]  /*27dc0*/  MOV R4, R0 ;  /* 0x0000000000047202 */ /* 0x000fc80000000f00 */
        /* <DEDUP_REMOVED lines=12> */
.L_x_2637:
[----:B---3--:R-:W2:Y:S04]  /*27e90*/  LDL R9, [R1+0x4] ;  /* 0x0000040001097983 */ /* 0x008ea80000100800 */
        /* <DEDUP_REMOVED lines=9> */
.L_x_2794:
        /* <DEDUP_REMOVED lines=8> */
.L_x_2639:
        /* <DEDUP_REMOVED lines=19> */
[----:B------:R-:W3:Y:S02]  /*280e0*/  SYNCS.PHASECHK.TRANS64.TRYWAIT P0, [R2+URZ+0x29840], R3 ;  /* 0x02984003020075a7 */ /* 0x000ee4000800017f */
[----:B--23--:R-:W-:Y:S05]  /*280f0*/  @!P0 BRA `(.L_x_2640) ;  /* 0x00000058003c8947 */ /* 0x00cfea0003800000 */
.L_x_2795:
        /* <DEDUP_REMOVED lines=8> */
.L_x_2641:
[----:B------:R-:W3:Y:S04]  /*28180*/  LDL R6, [R1+0x4] ;  /* 0x0000040001067983 */ /* 0x000ee80000100800 */
[----:B------:R-:W3:Y:S04]  /*28190*/  LDL R5, [R1+0x8] ;  /* 0x0000080001057983 */ /* 0x000ee80000100800 */
[----:B------:R-:W4:Y:S04]  /*281a0*/  LDL R4, [R1] ;  /* 0x0000000001047983 */ /* 0x000f280000100800 */
[----:B0-2---:R-:W2:Y:S01]  /*281b0*/  LDL.LU R3, [R1+0x10] ;  /* 0x0000100001037983 */ /* 0x005ea20000300800 */
        /* <DEDUP_REMOVED lines=11> */
[----:B---3--:R-:W-:Y:S01]  /*28270*/  IMAD R0, R5, 0x7800, R6 ;  /* 0x0000780005007824 */ /* 0x008fe200078e0206 */
[----:B----4-:R-:W-:-:S04]  /*28280*/  R2UR UR13, R4 ;  /* 0x00000000040d72ca */ /* 0x010fc800000e0000 */
[----:B------:R-:W-:Y:S02]  /*28290*/  R2UR UR8, R0 ;  /* 0x00000000000872ca */ /* 0x000fe400000e0000 */
[----:B--2---:R-:W-:-:S04]  /*282a0*/  LOP3.LUT R3, R3, 0xfffffffe, RZ, 0xc0, !PT ;  /* 0xfffffffe03037812 */ /* 0x004fc800078ec0ff */
        /* <DEDUP_REMOVED lines=15> */
.L_x_2635:
[----:B------:R-:W2:Y:S04]  /*283a0*/  LDL R2, [R1+0x4] ;  /* 0x0000040001027983 */ /* 0x000ea80000100800 */
[----:B------:R-:W4:Y:S04]  /*283b0*/  LDL.LU R3, [R1+0x3c] ;  /* 0x00003c0001037983 */ /* 0x000f280000300800 */
[----:B------:R-:W5:Y:S04]  /*283c0*/  LDL.LU R5, [R1+0x30] ;  /* 0x0000300001057983 */ /* 0x000f680000300800 */
[----:B0-----:R-:W3:Y:S01]  /*283d0*/  LDL.LU R4, [R1+0x50] ;  /* 0x0000500001047983 */ /* 0x001ee20000300800 */
[----:B------:R-:W-:Y:S05]  /*283e0*/  WARPSYNC.ALL ;  /* 0x0000000000007948 */ /* 0x000fea0003800000 */
[----:B------:R-:W-:Y:S01]  /*283f0*/  ULDC.64 UR4, c[0x0][0x298] ;  /* 0x0000a60000047ab9 */ /* 0x000fe20000000a00 */
[----:B------:R-:W-:Y:S01]  /*28400*/  ULDC.64 UR6, c[0x0][0xa00] ;  /* 0x0002800000067ab9 */ /* 0x000fe20000000a00 */
[----:B------:R-:W-:Y:S01]  /*28410*/  BSSY B6, `(.L_x_2642) ;  /* 0x0000024000067945 */ /* 0x000fe20003800000 */
[----:B------:R-:W-:Y:S01]  /*28420*/  BAR.SYNC.DEFER_BLOCKING 0x8, 0x180 ;  /* 0x0206000000007b1d */ /* 0x000fe20000010000 */
[----:B------:R-:W-:-:S04]  /*28430*/  ISETP.NE.U32.AND P0, PT, RZ, UR6, PT ;  /* 0x00000006ff007c0c */ /* 0x000fc8000bf05070 */
[----:B------:R-:W-:Y:S02]  /*28440*/  ISETP.NE.AND.EX P0, PT, RZ, UR7, PT, P0 ;  /* 0x00000007ff007c0c */ /* 0x000fe4000bf05300 */
[----:B--2---:R-:W-:Y:S02]  /*28450*/  IADD3 R2, R2, 0x14400, RZ ;  /* 0x0001440002027810 */ /* 0x004fe40007ffe0ff */
[----:B----4-:R-:W-:Y:S02]  /*28460*/  SHF.R.S32.HI R0, RZ, 0x1f, R3 ;  /* 0x0000001fff007819 */ /* 0x010fe40000011403 */
[----:B------:R-:W-:Y:S02]  /*28470*/  LOP3.LUT P1, RZ, R2, 0x1bf, RZ, 0xc0, !PT ;  /* 0x000001bf02ff7812 */ /* 0x000fe4000782c0ff */
[----:B-----5:R-:W-:Y:S01]  /*28480*/  SEL R5, R5, RZ, !P0 ;  /* 0x000000ff05057207 */ /* 0x020fe20004000000 */
[----:B------:R-:W-:Y:S01]  /*28490*/  IMAD R0, R0, UR4, RZ ;  /* 0x0000000400007c24 */ /* 0x000fe2000f8e02ff */
[----:B---3--:R-:W-:-:S03]  /*284a0*/  SEL R4, R4, RZ, !P0 ;  /* 0x000000ff04047207 */ /* 0x008fc60004000000 */
        /* <DEDUP_REMOVED lines=25> */
[----:B0-----:R-:W-:Y:S05]  /*28640*/  CALL.ABS.NOINC R2 ;  /* 0x0000000002007343 */ /* 0x001fea0003c00000 */
.L_x_2643:
[----:B------:R-:W-:Y:S05]  /*28650*/  BSYNC B6 ;  /* 0x0000000000067941 */ /* 0x000fea0003800000 */
.L_x_2642:
[----:B--2---:R-:W2:Y:S01]  /*28660*/  LDL.LU R5, [R1+0x3c] ;  /* 0x00003c0001057983 */ /* 0x004ea20000300800 */
[----:B------:R-:W-:Y:S01]  /*28670*/  ULDC.64 UR4, c[0x0][0x2d8] ;  /* 0x0000b60000047ab9 */ /* 0x000fe20000000a00 */
[----:B------:R-:W0:Y:S01]  /*28680*/  LDC R8, c[0x0][0x448] ;  /* 0x00011200ff087b82 */ /* 0x000e220000000800 */
[----:B------:R-:W-:Y:S01]  /*28690*/  ULDC.64 UR6, c[0x0][0x280] ;  /* 0x0000a00000067ab9 */ /* 0x000fe20000000a00 */
[----:B------:R-:W2:Y:S04]  /*286a0*/  LDL.LU.64 R2, [R1+0x48] ;  /* 0x0000480001027983 */ /* 0x000ea80000300a00 */
[----:B------:R-:W3:Y:S04]  /*286b0*/  LDL.LU R0, [R1+0x50] ;  /* 0x0000500001007983 */ /* 0x000ee80000300800 */
[----:B------:R-:W4:Y:S04]  /*286c0*/  LDL.LU R6, [R1+0x58] ;  /* 0x0000580001067983 */ /* 0x000f280000300800 */
[----:B------:R-:W4:Y:S01]  /*286d0*/  LDL.LU R4, [R1+0x30] ;  /* 0x0000300001047983 */ /* 0x000f220000300800 */
[----:B------:R-:W1:Y:S01]  /*286e0*/  S2R R9, SR_TID.X ;  /* 0x0000000000097919 */ /* 0x000e620000002100 */
[----:B0-----:R-:W-:Y:S01]  /*286f0*/  ISETP.NE.AND P0, PT, R8, 0x1, PT ;  /* 0x000000010800780c */ /* 0x001fe20003f05270 */
[----:B-1----:R-:W-:-:S05]  /*28700*/  IMAD.SHL.U32 R9, R9, 0x10, RZ ;  /* 0x0000001009097824 */ /* 0x002fca00078e00ff */
[----:B------:R-:W-:-:S04]  /*28710*/  LOP3.LUT R9, R9, 0x30, RZ, 0xc0, !PT ;  /* 0x0000003009097812 */ /* 0x000fc800078ec0ff */
[C---:B------:R-:W-:Y:S02]  /*28720*/  LOP3.LUT R11, R9.reuse, 0x40, RZ, 0xfc, !PT ;  /* 0x00000040090b7812 */ /* 0x040fe400078efcff */
[----:B------:R-:W-:Y:S01]  /*28730*/  LOP3.LUT R9, R9, 0x80, RZ, 0xfc, !PT ;  /* 0x0000008009097812 */ /* 0x000fe200078efcff */
[----:B--2---:R-:W-:Y:S02]  /*28740*/  IMAD.MOV.U32 R3, RZ, RZ, R5 ;  /* 0x000000ffff037224 */ /* 0x004fe400078e0005 */
[----:B------:R-:W0:Y:S01]  /*28750*/  S2R R5, SR_TID.X ;  /* 0x0000000000057919 */ /* 0x000e220000002100 */
[----:B---3--:R-:W-:Y:S02]  /*28760*/  IMAD R0, R0, UR4, RZ ;  /* 0x0000000400007c24 */ /* 0x008fe4000f8e02ff */
[----:B------:R-:W-:-:S04]  /*28770*/  IMAD.WIDE.U32 R2, R18, UR4, R2 ;  /* 0x0000000412027c25 */ /* 0x000fc8000f8e0002 */
[----:B------:R-:W-:Y:S01]  /*28780*/  IMAD R0, R18, UR5, R0 ;  /* 0x0000000512007c24 */ /* 0x000fe2000f8e0200 */
[----:B------:R-:W-:-:S04]  /*28790*/  ULDC.64 UR4, c[0x0][0x2e0] ;  /* 0x0000b80000047ab9 */ /* 0x000fc80000000a00 */
[----:B------:R-:W-:Y:S01]  /*287a0*/  IADD3 R3, R3, R0, RZ ;  /* 0x0000000003037210 */ /* 0x000fe20007ffe0ff */
[----:B----4-:R-:W-:Y:S02]  /*287b0*/  IMAD R0, R6, UR4, RZ ;  /* 0x0000000406007c24 */ /* 0x010fe4000f8e02ff */
[----:B------:R-:W1:Y:S02]  /*287c0*/  @P0 LDC R6, c[0x0][0x450] ;  /* 0x00011400ff060b82 */ /* 0x000e640000000800 */
[C---:B------:R-:W-:Y:S02]  /*287d0*/  IMAD R0, R4.reuse, UR5, R0 ;  /* 0x0000000504007c24 */ /* 0x040fe4000f8e0200 */
[----:B------:R-:W-:Y:S01]  /*287e0*/  IMAD.WIDE.U32 R2, R4, UR4, R2 ;  /* 0x0000000404027c25 */ /* 0x000fe2000f8e0002 */
[----:B------:R-:W-:Y:S01]  /*287f0*/  ULDC.64 UR4, c[0x0][0x2d0] ;  /* 0x0000b40000047ab9 */ /* 0x000fe20000000a00 */
[----:B------:R-:W2:Y:S02]  /*28800*/  S2R R4, SR_TID.X ;  /* 0x0000000000047919 */ /* 0x000ea40000002100 */
[----:B------:R-:W-:Y:S01]  /*28810*/  IMAD.IADD R3, R3, 0x1, R0 ;  /* 0x0000000103037824 */ /* 0x000fe200078e0200 */
[----:B0-----:R-:W-:-:S04]  /*28820*/  LOP3.LUT R5, R5, 0x7f, RZ, 0xc0, !PT ;  /* 0x0000007f05057812 */ /* 0x001fc800078ec0ff */
[----:B------:R-:W-:Y:S01]  /*28830*/  SHF.R.U32.HI R5, RZ, 0x2, R5 ;  /* 0x00000002ff057819 */ /* 0x000fe20000011605 */
[----:B--2---:R-:W-:-:S05]  /*28840*/  IMAD.SHL.U32 R4, R4, 0x20, RZ ;  /* 0x0000002004047824 */ /* 0x004fca00078e00ff */
[----:B------:R-:W-:Y:S02]  /*28850*/  LOP3.LUT R4, R5, 0x60, R4, 0xf8, !PT ;  /* 0x0000006005047812 */ /* 0x000fe400078ef804 */
[----:B------:R-:W0:Y:S03]  /*28860*/  @P0 LDC R5, c[0x0][0x44c] ;  /* 0x00011300ff050b82 */ /* 0x000e260000000800 */
[----:B------:R-:W-:-:S04]  /*28870*/  IMAD R4, R17, 0x80, R4 ;  /* 0x0000008011047824 */ /* 0x000fc800078e0204 */
        /* <DEDUP_REMOVED lines=9> */
[----:B------:R-:W-:Y:S01]  /*28910*/  ULDC.64 UR4, c[0x0][0x2c8] ;  /* 0x0000b20000047ab9 */ /* 0x000fe20000000a00 */
[----:B------:R-:W0:Y:S03]  /*28920*/  S2R R5, SR_TID.X ;  /* 0x0000000000057919 */ /* 0x000e260000002100 */
[----:B------:R-:W-:Y:S02]  /*28930*/  IADD3 R3, R3, R0, RZ ;  /* 0x0000000003037210 */ /* 0x000fe40007ffe0ff */
        /* <DEDUP_REMOVED lines=8> */
[----:B------:R-:W-:Y:S01]  /*289c0*/  ISETP.GE.AND P1, PT, R11, UR4, PT ;  /* 0x000000040b007c0c */ /* 0x000fe2000bf26270 */
[----:B0-----:R-:W-:-:S05]  /*289d0*/  IMAD.SHL.U32 R10, R5, 0x10, RZ ;  /* 0x00000010050a7824 */ /* 0x001fca00078e00ff */
[----:B------:R-:W-:-:S04]  /*289e0*/  LOP3.LUT R10, R10, 0x30, RZ, 0xc0, !PT ;  /* 0x000000300a0a7812 */ /* 0x000fc800078ec0ff */
[----:B------:R-:W-:Y:S01]  /*289f0*/  ISETP.GE.AND P0, PT, R10, UR4, PT ;  /* 0x000000040a007c0c */ /* 0x000fe2000bf06270 */
[----:B------:R-:W-:Y:S01]  /*28a00*/  UMOV UR4, 0xffffffff ;  /* 0xffffffff00047882 */ /* 0x000fe20000000000 */
[----:B------:R-:W-:Y:S02]  /*28a10*/  IADD3.X R2, R7, UR7, R2, P3, !PT ;  /* 0x0000000707027c10 */ /* 0x000fe40009ffe402 */
[----:B-1----:R-:W-:Y:S09]  /*28a20*/  BRA.DIV UR4, `(.L_x_2644) ;  /* 0x0000005204047947 */ /* 0x002ff2000b800000 */
[----:B------:R-:W0:Y:S02]  /*28a30*/  S2R R5, SR_TID.X ;  /* 0x0000000000057919 */ /* 0x000e240000002100 */
[----:B0-----:R-:W-:Y:S02]  /*28a40*/  LOP3.LUT R6, R5, 0x7f, RZ, 0xc0, !PT ;  /* 0x0000007f05067812 */ /* 0x001fe400078ec0ff */
[----:B------:R-:W2:Y:S02]  /*28a50*/  LDL.LU R5, [R1+0x40] ;  /* 0x0000400001057983 */ /* 0x000ea40000300800 */
[----:B------:R-:W-:Y:S02]  /*28a60*/  SHF.R.U32.HI R6, RZ, 0x2, R6 ;  /* 0x00000002ff067819 */ /* 0x000fe40000011606 */
[----:B------:R-:W-:Y:S03]  /*28a70*/  SHFL.IDX PT, R4, R2, RZ, 0x1c1f ;  /* 0x001c1fff02047589 */ /* 0x000fe600000e0000 */
[----:B------:R-:W-:-:S02]  /*28a80*/  IMAD R17, R17, 0x80, R6 ;  /* 0x0000008011117824 */ /* 0x000fc400078e0206 */
[----:B------:R-:W-:Y:S01]  /*28a90*/  SHFL.IDX PT, R6, R2, 0x1, 0x1c1f ;  /* 0x003c1f0002067f89 */ /* 0x000fe200000e0000 */
[----:B--2---:R-:W-:-:S03]  /*28aa0*/  IMAD R0, R5, R8, RZ ;  /* 0x0000000805007224 */ /* 0x004fc600078e02ff */
[----:B------:R-:W0:Y:S02]  /*28ab0*/  SHFL.IDX PT, R5, R3, RZ, 0x1c1f ;  /* 0x001c1fff03057589 */ /* 0x000e2400000e0000 */
[----:B------:R-:W-:-:S13]  /*28ac0*/  ISETP.GE.AND P4, PT, R17, R0, PT ;  /* 0x000000001100720c */ /* 0x000fda0003f86270 */
[----:B0-----:R-:W-:-:S05]  /*28ad0*/  @!P4 IADD3 R5, P3, R10, R5, RZ ;  /* 0x000000050a05c210 */ /* 0x001fca0007f7e0ff */
[----:B------:R-:W-:-:S05]  /*28ae0*/  @!P4 IMAD.X R4, RZ, RZ, R4, P3 ;  /* 0x000000ffff04c224 */ /* 0x000fca00018e0604 */
[----:B------:R-:W-:-:S04]  /*28af0*/  @!P4 LOP3.LUT R5, R5, R4, RZ, 0x3c, !PT ;  /* 0x000000040505c212 */ /* 0x000fc800078e3cff */
[----:B------:R-:W-:-:S04]  /*28b00*/  @!P4 LOP3.LUT R4, R5, R4, RZ, 0x3c, !PT ;  /* 0x000000040504c212 */ /* 0x000fc800078e3cff */
[----:B------:R-:W-:-:S05]  /*28b10*/  @!P4 LOP3.LUT R5, R5, R4, RZ, 0x3c, !PT ;  /* 0x000000040505c212 */ /* 0x000fca00078e3cff */
[----:B-----5:R-:W-:Y:S04]  /*28b20*/  @!P4 LDGSTS.E.BYPASS.LTC128B.128 [R9+0x14400], desc[UR54][R4.64], !P0 ;  /* 0x144000000409cfae */ /* 0x020fe8000c101d76 */
[----:B------:R-:W-:Y:S04]  /*28b30*/  @!P4 LDGSTS.E.BYPASS.LTC128B.128 [R9+0x16400], desc[UR54][R4.64+0x40], !P1 ;  /* 0x164000400409cfae */ /* 0x000fe8000c901d76 */
[----:B------:R0:W-:Y:S02]  /*28b40*/  @!P4 LDGSTS.E.BYPASS.LTC128B.128 [R9+0x18400], desc[UR54][R4.64+0x80], !P2 ;  /* 0x184000800409cfae */ /* 0x0001e4000d101d76 */
[----:B0-----:R-:W-:-:S05]  /*28b50*/  VIADD R4, R17, 0x20 ;  /* 0x0000002011047836 */ /* 0x001fca0000000000 */
[----:B------:R-:W-:Y:S02]  /*28b60*/  ISETP.GE.AND P3, PT, R4, R0, PT ;  /* 0x000000000400720c */ /* 0x000fe40003f66270 */
[----:B------:R-:W0:Y:S11]  /*28b70*/  SHFL.IDX PT, R4, R3, 0x1, 0x1c1f ;  /* 0x003c1f0003047f89 */ /* 0x000e3600000e0000 */
[----:B0-----:R-:W-:-:S04]  /*28b80*/  @!P3 IADD3 R5, P4, R10, R4, RZ ;  /* 0x000000040a05b210 */ /* 0x001fc80007f9e0ff */
[----:B------:R-:W-:Y:S02]  /*28b90*/  @!P3 IADD3.X R4, RZ, R6, RZ, P4, !PT ;  /* 0x00000006ff04b210 */ /* 0x000fe400027fe4ff */
[----:B------:R-:W-:Y:S02]  /*28ba0*/  SHFL.IDX PT, R6, R2, 0x2, 0x1c1f ;  /* 0x005c1f0002067f89 */ /* 0x000fe400000e0000 */
[----:B------:R-:W-:-:S04]  /*28bb0*/  @!P3 LOP3.LUT R5, R5, R4, RZ, 0x3c, !PT ;  /* 0x000000040505b212 */ /* 0x000fc800078e3cff */
[----:B------:R-:W-:-:S04]  /*28bc0*/  @!P3 LOP3.LUT R4, R5, R4, RZ, 0x3c, !PT ;  /* 0x000000040504b212 */ /* 0x000fc800078e3cff */
[----:B------:R-:W-:-:S05]  /*28bd0*/  @!P3 LOP3.LUT R5, R5, R4, RZ, 0x3c, !PT ;  /* 0x000000040505b212 */ /* 0x000fca00078e3cff */
[----:B------:R-:W-:Y:S04]  /*28be0*/  @!P3 LDGSTS.E.BYPASS.LTC128B.128 [R9+0x14c00], desc[UR54][R4.64], !P0 ;  /* 0x14c000000409bfae */ /* 0x000fe8000c101d76 */
[----:B------:R-:W-:Y:S04]  /*28bf0*/  @!P3 LDGSTS.E.BYPASS.LTC128B.128 [R9+0x16c00], desc[UR54][R4.64+0x40], !P1 ;  /* 0x16c000400409bfae */ /* 0x000fe8000c901d76 */
[----:B------:R0:W-:Y:S02]  /*28c00*/  @!P3 LDGSTS.E.BYPASS.LTC128B.128 [R9+0x18c00], desc[UR54][R4.64+0x80], !P2 ;  /* 0x18c000800409bfae */ /* 0x0001e4000d101d76 */
[----:B0-----:R-:W-:-:S05]  /*28c10*/  VIADD R4, R17, 0x40 ;  /* 0x0000004011047836 */ /* 0x001fca0000000000 */
[----:B------:R-:W-:Y:S02]  /*28c20*/  ISETP.GE.AND P3, PT, R4, R0, PT ;  /* 0x000000000400720c */ /* 0x000fe40003f66270 */
[----:B------:R-:W0:Y:S04]  /*28c30*/  SHFL.IDX PT, R4, R3, 0x2, 0x1c1f ;  /* 0x005c1f0003047f89 */ /* 0x000e2800000e0000 */
[----:B------:R-:W1:Y:S07]  /*28c40*/  SHFL.IDX PT, R3, R3, 0x3, 0x1c1f ;  /* 0x007c1f0003037f89 */ /* 0x000e6e00000e0000 */
[----:B0-----:R-:W-:-:S05]  /*28c50*/  @!P3 IADD3 R5, P4, R10, R4, RZ ;  /* 0x000000040a05b210 */ /* 0x001fca0007f9e0ff */
[----:B------:R-:W-:-:S05]  /*28c60*/  @!P3 IMAD.X R4, RZ, RZ, R6, P4 ;  /* 0x000000ffff04b224 */ /* 0x000fca00020e0606 */
[----:B------:R-:W-:-:S04]  /*28c70*/  @!P3 LOP3.LUT R5, R5, R4, RZ, 0x3c, !PT ;  /* 0x000000040505b212 */ /* 0x000fc800078e3cff */
[----:B------:R-:W-:-:S04]  /*28c80*/  @!P3 LOP3.LUT R4, R5, R4, RZ, 0x3c, !PT ;  /* 0x000000040504b212 */ /* 0x000fc800078e3cff */
[----:B------:R-:W-:-:S05]  /*28c90*/  @!P3 LOP3.LUT R5, R5, R4, RZ, 0x3c, !PT ;  /* 0x000000040505b212 */ /* 0x000fca00078e3cff */
[----:B------:R-:W-:Y:S04]  /*28ca0*/  @!P3 LDGSTS.E.BYPASS.LTC128B.128 [R9+0x15400], desc[UR54][R4.64], !P0 ;  /* 0x154000000409bfae */ /* 0x000fe8000c101d76 */
[----:B------:R-:W-:Y:S04]  /*28cb0*/  @!P3 LDGSTS.E.BYPASS.LTC128B.128 [R9+0x17400], desc[UR54][R4.64+0x40], !P1 ;  /* 0x174000400409bfae */ /* 0x000fe8000c901d76 */
[----:B------:R0:W-:Y:S04]  /*28cc0*/  @!P3 LDGSTS.E.BYPASS.LTC128B.128 [R9+0x19400], desc[UR54][R4.64+0x80], !P2 ;  /* 0x194000800409bfae */ /* 0x0001e8000d101d76 */
[----:B01----:R0:W2:Y:S02]  /*28cd0*/  SHFL.IDX PT, R4, R2, 0x3, 0x1c1f ;  /* 0x007c1f0002047f89 */ /* 0x0030a400000e0000 */
.L_x_2804:
[----:B------:R-:W-:Y:S01]  /*28ce0*/  VIADD R17, R17, 0x60 ;  /* 0x0000006011117836 */ /* 0x000fe20000000000 */
[----:B------:R-:W-:Y:S04]  /*28cf0*/  BSSY B0, `(.L_x_2645) ;  /* 0x000000b000007945 */ /* 0x000fe80003800000 */
[----:B------:R-:W-:-:S13]  /*28d00*/  ISETP.GE.AND P3, PT, R17, R0, PT ;  /* 0x000000001100720c */ /* 0x000fda0003f66270 */
[----:B------:R-:W-:Y:S05]  /*28d10*/  @P3 BRA `(.L_x_2646) ;  /* 0x0000000000203947 */ /* 0x000fea0003800000 */
[----:B0-----:R-:W-:-:S05]  /*28d20*/  IADD3 R2, P3, R10, R3, RZ ;  /* 0x000000030a027210 */ /* 0x001fca0007f7e0ff */
[----:B--2---:R-:W-:-:S05]  /*28d30*/  IMAD.X R3, RZ, RZ, R4, P3 ;  /* 0x000000ffff037224 */ /* 0x004fca00018e0604 */
[----:B------:R-:W-:Y:S01]  /*28d40*/  @!PT LDS RZ, [RZ] ;  /* 0x00000000fffff984 */ /* 0x000fe20000000800 */
[----:B------:R-:W-:Y:S01]  /*28d50*/  @!PT LDS RZ, [RZ] ;  /* 0x00000000fffff984 */ /* 0x000fe20000000800 */
[----:B------:R-:W-:Y:S01]  /*28d60*/  @!PT LDS RZ, [RZ] ;  /* 0x00000000fffff984 */ /* 0x000fe20000000800 */
[----:B------:R1:W-:Y:S04]  /*28d70*/  LDGSTS.E.BYPASS.LTC128B.128 [R9+0x15c00], desc[UR54][R2.64], !P0 ;  /* 0x15c0000002097fae */ /* 0x0003e8000c101d76 */
[----:B------:R1:W-:Y:S04]  /*28d80*/  LDGSTS.E.BYPASS.LTC128B.128 [R9+0x17c00], desc[UR54][R2.64+0x40], !P1 ;  /* 0x17c0004002097fae */ /* 0x0003e8000c901d76 */
[----:B------:R1:W-:Y:S02]  /*28d90*/  LDGSTS.E.BYPASS.LTC128B.128 [R9+0x19c00], desc[UR54][R2.64+0x80], !P2 ;  /* 0x19c0008002097fae */ /* 0x0003e4000d101d76 */
.L_x_2646:
[----:B------:R-:W-:Y:S05]  /*28da0*/  BSYNC B0 ;  /* 0x0000000000007941 */ /* 0x000fea0003800000 */
.L_x_2645:
[----:B-1----:R1:W5:Y:S01]  /*28db0*/  LDL R9, [R1+0x4] ;  /* 0x0000040001097983 */ /* 0x0023620000100800 */
[----:B------:R-:W-:Y:S01]  /*28dc0*/  PLOP3.LUT P0, PT, PT, PT, PT, 0x80, 0x0 ;  /* 0x000000000000781c */ /* 0x000fe20003f0f070 */
[----:B------:R-:W-:-:S12]  /*28dd0*/  NOP ;  /* 0x0000000000007918 */ /* 0x000fd80000000000 */
.L_x_2647:
[----:B0-----:R-:W3:Y:S01]  /*28de0*/  LDL R2, [R1+0x4] ;  /* 0x0000040001027983 */ /* 0x001ee20000100800 */
[----:B------:R-:W-:Y:S02]  /*28df0*/  PLOP3.LUT P1, PT, P1, P0, PT, 0xa2, 0x0 ;  /* 0x000000000000781c */ /* 0x000fe40000f21472 */
[----:B---3--:R-:W-:-:S08]  /*28e00*/  @P0 R2UR P1, UR4, R2 ;  /* 0x00000000020402ca */ /* 0x008fd00000020000 */
[----:B------:R-:W-:-:S05]  /*28e10*/  @P0 PLOP3.LUT P0, PT, P1, PT, PT, 0x80, 0x0 ;  /* 0x000000000000081c */ /* 0x000fca0000f0f070 */
[----:B------:R-:W-:Y:S01]  /*28e20*/  @!P1 SYNCS.ARRIVE.TRANS64.RED.A0T1 RZ, [UR4+0x29800], RZ ;  /* 0x029800ffffff99a7 */ /* 0x000fe20008200404 */
[----:B------:R-:W-:Y:S07]  /*28e30*/  @!P1 ARRIVES.LDGSTSBAR.64.TRANSCNT [UR4+0x29800] ;  /* 0x02980000ff0099b0 */ /* 0x000fee0008000a84 */
[----:B------:R-:W-:Y:S05]  /*28e40*/  @P0 BRA.U.ANY `(.L_x_2647) ;  /* 0xfffffffd00e40947 */ /* 0x000fea000393ffff */
[----:B------:R-:W3:Y:S02]  /*28e50*/  LDL.LU R3, [R1+0x54] ;  /* 0x0000540001037983 */ /* 0x000ee40000300800 */
[----:B---3--:R-:W-:-:S05]  /*28e60*/  VIADD R3, R3, 0x1 ;  /* 0x0000000103037836 */ /* 0x008fca0000000000 */
[----:B------:R0:W-:Y:S01]  /*28e70*/  STL [R1+0x54], R3 ;  /* 0x0000540301007387 */ /* 0x0001e20000100800 */
[----:B------:R-:W-:-:S04]  /*28e80*/  LEA.HI R0, R3, R3, RZ, 0x1 ;  /* 0x0000000303007211 */ /* 0x000fc800078f08ff */
[----:B------:R-:W-:-:S04]  /*28e90*/  LOP3.LUT R0, R0, 0xfffffffe, RZ, 0xc0, !PT ;  /* 0xfffffffe00007812 */ /* 0x000fc800078ec0ff */
[----:B------:R-:W-:-:S04]  /*28ea0*/  IADD3 R0, R3, -R0, RZ ;  /* 0x8000000003007210 */ /* 0x000fc80007ffe0ff */
[----:B------:R-:W-:Y:S01]  /*28eb0*/  SHF.L.U32 R0, R0, 0x1f, RZ ;  /* 0x0000001f00007819 */ /* 0x000fe200000006ff */
[----:B------:R-:W-:Y:S01]  /*28ec0*/  NOP ;  /* 0x0000000000007918 */ /* 0x000fe20000000000 */
[----:B------:R0:W-:Y:S01]  /*28ed0*/  SYNCS.ARRIVE.TRANS64.A1T0 RZ, [R2+URZ+0x29800], RZ ;  /* 0x029800ff02ff79a7 */ /* 0x0001e2000810003f */
[----:B------:R-:W-:Y:S01]  /*28ee0*/  BSSY B0, `(.L_x_2648) ;  /* 0x0000003000007945 */ /* 0x000fe20003800000 */
[----:B------:R-:W3:Y:S03]  /*28ef0*/  SYNCS.PHASECHK.TRANS64.TRYWAIT P0, [R2+URZ+0x29820], R0 ;  /* 0x02982000020075a7 */ /* 0x000ee6000800017f */
[----:B0--3--:R-:W-:Y:S05]  /*28f00*/  @!P0 BRA `(.L_x_2649) ;  /* 0x00000050004c8947 */ /* 0x009fea0003800000 */
.L_x_2805:
[----:B------:R-:W-:Y:S05]  /*28f10*/  BSYNC B0 ;  /* 0x0000000000007941 */ /* 0x000fea0003800000 */
.L_x_2648:
[----:B0-----:R-:W3:Y:S02]  /*28f20*/  LDL R2, [R1+0x38] ;  /* 0x0000380001027983 */ /* 0x001ee40000100800 */
[----:B---3--:R-:W-:-:S13]  /*28f30*/  ISETP.GE.AND P0, PT, R2, 0x2, PT ;  /* 0x000000020200780c */ /* 0x008fda0003f06270 */
[----:B------:R-:W-:Y:S05]  /*28f40*/  @!P0 BRA `(.L_x_2650) ;  /* 0x0000001000388947 */ /* 0x000fea0003800000 */
[----:B------:R0:W5:Y:S01]  /*28f50*/  LDL.LU R0, [R1+0x8] ;  /* 0x0000080001007983 */ /* 0x0001620000300800 */
[----:B------:R-:W-:-:S03]  /*28f60*/  VIADD R2, R2, 0xfffffffe ;  /* 0xfffffffe02027836 */ /* 0x000fc60000000000 */
[----:B------:R0:W5:Y:S04]  /*28f70*/  LDL.LU R3, [R1+0x14] ;  /* 0x0000140001037983 */ /* 0x0001680000300800 */
.L_x_2672:
[----:B--2---:R-:W2:Y:S01]  /*28f80*/  LDL R4, [R1+0x10] ;  /* 0x0000100001047983 */ /* 0x004ea20000100800 */
[----:B-----5:R-:W-:Y:S01]  /*28f90*/  VIADD R5, R0, 0x1 ;  /* 0x0000000100057836 */ /* 0x020fe20000000000 */
[----:B------:R-:W-:Y:S05]  /*28fa0*/  YIELD ;  /* 0x0000000000007946 */ /* 0x000fea0003800000 */
[C---:B------:R-:W-:Y:S01]  /*28fb0*/  ISETP.NE.AND P0, PT, R5.reuse, 0x2, PT ;  /* 0x000000020500780c */ /* 0x040fe20003f05270 */
[----:B------:R-:W-:Y:S03]  /*28fc0*/  BSSY B0, `(.L_x_2651) ;  /* 0x0000094000007945 */ /* 0x000fe60003800000 */
[----:B---3--:R-:W-:-:S02]  /*28fd0*/  SEL R10, R5, RZ, P0 ;  /* 0x000000ff050a7207 */ /* 0x008fc40000000000 */
        /* <DEDUP_REMOVED lines=14> */
[----:B------:R-:W5:Y:S01]  /*290c0*/  LDL R11, [R1+0x1c] ;  /* 0x00001c00010b7983 */ /* 0x000f620000100800 */
        /* <DEDUP_REMOVED lines=9> */
[C---:B-----5:R-:W-:Y:S02]  /*29160*/  IMAD R6, R11.reuse, UR7, R6 ;  /* 0x000000070b067c24 */ /* 0x060fe4000f8e0206 */
[----:B------:R-:W-:-:S05]  /*29170*/  IMAD.WIDE.U32 R4, R11, UR6, R4 ;  /* 0x000000060b047c25 */ /* 0x000fca000f8e0004 */
[----:B------:R-:W-:Y:S02]  /*29180*/  IADD3 R5, R6, R5, RZ ;  /* 0x0000000506057210 */ /* 0x000fe40007ffe0ff */
[----:B------:R-:W-:-:S04]  /*29190*/  LEA R6, P0, R4, UR4, 0x2 ;  /* 0x0000000404067c11 */ /* 0x000fc8000f8010ff */
[----:B------:R-:W-:-:S05]  /*291a0*/  LEA.HI.X R7, R4, UR5, R5, 0x2, P0 ;  /* 0x0000000504077c11 */ /* 0x000fca00080f1405 */
[----:B------:R-:W3:Y:S04]  /*291b0*/  LDG.E R4, desc[UR54][R6.64] ;  /* 0x0000003606047981 */ /* 0x000ee8000c1e1900 */
[----:B---3--:R3:W-:Y:S02]  /*291c0*/  STL [R1], R4 ;  /* 0x0000000401007387 */ /* 0x0087e40000100800 */
.L_x_2653:
[----:B---3--:R-:W3:Y:S01]  /*291d0*/  LDL R4, [R1+0x4] ;  /* 0x0000040001047983 */ /* 0x008ee20000100800 */
[----:B------:R-:W4:Y:S02]  /*291e0*/  S2R R5, SR_TID.X ;  /* 0x0000000000057919 */ /* 0x000f240000002100 */
[----:B----4-:R-:W-:Y:S01]  /*291f0*/  LOP3.LUT R6, R5, 0x7f, RZ, 0xc0, !PT ;  /* 0x0000007f05067812 */ /* 0x010fe200078ec0ff */
[----:B------:R-:W-:Y:S03]  /*29200*/  BSSY B1, `(.L_x_2654) ;  /* 0x0000006000017945 */ /* 0x000fe60003800000 */
[----:B------:R-:W-:Y:S01]  /*29210*/  ISETP.NE.AND P1, PT, R6, RZ, PT ;  /* 0x000000ff0600720c */ /* 0x000fe20003f25270 */
[----:B---3--:R-:W-:Y:S01]  /*29220*/  IMAD R5, R10, 0x8, R4 ;  /* 0x000000080a057824 */ /* 0x008fe200078e0204 */
[----:B------:R-:W-:-:S04]  /*29230*/  SHF.L.U32 R4, R9, 0x1f, RZ ;  /* 0x0000001f09047819 */ /* 0x000fc800000006ff */
[----:B------:R-:W3:Y:S02]  /*29240*/  SYNCS.PHASECHK.TRANS64.TRYWAIT P0, [R5+URZ+0x29880], R4 ;  /* 0x02988004050075a7 */ /* 0x000ee4000800017f */
[----:B---3--:R-:W-:Y:S05]  /*29250*/  @!P0 BRA `(.L_x_2655) ;  /* 0x0000004c00908947 */ /* 0x008fea0003800000 */
.L_x_2806:
[----:B------:R-:W-:Y:S05]  /*29260*/  BSYNC B1 ;  /* 0x0000000000017941 */ /* 0x000fea0003800000 */
.L_x_2654:
        /* <DEDUP_REMOVED lines=9> */
.L_x_2657:
[----:B------:R-:W-:Y:S05]  /*29300*/  BSYNC B1 ;  /* 0x0000000000017941 */ /* 0x000fea0003800000 */
.L_x_2656:
[----:B--2---:R-:W2:Y:S04]  /*29310*/  LDL R9, [R1+0x4] ;  /* 0x0000040001097983 */ /* 0x004ea80000100800 */
[----:B------:R-:W2:Y:S04]  /*29320*/  LDL R7, [R1+0x8] ;  /* 0x0000080001077983 */ /* 0x000ea80000100800 */
[----:B------:R-:W4:Y:S01]  /*29330*/  LDL R6, [R1+0x24] ;  /* 0x0000240001067983 */ /* 0x000f220000100800 */
[----:B------:R-:W-:Y:S01]  /*29340*/  IMAD.MOV.U32 R10, RZ, RZ, RZ ;  /* 0x000000ffff0a7224 */ /* 0x000fe200078e00ff */
[----:B------:R-:W-:Y:S01]  /*29350*/  UIADD3 UR4, UP0, UR40, 0x470, URZ ;  /* 0x0000047028047890 */ /* 0x000fe2000ff1e03f */
[----:B------:R-:W-:Y:S01]  /*29360*/  PLOP3.LUT P0, PT, PT, PT, PT, 0x80, 0x0 ;  /* 0x000000000000781c */ /* 0x000fe20003f0f070 */
[----:B------:R-:W-:Y:S01]  /*29370*/  UMOV UR6, 0x0 ;  /* 0x0000000000067882 */ /* 0x000fe20000000000 */
[----:B------:R-:W-:Y:S01]  /*29380*/  UMOV UR7, 0x14f00000 ;  /* 0x14f0000000077882 */ /* 0x000fe20000000000 */
[----:B------:R-:W-:Y:S01]  /*29390*/  R2UR UR10, R10 ;  /* 0x000000000a0a72ca */ /* 0x000fe200000e0000 */
[----:B------:R-:W-:Y:S01]  /*293a0*/  UIADD3.X UR5, URZ, UR41, URZ, UP0, !UPT ;  /* 0x000000293f057290 */ /* 0x000fe200087fe43f */
[----:B--2---:R-:W-:-:S02]  /*293b0*/  IMAD R7, R7, 0x5000, R9 ;  /* 0x0000500007077824 */ /* 0x004fc400078e0209 */
[----:B----4-:R-:W-:Y:S02]  /*293c0*/  IMAD R6, R8, 0xa0, R6 ;  /* 0x000000a008067824 */ /* 0x010fe400078e0206 */
[----:B------:R-:W-:Y:S02]  /*293d0*/  VIADD R7, R7, 0xa400 ;  /* 0x0000a40007077836 */ /* 0x000fe40000000000 */
[----:B------:R-:W-:-:S07]  /*293e0*/  VIADD R8, R5, 0x29870 ;  /* 0x0002987005087836 */ /* 0x000fce0000000000 */
.L_x_2658:
        /* <DEDUP_REMOVED lines=11> */
[----:B------:R-:W2:Y:S01]  /*294a0*/  SYNCS.PHASECHK.TRANS64.TRYWAIT P0, [R5+URZ+0x29840], R4 ;  /* 0x02984004050075a7 */ /* 0x000ea2000800017f */
[----:B------:R-:W-:Y:S04]  /*294b0*/  BSSY B1, `(.L_x_2659) ;  /* 0x0000002000017945 */ /* 0x000fe80003800000 */
[----:B--2---:R-:W-:Y:S05]  /*294c0*/  @!P0 BRA `(.L_x_2660) ;  /* 0x0000004c00088947 */ /* 0x004fea0003800000 */
.L_x_2807:
[----:B------:R-:W-:Y:S05]  /*294d0*/  BSYNC B1 ;  /* 0x0000000000017941 */ /* 0x000fea0003800000 */
.L_x_2659:
[----:B------:R-:W-:Y:S01]  /*294e0*/  BSSY B1, `(.L_x_2661) ;  /* 0x000000b000017945 */ /* 0x000fe20003800000 */
[----:B------:R-:W-:Y:S01]  /*294f0*/  MOV R8, 0x0 ;  /* 0x0000000000087802 */ /* 0x000fe20000000f00 */
[----:B------:R-:W-:Y:S02]  /*29500*/  IMAD.MOV.U32 R9, RZ, RZ, 0x14f00000 ;  /* 0x14f00000ff097424 */ /* 0x000fe400078e00ff */
[----:B------:R-:W-:Y:S05]  /*29510*/  @P1 BRA `(.L_x_2662) ;  /* 0x00000000001c1947 */ /* 0x000fea0003800000 */
[----:B------:R-:W4:Y:S01]  /*29520*/  S2R R7, SR_TID.X ;  /* 0x0000000000077919 */ /* 0x000f220000002100 */
[----:B--23--:R-:W-:-:S04]  /*29530*/  IMAD.MOV.U32 R4, RZ, RZ, 0x7800 ;  /* 0x00007800ff047424 */ /* 0x00cfc800078e00ff */
[----:B------:R2:W-:Y:S01]  /*29540*/  SYNCS.ARRIVE.TRANS64 RZ, [R5+URZ+0x29830], R4 ;  /* 0x0298300405ff79a7 */ /* 0x0005e2000800003f */
[----:B----4-:R-:W-:-:S04]  /*29550*/  LOP3.LUT R7, R7, 0x1f, RZ, 0xc0, !PT ;  /* 0x0000001f07077812 */ /* 0x010fc800078ec0ff */
[----:B------:R-:W-:-:S13]  /*29560*/  ISETP.NE.AND P0, PT, R7, RZ, PT ;  /* 0x000000ff0700720c */ /* 0x000fda0003f05270 */
[----:B--2---:R-:W-:Y:S05]  /*29570*/  @!P0 BRA `(.L_x_2662) ;  /* 0x0000000000048947 */ /* 0x004fea0003800000 */
[----:B------:R-:W-:Y:S01]  /*29580*/  BPT.TRAP 0x1 ;  /* 0x000000040000795c */ /* 0x000fe20000300000 */
.L_x_2662:
[----:B------:R-:W-:Y:S05]  /*29590*/  BSYNC B1 ;  /* 0x0000000000017941 */ /* 0x000fea0003800000 */
.L_x_2661:
[----:B------:R-:W4:Y:S04]  /*295a0*/  LDL R7, [R1+0x4] ;  /* 0x0000040001077983 */ /* 0x000f280000100800 */
[----:B--23--:R-:W4:Y:S01]  /*295b0*/  LDL R4, [R1+0x8] ;  /* 0x0000080001047983 */ /* 0x00cf220000100800 */
[----:B------:R-:W-:Y:S01]  /*295c0*/  R2UR UR10, R10 ;  /* 0x000000000a0a72ca */ /* 0x000fe200000e0000 */
[----:B------:R-:W-:Y:S01]  /*295d0*/  UIADD3 UR4, UP0, UR40, 0x370, URZ ;  /* 0x0000037028047890 */ /* 0x000fe2000ff1e03f */
[----:B------:R-:W-:Y:S01]  /*295e0*/  R2UR UR6, R8 ;  /* 0x00000000080672ca */ /* 0x000fe200000e0000 */
[----:B------:R-:W-:Y:S01]  /*295f0*/  VIADD R5, R5, 0x29830 ;  /* 0x0002983005057836 */ /* 0x000fe20000000000 */
[----:B------:R-:W-:Y:S01]  /*29600*/  R2UR UR7, R9 ;  /* 0x00000000090772ca */ /* 0x000fe200000e0000 */
[----:B------:R-:W-:Y:S01]  /*29610*/  UIADD3.X UR5, URZ, UR41, URZ, UP0, !UPT ;  /* 0x000000293f057290 */ /* 0x000fe200087fe43f */
[----:B------:R-:W-:Y:S01]  /*29620*/  PLOP3.LUT P0, PT, PT, PT, PT, 0x80, 0x0 ;  /* 0x000000000000781c */ /* 0x000fe20003f0f070 */
[----:B----4-:R-:W-:-:S04]  /*29630*/  IMAD R4, R4, 0x7800, R7 ;  /* 0x0000780004047824 */ /* 0x010fc800078e0207 */
[----:B------:R-:W-:-:S08]  /*29640*/  VIADD R7, R4, 0x1a400 ;  /* 0x0001a40004077836 */ /* 0x000fd00000000000 */
.L_x_2663:
        /* <DEDUP_REMOVED lines=11> */
[----:B------:R-:W-:Y:S01]  /*29700*/  R2UR UR6, R8 ;  /* 0x00000000080672ca */ /* 0x000fe200000e0000 */
[----:B------:R-:W-:Y:S01]  /*29710*/  VIADD R7, R4, 0x1cc00 ;  /* 0x0001cc0004077836 */ /* 0x000fe20000000000 */
[----:B------:R-:W-:Y:S01]  /*29720*/  R2UR UR7, R9 ;  /* 0x00000000090772ca */ /* 0x000fe200000e0000 */
[----:B------:R-:W-:Y:S01]  /*29730*/  UMOV UR10, 0x40 ;  /* 0x00000040000a7882 */ /* 0x000fe20000000000 */
[----:B------:R-:W-:-:S13]  /*29740*/  PLOP3.LUT P0, PT, PT, PT, PT, 0x80, 0x0 ;  /* 0x000000000000781c */ /* 0x000fda0003f0f070 */
.L_x_2664:
        /* <DEDUP_REMOVED lines=12> */
[----:B------:R-:W-:Y:S01]  /*29810*/  UMOV UR10, 0x80 ;  /* 0x00000080000a7882 */ /* 0x000fe20000000000 */
[----:B------:R-:W-:Y:S02]  /*29820*/  R2UR UR7, R9 ;  /* 0x00000000090772ca */ /* 0x000fe400000e0000 */
[----:B------:R-:W-:Y:S02]  /*29830*/  PLOP3.LUT P0, PT, PT, PT, PT, 0x80, 0x0 ;  /* 0x000000000000781c */ /* 0x000fe40003f0f070 */
[----:B------:R-:W-:-:S11]  /*29840*/  IADD3 R4, R4, 0x1f400, RZ ;  /* 0x0001f40004047810 */ /* 0x000fd60007ffe0ff */
.L_x_2665:
        /* <DEDUP_REMOVED lines=10> */
[----:B---3--:R-:W-:Y:S05]  /*298f0*/  @P0 BRA.U.ANY `(.L_x_2665) ;  /* 0xfffffffd00d40947 */ /* 0x008fea000393ffff */
.L_x_2652:
[----:B------:R-:W-:Y:S05]  /*29900*/  BSYNC B0 ;  /* 0x0000000000007941 */ /* 0x000fea0003800000 */
.L_x_2651:
[----:B------:R-:W-:-:S06]  /*29910*/  UISETP.NE.AND UP0, UPT, UR37, 0x3, UPT ;  /* 0x000000032500788c */ /* 0x000fcc000bf05270 */
[----:B------:R-:W-:-:S13]  /*29920*/  PLOP3.LUT P0, PT, PT, PT, UP0, 0x80, 0x0 ;  /* 0x000000000000781c */ /* 0x000fda0003f0f008 */
[----:B------:R-:W-:Y:S05]  /*29930*/  @!P0 BRA `(.L_x_2666) ;  /* 0x0000000000048947 */ /* 0x000fea0003800000 */
[----:B------:R-:W-:Y:S01]  /*29940*/  BPT.TRAP 0x1 ;  /* 0x000000040000795c */ /* 0x000fe20000300000 */
.L_x_2666:
        /* <DEDUP_REMOVED lines=9> */
.L_x_2808:
[----:B------:R-:W-:Y:S05]  /*299e0*/  BSYNC B0 ;  /* 0x0000000000007941 */ /* 0x000fea0003800000 */
.L_x_2667:
[----:B------:R-:W-:Y:S05]  /*299f0*/  @!P1 BRA `(.L_x_2669) ;  /* 0x0000000000049947 */ /* 0x000fea0003800000 */
[----:B------:R-:W-:Y:S01]  /*29a00*/  BPT.TRAP 0x1 ;  /* 0x000000040000795c */ /* 0x000fe20000300000 */
.L_x_2669:
[----:B------:R-:W-:Y:S01]  /*29a10*/  SHF.L.U32 R3, R3, 0x1f, RZ ;  /* 0x0000001f03037819 */ /* 0x000fe200000006ff */
[----:B------:R-:W-:-:S03]  /*29a20*/  IMAD R12, R0, 0x5000, RZ ;  /* 0x00005000000c7824 */ /* 0x000fc600078e02ff */
[----:B------:R-:W4:Y:S02]  /*29a30*/  SYNCS.PHASECHK.TRANS64.TRYWAIT P0, [R17+URZ+0x29860], R3 ;  /* 0x02986003110075a7 */ /* 0x000f24000800017f */
[----:B----4-:R-:W-:Y:S05]  /*29a40*/  @!P0 BRA `(.L_x_2670) ;  /* 0x0000004400d08947 */ /* 0x010fea0003800000 */
.L_x_2809:
[----:B------:R-:W5:Y:S04]  /*29a50*/  LDL R0, [R1+0x2c] ;  /* 0x00002c0001007983 */ /* 0x000f680000100800 */
[----:B------:R-:W3:Y:S04]  /*29a60*/  LDL R13, [R1+0x4] ;  /* 0x00000400010d7983 */ /* 0x000ee80000100800 */
[----:B------:R-:W4:Y:S01]  /*29a70*/  LDL R14, [R1+0x28] ;  /* 0x00002800010e7983 */ /* 0x000f220000100800 */
[----:B--2---:R-:W2:Y:S01]  /*29a80*/  S2R R9, SR_TID.X ;  /* 0x0000000000097919 */ /* 0x004ea20000002100 */
[----:B------:R-:W-:Y:S05]  /*29a90*/  WARPSYNC.ALL ;  /* 0x0000000000007948 */ /* 0x000fea0003800000 */
[----:B------:R-:W-:Y:S01]  /*29aa0*/  IMAD.MOV.U32 R15, RZ, RZ, 0x40 ;  /* 0x00000040ff0f7424 */ /* 0x000fe200078e00ff */
[----:B--2---:R-:W-:-:S04]  /*29ab0*/  LOP3.LUT P0, RZ, R9, 0x4, RZ, 0xc0, !PT ;  /* 0x0000000409ff7812 */ /* 0x004fc8000780c0ff */
[----:B------:R-:W-:Y:S02]  /*29ac0*/  SEL R15, R15, 0xffffffc0, !P0 ;  /* 0xffffffc00f0f7807 */ /* 0x000fe40004000000 */
[----:B-----5:R-:W-:-:S05]  /*29ad0*/  LOP3.LUT R0, R12, R0, RZ, 0xfc, !PT ;  /* 0x000000000c007212 */ /* 0x020fca00078efcff */
[----:B---3--:R-:W-:-:S05]  /*29ae0*/  IMAD.IADD R0, R13, 0x1, R0 ;  /* 0x000000010d007824 */ /* 0x008fca00078e0200 */
[----:B------:R-:W2:Y:S01]  /*29af0*/  LDSM.16.MT88.4 R4, [R0+0xa400] ;  /* 0x00a400000004783b */ /* 0x000ea20000004200 */
[----:B----4-:R-:W-:Y:S01]  /*29b00*/  IMAD.IADD R3, R15, 0x1, R0 ;  /* 0x000000010f037824 */ /* 0x010fe200078e0200 */
[----:B------:R-:W-:Y:S02]  /*29b10*/  LOP3.LUT R20, R12, R14, RZ, 0xfc, !PT ;  /* 0x0000000e0c147212 */ /* 0x000fe400078efcff */
[C-C-:B--2---:R-:W-:Y:S02]  /*29b20*/  PRMT R8, R4.reuse, 0x6420, R5.reuse ;  /* 0x0000642004087816 */ /* 0x144fe40000000005 */
[----:B------:R-:W-:Y:S02]  /*29b30*/  PRMT R9, R4, 0x7531, R5 ;  /* 0x0000753104097816 */ /* 0x000fe40000000005 */
[C-C-:B------:R-:W-:Y:S02]  /*29b40*/  PRMT R10, R6.reuse, 0x6420, R7.reuse ;  /* 0x00006420060a7816 */ /* 0x140fe40000000007 */
[----:B------:R-:W-:-:S02]  /*29b50*/  PRMT R11, R6, 0x7531, R7 ;  /* 0x00007531060b7816 */ /* 0x000fc40000000007 */
[----:B------:R-:W2:Y:S01]  /*29b60*/  LDSM.16.MT88.4 R4, [R3+0xa400] ;  /* 0x00a400000304783b */ /* 0x000ea20000004200 */
[----:B------:R-:W-:-:S05]  /*29b70*/  IADD3 R20, R13, R20, RZ ;  /* 0x000000140d147210 */ /* 0x000fca0007ffe0ff */
[----:B------:R2:W-:Y:S02]  /*29b80*/  STSM.16.M88.4 [R20+0x400], R8 ;  /* 0x0004000814007844 */ /* 0x0005e40000000200 */
[C-C-:B--2---:R-:W-:Y:S02]  /*29b90*/  PRMT R8, R4.reuse, 0x6420, R5.reuse ;  /* 0x0000642004087816 */ /* 0x144fe40000000005 */
[----:B------:R-:W-:Y:S02]  /*29ba0*/  PRMT R9, R4, 0x7531, R5 ;  /* 0x0000753104097816 */ /* 0x000fe40000000005 */
[C-C-:B------:R-:W-:Y:S02]  /*29bb0*/  PRMT R10, R6.reuse, 0x6420, R7.reuse ;  /* 0x00006420060a7816 */ /* 0x140fe40000000007 */
[----:B------:R-:W-:-:S05]  /*29bc0*/  PRMT R11, R6, 0x7531, R7 ;  /* 0x00007531060b7816 */ /* 0x000fca0000000007 */
[----:B------:R-:W-:Y:S04]  /*29bd0*/  STSM.16.M88.4 [R20+0xc00], R8 ;  /* 0x000c000814007844 */ /* 0x000fe80000000200 */
[----:B------:R-:W2:Y:S02]  /*29be0*/  LDSM.16.MT88.4 R4, [R0+0xb400] ;  /* 0x00b400000004783b */ /* 0x000ea40000004200 */
[C-C-:B--2---:R-:W-:Y:S02]  /*29bf0*/  PRMT R12, R4.reuse, 0x6420, R5.reuse ;  /* 0x00006420040c7816 */ /* 0x144fe40000000005 */
[----:B------:R-:W-:Y:S02]  /*29c00*/  PRMT R13, R4, 0x7531, R5 ;  /* 0x00007531040d7816 */ /* 0x000fe40000000005 */
[----:B------:R-:W-:-:S02]  /*29c10*/  PRMT R14, R6, 0x6420, R7 ;  /* 0x00006420060e7816 */ /* 0x000fc40000000007 */
[----:B------:R-:W-:Y:S02]  /*29c20*/  PRMT R15, R6, 0x7531, R7 ;  /* 0x00007531060f7816 */ /* 0x000fe40000000007 */
[----:B------:R-:W2:Y:S04]  /*29c30*/  LDSM.16.MT88.4 R4, [R3+0xb400] ;  /* 0x00b400000304783b */ /* 0x000ea80000004200 */
[----:B------:R-:W-:Y:S01]  /*29c40*/  STSM.16.M88.4 [R20+0x1400], R12 ;  /* 0x0014000c14007844 */ /* 0x000fe20000000200 */
[C-C-:B--2---:R-:W-:Y:S02]  /*29c50*/  PRMT R8, R4.reuse, 0x6420, R5.reuse ;  /* 0x0000642004087816 */ /* 0x144fe40000000005 */
[----:B------:R-:W-:Y:S02]  /*29c60*/  PRMT R9, R4, 0x7531, R5 ;  /* 0x0000753104097816 */ /* 0x000fe40000000005 */
[----:B------:R-:W-:-:S02]  /*29c70*/  PRMT R10, R6, 0x6420, R7 ;  /* 0x00006420060a7816 */ /* 0x000fc40000000007 */
        /* <DEDUP_REMOVED lines=32> */
[----:B------:R3:W-:Y:S01]  /*29e80*/  STSM.16.M88.4 [R20+0x4400], R12 ;  /* 0x0044000c14007844 */ /* 0x0007e20000000200 */
[C-C-:B--2---:R-:W-:Y:S02]  /*29e90*/  PRMT R8, R4.reuse, 0x6420, R5.reuse ;  /* 0x0000642004087816 */ /* 0x144fe40000000005 */
        /* <DEDUP_REMOVED lines=12> */
.L_x_2671:
[----:B------:R-:W4:Y:S01]  /*29f60*/  S2R R0, SR_TID.X ;  /* 0x0000000000007919 */ /* 0x000f220000002100 */
[----:B--2---:R2:W-:Y:S01]  /*29f70*/  SYNCS.ARRIVE.TRANS64.A1T0 RZ, [R17+URZ+0x29850], RZ ;  /* 0x029850ff11ff79a7 */ /* 0x0045e2000810003f */
[----:B------:R0:W5:Y:S01]  /*29f80*/  LDL R3, [R1+0x14] ;  /* 0x0000140001037983 */ /* 0x0001620000100800 */
[----:B----4-:R-:W-:Y:S01]  /*29f90*/  LOP3.LUT R0, R0, 0x7f, RZ, 0xc0, !PT ;  /* 0x0000007f00007812 */ /* 0x010fe200078ec0ff */
[----:B------:R-:W-:Y:S03]  /*29fa0*/  BAR.SYNC.DEFER_BLOCKING 0x2, 0x80 ;  /* 0x0082000000007b1d */ /* 0x000fe60000010000 */
[----:B------:R-:W-:-:S03]  /*29fb0*/  ISETP.NE.AND P0, PT, R0, RZ, PT ;  /* 0x000000ff0000720c */ /* 0x000fc60003f05270 */
[----:B------:R0:W5:Y:S10]  /*29fc0*/  LDL R0, [R1+0x8] ;  /* 0x0000080001007983 */ /* 0x0001740000100800 */
[----:B--2---:R-:W-:-:S05]  /*29fd0*/  @!P0 VIADD R17, R17, 0x29880 ;  /* 0x0002988011118836 */ /* 0x004fca0000000000 */
[----:B------:R-:W-:-:S04]  /*29fe0*/  @!P0 PRMT R17, RZ, 0x654, R17 ;  /* 0x00000654ff118816 */ /* 0x000fc80000000011 */
[----:B------:R0:W-:Y:S01]  /*29ff0*/  @!P0 SYNCS.ARRIVE.TRANS64.RED.A1T0 RZ, [R17+URZ], RZ ;  /* 0x000000ff11ff89a7 */ /* 0x0001e2000810043f */
[C---:B------:R-:W-:Y:S01]  /*2a000*/  ISETP.GT.AND P0, PT, R2.reuse, RZ, PT ;  /* 0x000000ff0200720c */ /* 0x040fe20003f04270 */
[----:B------:R-:W-:-:S12]  /*2a010*/  VIADD R2, R2, 0xffffffff ;  /* 0xffffffff02027836 */ /* 0x000fd80000000000 */
[----:B0-----:R-:W-:Y:S05]  /*2a020*/  @P0 BRA `(.L_x_2672) ;  /* 0xffffffec00d40947 */ /* 0x001fea000383ffff */
.L_x_2650:
[----:B--2---:R-:W0:Y:S01]  /*2a030*/  S2R R4, SR_TID.X ;  /* 0x0000000000047919 */ /* 0x004e220000002100 */
[----:B------:R-:W-:Y:S01]  /*2a040*/  BSSY B0, `(.L_x_2673) ;  /* 0x0000010000007945 */ /* 0x000fe20003800000 */
[----:B0-----:R-:W-:-:S04]  /*2a050*/  LOP3.LUT R4, R4, 0x7f, RZ, 0xc0, !PT ;  /* 0x0000007f04047812 */ /* 0x001fc800078ec0ff */
[----:B------:R-:W-:-:S13]  /*2a060*/  ISETP.NE.AND P0, PT, R4, RZ, PT ;  /* 0x000000ff0400720c */ /* 0x000fda0003f05270 */
[----:B------:R-:W-:Y:S05]  /*2a070*/  @P0 BRA `(.L_x_2674) ;  /* 0x0000000000300947 */ /* 0x000fea0003800000 */
[----:B------:R-:W0:Y:S01]  /*2a080*/  S2R R2, SR_LANEID ;  /* 0x0000000000027919 */ /* 0x000e220000000000 */
[----:B------:R-:W-:Y:S01]  /*2a090*/  VOTEU.ANY UR4, UPT, PT ;  /* 0x0000000000047886 */ /* 0x000fe200038e0100 */
[----:B------:R-:W2:Y:S01]  /*2a0a0*/  LDC.64 R4, c[0x0][0xc60] ;  /* 0x00031800ff047b82 */ /* 0x000ea20000000a00 */
[----:B-----5:R-:W0:Y:S02]  /*2a0b0*/  FLO.U32 R0, UR4 ;  /* 0x0000000400007d00 */ /* 0x020e2400080e0000 */
[----:B0-----:R-:W-:-:S06]  /*2a0c0*/  ISETP.EQ.U32.AND P1, PT, R0, R2, PT ;  /* 0x000000020000720c */ /* 0x001fcc0003f22070 */
[----:B------:R-:W2:Y:S07]  /*2a0d0*/  POPC R2, UR4 ;  /* 0x0000000400027d09 */ /* 0x000eae0008000000 */
[----:B--2---:R-:W2:Y:S04]  /*2a0e0*/  @P1 ATOMG.E.ADD.STRONG.GPU PT, R2, desc[UR54][R4.64], R2 ;  /* 0x00000002040219a8 */ /* 0x004ea800081ee1f6 */
[----:B--2---:R0:W2:Y:S02]  /*2a0f0*/  SHFL.IDX PT, R2, R2, R0, 0x1f ;  /* 0x00001f0002027589 */ /* 0x0040a400000e0000 */
[----:B0-----:R-:W0:Y:S02]  /*2a100*/  S2R R0, SR_LTMASK ;  /* 0x0000000000007919 */ /* 0x001e240000003900 */
[----:B0-----:R-:W-:-:S06]  /*2a110*/  LOP3.LUT R0, R0, UR4, RZ, 0xc0, !PT ;  /* 0x0000000400007c12 */ /* 0x001fcc000f8ec0ff */
[----:B------:R-:W2:Y:S02]  /*2a120*/  POPC R0, R0 ;  /* 0x0000000000007309 */ /* 0x000ea40000000000 */
[----:B--2---:R-:W-:-:S07]  /*2a130*/  IADD3 R16, R2, UR38, R0 ;  /* 0x0000002602107c10 */ /* 0x004fce000fffe000 */
.L_x_2674:
[----:B------:R-:W-:Y:S05]  /*2a140*/  BSYNC B0 ;  /* 0x0000000000007941 */ /* 0x000fea0003800000 */
.L_x_2673:
[----:B------:R-:W-:-:S06]  /*2a150*/  UISETP.NE.AND UP0, UPT, UR37, 0x3, UPT ;  /* 0x000000032500788c */ /* 0x000fcc000bf05270 */
[----:B------:R-:W-:-:S13]  /*2a160*/  PLOP3.LUT P1, PT, PT, PT, UP0, 0x80, 0x0 ;  /* 0x000000000000781c */ /* 0x000fda0003f2f008 */
[----:B------:R-:W-:Y:S05]  /*2a170*/  @!P1 BRA `(.L_x_2675) ;  /* 0x0000000000049947 */ /* 0x000fea0003800000 */
[----:B------:R-:W-:Y:S01]  /*2a180*/  BPT.TRAP 0x1 ;  /* 0x000000040000795c */ /* 0x000fe20000300000 */
.L_x_2675:
[----:B------:R-:W2:Y:S04]  /*2a190*/  LDL R4, [R1+0x14] ;  /* 0x0000140001047983 */ /* 0x000ea80000100800 */
[----:B-----5:R-:W4:Y:S04]  /*2a1a0*/  LDL R3, [R1+0x4] ;  /* 0x0000040001037983 */ /* 0x020f280000100800 */
[----:B------:R-:W4:Y:S01]  /*2a1b0*/  LDL R2, [R1+0x8] ;  /* 0x0000080001027983 */ /* 0x000f220000100800 */
[----:B------:R-:W-:Y:S01]  /*2a1c0*/  IMAD.U32 R0, RZ, RZ, UR39 ;  /* 0x00000027ff007e24 */ /* 0x000fe2000f8e00ff */
[----:B------:R-:W-:Y:S04]  /*2a1d0*/  BSSY B0, `(.L_x_2676) ;  /* 0x0000007000007945 */ /* 0x000fe80003800000 */
[----:B------:R-:W-:-:S02]  /*2a1e0*/  ISETP.NE.AND P2, PT, R0, 0x3, PT ;  /* 0x000000030000780c */ /* 0x000fc40003f45270 */
[----:B--2---:R-:W-:-:S04]  /*2a1f0*/  LOP3.LUT R0, R4, 0x1, RZ, 0x3c, !PT ;  /* 0x0000000104007812 */ /* 0x004fc800078e3cff */
[----:B------:R-:W-:Y:S01]  /*2a200*/  SHF.L.U32 R0, R0, 0x1f, RZ ;  /* 0x0000001f00007819 */ /* 0x000fe200000006ff */
[----:B----4-:R-:W-:-:S04]  /*2a210*/  IMAD R17, R2, 0x8, R3 ;  /* 0x0000000802117824 */ /* 0x010fc800078e0203 */
[----:B------:R-:W0:Y:S02]  /*2a220*/  SYNCS.PHASECHK.TRANS64.TRYWAIT P1, [R17+URZ+0x29870], R0 ;  /* 0x02987000110075a7 */ /* 0x000e24000802017f */
[----:B0-----:R-:W-:Y:S05]  /*2a230*/  @!P1 BRA `(.L_x_2677) ;  /* 0x0000003c00e89947 */ /* 0x001fea0003800000 */
.L_x_2810:
[----:B------:R-:W-:Y:S05]  /*2a240*/  BSYNC B0 ;  /* 0x0000000000007941 */ /* 0x000fea0003800000 */
.L_x_2676:
[----:B------:R-:W-:Y:S05]  /*2a250*/  @!P2 BRA `(.L_x_2678) ;  /* 0x000000000004a947 */ /* 0x000fea0003800000 */
[----:B------:R-:W-:Y:S01]  /*2a260*/  BPT.TRAP 0x1 ;  /* 0x000000040000795c */ /* 0x000fe20000300000 */
.L_x_2678:
[----:B0-----:R-:W2:Y:S02]  /*2a270*/  LDL R0, [R1+0x14] ;  /* 0x0000140001007983 */ /* 0x001ea40000100800 */
[----:B--2---:R-:W-:-:S04]  /*2a280*/  SHF.L.U32 R0, R0, 0x1f, RZ ;  /* 0x0000001f00007819 */ /* 0x004fc800000006ff */
[----:B------:R-:W0:Y:S02]  /*2a290*/  SYNCS.PHASECHK.TRANS64.TRYWAIT P1, [R17+URZ+0x29860], R0 ;  /* 0x02986000110075a7 */ /* 0x000e24000802017f */
[----:B0-----:R-:W-:Y:S05]  /*2a2a0*/  @!P1 BRA `(.L_x_2679) ;  /* 0x0000003c00e09947 */ /* 0x001fea0003800000 */
.L_x_2811:
[----:B------:R-:W0:Y:S04]  /*2a2b0*/  LDL R18, [R1+0x8] ;  /* 0x0000080001127983 */ /* 0x000e280000100800 */
[----:B------:R-:W2:Y:S04]  /*2a2c0*/  LDL R2, [R1+0x2c] ;  /* 0x00002c0001027983 */ /* 0x000ea80000100800 */
[----:B---3--:R-:W3:Y:S04]  /*2a2d0*/  LDL R12, [R1+0x4] ;  /* 0x00000400010c7983 */ /* 0x008ee80000100800 */
[----:B------:R-:W4:Y:S01]  /*2a2e0*/  LDL R13, [R1+0x28] ;  /* 0x00002800010d7983 */ /* 0x000f220000100800 */
[----:B------:R-:W5:Y:S01]  /*2a2f0*/  S2R R3, SR_TID.X ;  /* 0x0000000000037919 */ /* 0x000f620000002100 */
[----:B------:R-:W-:Y:S05]  /*2a300*/  WARPSYNC.ALL ;  /* 0x0000000000007948 */ /* 0x000fea0003800000 */
[----:B-----5:R-:W-:-:S02]  /*2a310*/  LOP3.LUT P1, RZ, R3, 0x4, RZ, 0xc0, !PT ;  /* 0x0000000403ff7812 */ /* 0x020fc4000782c0ff */
[----:B------:R-:W-:-:S04]  /*2a320*/  MOV R3, 0x40 ;  /* 0x0000004000037802 */ /* 0x000fc80000000f00 */
[----:B------:R-:W-:Y:S01]  /*2a330*/  SEL R3, R3, 0xffffffc0, !P1 ;  /* 0xffffffc003037807 */ /* 0x000fe20004800000 */
[----:B0-----:R-:W-:-:S05]  /*2a340*/  IMAD R0, R18, 0x5000, RZ ;  /* 0x0000500012007824 */ /* 0x001fca00078e02ff */
[----:B--2---:R-:W-:-:S05]  /*2a350*/  LOP3.LUT R2, R0, R2, RZ, 0xfc, !PT ;  /* 0x0000000200027212 */ /* 0x004fca00078efcff */
[----:B---3--:R-:W-:-:S05]  /*2a360*/  IMAD.IADD R2, R12, 0x1, R2 ;  /* 0x000000010c027824 */ /* 0x008fca00078e0202 */
[----:B------:R-:W0:Y:S01]  /*2a370*/  LDSM.16.MT88.4 R4, [R2+0xa400] ;  /* 0x00a400000204783b */ /* 0x000e220000004200 */
[----:B------:R-:W-:Y:S01]  /*2a380*/  IMAD.IADD R3, R3, 0x1, R2 ;  /* 0x0000000103037824 */ /* 0x000fe200078e0202 */
[----:B----4-:R-:W-:Y:S02]  /*2a390*/  LOP3.LUT R0, R0, R13, RZ, 0xfc, !PT ;  /* 0x0000000d00007212 */ /* 0x010fe400078efcff */
        /* <DEDUP_REMOVED lines=68> */
.L_x_2680:
[----:B------:R-:W3:Y:S01]  /*2a7e0*/  LDL.LU R3, [R1+0x14] ;  /* 0x0000140001037983 */ /* 0x000ee20000300800 */
[----:B0-----:R0:W-:Y:S01]  /*2a7f0*/  SYNCS.ARRIVE.TRANS64.A1T0 RZ, [R17+URZ+0x29850], RZ ;  /* 0x029850ff11ff79a7 */ /* 0x0011e2000810003f */
[----:B--2---:R-:W-:Y:S02]  /*2a800*/  VIADD R0, R18, 0x1 ;  /* 0x0000000112007836 */ /* 0x004fe40000000000 */
        /* <DEDUP_REMOVED lines=10> */
.L_x_2625:
[----:B0-----:R-:W2:Y:S02]  /*2a8b0*/  LDL R0, [R1+0x10] ;  /* 0x0000100001007983 */ /* 0x001ea40000100800 */
[----:B--2---:R-:W-:-:S13]  /*2a8c0*/  LOP3.LUT P0, RZ, R0, 0x2, RZ, 0xc0, !PT ;  /* 0x0000000200ff7812 */ /* 0x004fda000780c0ff */
[----:B------:R-:W-:Y:S05]  /*2a8d0*/  @!P0 BRA `(.L_x_2681) ;  /* 0x0000000000288947 */ /* 0x000fea0003800000 */
[----:B------:R-:W-:Y:S05]  /*2a8e0*/  WARPSYNC.ALL ;  /* 0x0000000000007948 */ /* 0x000fea0003800000 */
[----:B------:R-:W0:Y:S08]  /*2a8f0*/  S2UR UR5, SR_CgaCtaId ;  /* 0x00000000000579c3 */ /* 0x000e300000008800 */
[----:B------:R-:W-:Y:S06]  /*2a900*/  BAR.SYNC.DEFER_BLOCKING 0x5, 0x180 ;  /* 0x0146000000007b1d */ /* 0x000fec0000010000 */
[----:B------:R-:W-:-:S02]  /*2a910*/  UMOV UR4, 0x400 ;  /* 0x0000040000047882 */ /* 0x000fc40000000000 */
[----:B0-----:R-:W-:-:S06]  /*2a920*/  ULEA UR4, UR5, UR4, 0x18 ;  /* 0x0000000405047291 */ /* 0x001fcc000f8ec03f */
[----:B------:R-:W-:-:S05]  /*2a930*/  IMAD.U32 R0, RZ, RZ, UR4 ;  /* 0x00000004ff007e24 */ /* 0x000fca000f8e00ff */
[----:B------:R3:W4:Y:S04]  /*2a940*/  LDS.128 R16, [R0+0x298d0] ;  /* 0x0298d00000107984 */ /* 0x0007280000000c00 */
[----:B------:R3:W-:Y:S01]  /*2a950*/  STL [R1+0x4], R0 ;  /* 0x0000040001007387 */ /* 0x0007e20000100800 */
[----:B------:R-:W-:Y:S06]  /*2a960*/  BAR.ARV 0x4, 0x180 ;  /* 0x0106000000007b1d */ /* 0x000fec0000002000 */
[----:B------:R-:W-:Y:S05]  /*2a970*/  BRA `(.L_x_2682) ;  /* 0x0000000800dc7947 */ /* 0x000fea0003800000 */
.L_x_2681:
[----:B------:R-:W0:Y:S01]  /*2a980*/  S2R R0, SR_TID.X ;  /* 0x0000000000007919 */ /* 0x000e220000002100 */
[----:B------:R-:W-:Y:S01]  /*2a990*/  UMOV UR4, 0xffffffff ;  /* 0xffffffff00047882 */ /* 0x000fe20000000000 */
[----:B0-----:R-:W-:-:S04]  /*2a9a0*/  LOP3.LUT R7, R0, 0x1f, RZ, 0xc0, !PT ;  /* 0x0000001f00077812 */ /* 0x001fc800078ec0ff */
[----:B------:R-:W-:Y:S01]  /*2a9b0*/  ISETP.NE.AND P0, PT, R7, 0x1f, PT ;  /* 0x0000001f0700780c */ /* 0x000fe20003f05270 */
[----:B------:R-:W-:-:S12]  /*2a9c0*/  BRA.DIV UR4, `(.L_x_2683) ;  /* 0x0000003a042c7947 */ /* 0x000fd8000b800000 */
[----:B------:R-:W-:Y:S01]  /*2a9d0*/  IADD3 R0, R19, R7, RZ ;  /* 0x0000000713007210 */ /* 0x000fe20007ffe0ff */
[----:B------:R-:W-:-:S03]  /*2a9e0*/  ULDC UR4, c[0x0][0xc3c] ;  /* 0x00030f0000047ab9 */ /* 0x000fc60000000800 */
[----:B------:R-:W-:-:S13]  /*2a9f0*/  ISETP.GE.OR P1, PT, R0, UR4, !P0 ;  /* 0x0000000400007c0c */ /* 0x000fda000c726670 */
[----:B------:R-:W0:Y:S02]  /*2aa00*/  @!P1 LDC.64 R2, c[0x0][0xc80] ;  /* 0x00032000ff029b82 */ /* 0x000e240000000a00 */
[----:B0-----:R-:W-:-:S06]  /*2aa10*/  @!P1 IMAD.WIDE R2, R0, 0x4, R2 ;  /* 0x0000000400029825 */ /* 0x001fcc00078e0202 */
[----:B------:R0:W2:Y:S01]  /*2aa20*/  @!P1 LDG.E R3, desc[UR54][R2.64] ;  /* 0x0000003602039981 */ /* 0x0000a2000c1e1900 */
[C---:B------:R-:W-:Y:S02]  /*2aa30*/  ISETP.GE.U32.AND P2, PT, R7.reuse, 0x2, PT ;  /* 0x000000020700780c */ /* 0x040fe40003f46070 */
[C---:B------:R-:W-:Y:S01]  /*2aa40*/  ISETP.GE.U32.AND P3, PT, R7.reuse, 0x4, PT ;  /* 0x000000040700780c */ /* 0x040fe20003f66070 */
[----:B------:R-:W-:Y:S01]  /*2aa50*/  SHFL.IDX PT, R0, R16, RZ, 0x1f ;  /* 0x00001fff10007589 */ /* 0x000fe200000e0000 */
[C---:B------:R-:W-:Y:S02]  /*2aa60*/  ISETP.GE.U32.AND P4, PT, R7.reuse, 0x8, PT ;  /* 0x000000080700780c */ /* 0x040fe40003f86070 */
[C---:B------:R-:W-:Y:S01]  /*2aa70*/  ISETP.GE.U32.AND P5, PT, R7.reuse, 0x10, PT ;  /* 0x000000100700780c */ /* 0x040fe20003fa6070 */
[----:B------:R-:W-:Y:S01]  /*2aa80*/  SHFL.IDX PT, R5, R16, 0x1, 0x1f ;  /* 0x00201f0010057f89 */ /* 0x000fe200000e0000 */
[----:B0-----:R-:W-:Y:S02]  /*2aa90*/  IMAD.MOV.U32 R2, RZ, RZ, RZ ;  /* 0x000000ffff027224 */ /* 0x001fe400078e00ff */
[----:B--2---:R-:W-:Y:S01]  /*2aaa0*/  @!P1 IMAD.MOV.U32 R2, RZ, RZ, R3 ;  /* 0x000000ffff029224 */ /* 0x004fe200078e0003 */
[----:B------:R-:W-:-:S04]  /*2aab0*/  ISETP.NE.AND P1, PT, R7, RZ, PT ;  /* 0x000000ff0700720c */ /* 0x000fc80003f25270 */
        /* <DEDUP_REMOVED lines=15> */
[----:B------:R0:W2:Y:S02]  /*2abb0*/  SHFL.IDX PT, R8, R6, 0x1f, 0x1f ;  /* 0x03e01f0006087f89 */ /* 0x0000a400000e0000 */
.L_x_2821:
[----:B------:R-:W-:Y:S02]  /*2abc0*/  ULDC UR4, c[0x0][0xc38] ;  /* 0x00030e0000047ab9 */ /* 0x000fe40000000800 */
[----:B------:R-:W-:-:S04]  /*2abd0*/  IMAD.U32 R4, RZ, RZ, UR4 ;  /* 0x00000004ff047e24 */ /* 0x000fc8000f8e00ff */
[----:B--2---:R-:W-:-:S04]  /*2abe0*/  IMAD R8, R8, R4, RZ ;  /* 0x0000000408087224 */ /* 0x004fc800078e02ff */
[----:B------:R-:W-:-:S05]  /*2abf0*/  IMAD.IADD R5, R5, 0x1, R8 ;  /* 0x0000000105057824 */ /* 0x000fca00078e0208 */
[----:B------:R-:W-:-:S13]  /*2ac00*/  ISETP.GT.AND P6, PT, R5, R0, PT ;  /* 0x000000000500720c */ /* 0x000fda0003fc4270 */
[----:B------:R-:W-:Y:S05]  /*2ac10*/  @P6 BRA `(.L_x_2684) ;  /* 0x00000000009c6947 */ /* 0x000fea0003800000 */
.L_x_2689:
        /* <DEDUP_REMOVED lines=8> */
[----:B------:R-:W-:Y:S02]  /*2aca0*/  ISETP.GE.OR P6, PT, R4, R2, !P0 ;  /* 0x000000020400720c */ /* 0x000fe400047c6670 */
[----:B------:R-:W-:-:S11]  /*2acb0*/  MOV R2, RZ ;  /* 0x000000ff00027202 */ /* 0x000fd60000000f00 */
[----:B------:R-:W-:Y:S05]  /*2acc0*/  @P6 BRA `(.L_x_2687) ;  /* 0x00000000000c6947 */ /* 0x000fea0003800000 */
[----:B------:R-:W2:Y:S02]  /*2acd0*/  LDC.64 R2, c[0x0][0xc80] ;  /* 0x00032000ff027b82 */ /* 0x000ea40000000a00 */
[----:B--2---:R-:W-:-:S06]  /*2ace0*/  IMAD.WIDE R2, R4, 0x4, R2 ;  /* 0x0000000404027825 */ /* 0x004fcc00078e0202 */
[----:B------:R2:W5:Y:S02]  /*2acf0*/  LDG.E R2, desc[UR54][R2.64] ;  /* 0x0000003602027981 */ /* 0x000564000c1e1900 */
.L_x_2687:
[----:B------:R-:W-:Y:S05]  /*2ad00*/  BSYNC B0 ;  /* 0x0000000000007941 */ /* 0x000fea0003800000 */
.L_x_2686:
        /* <DEDUP_REMOVED lines=16> */
[----:B0-----:R-:W-:-:S05]  /*2ae10*/  IMAD.IADD R6, R3, 0x1, R4 ;  /* 0x0000000103067824 */ /* 0x001fca00078e0204 */
[----:B------:R0:W2:Y:S02]  /*2ae20*/  SHFL.IDX PT, R8, R6, 0x1f, 0x1f ;  /* 0x03e01f0006087f89 */ /* 0x0000a400000e0000 */
.L_x_2829:
[----:B------:R-:W-:Y:S02]  /*2ae30*/  ULDC UR4, c[0x0][0xc38] ;  /* 0x00030e0000047ab9 */ /* 0x000fe40000000800 */
[----:B------:R-:W-:-:S05]  /*2ae40*/  MOV R4, UR4 ;  /* 0x0000000400047c02 */ /* 0x000fca0008000f00 */
[----:B--2---:R-:W-:-:S04]  /*2ae50*/  IMAD R8, R8, R4, RZ ;  /* 0x0000000408087224 */ /* 0x004fc800078e02ff */
[----:B------:R-:W-:-:S05]  /*2ae60*/  IMAD.IADD R5, R8, 0x1, R5 ;  /* 0x0000000108057824 */ /* 0x000fca00078e0205 */
[----:B------:R-:W-:-:S13]  /*2ae70*/  ISETP.GT.AND P6, PT, R5, R0, PT ;  /* 0x000000000500720c */ /* 0x000fda0003fc4270 */
[----:B------:R-:W-:Y:S05]  /*2ae80*/  @!P6 BRA `(.L_x_2689) ;  /* 0xfffffffc0064e947 */ /* 0x000fea000383ffff */
.L_x_2684:
        /* <DEDUP_REMOVED lines=8> */
.L_x_2833:
[----:B------:R-:W-:Y:S01]  /*2af10*/  ISETP.NE.AND P0, PT, R3, RZ, PT ;  /* 0x000000ff0300720c */ /* 0x000fe20003f05270 */
[----:B------:R-:W-:-:S12]  /*2af20*/  IMAD.MOV.U32 R16, RZ, RZ, RZ ;  /* 0x000000ffff107224 */ /* 0x000fd800078e00ff */
[----:B------:R-:W-:Y:S05]  /*2af30*/  @!P0 BRA `(.L_x_2691) ;  /* 0x0000000000148947 */ /* 0x000fea0003800000 */
[----:B------:R-:W-:Y:S01]  /*2af40*/  UMOV UR4, 0xffffffff ;  /* 0xffffffff00047882 */ /* 0x000fe20000000000 */
[----:B------:R-:W-:Y:S02]  /*2af50*/  VIADD R12, R5, 0xffffffff ;  /* 0xffffffff050c7836 */ /* 0x000fe40000000000 */
[----:B------:R-:W-:Y:S05]  /*2af60*/  BRA.DIV UR4, `(.L_x_2692) ;  /* 0x0000003e04207947 */ /* 0x000fea000b800000 */
[----:B0-----:R0:W4:Y:S02]  /*2af70*/  SHFL.IDX PT, R6, R6, R12, 0x1f ;  /* 0x00001f0c06067589 */ /* 0x00112400000e0000 */
.L_x_2836:
[----:B----4-:R-:W-:-:S07]  /*2af80*/  IMAD.MOV.U32 R16, RZ, RZ, R6 ;  /* 0x000000ffff107224 */ /* 0x010fce00078e0006 */
.L_x_2691:
[----:B0-----:R-:W0:Y:S01]  /*2af90*/  LDC.64 R6, c[0x0][0xc90] ;  /* 0x00032400ff067b82 */ /* 0x001e220000000a00 */
[----:B------:R-:W-:-:S05]  /*2afa0*/  IADD3 R19, R5, R19, RZ ;  /* 0x0000001305137210 */ /* 0x000fca0007ffe0ff */
[----:B0-----:R-:W-:-:S06]  /*2afb0*/  IMAD.WIDE R6, R19, 0x4, R6 ;  /* 0x0000000413067825 */ /* 0x001fcc00078e0206 */
[----:B------:R-:W2:Y:S01]  /*2afc0*/  LDG.E R6, desc[UR54][R6.64] ;  /* 0x0000003606067981 */ /* 0x000ea2000c1e1900 */
[----:B------:R-:W-:-:S04]  /*2afd0*/  IMAD R16, R16, R4, R8 ;  /* 0x0000000410107224 */ /* 0x000fc800078e0208 */
[----:B------:R-:W-:Y:S02]  /*2afe0*/  IMAD.IADD R0, R0, 0x1, -R16 ;  /* 0x0000000100007824 */ /* 0x000fe400078e0a10 */
[----:B--23--:R-:W-:-:S05]  /*2aff0*/  IMAD R5, R17, R6, RZ ;  /* 0x0000000611057224 */ /* 0x00cfca00078e02ff */
[----:B------:R-:W-:-:S04]  /*2b000*/  IABS R7, R5 ;  /* 0x0000000500077213 */ /* 0x000fc80000000000 */
        /* <DEDUP_REMOVED lines=30> */
[----:B------:R-:W0:Y:S08]  /*2b1f0*/  I2F.RP R3, R6 ;  /* 0x0000000600037306 */ /* 0x000e300000209400 */
[----:B0-----:R-:W0:Y:S02]  /*2b200*/  MUFU.RCP R3, R3 ;  /* 0x0000000300037308 */ /* 0x001e240000001000 */
[----:B0-----:R-:W-:-:S06]  /*2b210*/  IADD3 R3, R3, 0xffffffe, RZ ;  /* 0x0ffffffe03037810 */ /* 0x001fcc0007ffe0ff */
        /* <DEDUP_REMOVED lines=11> */
[----:B------:R-:W-:Y:S01]  /*2b2d0*/  @!P1 IMAD.IADD R3, R3, 0x1, -R6 ;  /* 0x0000000103039824 */ /* 0x000fe200078e0a06 */
[----:B------:R-:W-:Y:S02]  /*2b2e0*/  @!P1 IADD3 R2, R2, 0x1, RZ ;  /* 0x0000000102029810 */ /* 0x000fe40007ffe0ff */
        /* <DEDUP_REMOVED lines=13> */
.L_x_2685:
[----:B------:R-:W-:Y:S01]  /*2b3c0*/  UMOV UR4, URZ ;  /* 0x0000003f00047c82 */ /* 0x000fe20008000000 */
[----:B------:R-:W-:Y:S01]  /*2b3d0*/  UMOV UR5, URZ ;  /* 0x0000003f00057c82 */ /* 0x000fe20008000000 */
[----:B------:R-:W-:Y:S01]  /*2b3e0*/  ULDC UR6, c[0x0][0xc3c] ;  /* 0x00030f0000067ab9 */ /* 0x000fe20000000800 */
[----:B------:R-:W-:Y:S01]  /*2b3f0*/  MOV R16, R0 ;  /* 0x0000000000107202 */ /* 0x000fe20000000f00 */
[----:B------:R-:W-:Y:S02]  /*2b400*/  IMAD.U32 R17, RZ, RZ, UR4 ;  /* 0x00000004ff117e24 */ /* 0x000fe4000f8e00ff */
[----:B------:R-:W-:Y:S02]  /*2b410*/  IMAD.U32 R18, RZ, RZ, UR5 ;  /* 0x00000005ff127e24 */ /* 0x000fe4000f8e00ff */
[----:B------:R-:W-:-:S07]  /*2b420*/  IMAD.U32 R19, RZ, RZ, UR6 ;  /* 0x00000006ff137e24 */ /* 0x000fce000f8e00ff */
.L_x_2693:
        /* <DEDUP_REMOVED lines=12> */
.L_x_2682:
[----:B------:R-:W-:Y:S02]  /*2b4f0*/  ULDC UR4, c[0x0][0xc3c] ;  /* 0x00030f0000047ab9 */ /* 0x000fe40000000800 */
[----:B----4-:R-:W-:-:S13]  /*2b500*/  ISETP.GE.AND P0, PT, R19, UR4, PT ;  /* 0x0000000413007c0c */ /* 0x010fda000bf06270 */
[----:B------:R-:W-:Y:S05]  /*2b510*/  @!P0 BRA `(.L_x_2694) ;  /* 0xffffffa400308947 */ /* 0x000fea000383ffff */
[----:B------:R-:W-:Y:S05]  /*2b520*/  BSYNC B7 ;  /* 0x0000000000077941 */ /* 0x000fea0003800000 */
.L_x_2584:
        /* <DEDUP_REMOVED lines=12> */
.L_x_2837:
[----:B------:R-:W-:Y:S05]  /*2b5f0*/  BSYNC B0 ;  /* 0x0000000000007941 */ /* 0x000fea0003800000 */
.L_x_2695:
[----:B------:R-:W-:-:S03]  /*2b600*/  UMOV UR4, 0xffffffff ;  /* 0xffffffff00047882 */ /* 0x000fc60000000000 */
[----:B------:R-:W-:Y:S05]  /*2b610*/  BRA.DIV UR4, `(.L_x_2697) ;  /* 0x0000003604b07947 */ /* 0x000fea000b800000 */
[----:B------:R-:W2:Y:S02]  /*2b620*/  S2R R2, SR_TID.X ;  /* 0x0000000000027919 */ /* 0x000ea40000002100 */
[----:B--2---:R-:W-:-:S04]  /*2b630*/  SHF.R.U32.HI R2, RZ, 0x5, R2 ;  /* 0x00000005ff027819 */ /* 0x004fc80000011602 */
[----:B------:R-:W-:-:S05]  /*2b640*/  LOP3.LUT R2, R2, 0x3, RZ, 0xc0, !PT ;  /* 0x0000000302027812 */ /* 0x000fca00078ec0ff */
[----:B------:R2:W3:Y:S02]  /*2b650*/  SHFL.IDX PT, R14, R2, RZ, 0x1f ;  /* 0x00001fff020e7589 */ /* 0x0004e400000e0000 */
.L_x_2840:
[----:B---3--:R-:W-:-:S13]  /*2b660*/  ISETP.NE.AND P0, PT, R14, RZ, PT ;  /* 0x000000ff0e00720c */ /* 0x008fda0003f05270 */
[----:B------:R-:W-:Y:S05]  /*2b670*/  @P0 BRA `(.L_x_2371) ;  /* 0x0000000000b00947 */ /* 0x000fea0003800000 */
[----:B------:R-:W-:-:S03]  /*2b680*/  UMOV UR4, 0xffffffff ;  /* 0xffffffff00047882 */ /* 0x000fc60000000000 */
[----:B------:R-:W-:Y:S05]  /*2b690*/  BRA.DIV UR4, `(.L_x_2698) ;  /* 0x0000003604c47947 */ /* 0x000fea000b800000 */
[----:B------:R-:W-:-:S13]  /*2b6a0*/  ELECT P6, URZ, PT ;  /* 0x00000000003f782f */ /* 0x000fda00038c0000 */
.L_x_2843:
[----:B------:R-:W-:Y:S05]  /*2b6b0*/  @!P6 BRA `(.L_x_2371) ;  /* 0x0000000000a0e947 */ /* 0x000fea0003800000 */
[----:B------:R-:W-:-:S06]  /*2b6c0*/  ULOP3.LUT UR4, UR36, 0x2, URZ, 0xfc, !UPT ;  /* 0x0000000224047892 */ /* 0x000fcc000f8efc3f */
[----:B--2---:R-:W-:-:S04]  /*2b6d0*/  MOV R2, UR4 ;  /* 0x0000000400027c02 */ /* 0x004fc80008000f00 */
[----:B------:R-:W-:-:S13]  /*2b6e0*/  ISETP.NE.AND P0, PT, R2, 0x3, PT ;  /* 0x000000030200780c */ /* 0x000fda0003f05270 */
[----:B------:R-:W-:Y:S05]  /*2b6f0*/  @!P0 BRA `(.L_x_2699) ;  /* 0x0000000000048947 */ /* 0x000fea0003800000 */
[----:B------:R-:W-:Y:S01]  /*2b700*/  BPT.TRAP 0x1 ;  /* 0x000000040000795c */ /* 0x000fe20000300000 */
.L_x_2699:
[----:B0-----:R-:W2:Y:S04]  /*2b710*/  LDL R3, [R1+0x8] ;  /* 0x0000080001037983 */ /* 0x001ea80000100800 */
[----:B------:R-:W3:Y:S01]  /*2b720*/  LDL.LU R7, [R1+0x14] ;  /* 0x0000140001077983 */ /* 0x000ee20000300800 */
[----:B------:R-:W-:-:S04]  /*2b730*/  VIADD R2, R0, 0x29840 ;  /* 0x0002984000027836 */ /* 0x000fc80000000000 */
[C---:B--2---:R-:W-:Y:S02]  /*2b740*/  IMAD R6, R3.reuse, 0x8, R2 ;  /* 0x0000000803067824 */ /* 0x044fe400078e0202 */
        /* <DEDUP_REMOVED lines=10> */
.L_x_2844:
[----:B------:R-:W2:Y:S02]  /*2b7f0*/  SYNCS.PHASECHK.TRANS64.TRYWAIT P1, [R7+URZ], R2 ;  /* 0x00000002070075a7 */ /* 0x000ea4000802017f */
[----:B--2---:R-:W-:Y:S05]  /*2b800*/  @!P1 BRA `(.L_x_2701) ;  /* 0x00000034009c9947 */ /* 0x004fea0003800000 */
.L_x_2845:
[----:B------:R-:W-:Y:S05]  /*2b810*/  @!P0 BRA `(.L_x_2702) ;  /* 0x0000000000048947 */ /* 0x000fea0003800000 */
[----:B------:R-:W-:Y:S01]  /*2b820*/  BPT.TRAP 0x1 ;  /* 0x000000040000795c */ /* 0x000fe20000300000 */
.L_x_2702:
[----:B------:R-:W3:Y:S02]  /*2b830*/  LDL.LU R4, [R1+0x8] ;  /* 0x0000080001047983 */ /* 0x000ee40000300800 */
[----:B---3--:R-:W-:-:S04]  /*2b840*/  IMAD R4, R4, 0x8, R0 ;  /* 0x0000000804047824 */ /* 0x008fc800078e0200 */
[----:B------:R-:W3:Y:S02]  /*2b850*/  SYNCS.PHASECHK.TRANS64.TRYWAIT P1, [R4+URZ+0x29860], R5 ;  /* 0x02986005040075a7 */ /* 0x000ee4000802017f */
[----:B---3--:R-:W-:Y:S05]  /*2b860*/  @!P1 BRA `(.L_x_2703) ;  /* 0x0000003400989947 */ /* 0x008fea0003800000 */
.L_x_2846:
[----:B------:R-:W-:Y:S05]  /*2b870*/  @!P0 BRA `(.L_x_2704) ;  /* 0x0000000000048947 */ /* 0x000fea0003800000 */
[----:B------:R-:W-:Y:S01]  /*2b880*/  BPT.TRAP 0x1 ;  /* 0x000000040000795c */ /* 0x000fe20000300000 */
.L_x_2704:
[----:B------:R-:W-:-:S04]  /*2b890*/  LEA R3, R3, R0, 0x3 ;  /* 0x0000000003037211 */ /* 0x000fc800078e18ff */
[----:B------:R-:W4:Y:S02]  /*2b8a0*/  SYNCS.PHASECHK.TRANS64.TRYWAIT P1, [R3+URZ+0x29860], R2 ;  /* 0x02986002030075a7 */ /* 0x000f24000802017f */
[----:B----4-:R-:W-:Y:S05]  /*2b8b0*/  @!P1 BRA `(.L_x_2705) ;  /* 0x0000003400989947 */ /* 0x010fea0003800000 */
.L_x_2847:
[----:B------:R-:W-:Y:S05]  /*2b8c0*/  @!P0 BRA `(.L_x_2706) ;  /* 0x0000000000048947 */ /* 0x000fea0003800000 */
[----:B------:R-:W-:Y:S01]  /*2b8d0*/  BPT.TRAP 0x1 ;  /* 0x000000040000795c */ /* 0x000fe20000300000 */
.L_x_2706:
[----:B------:R-:W5:Y:S02]  /*2b8e0*/  SYNCS.PHASECHK.TRANS64.TRYWAIT P0, [R4+URZ+0x29880], R5 ;  /* 0x02988005040075a7 */ /* 0x000f64000800017f */
[----:B-----5:R-:W-:Y:S05]  /*2b8f0*/  @!P0 BRA `(.L_x_2707) ;  /* 0x00000034009c8947 */ /* 0x020fea0003800000 */
.L_x_2708:
[----:B------:R0:W0:Y:S02]  /*2b900*/  SYNCS.PHASECHK.TRANS64.TRYWAIT P0, [R3+URZ+0x29880], R2 ;  /* 0x02988002030075a7 */ /* 0x000024000800017f */
[----:B0-----:R-:W-:Y:S05]  /*2b910*/  @!P0 NANOSLEEP.SYNCS 0x989680 ;  /* 0x009896800000895d */ /* 0x001fea0003900000 */
[----:B------:R-:W0:Y:S02]  /*2b920*/  @!P0 SYNCS.PHASECHK.TRANS64 P0, [R3+URZ+0x29880], R2 ;  /* 0x02988002030085a7 */ /* 0x000e24000800007f */
[----:B0-----:R-:W-:Y:S05]  /*2b930*/  @!P0 BRA `(.L_x_2708) ;  /* 0xfffffffc00f08947 */ /* 0x001fea000383ffff */
.L_x_2371:
[----:B------:R-:W-:Y:S05]  /*2b940*/  BSYNC B8 ;  /* 0x0000000000087941 */ /* 0x000fea0003800000 */
.L_x_2368:
[----:B------:R-:W-:Y:S05]  /*2b950*/  EXIT ;  /* 0x000000000000794d */ /* 0x000fea0003800000 */
.L_x_2389:
[----:B---3--:R3:W4:Y:S02]  /*2b960*/  SYNCS.PHASECHK.TRANS64.TRYWAIT P5, [R97+URZ+0x29890], R98 ;  /* 0x02989062610075a7 */ /* 0x00872400080a017f */
[----:B----4-:R-:W-:Y:S05]  /*2b970*/  @!P5 NANOSLEEP.SYNCS 0x989680 ;  /* 0x009896800000d95d */ /* 0x010fea0003900000 */
[----:B------:R-:W4:Y:S02]  /*2b980*/  @!P5 SYNCS.PHASECHK.TRANS64 P5, [R97+URZ+0x29890], R98 ;  /* 0x029890626100d5a7 */ /* 0x000f2400080a007f */
[----:B----4-:R-:W-:Y:S05]  /*2b990*/  @!P5 BRA `(.L_x_2389) ;  /* 0xfffffffc00f0d947 */ /* 0x010fea000383ffff */
[----:B------:R-:W-:Y:S05]  /*2b9a0*/  BRA `(.L_x_2709) ;  /* 0xfffffd7c00007947 */ /* 0x000fea000383ffff */
.L_x_2443:
[----:B--2---:R2:W4:Y:S02]  /*2b9b0*/  SYNCS.PHASECHK.TRANS64.TRYWAIT P5, [R97+URZ+0x29890], R98 ;  /* 0x02989062610075a7 */ /* 0x00452400080a017f */
[----:B----4-:R-:W-:Y:S05]  /*2b9c0*/  @!P5 NANOSLEEP.SYNCS 0x989680 ;  /* 0x009896800000d95d */ /* 0x010fea0003900000 */
[----:B------:R-:W4:Y:S02]  /*2b9d0*/  @!P5 SYNCS.PHASECHK.TRANS64 P5, [R97+URZ+0x29890], R98 ;  /* 0x029890626100d5a7 */ /* 0x000f2400080a007f */
[----:B----4-:R-:W-:Y:S05]  /*2b9e0*/  @!P5 BRA `(.L_x_2443) ;  /* 0xfffffffc00f0d947 */ /* 0x010fea000383ffff */
[----:B------:R-:W-:Y:S05]  /*2b9f0*/  BRA `(.L_x_2710) ;  /* 0xfffffdd800447947 */ /* 0x000fea000383ffff */
.L_x_2468:
[----:B-1----:R1:W2:Y:S02]  /*2ba00*/  SYNCS.PHASECHK.TRANS64.TRYWAIT P2, [R97+URZ+0x29890], R98 ;  /* 0x02989062610075a7 */ /* 0x0022a4000804017f */
[----:B--2---:R-:W-:Y:S05]  /*2ba10*/  @!P2 NANOSLEEP.SYNCS 0x989680 ;  /* 0x009896800000a95d */ /* 0x004fea0003900000 */
[----:B------:R-:W2:Y:S02]  /*2ba20*/  @!P2 SYNCS.PHASECHK.TRANS64 P2, [R97+URZ+0x29890], R98 ;  /* 0x029890626100a5a7 */ /* 0x000ea4000804007f */
[----:B--2---:R-:W-:Y:S05]  /*2ba30*/  @!P2 BRA `(.L_x_2468) ;  /* 0xfffffffc00f0a947 */ /* 0x004fea000383ffff */
[----:B------:R-:W-:Y:S05]  /*2ba40*/  BRA `(.L_x_2711) ;  /* 0xfffffe3400f47947 */ /* 0x000fea000383ffff */
.L_x_2474:
[----:B-1----:R1:W2:Y:S02]  /*2ba50*/  SYNCS.PHASECHK.TRANS64.TRYWAIT P1, [R97+URZ+0x298b0], R98 ;  /* 0x0298b062610075a7 */ /* 0x0022a4000802017f */
[----:B--2---:R-:W-:Y:S05]  /*2ba60*/  @!P1 NANOSLEEP.SYNCS 0x989680 ;  /* 0x009896800000995d */ /* 0x004fea0003900000 */
[----:B------:R-:W2:Y:S02]  /*2ba70*/  @!P1 SYNCS.PHASECHK.TRANS64 P1, [R97+URZ+0x298b0], R98 ;  /* 0x0298b062610095a7 */ /* 0x000ea4000802007f */
[----:B--2---:R-:W-:Y:S05]  /*2ba80*/  @!P1 BRA `(.L_x_2474) ;  /* 0xfffffffc00f09947 */ /* 0x004fea000383ffff */
[----:B------:R-:W-:Y:S05]  /*2ba90*/  BRA `(.L_x_2712) ;  /* 0xfffffe3800f47947 */ /* 0x000fea000383ffff */
.L_x_2482:
[----:B------:R-:W-:Y:S01]  /*2baa0*/  BSSY B0, `(.L_x_2713) ;  /* 0x0000008000007945 */ /* 0x000fe20003800000 */
[----:B------:R-:W-:Y:S02]  /*2bab0*/  IMAD.MOV.U32 R13, RZ, RZ, R237 ;  /* 0x000000ffff0d7224 */ /* 0x000fe400078e00ed */
[----:B------:R-:W-:Y:S02]  /*2bac0*/  IMAD.MOV.U32 R12, RZ, RZ, RZ ;  /* 0x000000ffff0c7224 */ /* 0x000fe400078e00ff */
[----:B------:R-:W-:Y:S02]  /*2bad0*/  IMAD.MOV.U32 R11, RZ, RZ, 0x1f ;  /* 0x0000001fff0b7424 */ /* 0x000fe400078e00ff */
[----:B------:R-:W-:-:S07]  /*2bae0*/  IMAD.MOV.U32 R15, RZ, RZ, -0x1 ;  /* 0xffffffffff0f7424 */ /* 0x000fce00078e00ff */
[----:B-----5:R-:W-:Y:S05]  /*2baf0*/  WARPSYNC.COLLECTIVE R15, `(.L_x_2714) ;  /* 0x000000000f087348 */ /* 0x020fea0003c00000 */
[----:B------:R0:W1:Y:S02]  /*2bb00*/  SHFL.IDX P6, R14, R13, R12, R11 ;  /* 0x0000000c0d0e7389 */ /* 0x00006400000c000b */
[----:B01---5:R-:W-:Y:S01]  /*2bb10*/  ENDCOLLECTIVE ;  /* 0x000000000000791b */ /* 0x023fe20003800000 */
.L_x_2714:
[----:B------:R-:W-:Y:S05]  /*2bb20*/  BSYNC B0 ;  /* 0x0000000000007941 */ /* 0x000fea0003800000 */
.L_x_2713:
[----:B------:R-:W-:Y:S01]  /*2bb30*/  IMAD.MOV.U32 R197, RZ, RZ, R14 ;  /* 0x000000ffffc57224 */ /* 0x000fe200078e000e */
[----:B------:R-:W-:Y:S06]  /*2bb40*/  BRA `(.L_x_2715) ;  /* 0xfffffe4400787947 */ /* 0x000fec000383ffff */
.L_x_2492:
[----:B------:R-:W-:Y:S01]  /*2bb50*/  BSSY B1, `(.L_x_2716) ;  /* 0x0000007000017945 */ /* 0x000fe20003800000 */
[----:B------:R-:W-:Y:S01]  /*2bb60*/  MOV R12, RZ ;  /* 0x000000ff000c7202 */ /* 0x000fe20000000f00 */
[----:B------:R-:W-:Y:S02]  /*2bb70*/  IMAD.MOV.U32 R11, RZ, RZ, 0x1e1f ;  /* 0x00001e1fff0b7424 */ /* 0x000fe400078e00ff */
[----:B------:R-:W-:-:S07]  /*2bb80*/  IMAD.MOV.U32 R15, RZ, RZ, -0x1 ;  /* 0xffffffffff0f7424 */ /* 0x000fce00078e00ff */
[----:B0-----:R-:W-:Y:S05]  /*2bb90*/  WARPSYNC.COLLECTIVE R15, `(.L_x_2717) ;  /* 0x000000000f087348 */ /* 0x001fea0003c00000 */
[----:B------:R1:W2:Y:S02]  /*2bba0*/  SHFL.IDX P6, R14, R13, R12, R11 ;  /* 0x0000000c0d0e7389 */ /* 0x0002a400000c000b */
[----:B012---:R-:W-:Y:S01]  /*2bbb0*/  ENDCOLLECTIVE ;  /* 0x000000000000791b */ /* 0x007fe20003800000 */
.L_x_2717:
[----:B------:R-:W-:Y:S05]  /*2bbc0*/  BSYNC B1 ;  /* 0x0000000000017941 */ /* 0x000fea0003800000 */
.L_x_2716:
[----:B------:R-:W-:Y:S01]  /*2bbd0*/  IMAD.MOV.U32 R13, RZ, RZ, R3 ;  /* 0x000000ffff0d7224 */ /* 0x000fe200078e0003 */
[----:B------:R-:W-:Y:S01]  /*2bbe0*/  MOV R11, 0x1e1f ;  /* 0x00001e1f000b7802 */ /* 0x000fe20000000f00 */
[----:B------:R-:W-:Y:S02]  /*2bbf0*/  IMAD.MOV.U32 R12, RZ, RZ, RZ ;  /* 0x000000ffff0c7224 */ /* 0x000fe400078e00ff */
[----:B------:R-:W-:Y:S02]  /*2bc00*/  IMAD.MOV.U32 R15, RZ, RZ, -0x1 ;  /* 0xffffffffff0f7424 */ /* 0x000fe400078e00ff */
[----:B------:R-:W-:-:S07]  /*2bc10*/  IMAD.MOV.U32 R0, RZ, RZ, R14 ;  /* 0x000000ffff007224 */ /* 0x000fce00078e000e */
[----:B------:R-:W-:Y:S05]  /*2bc20*/  WARPSYNC.COLLECTIVE R15, `(.L_x_2718) ;  /* 0x000000000f087348 */ /* 0x000fea0003c00000 */
[----:B------:R0:W1:Y:S02]  /*2bc30*/  SHFL.IDX P6, R14, R13, R12, R11 ;  /* 0x0000000c0d0e7389 */ /* 0x00006400000c000b */
[----:B01----:R-:W-:Y:S01]  /*2bc40*/  ENDCOLLECTIVE ;  /* 0x000000000000791b */ /* 0x003fe20003800000 */
.L_x_2718:
[----:B------:R-:W-:Y:S02]  /*2bc50*/  IMAD.MOV.U32 R13, RZ, RZ, R4 ;  /* 0x000000ffff0d7224 */ /* 0x000fe400078e0004 */
[----:B------:R-:W-:-:S07]  /*2bc60*/  IMAD.MOV.U32 R3, RZ, RZ, R14 ;  /* 0x000000ffff037224 */ /* 0x000fce00078e000e */
[----:B------:R-:W-:Y:S05]  /*2bc70*/  WARPSYNC.COLLECTIVE R15, `(.L_x_2719) ;  /* 0x000000000f087348 */ /* 0x000fea0003c00000 */
[----:B------:R0:W1:Y:S02]  /*2bc80*/  SHFL.IDX P6, R14, R13, R12, R11 ;  /* 0x0000000c0d0e7389 */ /* 0x00006400000c000b */
[----:B01----:R-:W-:Y:S01]  /*2bc90*/  ENDCOLLECTIVE ;  /* 0x000000000000791b */ /* 0x003fe20003800000 */
.L_x_2719:
[----:B------:R-:W-:Y:S02]  /*2bca0*/  IMAD.MOV.U32 R13, RZ, RZ, R5 ;  /* 0x000000ffff0d7224 */ /* 0x000fe400078e0005 */
[----:B------:R-:W-:-:S07]  /*2bcb0*/  IMAD.MOV.U32 R4, RZ, RZ, R14 ;  /* 0x000000ffff047224 */ /* 0x000fce00078e000e */
[----:B------:R-:W-:Y:S05]  /*2bcc0*/  WARPSYNC.COLLECTIVE R15, `(.L_x_2720) ;  /* 0x000000000f087348 */ /* 0x000fea0003c00000 */
[----:B------:R0:W1:Y:S02]  /*2bcd0*/  SHFL.IDX P6, R14, R13, R12, R11 ;  /* 0x0000000c0d0e7389 */ /* 0x00006400000c000b */
[----:B01----:R-:W-:Y:S01]  /*2bce0*/  ENDCOLLECTIVE ;  /* 0x000000000000791b */ /* 0x003fe20003800000 */
.L_x_2720:
[----:B------:R-:W-:Y:S05]  /*2bcf0*/  BRA `(.L_x_2721) ;  /* 0xfffffe4800c87947 */ /* 0x000fea000383ffff */
.L_x_2496:
[----:B---3--:R3:W0:Y:S02]  /*2bd00*/  SYNCS.PHASECHK.TRANS64.TRYWAIT P0, [R16+URZ+0x29800], R5 ;  /* 0x02980005100075a7 */ /* 0x008624000800017f */
[----:B0-----:R-:W-:Y:S05]  /*2bd10*/  @!P0 NANOSLEEP.SYNCS 0x989680 ;  /* 0x009896800000895d */ /* 0x001fea0003900000 */
[----:B------:R-:W0:Y:S02]  /*2bd20*/  @!P0 SYNCS.PHASECHK.TRANS64 P0, [R16+URZ+0x29800], R5 ;  /* 0x02980005100085a7 */ /* 0x000e24000800007f */
[----:B0-----:R-:W-:Y:S05]  /*2bd30*/  @!P0 BRA `(.L_x_2496) ;  /* 0xfffffffc00f08947 */ /* 0x001fea000383ffff */
[----:B------:R-:W-:Y:S05]  /*2bd40*/  BRA `(.L_x_2722) ;  /* 0xfffffe5000007947 */ /* 0x000fea000383ffff */
.L_x_2508:
[----:B------:R-:W-:Y:S01]  /*2bd50*/  BSSY B1, `(.L_x_2723) ;  /* 0x0000007000017945 */ /* 0x000fe20003800000 */
[----:B------:R-:W-:Y:S01]  /*2bd60*/  MOV R12, RZ ;  /* 0x000000ff000c7202 */ /* 0x000fe20000000f00 */
[----:B------:R-:W-:Y:S02]  /*2bd70*/  IMAD.MOV.U32 R11, RZ, RZ, 0x1e1f ;  /* 0x00001e1fff0b7424 */ /* 0x000fe400078e00ff */
[----:B------:R-:W-:-:S07]  /*2bd80*/  IMAD.MOV.U32 R15, RZ, RZ, -0x1 ;  /* 0xffffffffff0f7424 */ /* 0x000fce00078e00ff */
[----:B0-----:R-:W-:Y:S05]  /*2bd90*/  WARPSYNC.COLLECTIVE R15, `(.L_x_2724) ;  /* 0x000000000f087348 */ /* 0x001fea0003c00000 */
[----:B------:R1:W2:Y:S02]  /*2bda0*/  SHFL.IDX P6, R14, R13, R12, R11 ;  /* 0x0000000c0d0e7389 */ /* 0x0002a400000c000b */
[----:B012---:R-:W-:Y:S01]  /*2bdb0*/  ENDCOLLECTIVE ;  /* 0x000000000000791b */ /* 0x007fe20003800000 */
.L_x_2724:
[----:B------:R-:W-:Y:S05]  /*2bdc0*/  BSYNC B1 ;  /* 0x0000000000017941 */ /* 0x000fea0003800000 */
.L_x_2723:
        /* <DEDUP_REMOVED lines=8> */
.L_x_2725:
[----:B------:R-:W-:Y:S02]  /*2be50*/  IMAD.MOV.U32 R13, RZ, RZ, R20 ;  /* 0x000000ffff0d7224 */ /* 0x000fe400078e0014 */
[----:B------:R-:W-:-:S07]  /*2be60*/  IMAD.MOV.U32 R3, RZ, RZ, R14 ;  /* 0x000000ffff037224 */ /* 0x000fce00078e000e */
[----:B------:R-:W-:Y:S05]  /*2be70*/  WARPSYNC.COLLECTIVE R15, `(.L_x_2726) ;  /* 0x000000000f087348 */ /* 0x000fea0003c00000 */
[----:B------:R0:W1:Y:S02]  /*2be80*/  SHFL.IDX P6, R14, R13, R12, R11 ;  /* 0x0000000c0d0e7389 */ /* 0x00006400000c000b */
[----:B01----:R-:W-:Y:S01]  /*2be90*/  ENDCOLLECTIVE ;  /* 0x000000000000791b */ /* 0x003fe20003800000 */
.L_x_2726:
[----:B------:R-:W-:Y:S02]  /*2bea0*/  IMAD.MOV.U32 R13, RZ, RZ, R21 ;  /* 0x000000ffff0d7224 */ /* 0x000fe400078e0015 */
[----:B------:R-:W-:-:S07]  /*2beb0*/  IMAD.MOV.U32 R20, RZ, RZ, R14 ;  /* 0x000000ffff147224 */ /* 0x000fce00078e000e */
[----:B------:R-:W-:Y:S05]  /*2bec0*/  WARPSYNC.COLLECTIVE R15, `(.L_x_2727) ;  /* 0x000000000f087348 */ /* 0x000fea0003c00000 */
[----:B------:R0:W1:Y:S02]  /*2bed0*/  SHFL.IDX P6, R14, R13, R12, R11 ;  /* 0x0000000c0d0e7389 */ /* 0x00006400000c000b */
[----:B01----:R-:W-:Y:S01]  /*2bee0*/  ENDCOLLECTIVE ;  /* 0x000000000000791b */ /* 0x003fe20003800000 */
.L_x_2727:
[----:B------:R-:W-:Y:S01]  /*2bef0*/  MOV R21, R14 ;  /* 0x0000000e00157202 */ /* 0x000fe20000000f00 */
[----:B------:R-:W-:Y:S06]  /*2bf00*/  BRA `(.L_x_2728) ;  /* 0xfffffe7c00bc7947 */ /* 0x000fec000383ffff */
.L_x_2512:
[----:B0-----:R0:W3:Y:S02]  /*2bf10*/  SYNCS.PHASECHK.TRANS64.TRYWAIT P0, [R16+URZ+0x29800], R21 ;  /* 0x02980015100075a7 */ /* 0x0010e4000800017f */
[----:B---3--:R-:W-:Y:S05]  /*2bf20*/  @!P0 NANOSLEEP.SYNCS 0x989680 ;  /* 0x009896800000895d */ /* 0x008fea0003900000 */
[----:B------:R-:W3:Y:S02]  /*2bf30*/  @!P0 SYNCS.PHASECHK.TRANS64 P0, [R16+URZ+0x29800], R21 ;  /* 0x02980015100085a7 */ /* 0x000ee4000800007f */
[----:B---3--:R-:W-:Y:S05]  /*2bf40*/  @!P0 BRA `(.L_x_2512) ;  /* 0xfffffffc00f08947 */ /* 0x008fea000383ffff */
[----:B------:R-:W-:Y:S05]  /*2bf50*/  BRA `(.L_x_2729) ;  /* 0xfffffe8000b87947 */ /* 0x000fea000383ffff */
.L_x_2520:
[----:B-1----:R1:W2:Y:S02]  /*2bf60*/  SYNCS.PHASECHK.TRANS64.TRYWAIT P0, [R3+URZ+0x29830], R0 ;  /* 0x02983000030075a7 */ /* 0x0022a4000800017f */
[----:B--2---:R-:W-:Y:S05]  /*2bf70*/  @!P0 NANOSLEEP.SYNCS 0x989680 ;  /* 0x009896800000895d */ /* 0x004fea0003900000 */
[----:B------:R-:W2:Y:S02]  /*2bf80*/  @!P0 SYNCS.PHASECHK.TRANS64 P0, [R3+URZ+0x29830], R0 ;  /* 0x02983000030085a7 */ /* 0x000ea4000800007f */
[----:B--2---:R-:W-:Y:S05]  /*2bf90*/  @!P0 BRA `(.L_x_2520) ;  /* 0xfffffffc00f08947 */ /* 0x004fea000383ffff */
[----:B------:R-:W-:Y:S05]  /*2bfa0*/  BRA `(.L_x_2519) ;  /* 0xfffffeb000e87947 */ /* 0x000fea000383ffff */
.L_x_2526:
[----:B-1----:R1:W2:Y:S02]  /*2bfb0*/  SYNCS.PHASECHK.TRANS64.TRYWAIT P3, [R11+URZ+0x29830], R0 ;  /* 0x029830000b0075a7 */ /* 0x0022a4000806017f */
[----:B--2---:R-:W-:Y:S05]  /*2bfc0*/  @!P3 NANOSLEEP.SYNCS 0x989680 ;  /* 0x009896800000b95d */ /* 0x004fea0003900000 */
[----:B------:R-:W2:Y:S02]  /*2bfd0*/  @!P3 SYNCS.PHASECHK.TRANS64 P3, [R11+URZ+0x29830], R0 ;  /* 0x029830000b00b5a7 */ /* 0x000ea4000806007f */
[----:B--2---:R-:W-:Y:S05]  /*2bfe0*/  @!P3 BRA `(.L_x_2526) ;  /* 0xfffffffc00f0b947 */ /* 0x004fea000383ffff */
[----:B------:R-:W-:Y:S05]  /*2bff0*/  BRA `(.L_x_2525) ;  /* 0xfffffee800747947 */ /* 0x000fea000383ffff */
.L_x_2530:
[----:B-1----:R1:W2:Y:S02]  /*2c000*/  SYNCS.PHASECHK.TRANS64.TRYWAIT P2, [R10+URZ+0x29850], R0 ;  /* 0x029850000a0075a7 */ /* 0x0022a4000804017f */
[----:B--2---:R-:W-:Y:S05]  /*2c010*/  @!P2 NANOSLEEP.SYNCS 0x989680 ;  /* 0x009896800000a95d */ /* 0x004fea0003900000 */
[----:B------:R-:W2:Y:S02]  /*2c020*/  @!P2 SYNCS.PHASECHK.TRANS64 P2, [R10+URZ+0x29850], R0 ;  /* 0x029850000a00a5a7 */ /* 0x000ea4000804007f */
[----:B--2---:R-:W-:Y:S05]  /*2c030*/  @!P2 BRA `(.L_x_2530) ;  /* 0xfffffffc00f0a947 */ /* 0x004fea000383ffff */
[----:B------:R-:W-:Y:S05]  /*2c040*/  BRA `(.L_x_2527) ;  /* 0xfffffef800b07947 */ /* 0x000fea000383ffff */
.L_x_2538:
[----:B-1----:R1:W2:Y:S02]  /*2c050*/  SYNCS.PHASECHK.TRANS64.TRYWAIT P0, [R0+URZ+0x29830], R11 ;  /* 0x0298300b000075a7 */ /* 0x0022a4000800017f */
[----:B--2---:R-:W-:Y:S05]  /*2c060*/  @!P0 NANOSLEEP.SYNCS 0x989680 ;  /* 0x009896800000895d */ /* 0x004fea0003900000 */
[----:B------:R-:W2:Y:S02]  /*2c070*/  @!P0 SYNCS.PHASECHK.TRANS64 P0, [R0+URZ+0x29830], R11 ;  /* 0x0298300b000085a7 */ /* 0x000ea4000800007f */
[----:B--2---:R-:W-:Y:S05]  /*2c080*/  @!P0 BRA `(.L_x_2538) ;  /* 0xfffffffc00f08947 */ /* 0x004fea000383ffff */
[----:B------:R-:W-:Y:S05]  /*2c090*/  BRA `(.L_x_2537) ;  /* 0xffffff2400b47947 */ /* 0x000fea000383ffff */
.L_x_2542:
[----:B-1----:R1:W2:Y:S02]  /*2c0a0*/  SYNCS.PHASECHK.TRANS64.TRYWAIT P0, [R11+URZ+0x29850], R0 ;  /* 0x029850000b0075a7 */ /* 0x0022a4000800017f */
[----:B--2---:R-:W-:Y:S05]  /*2c0b0*/  @!P0 NANOSLEEP.SYNCS 0x989680 ;  /* 0x009896800000895d */ /* 0x004fea0003900000 */
[----:B------:R-:W2:Y:S02]  /*2c0c0*/  @!P0 SYNCS.PHASECHK.TRANS64 P0, [R11+URZ+0x29850], R0 ;  /* 0x029850000b0085a7 */ /* 0x000ea4000800007f */
[----:B--2---:R-:W-:Y:S05]  /*2c0d0*/  @!P0 BRA `(.L_x_2542) ;  /* 0xfffffffc00f08947 */ /* 0x004fea000383ffff */
[----:B------:R-:W-:Y:S05]  /*2c0e0*/  BRA `(.L_x_2539) ;  /* 0xffffff3400e47947 */ /* 0x000fea000383ffff */
.L_x_2548:
[----:B-1----:R1:W2:Y:S02]  /*2c0f0*/  SYNCS.PHASECHK.TRANS64.TRYWAIT P0, [R12+URZ+0x29850], R5 ;  /* 0x029850050c0075a7 */ /* 0x0022a4000800017f */
[----:B--2---:R-:W-:Y:S05]  /*2c100*/  @!P0 NANOSLEEP.SYNCS 0x989680 ;  /* 0x009896800000895d */ /* 0x004fea0003900000 */
[----:B------:R-:W2:Y:S02]  /*2c110*/  @!P0 SYNCS.PHASECHK.TRANS64 P0, [R12+URZ+0x29850], R5 ;  /* 0x029850050c0085a7 */ /* 0x000ea4000800007f */
[----:B--2---:R-:W-:Y:S05]  /*2c120*/  @!P0 BRA `(.L_x_2548) ;  /* 0xfffffffc00f08947 */ /* 0x004fea000383ffff */
[----:B------:R-:W-:Y:S05]  /*2c130*/  BRA `(.L_x_2547) ;  /* 0xffffff5400f47947 */ /* 0x000fea000383ffff */
.L_x_2552:
        /* <DEDUP_REMOVED lines=10> */
.L_x_2730:
        /* <DEDUP_REMOVED lines=18> */
.L_x_2731:
        /* <DEDUP_REMOVED lines=19> */
.L_x_2732:
        /* <DEDUP_REMOVED lines=9> */
.L_x_2733:
[----:B------:R-:W-:Y:S02]  /*2c4c0*/  IMAD.MOV.U32 R13, RZ, RZ, R9 ;  /* 0x000000ffff0d7224 */ /* 0x000fe400078e0009 */
[----:B------:R-:W-:Y:S02]  /*2c4d0*/  IMAD.MOV.U32 R12, RZ, RZ, R0 ;  /* 0x000000ffff0c7224 */ /* 0x000fe400078e0000 */
[----:B------:R-:W-:-:S07]  /*2c4e0*/  IMAD.MOV.U32 R7, RZ, RZ, R14 ;  /* 0x000000ffff077224 */ /* 0x000fce00078e000e */
[----:B------:R-:W-:Y:S05]  /*2c4f0*/  WARPSYNC.COLLECTIVE R15, `(.L_x_2734) ;  /* 0x000000000f087348 */ /* 0x000fea0003c00000 */
[----:B------:R0:W1:Y:S02]  /*2c500*/  SHFL.IDX P6, R14, R13, R12, R11 ;  /* 0x0000000c0d0e7389 */ /* 0x00006400000c000b */
[----:B01----:R-:W-:Y:S01]  /*2c510*/  ENDCOLLECTIVE ;  /* 0x000000000000791b */ /* 0x003fe20003800000 */
.L_x_2734:
        /* <DEDUP_REMOVED lines=8> */
.L_x_2735:
[----:B------:R-:W-:Y:S02]  /*2c5a0*/  IMAD.MOV.U32 R13, RZ, RZ, R25 ;  /* 0x000000ffff0d7224 */ /* 0x000fe400078e0019 */
[----:B------:R-:W-:Y:S02]  /*2c5b0*/  IMAD.MOV.U32 R12, RZ, RZ, R0 ;  /* 0x000000ffff0c7224 */ /* 0x000fe400078e0000 */
[----:B------:R-:W-:-:S07]  /*2c5c0*/  IMAD.MOV.U32 R20, RZ, RZ, R14 ;  /* 0x000000ffff147224 */ /* 0x000fce00078e000e */
[----:B------:R-:W-:Y:S05]  /*2c5d0*/  WARPSYNC.COLLECTIVE R15, `(.L_x_2736) ;  /* 0x000000000f087348 */ /* 0x000fea0003c00000 */
[----:B------:R0:W1:Y:S02]  /*2c5e0*/  SHFL.IDX P6, R14, R13, R12, R11 ;  /* 0x0000000c0d0e7389 */ /* 0x00006400000c000b */
[----:B01----:R-:W-:Y:S01]  /*2c5f0*/  ENDCOLLECTIVE ;  /* 0x000000000000791b */ /* 0x003fe20003800000 */
.L_x_2736:
[----:B------:R-:W-:Y:S01]  /*2c600*/  IMAD.MOV.U32 R13, RZ, RZ, R27 ;  /* 0x000000ffff0d7224 */ /* 0x000fe200078e001b */
[----:B------:R-:W-:Y:S01]  /*2c610*/  MOV R12, R2 ;  /* 0x00000002000c7202 */ /* 0x000fe20000000f00 */
[----:B------:R-:W-:-:S07]  /*2c620*/  IMAD.MOV.U32 R26, RZ, RZ, R14 ;  /* 0x000000ffff1a7224 */ /* 0x000fce00078e000e */
[----:B------:R-:W-:Y:S05]  /*2c630*/  WARPSYNC.COLLECTIVE R15, `(.L_x_2737) ;  /* 0x000000000f087348 */ /* 0x000fea0003c00000 */
[----:B------:R0:W1:Y:S02]  /*2c640*/  SHFL.IDX P6, R14, R13, R12, R11 ;  /* 0x0000000c0d0e7389 */ /* 0x00006400000c000b */
[----:B01----:R-:W-:Y:S01]  /*2c650*/  ENDCOLLECTIVE ;  /* 0x000000000000791b */ /* 0x003fe20003800000 */
.L_x_2737:
[----:B------:R-:W-:Y:S02]  /*2c660*/  IMAD.MOV.U32 R13, RZ, RZ, R29 ;  /* 0x000000ffff0d7224 */ /* 0x000fe400078e001d */
[----:B------:R-:W-:Y:S02]  /*2c670*/  IMAD.MOV.U32 R12, RZ, RZ, R0 ;  /* 0x000000ffff0c7224 */ /* 0x000fe400078e0000 */
[----:B------:R-:W-:-:S07]  /*2c680*/  IMAD.MOV.U32 R27, RZ, RZ, R14 ;  /* 0x000000ffff1b7224 */ /* 0x000fce00078e000e */
[----:B------:R-:W-:Y:S05]  /*2c690*/  WARPSYNC.COLLECTIVE R15, `(.L_x_2738) ;  /* 0x000000000f087348 */ /* 0x000fea0003c00000 */
[----:B------:R0:W1:Y:S02]  /*2c6a0*/  SHFL.IDX P6, R14, R13, R12, R11 ;  /* 0x0000000c0d0e7389 */ /* 0x00006400000c000b */
[----:B01----:R-:W-:Y:S01]  /*2c6b0*/  ENDCOLLECTIVE ;  /* 0x000000000000791b */ /* 0x003fe20003800000 */
.L_x_2738:
        /* <DEDUP_REMOVED lines=8> */
.L_x_2739:
[----:B------:R-:W-:Y:S02]  /*2c740*/  IMAD.MOV.U32 R13, RZ, RZ, R33 ;  /* 0x000000ffff0d7224 */ /* 0x000fe400078e0021 */
[----:B------:R-:W-:Y:S02]  /*2c750*/  IMAD.MOV.U32 R12, RZ, RZ, R0 ;  /* 0x000000ffff0c7224 */ /* 0x000fe400078e0000 */
[----:B------:R-:W-:-:S07]  /*2c760*/  IMAD.MOV.U32 R31, RZ, RZ, R14 ;  /* 0x000000ffff1f7224 */ /* 0x000fce00078e000e */
[----:B------:R-:W-:Y:S05]  /*2c770*/  WARPSYNC.COLLECTIVE R15, `(.L_x_2740) ;  /* 0x000000000f087348 */ /* 0x000fea0003c00000 */
[----:B------:R0:W1:Y:S02]  /*2c780*/  SHFL.IDX P6, R14, R13, R12, R11 ;  /* 0x0000000c0d0e7389 */ /* 0x00006400000c000b */
[----:B01----:R-:W-:Y:S01]  /*2c790*/  ENDCOLLECTIVE ;  /* 0x000000000000791b */ /* 0x003fe20003800000 */
.L_x_2740:
        /* <DEDUP_REMOVED lines=8> */
.L_x_2741:
[----:B------:R-:W-:Y:S02]  /*2c820*/  IMAD.MOV.U32 R13, RZ, RZ, R37 ;  /* 0x000000ffff0d7224 */ /* 0x000fe400078e0025 */
[----:B------:R-:W-:Y:S02]  /*2c830*/  IMAD.MOV.U32 R12, RZ, RZ, R0 ;  /* 0x000000ffff0c7224 */ /* 0x000fe400078e0000 */
[----:B------:R-:W-:-:S07]  /*2c840*/  IMAD.MOV.U32 R35, RZ, RZ, R14 ;  /* 0x000000ffff237224 */ /* 0x000fce00078e000e */
[----:B------:R-:W-:Y:S05]  /*2c850*/  WARPSYNC.COLLECTIVE R15, `(.L_x_2742) ;  /* 0x000000000f087348 */ /* 0x000fea0003c00000 */
[----:B------:R0:W1:Y:S02]  /*2c860*/  SHFL.IDX P6, R14, R13, R12, R11 ;  /* 0x0000000c0d0e7389 */ /* 0x00006400000c000b */
[----:B01----:R-:W-:Y:S01]  /*2c870*/  ENDCOLLECTIVE ;  /* 0x000000000000791b */ /* 0x003fe20003800000 */
.L_x_2742:
        /* <DEDUP_REMOVED lines=8> */
.L_x_2743:
[----:B------:R-:W-:Y:S02]  /*2c900*/  IMAD.MOV.U32 R13, RZ, RZ, R41 ;  /* 0x000000ffff0d7224 */ /* 0x000fe400078e0029 */
[----:B------:R-:W-:Y:S02]  /*2c910*/  IMAD.MOV.U32 R12, RZ, RZ, R0 ;  /* 0x000000ffff0c7224 */ /* 0x000fe400078e0000 */
[----:B------:R-:W-:-:S07]  /*2c920*/  IMAD.MOV.U32 R39, RZ, RZ, R14 ;  /* 0x000000ffff277224 */ /* 0x000fce00078e000e */
[----:B------:R-:W-:Y:S05]  /*2c930*/  WARPSYNC.COLLECTIVE R15, `(.L_x_2744) ;  /* 0x000000000f087348 */ /* 0x000fea0003c00000 */
[----:B------:R0:W1:Y:S02]  /*2c940*/  SHFL.IDX P6, R14, R13, R12, R11 ;  /* 0x0000000c0d0e7389 */ /* 0x00006400000c000b */
[----:B01----:R-:W-:Y:S01]  /*2c950*/  ENDCOLLECTIVE ;  /* 0x000000000000791b */ /* 0x003fe20003800000 */
.L_x_2744:
        /* <DEDUP_REMOVED lines=8> */
.L_x_2745:
[----:B------:R-:W-:Y:S02]  /*2c9e0*/  IMAD.MOV.U32 R13, RZ, RZ, R45 ;  /* 0x000000ffff0d7224 */ /* 0x000fe400078e002d */
[----:B------:R-:W-:Y:S02]  /*2c9f0*/  IMAD.MOV.U32 R12, RZ, RZ, R0 ;  /* 0x000000ffff0c7224 */ /* 0x000fe400078e0000 */
[----:B------:R-:W-:-:S07]  /*2ca00*/  IMAD.MOV.U32 R43, RZ, RZ, R14 ;  /* 0x000000ffff2b7224 */ /* 0x000fce00078e000e */
[----:B------:R-:W-:Y:S05]  /*2ca10*/  WARPSYNC.COLLECTIVE R15, `(.L_x_2746) ;  /* 0x000000000f087348 */ /* 0x000fea0003c00000 */
[----:B------:R0:W1:Y:S02]  /*2ca20*/  SHFL.IDX P6, R14, R13, R12, R11 ;  /* 0x0000000c0d0e7389 */ /* 0x00006400000c000b */
[----:B01----:R-:W-:Y:S01]  /*2ca30*/  ENDCOLLECTIVE ;  /* 0x000000000000791b */ /* 0x003fe20003800000 */
.L_x_2746:
[----:B------:R-:W-:Y:S02]  /*2ca40*/  SEL R40, R42, R43, P0 ;  /* 0x0000002b2a287207 */ /* 0x000fe40000000000 */
[----:B------:R-:W-:Y:S01]  /*2ca50*/  SEL R42, R43, R42, P0 ;  /* 0x0000002a2b2a7207 */ /* 0x000fe20000000000 */
[----:B------:R-:W-:Y:S01]  /*2ca60*/  IMAD.MOV.U32 R13, RZ, RZ, R49 ;  /* 0x000000ffff0d7224 */ /* 0x000fe200078e0031 */
[----:B------:R-:W-:Y:S01]  /*2ca70*/  MOV R12, R2 ;  /* 0x00000002000c7202 */ /* 0x000fe20000000f00 */
[----:B------:R-:W-:Y:S02]  /*2ca80*/  IMAD.MOV.U32 R49, RZ, RZ, RZ ;  /* 0x000000ffff317224 */ /* 0x000fe400078e00ff */
[----:B------:R-:W-:-:S07]  /*2ca90*/  IMAD.MOV.U32 R45, RZ, RZ, R14 ;  /* 0x000000ffff2d7224 */ /* 0x000fce00078e000e */
[----:B------:R-:W-:Y:S05]  /*2caa0*/  WARPSYNC.COLLECTIVE R15, `(.L_x_2747) ;  /* 0x000000000f087348 */ /* 0x000fea0003c00000 */
[----:B------:R0:W1:Y:S02]  /*2cab0*/  SHFL.IDX P6, R14, R13, R12, R11 ;  /* 0x0000000c0d0e7389 */ /* 0x00006400000c000b */
[----:B01----:R-:W-:Y:S01]  /*2cac0*/  ENDCOLLECTIVE ;  /* 0x000000000000791b */ /* 0x003fe20003800000 */
.L_x_2747:
[----:B------:R-:W-:Y:S02]  /*2cad0*/  IMAD.MOV.U32 R13, RZ, RZ, R51 ;  /* 0x000000ffff0d7224 */ /* 0x000fe400078e0033 */
[----:B------:R-:W-:Y:S02]  /*2cae0*/  IMAD.MOV.U32 R12, RZ, RZ, R0 ;  /* 0x000000ffff0c7224 */ /* 0x000fe400078e0000 */
[----:B------:R-:W-:-:S07]  /*2caf0*/  IMAD.MOV.U32 R44, RZ, RZ, R14 ;  /* 0x000000ffff2c7224 */ /* 0x000fce00078e000e */
[----:B------:R-:W-:Y:S05]  /*2cb00*/  WARPSYNC.COLLECTIVE R15, `(.L_x_2748) ;  /* 0x000000000f087348 */ /* 0x000fea0003c00000 */
[----:B------:R0:W1:Y:S02]  /*2cb10*/  SHFL.IDX P6, R14, R13, R12, R11 ;  /* 0x0000000c0d0e7389 */ /* 0x00006400000c000b */
[----:B01----:R-:W-:Y:S01]  /*2cb20*/  ENDCOLLECTIVE ;  /* 0x000000000000791b */ /* 0x003fe20003800000 */
.L_x_2748:
        /* <DEDUP_REMOVED lines=8> */
.L_x_2749:
[----:B------:R-:W-:Y:S02]  /*2cbb0*/  IMAD.MOV.U32 R13, RZ, RZ, R55 ;  /* 0x000000ffff0d7224 */ /* 0x000fe400078e0037 */
[----:B------:R-:W-:Y:S02]  /*2cbc0*/  IMAD.MOV.U32 R12, RZ, RZ, R0 ;  /* 0x000000ffff0c7224 */ /* 0x000fe400078e0000 */
[----:B------:R-:W-:-:S07]  /*2cbd0*/  IMAD.MOV.U32 R48, RZ, RZ, R14 ;  /* 0x000000ffff307224 */ /* 0x000fce00078e000e */
[----:B------:R-:W-:Y:S05]  /*2cbe0*/  WARPSYNC.COLLECTIVE R15, `(.L_x_2750) ;  /* 0x000000000f087348 */ /* 0x000fea0003c00000 */
[----:B------:R0:W1:Y:S02]  /*2cbf0*/  SHFL.IDX P6, R14, R13, R12, R11 ;  /* 0x0000000c0d0e7389 */ /* 0x00006400000c000b */
[----:B01----:R-:W-:Y:S01]  /*2cc00*/  ENDCOLLECTIVE ;  /* 0x000000000000791b */ /* 0x003fe20003800000 */
.L_x_2750:
[----:B------:R-:W-:Y:S01]  /*2cc10*/  IMAD.MOV.U32 R13, RZ, RZ, R57 ;  /* 0x000000ffff0d7224 */ /* 0x000fe200078e0039 */
[----:B------:R-:W-:Y:S01]  /*2cc20*/  MOV R12, R2 ;  /* 0x00000002000c7202 */ /* 0x000fe20000000f00 */
[----:B------:R-:W-:-:S07]  /*2cc30*/  IMAD.MOV.U32 R55, RZ, RZ, R14 ;  /* 0x000000ffff377224 */ /* 0x000fce00078e000e */
[----:B------:R-:W-:Y:S05]  /*2cc40*/  WARPSYNC.COLLECTIVE R15, `(.L_x_2751) ;  /* 0x000000000f087348 */ /* 0x000fea0003c00000 */
[----:B------:R0:W1:Y:S02]  /*2cc50*/  SHFL.IDX P6, R14, R13, R12, R11 ;  /* 0x0000000c0d0e7389 */ /* 0x00006400000c000b */
[----:B01----:R-:W-:Y:S01]  /*2cc60*/  ENDCOLLECTIVE ;  /* 0x000000000000791b */ /* 0x003fe20003800000 */
.L_x_2751:
[----:B------:R-:W-:Y:S02]  /*2cc70*/  IMAD.MOV.U32 R13, RZ, RZ, R59 ;  /* 0x000000ffff0d7224 */ /* 0x000fe400078e003b */
[----:B------:R-:W-:Y:S02]  /*2cc80*/  IMAD.MOV.U32 R12, RZ, RZ, R0 ;  /* 0x000000ffff0c7224 */ /* 0x000fe400078e0000 */
[----:B------:R-:W-:-:S07]  /*2cc90*/  IMAD.MOV.U32 R50, RZ, RZ, R14 ;  /* 0x000000ffff327224 */ /* 0x000fce00078e000e */
[----:B------:R-:W-:Y:S05]  /*2cca0*/  WARPSYNC.COLLECTIVE R15, `(.L_x_2752) ;  /* 0x000000000f087348 */ /* 0x000fea0003c00000 */
[----:B------:R0:W1:Y:S02]  /*2ccb0*/  SHFL.IDX P6, R14, R13, R12, R11 ;  /* 0x0000000c0d0e7389 */ /* 0x00006400000c000b */
[----:B01----:R-:W-:Y:S01]  /*2ccc0*/  ENDCOLLECTIVE ;  /* 0x000000000000791b */ /* 0x003fe20003800000 */
.L_x_2752:
[----:B------:R-:W-:Y:S01]  /*2ccd0*/  IMAD.MOV.U32 R13, RZ, RZ, R61 ;  /* 0x000000ffff0d7224 */ /* 0x000fe200078e003d */
[----:B------:R-:W-:Y:S01]  /*2cce0*/  MOV R12, R2 ;  /* 0x00000002000c7202 */ /* 0x000fe20000000f00 */
[----:B------:R-:W-:-:S07]  /*2ccf0*/  IMAD.MOV.U32 R59, RZ, RZ, R14 ;  /* 0x000000ffff3b7224 */ /* 0x000fce00078e000e */
[----:B------:R-:W-:Y:S05]  /*2cd00*/  WARPSYNC.COLLECTIVE R15, `(.L_x_2753) ;  /* 0x000000000f087348 */ /* 0x000fea0003c00000 */
[----:B------:R0:W1:Y:S02]  /*2cd10*/  SHFL.IDX P6, R14, R13, R12, R11 ;  /* 0x0000000c0d0e7389 */ /* 0x00006400000c000b */
[----:B01----:R-:W-:Y:S01]  /*2cd20*/  ENDCOLLECTIVE ;  /* 0x000000000000791b */ /* 0x003fe20003800000 */
.L_x_2753:
[----:B------:R-:W-:Y:S02]  /*2cd30*/  IMAD.MOV.U32 R13, RZ, RZ, R63 ;  /* 0x000000ffff0d7224 */ /* 0x000fe400078e003f */
[----:B------:R-:W-:Y:S02]  /*2cd40*/  IMAD.MOV.U32 R12, RZ, RZ, R0 ;  /* 0x000000ffff0c7224 */ /* 0x000fe400078e0000 */
[----:B------:R-:W-:-:S07]  /*2cd50*/  IMAD.MOV.U32 R52, RZ, RZ, R14 ;  /* 0x000000ffff347224 */ /* 0x000fce00078e000e */
[----:B------:R-:W-:Y:S05]  /*2cd60*/  WARPSYNC.COLLECTIVE R15, `(.L_x_2754) ;  /* 0x000000000f087348 */ /* 0x000fea0003c00000 */
[----:B------:R0:W1:Y:S02]  /*2cd70*/  SHFL.IDX P6, R14, R13, R12, R11 ;  /* 0x0000000c0d0e7389 */ /* 0x00006400000c000b */
[----:B01----:R-:W-:Y:S01]  /*2cd80*/  ENDCOLLECTIVE ;  /* 0x000000000000791b */ /* 0x003fe20003800000 */
.L_x_2754:
        /* <DEDUP_REMOVED lines=8> */
.L_x_2755:
[----:B------:R-:W-:Y:S02]  /*2ce10*/  IMAD.MOV.U32 R13, RZ, RZ, R67 ;  /* 0x000000ffff0d7224 */ /* 0x000fe400078e0043 */
[----:B------:R-:W-:Y:S02]  /*2ce20*/  IMAD.MOV.U32 R12, RZ, RZ, R0 ;  /* 0x000000ffff0c7224 */ /* 0x000fe400078e0000 */
[----:B------:R-:W-:-:S07]  /*2ce30*/  IMAD.MOV.U32 R54, RZ, RZ, R14 ;  /* 0x000000ffff367224 */ /* 0x000fce00078e000e */
[----:B------:R-:W-:Y:S05]  /*2ce40*/  WARPSYNC.COLLECTIVE R15, `(.L_x_2756) ;  /* 0x000000000f087348 */ /* 0x000fea0003c00000 */
[----:B------:R0:W1:Y:S02]  /*2ce50*/  SHFL.IDX P6, R14, R13, R12, R11 ;  /* 0x0000000c0d0e7389 */ /* 0x00006400000c000b */
[----:B01----:R-:W-:Y:S01]  /*2ce60*/  ENDCOLLECTIVE ;  /* 0x000000000000791b */ /* 0x003fe20003800000 */
.L_x_2756:
        /* <DEDUP_REMOVED lines=8> */
.L_x_2757:
[----:B------:R-:W-:Y:S02]  /*2cef0*/  IMAD.MOV.U32 R13, RZ, RZ, R71 ;  /* 0x000000ffff0d7224 */ /* 0x000fe400078e0047 */
[----:B------:R-:W-:Y:S02]  /*2cf00*/  IMAD.MOV.U32 R12, RZ, RZ, R0 ;  /* 0x000000ffff0c7224 */ /* 0x000fe400078e0000 */
[----:B------:R-:W-:-:S07]  /*2cf10*/  IMAD.MOV.U32 R56, RZ, RZ, R14 ;  /* 0x000000ffff387224 */ /* 0x000fce00078e000e */
[----:B------:R-:W-:Y:S05]  /*2cf20*/  WARPSYNC.COLLECTIVE R15, `(.L_x_2758) ;  /* 0x000000000f087348 */ /* 0x000fea0003c00000 */
[----:B------:R0:W1:Y:S02]  /*2cf30*/  SHFL.IDX P6, R14, R13, R12, R11 ;  /* 0x0000000c0d0e7389 */ /* 0x00006400000c000b */
[----:B01----:R-:W-:Y:S01]  /*2cf40*/  ENDCOLLECTIVE ;  /* 0x000000000000791b */ /* 0x003fe20003800000 */
.L_x_2758:
        /* <DEDUP_REMOVED lines=8> */
.L_x_2759:
[----:B------:R-:W-:Y:S02]  /*2cfd0*/  IMAD.MOV.U32 R13, RZ, RZ, R75 ;  /* 0x000000ffff0d7224 */ /* 0x000fe400078e004b */
[----:B------:R-:W-:Y:S02]  /*2cfe0*/  IMAD.MOV.U32 R12, RZ, RZ, R0 ;  /* 0x000000ffff0c7224 */ /* 0x000fe400078e0000 */
[----:B------:R-:W-:-:S07]  /*2cff0*/  IMAD.MOV.U32 R58, RZ, RZ, R14 ;  /* 0x000000ffff3a7224 */ /* 0x000fce00078e000e */
[----:B------:R-:W-:Y:S05]  /*2d000*/  WARPSYNC.COLLECTIVE R15, `(.L_x_2760) ;  /* 0x000000000f087348 */ /* 0x000fea0003c00000 */
[----:B------:R0:W1:Y:S02]  /*2d010*/  SHFL.IDX P6, R14, R13, R12, R11 ;  /* 0x0000000c0d0e7389 */ /* 0x00006400000c000b */
[----:B01----:R-:W-:Y:S01]  /*2d020*/  ENDCOLLECTIVE ;  /* 0x000000000000791b */ /* 0x003fe20003800000 */
.L_x_2760:
        /* <DEDUP_REMOVED lines=8> */
.L_x_2761:
        /* <DEDUP_REMOVED lines=8> */
.L_x_2564:
[----:B------:R-:W-:Y:S01]  /*2d130*/  IMAD.MOV.U32 R13, RZ, RZ, R3 ;  /* 0x000000ffff0d7224 */ /* 0x000fe200078e0003 */
[----:B------:R-:W-:Y:S01]  /*2d140*/  MOV R15, 0xffffffff ;  /* 0xffffffff000f7802 */ /* 0x000fe20000000f00 */
[----:B------:R-:W-:Y:S02]  /*2d150*/  IMAD.MOV.U32 R12, RZ, RZ, RZ ;  /* 0x000000ffff0c7224 */ /* 0x000fe400078e00ff */
[----:B------:R-:W-:-:S07]  /*2d160*/  IMAD.MOV.U32 R11, RZ, RZ, 0x181f ;  /* 0x0000181fff0b7424 */ /* 0x000fce00078e00ff */
[----:B01----:R-:W-:Y:S05]  /*2d170*/  WARPSYNC.COLLECTIVE R15, `(.L_x_2763) ;  /* 0x000000000f087348 */ /* 0x003fea0003c00000 */
[----:B------:R2:W3:Y:S02]  /*2d180*/  SHFL.IDX P6, R14, R13, R12, R11 ;  /* 0x0000000c0d0e7389 */ /* 0x0004e400000c000b */
[----:B0123--:R-:W-:Y:S01]  /*2d190*/  ENDCOLLECTIVE ;  /* 0x000000000000791b */ /* 0x00ffe20003800000 */
.L_x_2763:
[----:B------:R-:W-:Y:S02]  /*2d1a0*/  IMAD.MOV.U32 R13, RZ, RZ, R2 ;  /* 0x000000ffff0d7224 */ /* 0x000fe400078e0002 */
[----:B------:R-:W-:-:S07]  /*2d1b0*/  IMAD.MOV.U32 R0, RZ, RZ, R14 ;  /* 0x000000ffff007224 */ /* 0x000fce00078e000e */
[----:B------:R-:W-:Y:S05]  /*2d1c0*/  WARPSYNC.COLLECTIVE R15, `(.L_x_2764) ;  /* 0x000000000f087348 */ /* 0x000fea0003c00000 */
[----:B------:R0:W1:Y:S02]  /*2d1d0*/  SHFL.IDX P6, R14, R13, R12, R11 ;  /* 0x0000000c0d0e7389 */ /* 0x00006400000c000b */
[----:B01----:R-:W-:Y:S01]  /*2d1e0*/  ENDCOLLECTIVE ;  /* 0x000000000000791b */ /* 0x003fe20003800000 */
.L_x_2764:
[----:B------:R-:W-:Y:S05]  /*2d1f0*/  BRA `(.L_x_2765) ;  /* 0xffffff7000fc7947 */ /* 0x000fea000383ffff */
.L_x_2567:
        /* <DEDUP_REMOVED lines=8> */
.L_x_2767:
[----:B------:R-:W-:Y:S05]  /*2d280*/  BSYNC B1 ;  /* 0x0000000000017941 */ /* 0x000fea0003800000 */
.L_x_2766:
        /* <DEDUP_REMOVED lines=8> */
.L_x_2768:
[----:B------:R-:W-:Y:S05]  /*2d310*/  BRA `(.L_x_2769) ;  /* 0xffffff7400087947 */ /* 0x000fea000383ffff */
.L_x_2570:
[----:B------:R-:W-:Y:S01]  /*2d320*/  BSSY B1, `(.L_x_2770) ;  /* 0x0000008000017945 */ /* 0x000fe20003800000 */
[----:B------:R-:W-:Y:S01]  /*2d330*/  MOV R13, R3 ;  /* 0x00000003000d7202 */ /* 0x000fe20000000f00 */
[----:B------:R-:W-:Y:S02]  /*2d340*/  IMAD.MOV.U32 R12, RZ, RZ, 0x2 ;  /* 0x00000002ff0c7424 */ /* 0x000fe400078e00ff */
[----:B------:R-:W-:Y:S02]  /*2d350*/  IMAD.MOV.U32 R11, RZ, RZ, 0x181f ;  /* 0x0000181fff0b7424 */ /* 0x000fe400078e00ff */
[----:B0-----:R-:W-:-:S07]  /*2d360*/  IMAD.MOV.U32 R15, RZ, RZ, -0x1 ;  /* 0xffffffffff0f7424 */ /* 0x001fce00078e00ff */
[----:B-1234-:R-:W-:Y:S05]  /*2d370*/  WARPSYNC.COLLECTIVE R15, `(.L_x_2771) ;  /* 0x000000000f087348 */ /* 0x01efea0003c00000 */
[----:B----4-:R0:W4:Y:S02]  /*2d380*/  SHFL.IDX P6, R14, R13, R12, R11 ;  /* 0x0000000c0d0e7389 */ /* 0x01012400000c000b */
[----:B01234-:R-:W-:Y:S01]  /*2d390*/  ENDCOLLECTIVE ;  /* 0x000000000000791b */ /* 0x01ffe20003800000 */
.L_x_2771:
[----:B------:R-:W-:Y:S05]  /*2d3a0*/  BSYNC B1 ;  /* 0x0000000000017941 */ /* 0x000fea0003800000 */
.L_x_2770:
        /* <DEDUP_REMOVED lines=8> */
.L_x_2772:
[----:B------:R-:W-:Y:S05]  /*2d430*/  BRA `(.L_x_2773) ;  /* 0xffffff7400107947 */ /* 0x000fea000383ffff */
.L_x_2573:
[----:B------:R-:W-:Y:S01]  /*2d440*/  BSSY B1, `(.L_x_2774) ;  /* 0x0000008000017945 */ /* 0x000fe20003800000 */
[----:B------:R-:W-:Y:S01]  /*2d450*/  IMAD.MOV.U32 R13, RZ, RZ, R3 ;  /* 0x000000ffff0d7224 */ /* 0x000fe200078e0003 */
[----:B0-----:R-:W-:Y:S01]  /*2d460*/  MOV R15, 0xffffffff ;  /* 0xffffffff000f7802 */ /* 0x001fe20000000f00 */
[----:B------:R-:W-:Y:S02]  /*2d470*/  IMAD.MOV.U32 R12, RZ, RZ, 0x3 ;  /* 0x00000003ff0c7424 */ /* 0x000fe400078e00ff */
[----:B------:R-:W-:-:S07]  /*2d480*/  IMAD.MOV.U32 R11, RZ, RZ, 0x181f ;  /* 0x0000181fff0b7424 */ /* 0x000fce00078e00ff */
[----:B-1234-:R-:W-:Y:S05]  /*2d490*/  WARPSYNC.COLLECTIVE R15, `(.L_x_2775) ;  /* 0x000000000f087348 */ /* 0x01efea0003c00000 */
[----:B------:R0:W0:Y:S02]  /*2d4a0*/  SHFL.IDX P6, R14, R13, R12, R11 ;  /* 0x0000000c0d0e7389 */ /* 0x00002400000c000b */
[----:B01234-:R-:W-:Y:S01]  /*2d4b0*/  ENDCOLLECTIVE ;  /* 0x000000000000791b */ /* 0x01ffe20003800000 */
.L_x_2775:
[----:B------:R-:W-:Y:S05]  /*2d4c0*/  BSYNC B1 ;  /* 0x0000000000017941 */ /* 0x000fea0003800000 */
.L_x_2774:
        /* <DEDUP_REMOVED lines=8> */
.L_x_2776:
[----:B------:R-:W-:Y:S05]  /*2d550*/  BRA `(.L_x_2777) ;  /* 0xffffff7400187947 */ /* 0x000fea000383ffff */
.L_x_2590:
[----:B------:R-:W2:Y:S01]  /*2d560*/  S2R R9, SR_TID.X ;  /* 0x0000000000097919 */ /* 0x000ea20000002100 */
[----:B------:R-:W-:Y:S01]  /*2d570*/  BSSY B1, `(.L_x_2778) ;  /* 0x000000a000017945 */ /* 0x000fe20003800000 */
[----:B------:R-:W-:Y:S02]  /*2d580*/  IMAD.MOV.U32 R12, RZ, RZ, RZ ;  /* 0x000000ffff0c7224 */ /* 0x000fe400078e00ff */
[----:B-1----:R-:W-:Y:S02]  /*2d590*/  IMAD.MOV.U32 R11, RZ, RZ, 0x1f ;  /* 0x0000001fff0b7424 */ /* 0x002fe400078e00ff */
[----:B------:R-:W-:Y:S01]  /*2d5a0*/  IMAD.MOV.U32 R15, RZ, RZ, -0x1 ;  /* 0xffffffffff0f7424 */ /* 0x000fe200078e00ff */
[----:B--2---:R-:W-:-:S04]  /*2d5b0*/  SHF.R.U32.HI R9, RZ, 0x5, R9 ;  /* 0x00000005ff097819 */ /* 0x004fc80000011609 */
[----:B------:R-:W-:-:S04]  /*2d5c0*/  LOP3.LUT R9, R9, 0x3, RZ, 0xc0, !PT ;  /* 0x0000000309097812 */ /* 0x000fc800078ec0ff */
[----:B------:R-:W-:-:S07]  /*2d5d0*/  MOV R13, R9 ;  /* 0x00000009000d7202 */ /* 0x000fce0000000f00 */
[----:B0-----:R-:W-:Y:S05]  /*2d5e0*/  WARPSYNC.COLLECTIVE R15, `(.L_x_2779) ;  /* 0x000000000f087348 */ /* 0x001fea0003c00000 */
[----:B0-----:R0:W1:Y:S02]  /*2d5f0*/  SHFL.IDX P6, R14, R13, R12, R11 ;  /* 0x0000000c0d0e7389 */ /* 0x00106400000c000b */
[----:B01----:R-:W-:Y:S01]  /*2d600*/  ENDCOLLECTIVE ;  /* 0x000000000000791b */ /* 0x003fe20003800000 */
.L_x_2779:
[----:B------:R-:W-:Y:S05]  /*2d610*/  BSYNC B1 ;  /* 0x0000000000017941 */ /* 0x000fea0003800000 */
.L_x_2778:
[----:B------:R-:W-:Y:S05]  /*2d620*/  BRA `(.L_x_2780) ;  /* 0xffffff8800ec7947 */ /* 0x000fea000383ffff */
.L_x_2592:
[----:B------:R-:W-:Y:S01]  /*2d630*/  BSSY B1, `(.L_x_2781) ;  /* 0x0000006000017945 */ /* 0x000fe20003800000 */
[----:B------:R-:W-:-:S07]  /*2d640*/  IMAD.MOV.U32 R15, RZ, RZ, -0x1 ;  /* 0xffffffffff0f7424 */ /* 0x000fce00078e00ff */
[----:B01----:R-:W-:Y:S05]  /*2d650*/  WARPSYNC.COLLECTIVE R15, `(.L_x_2782) ;  /* 0x000000000f0c7348 */ /* 0x003fea0003c00000 */
[----:B------:R-:W-:Y:S02]  /*2d660*/  ELECT P6, UR62, PT ;  /* 0x00000000003e782f */ /* 0x000fe400038c0000 */
[----:B------:R-:W-:Y:S01]  /*2d670*/  MOV R14, UR62 ;  /* 0x0000003e000e7c02 */ /* 0x000fe20008000f00 */
[----:B01----:R-:W-:Y:S10]  /*2d680*/  ENDCOLLECTIVE ;  /* 0x000000000000791b */ /* 0x003ff40003800000 */
.L_x_2782:
[----:B------:R-:W-:Y:S05]  /*2d690*/  BSYNC B1 ;  /* 0x0000000000017941 */ /* 0x000fea0003800000 */
.L_x_2781:
[----:B------:R-:W-:Y:S05]  /*2d6a0*/  BRA `(.L_x_2591) ;  /* 0xffffff8800e47947 */ /* 0x000fea000383ffff */
.L_x_2594:
[----:B0-----:R-:W2:Y:S02]  /*2d6b0*/  LDL R5, [R1+0x4] ;  /* 0x0000040001057983 */ /* 0x001ea40000100800 */
[----:B--2---:R0:W2:Y:S02]  /*2d6c0*/  SYNCS.PHASECHK.TRANS64.TRYWAIT P0, [R5+URZ+0x29820], R4 ;  /* 0x02982004050075a7 */ /* 0x0040a4000800017f */
[----:B--2---:R-:W-:Y:S05]  /*2d6d0*/  @!P0 NANOSLEEP.SYNCS 0x989680 ;  /* 0x009896800000895d */ /* 0x004fea0003900000 */
[----:B------:R-:W2:Y:S02]  /*2d6e0*/  @!P0 SYNCS.PHASECHK.TRANS64 P0, [R5+URZ+0x29820], R4 ;  /* 0x02982004050085a7 */ /* 0x000ea4000800007f */
[----:B--2---:R-:W-:Y:S05]  /*2d6f0*/  @!P0 BRA `(.L_x_2594) ;  /* 0xfffffffc00ec8947 */ /* 0x004fea000383ffff */
[----:B------:R-:W-:Y:S05]  /*2d700*/  BRA `(.L_x_2783) ;  /* 0xffffff8800f47947 */ /* 0x000fea000383ffff */
.L_x_2598:
[----:B0-----:R0:W2:Y:S02]  /*2d710*/  SYNCS.PHASECHK.TRANS64.TRYWAIT P0, [R7+URZ+0x298a0], R10 ;  /* 0x0298a00a070075a7 */ /* 0x0010a4000800017f */
[----:B--2---:R-:W-:Y:S05]  /*2d720*/  @!P0 NANOSLEEP.SYNCS 0x989680 ;  /* 0x009896800000895d */ /* 0x004fea0003900000 */
[----:B------:R-:W2:Y:S02]  /*2d730*/  @!P0 SYNCS.PHASECHK.TRANS64 P0, [R7+URZ+0x298a0], R10 ;  /* 0x0298a00a070085a7 */ /* 0x000ea4000800007f */
[----:B--2---:R-:W-:Y:S05]  /*2d740*/  @!P0 BRA `(.L_x_2598) ;  /* 0xfffffffc00f08947 */ /* 0x004fea000383ffff */
[----:B------:R-:W-:Y:S05]  /*2d750*/  BRA `(.L_x_2784) ;  /* 0xffffff8c001c7947 */ /* 0x000fea000383ffff */
.L_x_2605:
[----:B-1----:R1:W2:Y:S02]  /*2d760*/  SYNCS.PHASECHK.TRANS64.TRYWAIT P0, [R7+URZ+0x298c0], R10 ;  /* 0x0298c00a070075a7 */ /* 0x0022a4000800017f */
[----:B--2---:R-:W-:Y:S05]  /*2d770*/  @!P0 NANOSLEEP.SYNCS 0x989680 ;  /* 0x009896800000895d */ /* 0x004fea0003900000 */
[----:B------:R-:W2:Y:S02]  /*2d780*/  @!P0 SYNCS.PHASECHK.TRANS64 P0, [R7+URZ+0x298c0], R10 ;  /* 0x0298c00a070085a7 */ /* 0x000ea4000800007f */
[----:B--2---:R-:W-:Y:S05]  /*2d790*/  @!P0 BRA `(.L_x_2605) ;  /* 0xfffffffc00f08947 */ /* 0x004fea000383ffff */
[----:B------:R-:W-:Y:S05]  /*2d7a0*/  BRA `(.L_x_2785) ;  /* 0xffffff9000187947 */ /* 0x000fea000383ffff */
.L_x_2612:
[----:B0-----:R0:W2:Y:S02]  /*2d7b0*/  SYNCS.PHASECHK.TRANS64.TRYWAIT P1, [R8+URZ+0x298a0], R7 ;  /* 0x0298a007080075a7 */ /* 0x0010a4000802017f */
[----:B--2---:R-:W-:Y:S05]  /*2d7c0*/  @!P1 NANOSLEEP.SYNCS 0x989680 ;  /* 0x009896800000995d */ /* 0x004fea0003900000 */
[----:B------:R-:W2:Y:S02]  /*2d7d0*/  @!P1 SYNCS.PHASECHK.TRANS64 P1, [R8+URZ+0x298a0], R7 ;  /* 0x0298a007080095a7 */ /* 0x000ea4000802007f */
[----:B--2---:R-:W-:Y:S05]  /*2d7e0*/  @!P1 BRA `(.L_x_2612) ;  /* 0xfffffffc00f09947 */ /* 0x004fea000383ffff */
[----:B------:R-:W-:Y:S05]  /*2d7f0*/  BRA `(.L_x_2786) ;  /* 0xffffff9000fc7947 */ /* 0x000fea000383ffff */
.L_x_2619:
[----:B-1----:R1:W2:Y:S02]  /*2d800*/  SYNCS.PHASECHK.TRANS64.TRYWAIT P1, [R8+URZ+0x298c0], R7 ;  /* 0x0298c007080075a7 */ /* 0x0022a4000802017f */
[----:B--2---:R-:W-:Y:S05]  /*2d810*/  @!P1 NANOSLEEP.SYNCS 0x989680 ;  /* 0x009896800000995d */ /* 0x004fea0003900000 */
[----:B------:R-:W2:Y:S02]  /*2d820*/  @!P1 SYNCS.PHASECHK.TRANS64 P1, [R8+URZ+0x298c0], R7 ;  /* 0x0298c007080095a7 */ /* 0x000ea4000802007f */
[----:B--2---:R-:W-:Y:S05]  /*2d830*/  @!P1 BRA `(.L_x_2619) ;  /* 0xfffffffc00f09947 */ /* 0x004fea000383ffff */
[----:B------:R-:W-:Y:S05]  /*2d840*/  BRA `(.L_x_2787) ;  /* 0xffffff9400f47947 */ /* 0x000fea000383ffff */
.L_x_2634:
[----:B------:R-:W2:Y:S01]  /*2d850*/  S2R R4, SR_TID.X ;  /* 0x0000000000047919 */ /* 0x000ea20000002100 */
[----:B------:R-:W-:Y:S01]  /*2d860*/  BSSY B0, `(.L_x_2788) ;  /* 0x000000a000007945 */ /* 0x000fe20003800000 */
[----:B------:R-:W-:Y:S01]  /*2d870*/  MOV R12, RZ ;  /* 0x000000ff000c7202 */ /* 0x000fe20000000f00 */
[----:B-1----:R-:W-:Y:S02]  /*2d880*/  IMAD.MOV.U32 R11, RZ, RZ, 0x1f ;  /* 0x0000001fff0b7424 */ /* 0x002fe400078e00ff */
[----:B------:R-:W-:Y:S01]  /*2d890*/  IMAD.MOV.U32 R15, RZ, RZ, -0x1 ;  /* 0xffffffffff0f7424 */ /* 0x000fe200078e00ff */
[----:B--2---:R-:W-:-:S04]  /*2d8a0*/  SHF.R.U32.HI R4, RZ, 0x5, R4 ;  /* 0x00000005ff047819 */ /* 0x004fc80000011604 */
[----:B------:R-:W-:-:S05]  /*2d8b0*/  LOP3.LUT R4, R4, 0x3, RZ, 0xc0, !PT ;  /* 0x0000000304047812 */ /* 0x000fca00078ec0ff */
[----:B------:R-:W-:-:S07]  /*2d8c0*/  IMAD.MOV.U32 R13, RZ, RZ, R4 ;  /* 0x000000ffff0d7224 */ /* 0x000fce00078e0004 */
[----:B0--3--:R-:W-:Y:S05]  /*2d8d0*/  WARPSYNC.COLLECTIVE R15, `(.L_x_2789) ;  /* 0x000000000f087348 */ /* 0x009fea0003c00000 */
[----:B0-----:R0:W1:Y:S02]  /*2d8e0*/  SHFL.IDX P6, R14, R13, R12, R11 ;  /* 0x0000000c0d0e7389 */ /* 0x00106400000c000b */
[----:B01-3--:R-:W-:Y:S01]  /*2d8f0*/  ENDCOLLECTIVE ;  /* 0x000000000000791b */ /* 0x00bfe20003800000 */
.L_x_2789:
[----:B------:R-:W-:Y:S05]  /*2d900*/  BSYNC B0 ;  /* 0x0000000000007941 */ /* 0x000fea0003800000 */
.L_x_2788:
[----:B------:R-:W-:Y:S05]  /*2d910*/  BRA `(.L_x_2790) ;  /* 0xffffffa000d07947 */ /* 0x000fea000383ffff */
.L_x_2636:
[----:B------:R-:W-:Y:S01]  /*2d920*/  BSSY B0, `(.L_x_2791) ;  /* 0x0000006000007945 */ /* 0x000fe20003800000 */
[----:B------:R-:W-:-:S07]  /*2d930*/  IMAD.MOV.U32 R15, RZ, RZ, -0x1 ;  /* 0xffffffffff0f7424 */ /* 0x000fce00078e00ff */
[----:B01-3--:R-:W-:Y:S05]  /*2d940*/  WARPSYNC.COLLECTIVE R15, `(.L_x_2792) ;  /* 0x000000000f0c7348 */ /* 0x00bfea0003c00000 */
[----:B------:R-:W-:Y:S02]  /*2d950*/  ELECT P6, UR62, PT ;  /* 0x00000000003e782f */ /* 0x000fe400038c0000 */
[----:B------:R-:W-:Y:S01]  /*2d960*/  MOV R14, UR62 ;  /* 0x0000003e000e7c02 */ /* 0x000fe20008000f00 */
[----:B01-3--:R-:W-:Y:S10]  /*2d970*/  ENDCOLLECTIVE ;  /* 0x000000000000791b */ /* 0x00bff40003800000 */
.L_x_2792:
[----:B------:R-:W-:Y:S05]  /*2d980*/  BSYNC B0 ;  /* 0x0000000000007941 */ /* 0x000fea0003800000 */
.L_x_2791:
[----:B------:R-:W-:Y:S05]  /*2d990*/  BRA `(.L_x_2793) ;  /* 0xffffffa000dc7947 */ /* 0x000fea000383ffff */
.L_x_2638:
[----:B0-----:R0:W2:Y:S02]  /*2d9a0*/  SYNCS.PHASECHK.TRANS64.TRYWAIT P0, [R2+URZ+0x29880], R3 ;  /* 0x02988003020075a7 */ /* 0x0010a4000800017f */
[----:B--2---:R-:W-:Y:S05]  /*2d9b0*/  @!P0 NANOSLEEP.SYNCS 0x989680 ;  /* 0x009896800000895d */ /* 0x004fea0003900000 */
[----:B------:R-:W2:Y:S02]  /*2d9c0*/  @!P0 SYNCS.PHASECHK.TRANS64 P0, [R2+URZ+0x29880], R3 ;  /* 0x02988003020085a7 */ /* 0x000ea4000800007f */
[----:B--2---:R-:W-:Y:S05]  /*2d9d0*/  @!P0 BRA `(.L_x_2638) ;  /* 0xfffffffc00f08947 */ /* 0x004fea000383ffff */
[----:B------:R-:W-:Y:S05]  /*2d9e0*/  BRA `(.L_x_2794) ;  /* 0xffffffa400507947 */ /* 0x000fea000383ffff */
.L_x_2640:
[----:B--2---:R2:W3:Y:S02]  /*2d9f0*/  SYNCS.PHASECHK.TRANS64.TRYWAIT P0, [R2+URZ+0x29840], R3 ;  /* 0x02984003020075a7 */ /* 0x0044e4000800017f */
[----:B---3--:R-:W-:Y:S05]  /*2da00*/  @!P0 NANOSLEEP.SYNCS 0x989680 ;  /* 0x009896800000895d */ /* 0x008fea0003900000 */
[----:B------:R-:W3:Y:S02]  /*2da10*/  @!P0 SYNCS.PHASECHK.TRANS64 P0, [R2+URZ+0x29840], R3 ;  /* 0x02984003020085a7 */ /* 0x000ee4000800007f */
[----:B---3--:R-:W-:Y:S05]  /*2da20*/  @!P0 BRA `(.L_x_2640) ;  /* 0xfffffffc00f08947 */ /* 0x008fea000383ffff */
[----:B------:R-:W-:Y:S05]  /*2da30*/  BRA `(.L_x_2795) ;  /* 0xffffffa400b07947 */ /* 0x000fea000383ffff */
.L_x_2644:
[----:B------:R-:W2:Y:S01]  /*2da40*/  LDL.LU R11, [R1+0x40] ;  /* 0x00004000010b7983 */ /* 0x000ea20000300800 */
[----:B------:R-:W-:Y:S01]  /*2da50*/  IMAD.MOV.U32 R13, RZ, RZ, R2 ;  /* 0x000000ffff0d7224 */ /* 0x000fe200078e0002 */
[----:B------:R-:W-:Y:S01]  /*2da60*/  LOP3.LUT R5, R5, 0x7f, RZ, 0xc0, !PT ;  /* 0x0000007f05057812 */ /* 0x000fe200078ec0ff */
[----:B------:R-:W-:Y:S02]  /*2da70*/  IMAD.MOV.U32 R12, RZ, RZ, RZ ;  /* 0x000000ffff0c7224 */ /* 0x000fe400078e00ff */
[----:B------:R-:W-:Y:S01]  /*2da80*/  IMAD.MOV.U32 R15, RZ, RZ, -0x1 ;  /* 0xffffffffff0f7424 */ /* 0x000fe200078e00ff */
[----:B------:R-:W-:-:S05]  /*2da90*/  SHF.R.U32.HI R7, RZ, 0x2, R5 ;  /* 0x00000002ff077819 */ /* 0x000fca0000011605 */
[----:B------:R-:W-:-:S04]  /*2daa0*/  IMAD R17, R17, 0x80, R7 ;  /* 0x0000008011117824 */ /* 0x000fc800078e0207 */
[----:B------:R-:W-:Y:S02]  /*2dab0*/  VIADD R7, R17, 0x20 ;  /* 0x0000002011077836 */ /* 0x000fe40000000000 */
[----:B--2---:R-:W-:Y:S01]  /*2dac0*/  IMAD R0, R11, R8, RZ ;  /* 0x000000080b007224 */ /* 0x004fe200078e02ff */
[----:B------:R-:W-:-:S04]  /*2dad0*/  MOV R11, 0x1c1f ;  /* 0x00001c1f000b7802 */ /* 0x000fc80000000f00 */
[----:B------:R-:W-:-:S13]  /*2dae0*/  ISETP.GE.AND P4, PT, R17, R0, PT ;  /* 0x000000001100720c */ /* 0x000fda0003f86270 */
[----:B-----5:R-:W-:Y:S05]  /*2daf0*/  WARPSYNC.COLLECTIVE R15, `(.L_x_2796) ;  /* 0x000000000f087348 */ /* 0x020fea0003c00000 */
[----:B------:R0:W1:Y:S02]  /*2db00*/  SHFL.IDX P6, R14, R13, R12, R11 ;  /* 0x0000000c0d0e7389 */ /* 0x00006400000c000b */
[----:B01---5:R-:W-:Y:S01]  /*2db10*/  ENDCOLLECTIVE ;  /* 0x000000000000791b */ /* 0x023fe20003800000 */
.L_x_2796:
[----:B------:R-:W-:Y:S02]  /*2db20*/  IMAD.MOV.U32 R13, RZ, RZ, R3 ;  /* 0x000000ffff0d7224 */ /* 0x000fe400078e0003 */
[----:B------:R-:W-:-:S07]  /*2db30*/  IMAD.MOV.U32 R4, RZ, RZ, R14 ;  /* 0x000000ffff047224 */ /* 0x000fce00078e000e */
[----:B------:R-:W-:Y:S05]  /*2db40*/  WARPSYNC.COLLECTIVE R15, `(.L_x_2797) ;  /* 0x000000000f087348 */ /* 0x000fea0003c00000 */
[----:B------:R0:W1:Y:S02]  /*2db50*/  SHFL.IDX P6, R14, R13, R12, R11 ;  /* 0x0000000c0d0e7389 */ /* 0x00006400000c000b */
[----:B01----:R-:W-:Y:S01]  /*2db60*/  ENDCOLLECTIVE ;  /* 0x000000000000791b */ /* 0x003fe20003800000 */
.L_x_2797:
[----:B------:R-:W-:Y:S02]  /*2db70*/  IMAD.MOV.U32 R13, RZ, RZ, R2 ;  /* 0x000000ffff0d7224 */ /* 0x000fe400078e0002 */
[----:B------:R-:W-:Y:S02]  /*2db80*/  IMAD.MOV.U32 R12, RZ, RZ, 0x1 ;  /* 0x00000001ff0c7424 */ /* 0x000fe400078e00ff */
[----:B------:R-:W-:-:S07]  /*2db90*/  IMAD.MOV.U32 R5, RZ, RZ, R14 ;  /* 0x000000ffff057224 */ /* 0x000fce00078e000e */
[----:B------:R-:W-:Y:S05]  /*2dba0*/  WARPSYNC.COLLECTIVE R15, `(.L_x_2798) ;  /* 0x000000000f087348 */ /* 0x000fea0003c00000 */
[----:B------:R0:W1:Y:S02]  /*2dbb0*/  SHFL.IDX P6, R14, R13, R12, R11 ;  /* 0x0000000c0d0e7389 */ /* 0x00006400000c000b */
[----:B01----:R-:W-:Y:S01]  /*2dbc0*/  ENDCOLLECTIVE ;  /* 0x000000000000791b */ /* 0x003fe20003800000 */
.L_x_2798:
[----:B------:R-:W-:-:S04]  /*2dbd0*/  @!P4 IADD3 R5, P3, R10, R5, RZ ;  /* 0x000000050a05c210 */ /* 0x000fc80007f7e0ff */
[----:B------:R-:W-:Y:S02]  /*2dbe0*/  @!P4 IADD3.X R4, RZ, R4, RZ, P3, !PT ;  /* 0x00000004ff04c210 */ /* 0x000fe40001ffe4ff */
[----:B------:R-:W-:Y:S02]  /*2dbf0*/  ISETP.GE.AND P3, PT, R7, R0, PT ;  /* 0x000000000700720c */ /* 0x000fe40003f66270 */
[----:B------:R-:W-:Y:S01]  /*2dc00*/  @!P4 LOP3.LUT R5, R5, R4, RZ, 0x3c, !PT ;  /* 0x000000040505c212 */ /* 0x000fe200078e3cff */
[----:B------:R-:W-:-:S03]  /*2dc10*/  IMAD.MOV.U32 R13, RZ, RZ, R3 ;  /* 0x000000ffff0d7224 */ /* 0x000fc600078e0003 */
[----:B------:R-:W-:-:S04]  /*2dc20*/  @!P4 LOP3.LUT R4, R5, R4, RZ, 0x3c, !PT ;  /* 0x000000040504c212 */ /* 0x000fc800078e3cff */
[----:B------:R-:W-:Y:S01]  /*2dc30*/  @!P4 LOP3.LUT R5, R5, R4, RZ, 0x3c, !PT ;  /* 0x000000040505c212 */ /* 0x000fe200078e3cff */
[----:B------:R-:W-:-:S04]  /*2dc40*/  IMAD.MOV.U32 R6, RZ, RZ, R14 ;  /* 0x000000ffff067224 */ /* 0x000fc800078e000e */
[----:B------:R-:W-:Y:S01]  /*2dc50*/  @!PT LDS RZ, [RZ] ;  /* 0x00000000fffff984 */ /* 0x000fe20000000800 */
[----:B------:R-:W-:Y:S01]  /*2dc60*/  @!PT LDS RZ, [RZ] ;  /* 0x00000000fffff984 */ /* 0x000fe20000000800 */
[----:B------:R-:W-:Y:S01]  /*2dc70*/  @!PT LDS RZ, [RZ] ;  /* 0x00000000fffff984 */ /* 0x000fe20000000800 */
[----:B------:R0:W-:Y:S03]  /*2dc80*/  @!P4 LDGSTS.E.BYPASS.LTC128B.128 [R9+0x14400], desc[UR54][R4.64], !P0 ;  /* 0x144000000409cfae */ /* 0x0001e6000c101d76 */
[----:B0-----:R-:W-:Y:S05]  /*2dc90*/  WARPSYNC.COLLECTIVE R15, `(.L_x_2799) ;  /* 0x000000000f087348 */ /* 0x001fea0003c00000 */
[----:B------:R1:W2:Y:S02]  /*2dca0*/  SHFL.IDX P6, R14, R13, R12, R11 ;  /* 0x0000000c0d0e7389 */ /* 0x0002a400000c000b */
[----:B012---:R-:W-:Y:S01]  /*2dcb0*/  ENDCOLLECTIVE ;  /* 0x000000000000791b */ /* 0x007fe20003800000 */
.L_x_2799:
[----:B------:R-:W-:Y:S01]  /*2dcc0*/  @!PT LDS RZ, [RZ] ;  /* 0x00000000fffff984 */ /* 0x000fe20000000800 */
[----:B------:R-:W-:Y:S01]  /*2dcd0*/  @!PT LDS RZ, [RZ] ;  /* 0x00000000fffff984 */ /* 0x000fe20000000800 */
[----:B------:R-:W-:Y:S01]  /*2dce0*/  @!PT LDS RZ, [RZ] ;  /* 0x00000000fffff984 */ /* 0x000fe20000000800 */
[----:B------:R-:W-:Y:S04]  /*2dcf0*/  @!P4 LDGSTS.E.BYPASS.LTC128B.128 [R9+0x16400], desc[UR54][R4.64+0x40], !P1 ;  /* 0x164000400409cfae */ /* 0x000fe8000c901d76 */
[----:B------:R0:W-:Y:S01]  /*2dd00*/  @!P4 LDGSTS.E.BYPASS.LTC128B.128 [R9+0x18400], desc[UR54][R4.64+0x80], !P2 ;  /* 0x184000800409cfae */ /* 0x0001e2000d101d76 */
[----:B------:R-:W-:Y:S02]  /*2dd10*/  IMAD.MOV.U32 R13, RZ, RZ, R2 ;  /* 0x000000ffff0d7224 */ /* 0x000fe400078e0002 */
[----:B------:R-:W-:Y:S01]  /*2dd20*/  IMAD.MOV.U32 R12, RZ, RZ, 0x2 ;  /* 0x00000002ff0c7424 */ /* 0x000fe200078e00ff */
[----:B0-----:R-:W-:-:S07]  /*2dd30*/  MOV R4, R14 ;  /* 0x0000000e00047202 */ /* 0x001fce0000000f00 */
[----:B------:R-:W-:Y:S05]  /*2dd40*/  WARPSYNC.COLLECTIVE R15, `(.L_x_2800) ;  /* 0x000000000f087348 */ /* 0x000fea0003c00000 */
[----:B------:R0:W1:Y:S02]  /*2dd50*/  SHFL.IDX P6, R14, R13, R12, R11 ;  /* 0x0000000c0d0e7389 */ /* 0x00006400000c000b */
[----:B01----:R-:W-:Y:S01]  /*2dd60*/  ENDCOLLECTIVE ;  /* 0x000000000000791b */ /* 0x003fe20003800000 */
.L_x_2800:
[----:B------:R-:W-:-:S05]  /*2dd70*/  @!P3 IADD3 R5, P4, R10, R4, RZ ;  /* 0x000000040a05b210 */ /* 0x000fca0007f9e0ff */
[----:B------:R-:W-:-:S05]  /*2dd80*/  @!P3 IMAD.X R4, RZ, RZ, R6, P4 ;  /* 0x000000ffff04b224 */ /* 0x000fca00020e0606 */
[-C--:B------:R-:W-:Y:S02]  /*2dd90*/  @!P3 LOP3.LUT R5, R5, R4.reuse, RZ, 0x3c, !PT ;  /* 0x000000040505b212 */ /* 0x080fe400078e3cff */
[----:B------:R-:W-:Y:S02]  /*2dda0*/  MOV R13, R3 ;  /* 0x00000003000d7202 */ /* 0x000fe40000000f00 */
        /* <DEDUP_REMOVED lines=10> */
.L_x_2801:
[----:B------:R-:W-:Y:S01]  /*2de50*/  @!PT LDS RZ, [RZ] ;  /* 0x00000000fffff984 */ /* 0x000fe20000000800 */
[----:B------:R-:W-:Y:S01]  /*2de60*/  @!PT LDS RZ, [RZ] ;  /* 0x00000000fffff984 */ /* 0x000fe20000000800 */
[----:B------:R-:W-:Y:S01]  /*2de70*/  @!PT LDS RZ, [RZ] ;  /* 0x00000000fffff984 */ /* 0x000fe20000000800 */
[----:B------:R-:W-:Y:S04]  /*2de80*/  @!P3 LDGSTS.E.BYPASS.LTC128B.128 [R9+0x16c00], desc[UR54][R4.64+0x40], !P1 ;  /* 0x16c000400409bfae */ /* 0x000fe8000c901d76 */
[----:B------:R0:W-:Y:S01]  /*2de90*/  @!P3 LDGSTS.E.BYPASS.LTC128B.128 [R9+0x18c00], desc[UR54][R4.64+0x80], !P2 ;  /* 0x18c000800409bfae */ /* 0x0001e2000d101d76 */
[----:B------:R-:W-:Y:S02]  /*2dea0*/  IMAD.MOV.U32 R13, RZ, RZ, R2 ;  /* 0x000000ffff0d7224 */ /* 0x000fe400078e0002 */
[----:B------:R-:W-:Y:S02]  /*2deb0*/  IMAD.MOV.U32 R12, RZ, RZ, 0x3 ;  /* 0x00000003ff0c7424 */ /* 0x000fe400078e00ff */
[----:B0-----:R-:W-:-:S05]  /*2dec0*/  VIADD R4, R17, 0x40 ;  /* 0x0000004011047836 */ /* 0x001fca0000000000 */
[----:B------:R-:W-:Y:S01]  /*2ded0*/  ISETP.GE.AND P3, PT, R4, R0, PT ;  /* 0x000000000400720c */ /* 0x000fe20003f66270 */
[----:B------:R-:W-:-:S12]  /*2dee0*/  IMAD.MOV.U32 R4, RZ, RZ, R14 ;  /* 0x000000ffff047224 */ /* 0x000fd800078e000e */
[----:B------:R-:W-:Y:S05]  /*2def0*/  WARPSYNC.COLLECTIVE R15, `(.L_x_2802) ;  /* 0x000000000f087348 */ /* 0x000fea0003c00000 */
[----:B------:R0:W1:Y:S02]  /*2df00*/  SHFL.IDX P6, R14, R13, R12, R11 ;  /* 0x0000000c0d0e7389 */ /* 0x00006400000c000b */
[----:B01----:R-:W-:Y:S01]  /*2df10*/  ENDCOLLECTIVE ;  /* 0x000000000000791b */ /* 0x003fe20003800000 */
.L_x_2802:
[----:B------:R-:W-:Y:S02]  /*2df20*/  @!P3 IADD3 R5, P4, R10, R4, RZ ;  /* 0x000000040a05b210 */ /* 0x000fe40007f9e0ff */
[----:B------:R-:W-:-:S03]  /*2df30*/  MOV R13, R3 ;  /* 0x00000003000d7202 */ /* 0x000fc60000000f00 */
[----:B------:R-:W-:-:S05]  /*2df40*/  @!P3 IMAD.X R4, RZ, RZ, R6, P4 ;  /* 0x000000ffff04b224 */ /* 0x000fca00020e0606 */
[----:B------:R-:W-:-:S04]  /*2df50*/  @!P3 LOP3.LUT R5, R5, R4, RZ, 0x3c, !PT ;  /* 0x000000040505b212 */ /* 0x000fc800078e3cff */
        /* <DEDUP_REMOVED lines=12> */
.L_x_2803:
[----:B------:R-:W-:Y:S01]  /*2e020*/  IMAD.MOV.U32 R3, RZ, RZ, R14 ;  /* 0x000000ffff037224 */ /* 0x000fe200078e000e */
[----:B------:R-:W-:Y:S06]  /*2e030*/  BRA `(.L_x_2804) ;  /* 0xffffffac00287947 */ /* 0x000fec000383ffff */
.L_x_2649:
[----:B0-----:R-:W3:Y:S02]  /*2e040*/  LDL R2, [R1+0x4] ;  /* 0x0000040001027983 */ /* 0x001ee40000100800 */
[----:B---3--:R0:W3:Y:S02]  /*2e050*/  SYNCS.PHASECHK.TRANS64.TRYWAIT P0, [R2+URZ+0x29820], R0 ;  /* 0x02982000020075a7 */ /* 0x0080e4000800017f */
[----:B---3--:R-:W-:Y:S05]  /*2e060*/  @!P0 NANOSLEEP.SYNCS 0x989680 ;  /* 0x009896800000895d */ /* 0x008fea0003900000 */
[----:B------:R-:W3:Y:S02]  /*2e070*/  @!P0 SYNCS.PHASECHK.TRANS64 P0, [R2+URZ+0x29820], R0 ;  /* 0x02982000020085a7 */ /* 0x000ee4000800007f */
[----:B---3--:R-:W-:Y:S05]  /*2e080*/  @!P0 BRA `(.L_x_2649) ;  /* 0xfffffffc00ec8947 */ /* 0x008fea000383ffff */
[----:B------:R-:W-:Y:S05]  /*2e090*/  BRA `(.L_x_2805) ;  /* 0xffffffac009c7947 */ /* 0x000fea000383ffff */
.L_x_2655:
[----:B---3--:R3:W4:Y:S02]  /*2e0a0*/  SYNCS.PHASECHK.TRANS64.TRYWAIT P0, [R5+URZ+0x29880], R4 ;  /* 0x02988004050075a7 */ /* 0x008724000800017f */
[----:B----4-:R-:W-:Y:S05]  /*2e0b0*/  @!P0 NANOSLEEP.SYNCS 0x989680 ;  /* 0x009896800000895d */ /* 0x010fea0003900000 */
[----:B------:R-:W4:Y:S02]  /*2e0c0*/  @!P0 SYNCS.PHASECHK.TRANS64 P0, [R5+URZ+0x29880], R4 ;  /* 0x02988004050085a7 */ /* 0x000f24000800007f */
[----:B----4-:R-:W-:Y:S05]  /*2e0d0*/  @!P0 BRA `(.L_x_2655) ;  /* 0xfffffffc00f08947 */ /* 0x010fea000383ffff */
[----:B------:R-:W-:Y:S05]  /*2e0e0*/  BRA `(.L_x_2806) ;  /* 0xffffffb0005c7947 */ /* 0x000fea000383ffff */
.L_x_2660:
[----:B--2---:R2:W4:Y:S02]  /*2e0f0*/  SYNCS.PHASECHK.TRANS64.TRYWAIT P0, [R5+URZ+0x29840], R4 ;  /* 0x02984004050075a7 */ /* 0x004524000800017f */
[----:B----4-:R-:W-:Y:S05]  /*2e100*/  @!P0 NANOSLEEP.SYNCS 0x989680 ;  /* 0x009896800000895d */ /* 0x010fea0003900000 */
[----:B------:R-:W4:Y:S02]  /*2e110*/  @!P0 SYNCS.PHASECHK.TRANS64 P0, [R5+URZ+0x29840], R4 ;  /* 0x02984004050085a7 */ /* 0x000f24000800007f */
[----:B----4-:R-:W-:Y:S05]  /*2e120*/  @!P0 BRA `(.L_x_2660) ;  /* 0xfffffffc00f08947 */ /* 0x010fea000383ffff */
[----:B------:R-:W-:Y:S05]  /*2e130*/  BRA `(.L_x_2807) ;  /* 0xffffffb000e47947 */ /* 0x000fea000383ffff */
.L_x_2668:
[----:B---3--:R3:W4:Y:S02]  /*2e140*/  SYNCS.PHASECHK.TRANS64.TRYWAIT P0, [R17+URZ+0x29870], R4 ;  /* 0x02987004110075a7 */ /* 0x008724000800017f */
[----:B----4-:R-:W-:Y:S05]  /*2e150*/  @!P0 NANOSLEEP.SYNCS 0x989680 ;  /* 0x009896800000895d */ /* 0x010fea0003900000 */
[----:B------:R-:W4:Y:S02]  /*2e160*/  @!P0 SYNCS.PHASECHK.TRANS64 P0, [R17+URZ+0x29870], R4 ;  /* 0x02987004110085a7 */ /* 0x000f24000800007f */
[----:B----4-:R-:W-:Y:S05]  /*2e170*/  @!P0 BRA `(.L_x_2668) ;  /* 0xfffffffc00f08947 */ /* 0x010fea000383ffff */
[----:B------:R-:W-:Y:S05]  /*2e180*/  BRA `(.L_x_2808) ;  /* 0xffffffb800147947 */ /* 0x000fea000383ffff */
.L_x_2670:
[----:B----4-:R4:W0:Y:S02]  /*2e190*/  SYNCS.PHASECHK.TRANS64.TRYWAIT P0, [R17+URZ+0x29860], R3 ;  /* 0x02986003110075a7 */ /* 0x010824000800017f */
[----:B0-----:R-:W-:Y:S05]  /*2e1a0*/  @!P0 NANOSLEEP.SYNCS 0x989680 ;  /* 0x009896800000895d */ /* 0x001fea0003900000 */
[----:B------:R-:W0:Y:S02]  /*2e1b0*/  @!P0 SYNCS.PHASECHK.TRANS64 P0, [R17+URZ+0x29860], R3 ;  /* 0x02986003110085a7 */ /* 0x000e24000800007f */
[----:B0-----:R-:W-:Y:S05]  /*2e1c0*/  @!P0 BRA `(.L_x_2670) ;  /* 0xfffffffc00f08947 */ /* 0x001fea000383ffff */
[----:B------:R-:W-:Y:S05]  /*2e1d0*/  BRA `(.L_x_2809) ;  /* 0xffffffb8001c7947 */ /* 0x000fea000383ffff */
.L_x_2677:
[----:B0-----:R0:W2:Y:S02]  /*2e1e0*/  SYNCS.PHASECHK.TRANS64.TRYWAIT P1, [R17+URZ+0x29870], R0 ;  /* 0x02987000110075a7 */ /* 0x0010a4000802017f */
[----:B--2---:R-:W-:Y:S05]  /*2e1f0*/  @!P1 NANOSLEEP.SYNCS 0x989680 ;  /* 0x009896800000995d */ /* 0x004fea0003900000 */
[----:B------:R-:W2:Y:S02]  /*2e200*/  @!P1 SYNCS.PHASECHK.TRANS64 P1, [R17+URZ+0x29870], R0 ;  /* 0x02987000110095a7 */ /* 0x000ea4000802007f */
[----:B--2---:R-:W-:Y:S05]  /*2e210*/  @!P1 BRA `(.L_x_2677) ;  /* 0xfffffffc00f09947 */ /* 0x004fea000383ffff */
[----:B------:R-:W-:Y:S05]  /*2e220*/  BRA `(.L_x_2810) ;  /* 0xffffffc000047947 */ /* 0x000fea000383ffff */
.L_x_2679:
[----:B0-----:R0:W2:Y:S02]  /*2e230*/  SYNCS.PHASECHK.TRANS64.TRYWAIT P1, [R17+URZ+0x29860], R0 ;  /* 0x02986000110075a7 */ /* 0x0010a4000802017f */
[----:B--2---:R-:W-:Y:S05]  /*2e240*/  @!P1 NANOSLEEP.SYNCS 0x989680 ;  /* 0x009896800000995d */ /* 0x004fea0003900000 */
[----:B------:R-:W2:Y:S02]  /*2e250*/  @!P1 SYNCS.PHASECHK.TRANS64 P1, [R17+URZ+0x29860], R0 ;  /* 0x02986000110095a7 */ /* 0x000ea4000802007f */
[----:B--2---:R-:W-:Y:S05]  /*2e260*/  @!P1 BRA `(.L_x_2679) ;  /* 0xfffffffc00f09947 */ /* 0x004fea000383ffff */
[----:B------:R-:W-:Y:S05]  /*2e270*/  BRA `(.L_x_2811) ;  /* 0xffffffc0000c7947 */ /* 0x000fea000383ffff */
.L_x_2683:
[----:B------:R-:W-:Y:S01]  /*2e280*/  BSSY B0, `(.L_x_2812) ;  /* 0x0000008000007945 */ /* 0x000fe20003800000 */
[----:B------:R-:W-:Y:S02]  /*2e290*/  IMAD.MOV.U32 R13, RZ, RZ, R16 ;  /* 0x000000ffff0d7224 */ /* 0x000fe400078e0010 */
[----:B------:R-:W-:Y:S02]  /*2e2a0*/  IMAD.MOV.U32 R12, RZ, RZ, RZ ;  /* 0x000000ffff0c7224 */ /* 0x000fe400078e00ff */
[----:B-1----:R-:W-:Y:S02]  /*2e2b0*/  IMAD.MOV.U32 R11, RZ, RZ, 0x1f ;  /* 0x0000001fff0b7424 */ /* 0x002fe400078e00ff */
[----:B------:R-:W-:-:S07]  /*2e2c0*/  IMAD.MOV.U32 R15, RZ, RZ, -0x1 ;  /* 0xffffffffff0f7424 */ /* 0x000fce00078e00ff */
[----:B------:R-:W-:Y:S05]  /*2e2d0*/  WARPSYNC.COLLECTIVE R15, `(.L_x_2813) ;  /* 0x000000000f087348 */ /* 0x000fea0003c00000 */
[----:B------:R0:W1:Y:S02]  /*2e2e0*/  SHFL.IDX P6, R14, R13, R12, R11 ;  /* 0x0000000c0d0e7389 */ /* 0x00006400000c000b */
[----:B01----:R-:W-:Y:S01]  /*2e2f0*/  ENDCOLLECTIVE ;  /* 0x000000000000791b */ /* 0x003fe20003800000 */
.L_x_2813:
[----:B------:R-:W-:Y:S05]  /*2e300*/  BSYNC B0 ;  /* 0x0000000000007941 */ /* 0x000fea0003800000 */
.L_x_2812:
[----:B------:R-:W-:Y:S01]  /*2e310*/  IMAD.MOV.U32 R13, RZ, RZ, R16 ;  /* 0x000000ffff0d7224 */ /* 0x000fe200078e0010 */
[----:B------:R-:W-:Y:S01]  /*2e320*/  MOV R0, R14 ;  /* 0x0000000e00007202 */ /* 0x000fe20000000f00 */
[----:B------:R-:W-:Y:S01]  /*2e330*/  IMAD.MOV.U32 R12, RZ, RZ, 0x1 ;  /* 0x00000001ff0c7424 */ /* 0x000fe200078e00ff */
[----:B------:R-:W-:Y:S01]  /*2e340*/  IADD3 R4, R19, R7, RZ ;  /* 0x0000000713047210 */ /* 0x000fe20007ffe0ff */
[----:B------:R-:W-:Y:S02]  /*2e350*/  IMAD.MOV.U32 R11, RZ, RZ, 0x1f ;  /* 0x0000001fff0b7424 */ /* 0x000fe400078e00ff */
[----:B------:R-:W-:-:S07]  /*2e360*/  IMAD.MOV.U32 R15, RZ, RZ, -0x1 ;  /* 0xffffffffff0f7424 */ /* 0x000fce00078e00ff */
[----:B------:R-:W-:Y:S05]  /*2e370*/  WARPSYNC.COLLECTIVE R15, `(.L_x_2814) ;  /* 0x000000000f087348 */ /* 0x000fea0003c00000 */
[----:B------:R0:W1:Y:S02]  /*2e380*/  SHFL.IDX P6, R14, R13, R12, R11 ;  /* 0x0000000c0d0e7389 */ /* 0x00006400000c000b */
[----:B01----:R-:W-:Y:S01]  /*2e390*/  ENDCOLLECTIVE ;  /* 0x000000000000791b */ /* 0x003fe20003800000 */
.L_x_2814:
        /* <DEDUP_REMOVED lines=18> */
.L_x_2815:
[----:B------:R-:W-:Y:S02]  /*2e4c0*/  IMAD.MOV.U32 R12, RZ, RZ, 0x2 ;  /* 0x00000002ff0c7424 */ /* 0x000fe400078e00ff */
[----:B------:R-:W-:-:S05]  /*2e4d0*/  IMAD.MOV.U32 R3, RZ, RZ, R14 ;  /* 0x000000ffff037224 */ /* 0x000fca00078e000e */
[----:B------:R-:W-:-:S04]  /*2e4e0*/  SEL R3, R3, RZ, P1 ;  /* 0x000000ff03037207 */ /* 0x000fc80000800000 */
[----:B------:R-:W-:-:S05]  /*2e4f0*/  IADD3 R3, R2, R3, RZ ;  /* 0x0000000302037210 */ /* 0x000fca0007ffe0ff */
[----:B------:R-:W-:-:S07]  /*2e500*/  IMAD.MOV.U32 R13, RZ, RZ, R3 ;  /* 0x000000ffff0d7224 */ /* 0x000fce00078e0003 */
[----:B------:R-:W-:Y:S05]  /*2e510*/  WARPSYNC.COLLECTIVE R15, `(.L_x_2816) ;  /* 0x000000000f087348 */ /* 0x000fea0003c00000 */
[----:B------:R0:W1:Y:S02]  /*2e520*/  SHFL.UP P6, R14, R13, R12, R11 ;  /* 0x0400000c0d0e7389 */ /* 0x00006400000c000b */
[----:B01----:R-:W-:Y:S01]  /*2e530*/  ENDCOLLECTIVE ;  /* 0x000000000000791b */ /* 0x003fe20003800000 */
.L_x_2816:
        /* <DEDUP_REMOVED lines=8> */
.L_x_2817:
        /* <DEDUP_REMOVED lines=8> */
.L_x_2818:
        /* <DEDUP_REMOVED lines=8> */
.L_x_2819:
        /* <DEDUP_REMOVED lines=9> */
.L_x_2820:
[----:B------:R-:W-:Y:S01]  /*2e750*/  IMAD.MOV.U32 R8, RZ, RZ, R14 ;  /* 0x000000ffff087224 */ /* 0x000fe200078e000e */
[----:B------:R-:W-:Y:S06]  /*2e760*/  BRA `(.L_x_2821) ;  /* 0xffffffc400147947 */ /* 0x000fec000383ffff */
.L_x_2688:
[----:B------:R-:W-:Y:S01]  /*2e770*/  BSSY B0, `(.L_x_2822) ;  /* 0x0000008000007945 */ /* 0x000fe20003800000 */
[----:B-----5:R-:W-:Y:S01]  /*2e780*/  IMAD.MOV.U32 R13, RZ, RZ, R2 ;  /* 0x000000ffff0d7224 */ /* 0x020fe200078e0002 */
[----:B------:R-:W-:Y:S01]  /*2e790*/  MOV R15, 0xffffffff ;  /* 0xffffffff000f7802 */ /* 0x000fe20000000f00 */
[----:B------:R-:W-:Y:S02]  /*2e7a0*/  IMAD.MOV.U32 R12, RZ, RZ, 0x1 ;  /* 0x00000001ff0c7424 */ /* 0x000fe400078e00ff */
[----:B-1----:R-:W-:-:S07]  /*2e7b0*/  IMAD.MOV.U32 R11, RZ, RZ, RZ ;  /* 0x000000ffff0b7224 */ /* 0x002fce00078e00ff */
[----:B0-2---:R-:W-:Y:S05]  /*2e7c0*/  WARPSYNC.COLLECTIVE R15, `(.L_x_2823) ;  /* 0x000000000f087348 */ /* 0x005fea0003c00000 */
[----:B------:R1:W3:Y:S02]  /*2e7d0*/  SHFL.UP P6, R14, R13, R12, R11 ;  /* 0x0400000c0d0e7389 */ /* 0x0002e400000c000b */
[----:B0123--:R-:W-:Y:S01]  /*2e7e0*/  ENDCOLLECTIVE ;  /* 0x000000000000791b */ /* 0x00ffe20003800000 */
.L_x_2823:
[----:B------:R-:W-:Y:S05]  /*2e7f0*/  BSYNC B0 ;  /* 0x0000000000007941 */ /* 0x000fea0003800000 */
.L_x_2822:
[----:B------:R-:W-:Y:S01]  /*2e800*/  IMAD.MOV.U32 R3, RZ, RZ, R14 ;  /* 0x000000ffff037224 */ /* 0x000fe200078e000e */
[----:B------:R-:W-:Y:S01]  /*2e810*/  MOV R15, 0xffffffff ;  /* 0xffffffff000f7802 */ /* 0x000fe20000000f00 */
[----:B------:R-:W-:Y:S02]  /*2e820*/  IMAD.MOV.U32 R12, RZ, RZ, 0x2 ;  /* 0x00000002ff0c7424 */ /* 0x000fe400078e00ff */
[----:B------:R-:W-:Y:S01]  /*2e830*/  IMAD.MOV.U32 R11, RZ, RZ, RZ ;  /* 0x000000ffff0b7224 */ /* 0x000fe200078e00ff */
[----:B------:R-:W-:-:S05]  /*2e840*/  SEL R3, R3, RZ, P1 ;  /* 0x000000ff03037207 */ /* 0x000fca0000800000 */
[----:B------:R-:W-:-:S04]  /*2e850*/  IMAD.IADD R3, R2, 0x1, R3 ;  /* 0x0000000102037824 */ /* 0x000fc800078e0203 */
[----:B------:R-:W-:-:S07]  /*2e860*/  IMAD.MOV.U32 R13, RZ, RZ, R3 ;  /* 0x000000ffff0d7224 */ /* 0x000fce00078e0003 */
[----:B------:R-:W-:Y:S05]  /*2e870*/  WARPSYNC.COLLECTIVE R15, `(.L_x_2824) ;  /* 0x000000000f087348 */ /* 0x000fea0003c00000 */
[----:B------:R0:W1:Y:S02]  /*2e880*/  SHFL.UP P6, R14, R13, R12, R11 ;  /* 0x0400000c0d0e7389 */ /* 0x00006400000c000b */
[----:B01----:R-:W-:Y:S01]  /*2e890*/  ENDCOLLECTIVE ;  /* 0x000000000000791b */ /* 0x003fe20003800000 */
.L_x_2824:
        /* <DEDUP_REMOVED lines=8> */
.L_x_2825:
        /* <DEDUP_REMOVED lines=8> */
.L_x_2826:
        /* <DEDUP_REMOVED lines=8> */
.L_x_2827:
        /* <DEDUP_REMOVED lines=9> */
.L_x_2828:
[----:B------:R-:W-:Y:S01]  /*2eab0*/  MOV R8, R14 ;  /* 0x0000000e00087202 */ /* 0x000fe20000000f00 */
[----:B------:R-:W-:Y:S06]  /*2eac0*/  BRA `(.L_x_2829) ;  /* 0xffffffc000d87947 */ /* 0x000fec000383ffff */
.L_x_2690:
[----:B------:R-:W-:Y:S01]  /*2ead0*/  BSSY B0, `(.L_x_2830) ;  /* 0x0000006000007945 */ /* 0x000fe20003800000 */
[----:B------:R-:W-:Y:S01]  /*2eae0*/  PLOP3.LUT P6, PT, P6, PT, PT, 0x8, 0x0 ;  /* 0x000000000000781c */ /* 0x000fe200037ce170 */
[----:B------:R-:W-:-:S12]  /*2eaf0*/  IMAD.MOV.U32 R15, RZ, RZ, -0x1 ;  /* 0xffffffffff0f7424 */ /* 0x000fd800078e00ff */
[----:B01----:R-:W-:Y:S05]  /*2eb00*/  WARPSYNC.COLLECTIVE R15, `(.L_x_2831) ;  /* 0x000000000f087348 */ /* 0x003fea0003c00000 */
[----:B------:R-:W-:Y:S01]  /*2eb10*/  VOTE.ANY R14, PT, P6 ;  /* 0x00000000000e7806 */ /* 0x000fe200030e0100 */
[----:B01----:R-:W-:Y:S06]  /*2eb20*/  ENDCOLLECTIVE ;  /* 0x000000000000791b */ /* 0x003fec0003800000 */
.L_x_2831:
[----:B------:R-:W-:Y:S05]  /*2eb30*/  BSYNC B0 ;  /* 0x0000000000007941 */ /* 0x000fea0003800000 */
.L_x_2830:
[----:B------:R-:W-:Y:S01]  /*2eb40*/  IMAD.MOV.U32 R3, RZ, RZ, R14 ;  /* 0x000000ffff037224 */ /* 0x000fe200078e000e */
[----:B------:R-:W-:Y:S01]  /*2eb50*/  MOV R15, 0xffffffff ;  /* 0xffffffff000f7802 */ /* 0x000fe20000000f00 */
[----:B------:R-:W-:Y:S02]  /*2eb60*/  IMAD.MOV.U32 R13, RZ, RZ, R2 ;  /* 0x000000ffff0d7224 */ /* 0x000fe400078e0002 */
[----:B------:R-:W0:Y:S01]  /*2eb70*/  POPC R5, R3 ;  /* 0x0000000300057309 */ /* 0x000e220000000000 */
[----:B------:R-:W-:Y:S02]  /*2eb80*/  IMAD.MOV.U32 R11, RZ, RZ, 0x1f ;  /* 0x0000001fff0b7424 */ /* 0x000fe400078e00ff */
[----:B0-----:R-:W-:-:S07]  /*2eb90*/  IMAD.MOV.U32 R12, RZ, RZ, R5 ;  /* 0x000000ffff0c7224 */ /* 0x001fce00078e0005 */
[----:B------:R-:W-:Y:S05]  /*2eba0*/  WARPSYNC.COLLECTIVE R15, `(.L_x_2832) ;  /* 0x000000000f087348 */ /* 0x000fea0003c00000 */
[----:B------:R0:W1:Y:S02]  /*2ebb0*/  SHFL.IDX P6, R14, R13, R12, R11 ;  /* 0x0000000c0d0e7389 */ /* 0x00006400000c000b */
[----:B01----:R-:W-:Y:S01]  /*2ebc0*/  ENDCOLLECTIVE ;  /* 0x000000000000791b */ /* 0x003fe20003800000 */
.L_x_2832:
[----:B------:R-:W-:Y:S01]  /*2ebd0*/  IMAD.MOV.U32 R17, RZ, RZ, R14 ;  /* 0x000000ffff117224 */ /* 0x000fe200078e000e */
[----:B------:R-:W-:Y:S06]  /*2ebe0*/  BRA `(.L_x_2833) ;  /* 0xffffffc000c87947 */ /* 0x000fec000383ffff */
.L_x_2692:
[----:B------:R-:W-:Y:S01]  /*2ebf0*/  BSSY B0, `(.L_x_2834) ;  /* 0x0000007000007945 */ /* 0x000fe20003800000 */
[----:B------:R-:W-:Y:S02]  /*2ec00*/  IMAD.MOV.U32 R13, RZ, RZ, R6 ;  /* 0x000000ffff0d7224 */ /* 0x000fe400078e0006 */
[----:B-1----:R-:W-:Y:S02]  /*2ec10*/  IMAD.MOV.U32 R11, RZ, RZ, 0x1f ;  /* 0x0000001fff0b7424 */ /* 0x002fe400078e00ff */
[----:B------:R-:W-:-:S07]  /*2ec20*/  IMAD.MOV.U32 R15, RZ, RZ, -0x1 ;  /* 0xffffffffff0f7424 */ /* 0x000fce00078e00ff */
[----:B0-23--:R-:W-:Y:S05]  /*2ec30*/  WARPSYNC.COLLECTIVE R15, `(.L_x_2835) ;  /* 0x000000000f087348 */ /* 0x00dfea0003c00000 */
[----:B------:R1:W4:Y:S02]  /*2ec40*/  SHFL.IDX P6, R14, R13, R12, R11 ;  /* 0x0000000c0d0e7389 */ /* 0x00032400000c000b */
[----:B01234-:R-:W-:Y:S01]  /*2ec50*/  ENDCOLLECTIVE ;  /* 0x000000000000791b */ /* 0x01ffe20003800000 */
.L_x_2835:
[----:B------:R-:W-:Y:S05]  /*2ec60*/  BSYNC B0 ;  /* 0x0000000000007941 */ /* 0x000fea0003800000 */
.L_x_2834:
[----:B------:R-:W-:Y:S01]  /*2ec70*/  IMAD.MOV.U32 R6, RZ, RZ, R14 ;  /* 0x000000ffff067224 */ /* 0x000fe200078e000e */
[----:B------:R-:W-:Y:S06]  /*2ec80*/  BRA `(.L_x_2836) ;  /* 0xffffffc000bc7947 */ /* 0x000fec000383ffff */
.L_x_2696:
[----:B0-----:R0:W2:Y:S02]  /*2ec90*/  SYNCS.PHASECHK.TRANS64.TRYWAIT P0, [R0+URZ+0x29820], R3 ;  /* 0x02982003000075a7 */ /* 0x0010a4000800017f */
[----:B--2---:R-:W-:Y:S05]  /*2eca0*/  @!P0 NANOSLEEP.SYNCS 0x989680 ;  /* 0x009896800000895d */ /* 0x004fea0003900000 */
[----:B------:R-:W2:Y:S02]  /*2ecb0*/  @!P0 SYNCS.PHASECHK.TRANS64 P0, [R0+URZ+0x29820], R3 ;  /* 0x02982003000085a7 */ /* 0x000ea4000800007f */
[----:B--2---:R-:W-:Y:S05]  /*2ecc0*/  @!P0 BRA `(.L_x_2696) ;  /* 0xfffffffc00f08947 */ /* 0x004fea000383ffff */
[----:B------:R-:W-:Y:S05]  /*2ecd0*/  BRA `(.L_x_2837) ;  /* 0xffffffc800447947 */ /* 0x000fea000383ffff */
.L_x_2697:
        /* <DEDUP_REMOVED lines=9> */
[----:B------:R1:W2:Y:S02]  /*2ed70*/  SHFL.IDX P6, R14, R13, R12, R11 ;  /* 0x0000000c0d0e7389 */ /* 0x0002a400000c000b */
[----:B012---:R-:W-:Y:S01]  /*2ed80*/  ENDCOLLECTIVE ;  /* 0x000000000000791b */ /* 0x007fe20003800000 */
.L_x_2839:
[----:B------:R-:W-:Y:S05]  /*2ed90*/  BSYNC B0 ;  /* 0x0000000000007941 */ /* 0x000fea0003800000 */
.L_x_2838:
[----:B------:R-:W-:Y:S05]  /*2eda0*/  BRA `(.L_x_2840) ;  /* 0xffffffc8002c7947 */ /* 0x000fea000383ffff */
.L_x_2698:
[----:B------:R-:W-:Y:S01]  /*2edb0*/  BSSY B0, `(.L_x_2841) ;  /* 0x0000006000007945 */ /* 0x000fe20003800000 */
[----:B------:R-:W-:-:S07]  /*2edc0*/  IMAD.MOV.U32 R15, RZ, RZ, -0x1 ;  /* 0xffffffffff0f7424 */ /* 0x000fce00078e00ff */
[----:B012---:R-:W-:Y:S05]  /*2edd0*/  WARPSYNC.COLLECTIVE R15, `(.L_x_2842) ;  /* 0x000000000f0c7348 */ /* 0x007fea0003c00000 */
[----:B------:R-:W-:Y:S02]  /*2ede0*/  ELECT P6, UR62, PT ;  /* 0x00000000003e782f */ /* 0x000fe400038c0000 */
[----:B------:R-:W-:Y:S01]  /*2edf0*/  MOV R14, UR62 ;  /* 0x0000003e000e7c02 */ /* 0x000fe20008000f00 */
[----:B012---:R-:W-:Y:S10]  /*2ee00*/  ENDCOLLECTIVE ;  /* 0x000000000000791b */ /* 0x007ff40003800000 */
.L_x_2842:
[----:B------:R-:W-:Y:S05]  /*2ee10*/  BSYNC B0 ;  /* 0x0000000000007941 */ /* 0x000fea0003800000 */
.L_x_2841:
[----:B------:R-:W-:Y:S05]  /*2ee20*/  BRA `(.L_x_2843) ;  /* 0xffffffc800207947 */ /* 0x000fea000383ffff */
.L_x_2700:
[----:B0-----:R0:W2:Y:S02]  /*2ee30*/  SYNCS.PHASECHK.TRANS64.TRYWAIT P1, [R6+URZ], R5 ;  /* 0x00000005060075a7 */ /* 0x0010a4000802017f */
[----:B--2---:R-:W-:Y:S05]  /*2ee40*/  @!P1 NANOSLEEP.SYNCS 0x989680 ;  /* 0x009896800000995d */ /* 0x004fea0003900000 */
[----:B------:R-:W2:Y:S02]  /*2ee50*/  @!P1 SYNCS.PHASECHK.TRANS64 P1, [R6+URZ], R5 ;  /* 0x00000005060095a7 */ /* 0x000ea4000802007f */
[----:B--2---:R-:W-:Y:S05]  /*2ee60*/  @!P1 BRA `(.L_x_2700) ;  /* 0xfffffffc00f09947 */ /* 0x004fea000383ffff */
[----:B------:R-:W-:Y:S05]  /*2ee70*/  BRA `(.L_x_2844) ;  /* 0xffffffc8005c7947 */ /* 0x000fea000383ffff */
.L_x_2701:
[----:B--2---:R2:W3:Y:S02]  /*2ee80*/  SYNCS.PHASECHK.TRANS64.TRYWAIT P1, [R7+URZ], R2 ;  /* 0x00000002070075a7 */ /* 0x0044e4000802017f */
[----:B---3--:R-:W-:Y:S05]  /*2ee90*/  @!P1 NANOSLEEP.SYNCS 0x989680 ;  /* 0x009896800000995d */ /* 0x008fea0003900000 */
[----:B------:R-:W3:Y:S02]  /*2eea0*/  @!P1 SYNCS.PHASECHK.TRANS64 P1, [R7+URZ], R2 ;  /* 0x00000002070095a7 */ /* 0x000ee4000802007f */
[----:B---3--:R-:W-:Y:S05]  /*2eeb0*/  @!P1 BRA `(.L_x_2701) ;  /* 0xfffffffc00f09947 */ /* 0x008fea000383ffff */
[----:B------:R-:W-:Y:S05]  /*2eec0*/  BRA `(.L_x_2845) ;  /* 0xffffffc800507947 */ /* 0x000fea000383ffff */
.L_x_2703:
[----:B---3--:R3:W4:Y:S02]  /*2eed0*/  SYNCS.PHASECHK.TRANS64.TRYWAIT P1, [R4+URZ+0x29860], R5 ;  /* 0x02986005040075a7 */ /* 0x008724000802017f */
[----:B----4-:R-:W-:Y:S05]  /*2eee0*/  @!P1 NANOSLEEP.SYNCS 0x989680 ;  /* 0x009896800000995d */ /* 0x010fea0003900000 */
[----:B------:R-:W4:Y:S02]  /*2eef0*/  @!P1 SYNCS.PHASECHK.TRANS64 P1, [R4+URZ+0x29860], R5 ;  /* 0x02986005040095a7 */ /* 0x000f24000802007f */
[----:B----4-:R-:W-:Y:S05]  /*2ef00*/  @!P1 BRA `(.L_x_2703) ;  /* 0xfffffffc00f09947 */ /* 0x010fea000383ffff */
[----:B------:R-:W-:Y:S05]  /*2ef10*/  BRA `(.L_x_2846) ;  /* 0xffffffc800547947 */ /* 0x000fea000383ffff */
.L_x_2705:
[----:B----4-:R4:W0:Y:S02]  /*2ef20*/  SYNCS.PHASECHK.TRANS64.TRYWAIT P1, [R3+URZ+0x29860], R2 ;  /* 0x02986002030075a7 */ /* 0x010824000802017f */
[----:B0-----:R-:W-:Y:S05]  /*2ef30*/  @!P1 NANOSLEEP.SYNCS 0x989680 ;  /* 0x009896800000995d */ /* 0x001fea0003900000 */
[----:B------:R-:W0:Y:S02]  /*2ef40*/  @!P1 SYNCS.PHASECHK.TRANS64 P1, [R3+URZ+0x29860], R2 ;  /* 0x02986002030095a7 */ /* 0x000e24000802007f */
[----:B0-----:R-:W-:Y:S05]  /*2ef50*/  @!P1 BRA `(.L_x_2705) ;  /* 0xfffffffc00f09947 */ /* 0x001fea000383ffff */
[----:B------:R-:W-:Y:S05]  /*2ef60*/  BRA `(.L_x_2847) ;  /* 0xffffffc800547947 */ /* 0x000fea000383ffff */
.L_x_2707:
[----:B------:R0:W0:Y:S02]  /*2ef70*/  SYNCS.PHASECHK.TRANS64.TRYWAIT P0, [R4+URZ+0x29880], R5 ;  /* 0x02988005040075a7 */ /* 0x000024000800017f */
[----:B0-----:R-:W-:Y:S05]  /*2ef80*/  @!P0 NANOSLEEP.SYNCS 0x989680 ;  /* 0x009896800000895d */ /* 0x001fea0003900000 */
[----:B------:R-:W0:Y:S02]  /*2ef90*/  @!P0 SYNCS.PHASECHK.TRANS64 P0, [R4+URZ+0x29880], R5 ;  /* 0x02988005040085a7 */ /* 0x000e24000800007f */
[----:B0-----:R-:W-:Y:S05]  /*2efa0*/  @!P0 BRA `(.L_x_2707) ;  /* 0xfffffffc00f08947 */ /* 0x001fea000383ffff */
[----:B------:R-:W-:Y:S05]  /*2efb0*/  BRA `(.L_x_2708) ;  /* 0xffffffc800507947 */ /* 0x000fea000383ffff */
.L_x_2848:
        /* <DEDUP_REMOVED lines=12> */
.L_x_2858:


//--------------------- .nv.global.init           --------------------------
	.section	.nv.global.init,"aw",@progbits
	.align	4
.nv.global.init:
	.type		_ZZN5flash28permute_output_fp8_VcolmajorIN4cute6TensorINS1_11ArrayEngineIN7cutlass10bfloat16_tELm64EEENS1_6LayoutINS1_5tupleIJNS8_IJNS1_1CILi2EEESA_NS9_ILi16EEEEEENS9_ILi1EEESD_EEENS8_IJNS8_IJSD_SA_NS9_ILi4EEEEEENS9_ILi0EEESH_EEEEEEEEEvRT_E9upper_map,@object
	.size		_ZZN5flash28permute_output_fp8_VcolmajorIN4cute6TensorINS1_11ArrayEngineIN7cutlass10bfloat16_tELm64EEENS1_6LayoutINS1_5tupleIJNS8_IJNS1_1CILi2EEESA_NS9_ILi16EEEEEENS9_ILi1EEESD_EEENS8_IJNS8_IJSD_SA_NS9_ILi4EEEEEENS9_ILi0EEESH_EEEEEEEEEvRT_E9upper_map,($str$25 - _ZZN5flash28permute_output_fp8_VcolmajorIN4cute6TensorINS1_11ArrayEngineIN7cutlass10bfloat16_tELm64EEENS1_6LayoutINS1_5tupleIJNS8_IJNS1_1CILi2EEESA_NS9_ILi16EEEEEENS9_ILi1EEESD_EEENS8_IJNS8_IJSD_SA_NS9_ILi4EEEEEENS9_ILi0EEESH_EEEEEEEEEvRT_E9upper_map)
_ZZN5flash28permute_output_fp8_VcolmajorIN4cute6TensorINS1_11ArrayEngineIN7cutlass10bfloat16_tELm64EEENS1_6LayoutINS1_5tupleIJNS8_IJNS1_1CILi2EEESA_NS9_ILi16EEEEEENS9_ILi1EEESD_EEENS8_IJNS8_IJSD_SA_NS9_ILi4EEEEEENS9_ILi0EEESH_EEEEEEEEEvRT_E9upper_map:
        /*0000*/ 	.byte	0x00, 0x00, 0x00, 0x00, 0x02, 0x00, 0x00, 0x00, 0x03, 0x00, 0x00, 0x00, 0x01, 0x00, 0x00, 0x00
	.type		$str$25,@object
	.size		$str$25,($str$26 - $str$25)
$str$25:
        /*0010*/ 	.byte	0x28, 0x61, 0x64, 0x64, 0x72, 0x65, 0x73, 0x73, 0x20, 0x26, 0x20, 0x6d, 0x61, 0x73, 0x6b, 0x29
        /*0020*/ 	.byte	0x20, 0x3d, 0x3d, 0x20, 0x30, 0x00
	.type		$str$26,@object
	.size		$str$26,(__unnamed_5 - $str$26)
$str$26:
        /*0026*/ 	.byte	0x2f, 0x74, 0x6d, 0x70, 0x2f, 0x6f, 0x73, 0x73, 0x5f, 0x6b, 0x65, 0x72, 0x6e, 0x65, 0x6c, 0x73
        /*0036*/ 	.byte	0x5f, 0x73, 0x72, 0x63, 0x2f, 0x66, 0x6c, 0x61, 0x73, 0x68, 0x5f, 0x61, 0x74, 0x74, 0x65, 0x6e
        /*0046*/ 	.byte	0x74, 0x69, 0x6f, 0x6e, 0x2f, 0x63, 0x73, 0x72, 0x63, 0x2f, 0x63, 0x75, 0x74, 0x6c, 0x61, 0x73
        /*0056*/ 	.byte	0x73, 0x2f, 0x69, 0x6e, 0x63, 0x6c, 0x75, 0x64, 0x65, 0x2f, 0x63, 0x75, 0x74, 0x65, 0x2f, 0x70
        /*0066*/ 	.byte	0x6f, 0x69, 0x6e, 0x74, 0x65, 0x72, 0x5f, 0x66, 0x6c, 0x61, 0x67, 0x67, 0x65, 0x64, 0x2e, 0x68
        /*0076*/ 	.byte	0x70, 0x70, 0x00
	.type		__unnamed_5,@object
	.size		__unnamed_5,(__unnamed_7 - __unnamed_5)
__unnamed_5:
        /* <DEDUP_REMOVED lines=24> */
        /*01f9*/ 	.byte	0x3e, 0x3e, 0x20, 0x26, 0x5d, 0x00
	.type		__unnamed_7,@object
	.size		__unnamed_7,(__unnamed_3 - __unnamed_7)
__unnamed_7:
        /* <DEDUP_REMOVED lines=25> */
	.type		__unnamed_3,@object
	.size		__unnamed_3,(__unnamed_2 - __unnamed_3)
__unnamed_3:
        /* <DEDUP_REMOVED lines=29> */
        /*0555*/ 	.byte	0x5d, 0x00
	.type		__unnamed_2,@object
	.size		__unnamed_2,(__unnamed_4 - __unnamed_2)
__unnamed_2:
        /* <DEDUP_REMOVED lines=30> */
	.type		__unnamed_4,@object
	.size		__unnamed_4,(__unnamed_6 - __unnamed_4)
__unnamed_4:
        /* <DEDUP_REMOVED lines=30> */
	.type		__unnamed_6,@object
	.size		__unnamed_6,(__unnamed_1 - __unnamed_6)
__unnamed_6:
        /* <DEDUP_REMOVED lines=29> */
        /*0acb*/ 	.byte	0x3e, 0x5d, 0x00
	.type		__unnamed_1,@object
	.size		__unnamed_1,(.L_0 - __unnamed_1)
__unnamed_1:
        /* <DEDUP_REMOVED lines=29> */
        /*0c9e*/ 	.byte	0x3e, 0x20, 0x26, 0x5d, 0x00
.L_0:


//--------------------- .nv.shared._ZN7cutlass13device_kernelIN5flash11enable_sm90INS1_16FlashAttnFwdSm90INS1_25CollectiveMainloopFwdSm90ILi2EN4cute5tupleIJNS5_1CILi1EEES8_S8_EEENS6_IJNS7_ILi128EEENS7_ILi160EEENS7_ILi192EEEEEELi128ENS_12float_e4m3_tEfNS_4arch4Sm90ELb0ELb0ELb0ELb0ELb0ELb0ELb0ELb1ELb1ELb1ELb0ELb0EEENS1_21CollectiveEpilogueFwdINS6_IJSA_SA_SB_EEES9_NS_10bfloat16_tESG_Li256ELb0ELb1ELb0ELb1EEENS1_29StaticPersistentTileSchedulerILb0EEEEEEEEEvNT_6ParamsE --------------------------
	.section	.nv.shared._ZN7cutlass13device_kernelIN5flash11enable_sm90INS1_16FlashAttnFwdSm90INS1_25CollectiveMainloopFwdSm90ILi2EN4cute5tupleIJNS5_1CILi1EEES8_S8_EEENS6_IJNS7_ILi128EEENS7_ILi160EEENS7_ILi192EEEEEELi128ENS_12float_e4m3_tEfNS_4arch4Sm90ELb0ELb0ELb0ELb0ELb0ELb0ELb0ELb1ELb1ELb1ELb0ELb0EEENS1_21CollectiveEpilogueFwdINS6_IJSA_SA_SB_EEES9_NS_10bfloat16_tESG_Li256ELb0ELb1ELb0ELb1EEENS1_29StaticPersistentTileSchedulerILb0EEEEEEEEEvNT_6ParamsE,"aw",@nobits
	.sectionflags	@""
	.align	16
	.zero		1024


//--------------------- .nv.shared.reserved.0     --------------------------
	.section	.nv.shared.reserved.0,"aw",@nobits
	.weak		__nv_reservedSMEM_offset_0_alias
	.size		__nv_reservedSMEM_offset_0_alias, 0, 0
	.other		__nv_reservedSMEM_offset_0_alias,@"STO_CUDA_RESERVED_SHARED STV_DEFAULT"
__nv_reservedSMEM_offset_0_alias:
	.zero		0


//--------------------- .nv.global                --------------------------
	.section	.nv.global,"aw",@nobits
.nv.global:
	.type		_ZN75_INTERNAL_b21599bf_39_flash_fwd_hdimdiff_e4m3_packgqa_sm90_cu_b81ac279_44654cute1_E,@object
	.size		_ZN75_INTERNAL_b21599bf_39_flash_fwd_hdimdiff_e4m3_packgqa_sm90_cu_b81ac279_44654cute1_E,(_ZN75_INTERNAL_b21599bf_39_flash_fwd_hdimdiff_e4m3_packgqa_sm90_cu_b81ac279_44654cuda3std3__45__cpo6cbeginE - _ZN75_INTERNAL_b21599bf_39_flash_fwd_hdimdiff_e4m3_packgqa_sm90_cu_b81ac279_44654cute1_E)
_ZN75_INTERNAL_b21599bf_39_flash_fwd_hdimdiff_e4m3_packgqa_sm90_cu_b81ac279_44654cute1_E:
	.zero		1
	.type		_ZN75_INTERNAL_b21599bf_39_flash_fwd_hdimdiff_e4m3_packgqa_sm90_cu_b81ac279_44654cuda3std3__45__cpo6cbeginE,@object
	.size		_ZN75_INTERNAL_b21599bf_39_flash_fwd_hdimdiff_e4m3_packgqa_sm90_cu_b81ac279_44654cuda3std3__45__cpo6cbeginE,(_ZN75_INTERNAL_b21599bf_39_flash_fwd_hdimdiff_e4m3_packgqa_sm90_cu_b81ac279_44654cuda3std3__48in_placeE - _ZN75_INTERNAL_b21599bf_39_flash_fwd_hdimdiff_e4m3_packgqa_sm90_cu_b81ac279_44654cuda3std3__45__cpo6cbeginE)
_ZN75_INTERNAL_b21599bf_39_flash_fwd_hdimdiff_e4m3_packgqa_sm90_cu_b81ac279_44654cuda3std3__45__cpo6cbeginE:
	.zero		1
	.type		_ZN75_INTERNAL_b21599bf_39_flash_fwd_hdimdiff_e4m3_packgqa_sm90_cu_b81ac279_44654cuda3std3__48in_placeE,@object
	.size		_ZN75_INTERNAL_b21599bf_39_flash_fwd_hdimdiff_e4m3_packgqa_sm90_cu_b81ac279_44654cuda3std3__48in_placeE,(_ZN75_INTERNAL_b21599bf_39_flash_fwd_hdimdiff_e4m3_packgqa_sm90_cu_b81ac279_44654cuda3std6ranges3__45__cpo9iter_moveE - _ZN75_INTERNAL_b21599bf_39_flash_fwd_hdimdiff_e4m3_packgqa_sm90_cu_b81ac279_44654cuda3std3__48in_placeE)
_ZN75_INTERNAL_b21599bf_39_flash_fwd_hdimdiff_e4m3_packgqa_sm90_cu_b81ac279_44654cuda3std3__48in_placeE:
	.zero		1
	.type		_ZN75_INTERNAL_b21599bf_39_flash_fwd_hdimdiff_e4m3_packgqa_sm90_cu_b81ac279_44654cuda3std6ranges3__45__cpo9iter_moveE,@object
	.size		_ZN75_INTERNAL_b21599bf_39_flash_fwd_hdimdiff_e4m3_packgqa_sm90_cu_b81ac279_44654cuda3std6ranges3__45__cpo9iter_moveE,(_ZN75_INTERNAL_b21599bf_39_flash_fwd_hdimdiff_e4m3_packgqa_sm90_cu_b81ac279_44654cuda3std3__45__cpo5beginE - _ZN75_INTERNAL_b21599bf_39_flash_fwd_hdimdiff_e4m3_packgqa_sm90_cu_b81ac279_44654cuda3std6ranges3__45__cpo9iter_moveE)
_ZN75_INTERNAL_b21599bf_39_flash_fwd_hdimdiff_e4m3_packgqa_sm90_cu_b81ac279_44654cuda3std6ranges3__45__cpo9iter_moveE:
	.zero		1
	.type		_ZN75_INTERNAL_b21599bf_39_flash_fwd_hdimdiff_e4m3_packgqa_sm90_cu_b81ac279_44654cuda3std3__45__cpo5beginE,@object
	.size		_ZN75_INTERNAL_b21599bf_39_flash_fwd_hdimdiff_e4m3_packgqa_sm90_cu_b81ac279_44654cuda3std3__45__cpo5beginE,(_ZN75_INTERNAL_b21599bf_39_flash_fwd_hdimdiff_e4m3_packgqa_sm90_cu_b81ac279_44654cuda3std3__477_GLOBAL__N__b21599bf_39_flash_fwd_hdimdiff_e4m3_packgqa_sm90_cu_b81ac279_44656ignoreE - _ZN75_INTERNAL_b21599bf_39_flash_fwd_hdimdiff_e4m3_packgqa_sm90_cu_b81ac279_44654cuda3std3__45__cpo5beginE)
_ZN75_INTERNAL_b21599bf_39_flash_fwd_hdimdiff_e4m3_packgqa_sm90_cu_b81ac279_44654cuda3std3__45__cpo5beginE:
	.zero		1
	.type		_ZN75_INTERNAL_b21599bf_39_flash_fwd_hdimdiff_e4m3_packgqa_sm90_cu_b81ac279_44654cuda3std3__477_GLOBAL__N__b21599bf_39_flash_fwd_hdimdiff_e4m3_packgqa_sm90_cu_b81ac279_44656ignoreE,@object
	.size		_ZN75_INTERNAL_b21599bf_39_flash_fwd_hdimdiff_e4m3_packgqa_sm90_cu_b81ac279_44654cuda3std3__477_GLOBAL__N__b21599bf_39_flash_fwd_hdimdiff_e4m3_packgqa_sm90_cu_b81ac279_44656ignoreE,(_ZN75_INTERNAL_b21599bf_39_flash_fwd_hdimdiff_e4m3_packgqa_sm90_cu_b81ac279_44654cute7productE - _ZN75_INTERNAL_b21599bf_39_flash_fwd_hdimdiff_e4m3_packgqa_sm90_cu_b81ac279_44654cuda3std3__477_GLOBAL__N__b21599bf_39_flash_fwd_hdimdiff_e4m3_packgqa_sm90_cu_b81ac279_44656ignoreE)
_ZN75_INTERNAL_b21599bf_39_flash_fwd_hdimdiff_e4m3_packgqa_sm90_cu_b81ac279_44654cuda3std3__477_GLOBAL__N__b21599bf_39_flash_fwd_hdimdiff_e4m3_packgqa_sm90_cu_b81ac279_44656ignoreE:
	.zero		1
	.type		_ZN75_INTERNAL_b21599bf_39_flash_fwd_hdimdiff_e4m3_packgqa_sm90_cu_b81ac279_44654cute7productE,@object
	.size		_ZN75_INTERNAL_b21599bf_39_flash_fwd_hdimdiff_e4m3_packgqa_sm90_cu_b81ac279_44654cute7productE,(_ZN75_INTERNAL_b21599bf_39_flash_fwd_hdimdiff_e4m3_packgqa_sm90_cu_b81ac279_44654cuda3std3__45__cpo3endE - _ZN75_INTERNAL_b21599bf_39_flash_fwd_hdimdiff_e4m3_packgqa_sm90_cu_b81ac279_44654cute7productE)
_ZN75_INTERNAL_b21599bf_39_flash_fwd_hdimdiff_e4m3_packgqa_sm90_cu_b81ac279_44654cute7productE:
	.zero		1
	.type		_ZN75_INTERNAL_b21599bf_39_flash_fwd_hdimdiff_e4m3_packgqa_sm90_cu_b81ac279_44654cuda3std3__45__cpo3endE,@object
	.size		_ZN75_INTERNAL_b21599bf_39_flash_fwd_hdimdiff_e4m3_packgqa_sm90_cu_b81ac279_44654cuda3std3__45__cpo3endE,(_ZN75_INTERNAL_b21599bf_39_flash_fwd_hdimdiff_e4m3_packgqa_sm90_cu_b81ac279_44654cuda3std3__419piecewise_constructE - _ZN75_INTERNAL_b21599bf_39_flash_fwd_hdimdiff_e4m3_packgqa_sm90_cu_b81ac279_44654cuda3std3__45__cpo3endE)
_ZN75_INTERNAL_b21599bf_39_flash_fwd_hdimdiff_e4m3_packgqa_sm90_cu_b81ac279_44654cuda3std3__45__cpo3endE:
	.zero		1
	.type		_ZN75_INTERNAL_b21599bf_39_flash_fwd_hdimdiff_e4m3_packgqa_sm90_cu_b81ac279_44654cuda3std3__419piecewise_constructE,@object
	.size		_ZN75_INTERNAL_b21599bf_39_flash_fwd_hdimdiff_e4m3_packgqa_sm90_cu_b81ac279_44654cuda3std3__419piecewise_constructE,(_ZN75_INTERNAL_b21599bf_39_flash_fwd_hdimdiff_e4m3_packgqa_sm90_cu_b81ac279_44654cuda3std3__45__cpo4cendE - _ZN75_INTERNAL_b21599bf_39_flash_fwd_hdimdiff_e4m3_packgqa_sm90_cu_b81ac279_44654cuda3std3__419piecewise_constructE)
_ZN75_INTERNAL_b21599bf_39_flash_fwd_hdimdiff_e4m3_packgqa_sm90_cu_b81ac279_44654cuda3std3__419piecewise_constructE:
	.zero		1
	.type		_ZN75_INTERNAL_b21599bf_39_flash_fwd_hdimdiff_e4m3_packgqa_sm90_cu_b81ac279_44654cuda3std3__45__cpo4cendE,@object
	.size		_ZN75_INTERNAL_b21599bf_39_flash_fwd_hdimdiff_e4m3_packgqa_sm90_cu_b81ac279_44654cuda3std3__45__cpo4cendE,(_ZN75_INTERNAL_b21599bf_39_flash_fwd_hdimdiff_e4m3_packgqa_sm90_cu_b81ac279_44654cuda3std6ranges3__45__cpo4swapE - _ZN75_INTERNAL_b21599bf_39_flash_fwd_hdimdiff_e4m3_packgqa_sm90_cu_b81ac279_44654cuda3std3__45__cpo4cendE)
_ZN75_INTERNAL_b21599bf_39_flash_fwd_hdimdiff_e4m3_packgqa_sm90_cu_b81ac279_44654cuda3std3__45__cpo4cendE:
	.zero		1
	.type		_ZN75_INTERNAL_b21599bf_39_flash_fwd_hdimdiff_e4m3_packgqa_sm90_cu_b81ac279_44654cuda3std6ranges3__45__cpo4swapE,@object
	.size		_ZN75_INTERNAL_b21599bf_39_flash_fwd_hdimdiff_e4m3_packgqa_sm90_cu_b81ac279_44654cuda3std6ranges3__45__cpo4swapE,(.L_15 - _ZN75_INTERNAL_b21599bf_39_flash_fwd_hdimdiff_e4m3_packgqa_sm90_cu_b81ac279_44654cuda3std6ranges3__45__cpo4swapE)
_ZN75_INTERNAL_b21599bf_39_flash_fwd_hdimdiff_e4m3_packgqa_sm90_cu_b81ac279_44654cuda3std6ranges3__45__cpo4swapE:
	.zero		1
.L_15:


//--------------------- .nv.shared._ZN7cutlass13device_kernelIN5flash11enable_sm90INS1_16FlashAttnFwdSm90INS1_25CollectiveMainloopFwdSm90ILi2EN4cute5tupleIJNS5_1CILi2EEENS7_ILi1EEES9_EEENS6_IJNS7_ILi128EEENS7_ILi160EEENS7_ILi192EEEEEELi128ENS_12float_e4m3_tEfNS_4arch4Sm90ELb0ELb0ELb0ELb0ELb0ELb0ELb0ELb1ELb1ELb1ELb0ELb0EEENS1_21CollectiveEpilogueFwdINS6_IJSB_SB_SC_EEESA_NS_10bfloat16_tESH_Li256ELb0ELb1ELb0ELb1EEENS1_29StaticPersistentTileSchedulerILb0EEEEEEEEEvNT_6ParamsE --------------------------
	.section	.nv.shared._ZN7cutlass13device_kernelIN5flash11enable_sm90INS1_16FlashAttnFwdSm90INS1_25CollectiveMainloopFwdSm90ILi2EN4cute5tupleIJNS5_1CILi2EEENS7_ILi1EEES9_EEENS6_IJNS7_ILi128EEENS7_ILi160EEENS7_ILi192EEEEEELi128ENS_12float_e4m3_tEfNS_4arch4Sm90ELb0ELb0ELb0ELb0ELb0ELb0ELb0ELb1ELb1ELb1ELb0ELb0EEENS1_21CollectiveEpilogueFwdINS6_IJSB_SB_SC_EEESA_NS_10bfloat16_tESH_Li256ELb0ELb1ELb0ELb1EEENS1_29StaticPersistentTileSchedulerILb0EEEEEEEEEvNT_6ParamsE,"aw",@nobits
	.sectionflags	@""
	.align	16
	.zero		1024


//--------------------- .nv.shared._ZN7cutlass13device_kernelIN5flash11enable_sm90INS1_16FlashAttnFwdSm90INS1_25CollectiveMainloopFwdSm90ILi2EN4cute5tupleIJNS5_1CILi1EEES8_S8_EEENS6_IJNS7_ILi128EEENS7_ILi160EEENS7_ILi192EEEEEELi128ENS_12float_e4m3_tEfNS_4arch4Sm90ELb0ELb0ELb0ELb1ELb0ELb0ELb0ELb1ELb1ELb1ELb0ELb0EEENS1_21CollectiveEpilogueFwdINS6_IJSA_SA_SB_EEES9_NS_10bfloat16_tESG_Li256ELb1ELb1ELb0ELb1EEENS1_36VarlenDynamicPersistentTileSchedulerILi128ELi160ELi256ELi128ELb0ELb1ELb1ELb0ELb1ELb1EEEEEEEEEvNT_6ParamsE --------------------------
	.section	.nv.shared._ZN7cutlass13device_kernelIN5flash11enable_sm90INS1_16FlashAttnFwdSm90INS1_25CollectiveMainloopFwdSm90ILi2EN4cute5tupleIJNS5_1CILi1EEES8_S8_EEENS6_IJNS7_ILi128EEENS7_ILi160EEENS7_ILi192EEEEEELi128ENS_12float_e4m3_tEfNS_4arch4Sm90ELb0ELb0ELb0ELb1ELb0ELb0ELb0ELb1ELb1ELb1ELb0ELb0EEENS1_21CollectiveEpilogueFwdINS6_IJSA_SA_SB_EEES9_NS_10bfloat16_tESG_Li256ELb1ELb1ELb0ELb1EEENS1_36VarlenDynamicPersistentTileSchedulerILi128ELi160ELi256ELi128ELb0ELb1ELb1ELb0ELb1ELb1EEEEEEEEEvNT_6ParamsE,"aw",@nobits
	.sectionflags	@""
	.align	16
	.zero		1024


//--------------------- .nv.shared._ZN7cutlass13device_kernelIN5flash11enable_sm90INS1_16FlashAttnFwdSm90INS1_25CollectiveMainloopFwdSm90ILi2EN4cute5tupleIJNS5_1CILi1EEES8_S8_EEENS6_IJNS7_ILi128EEENS7_ILi160EEENS7_ILi192EEEEEELi128ENS_12float_e4m3_tEfNS_4arch4Sm90ELb0ELb0ELb0ELb1ELb0ELb1ELb0ELb1ELb1ELb1ELb0ELb0EEENS1_21CollectiveEpilogueFwdINS6_IJSA_SA_SB_EEES9_NS_10bfloat16_tESG_Li256ELb1ELb1ELb0ELb1EEENS1_36VarlenDynamicPersistentTileSchedulerILi128ELi160ELi256ELi128ELb0ELb1ELb1ELb0ELb1ELb1EEEEEEEEEvNT_6ParamsE --------------------------
	.section	.nv.shared._ZN7cutlass13device_kernelIN5flash11enable_sm90INS1_16FlashAttnFwdSm90INS1_25CollectiveMainloopFwdSm90ILi2EN4cute5tupleIJNS5_1CILi1EEES8_S8_EEENS6_IJNS7_ILi128EEENS7_ILi160EEENS7_ILi192EEEEEELi128ENS_12float_e4m3_tEfNS_4arch4Sm90ELb0ELb0ELb0ELb1ELb0ELb1ELb0ELb1ELb1ELb1ELb0ELb0EEENS1_21CollectiveEpilogueFwdINS6_IJSA_SA_SB_EEES9_NS_10bfloat16_tESG_Li256ELb1ELb1ELb0ELb1EEENS1_36VarlenDynamicPersistentTileSchedulerILi128ELi160ELi256ELi128ELb0ELb1ELb1ELb0ELb1ELb1EEEEEEEEEvNT_6ParamsE,"aw",@nobits
	.sectionflags	@""
	.align	16
	.zero		1024


//--------------------- .nv.shared._ZN7cutlass13device_kernelIN5flash11enable_sm90INS1_16FlashAttnFwdSm90INS1_25CollectiveMainloopFwdSm90ILi2EN4cute5tupleIJNS5_1CILi1EEES8_S8_EEENS6_IJNS7_ILi128EEENS7_ILi160EEENS7_ILi192EEEEEELi128ENS_12float_e4m3_tEfNS_4arch4Sm90ELb0ELb1ELb0ELb0ELb0ELb0ELb0ELb1ELb1ELb1ELb0ELb0EEENS1_21CollectiveEpilogueFwdINS6_IJSA_SA_SB_EEES9_NS_10bfloat16_tESG_Li256ELb0ELb1ELb0ELb1EEENS1_30DynamicPersistentTileSchedulerILi256ELi128ELb0ELb1ELb1EEEEEEEEEvNT_6ParamsE --------------------------
	.section	.nv.shared._ZN7cutlass13device_kernelIN5flash11enable_sm90INS1_16FlashAttnFwdSm90INS1_25CollectiveMainloopFwdSm90ILi2EN4cute5tupleIJNS5_1CILi1EEES8_S8_EEENS6_IJNS7_ILi128EEENS7_ILi160EEENS7_ILi192EEEEEELi128ENS_12float_e4m3_tEfNS_4arch4Sm90ELb0ELb1ELb0ELb0ELb0ELb0ELb0ELb1ELb1ELb1ELb0ELb0EEENS1_21CollectiveEpilogueFwdINS6_IJSA_SA_SB_EEES9_NS_10bfloat16_tESG_Li256ELb0ELb1ELb0ELb1EEENS1_30DynamicPersistentTileSchedulerILi256ELi128ELb0ELb1ELb1EEEEEEEEEvNT_6ParamsE,"aw",@nobits
	.sectionflags	@""
	.align	16
	.zero		1024


//--------------------- .nv.shared._ZN7cutlass13device_kernelIN5flash11enable_sm90INS1_16FlashAttnFwdSm90INS1_25CollectiveMainloopFwdSm90ILi2EN4cute5tupleIJNS5_1CILi1EEES8_S8_EEENS6_IJNS7_ILi128EEENS7_ILi160EEENS7_ILi192EEEEEELi128ENS_12float_e4m3_tEfNS_4arch4Sm90ELb0ELb1ELb0ELb1ELb0ELb0ELb0ELb1ELb1ELb1ELb0ELb0EEENS1_21CollectiveEpilogueFwdINS6_IJSA_SA_SB_EEES9_NS_10bfloat16_tESG_Li256ELb1ELb1ELb0ELb1EEENS1_36VarlenDynamicPersistentTileSchedulerILi128ELi160ELi256ELi128ELb0ELb1ELb1ELb1ELb0ELb1EEEEEEEEEvNT_6ParamsE --------------------------
	.section	.nv.shared._ZN7cutlass13device_kernelIN5flash11enable_sm90INS1_16FlashAttnFwdSm90INS1_25CollectiveMainloopFwdSm90ILi2EN4cute5tupleIJNS5_1CILi1EEES8_S8_EEENS6_IJNS7_ILi128EEENS7_ILi160EEENS7_ILi192EEEEEELi128ENS_12float_e4m3_tEfNS_4arch4Sm90ELb0ELb1ELb0ELb1ELb0ELb0ELb0ELb1ELb1ELb1ELb0ELb0EEENS1_21CollectiveEpilogueFwdINS6_IJSA_SA_SB_EEES9_NS_10bfloat16_tESG_Li256ELb1ELb1ELb0ELb1EEENS1_36VarlenDynamicPersistentTileSchedulerILi128ELi160ELi256ELi128ELb0ELb1ELb1ELb1ELb0ELb1EEEEEEEEEvNT_6ParamsE,"aw",@nobits
	.sectionflags	@""
	.align	16
	.zero		1024


//--------------------- .nv.shared._ZN7cutlass13device_kernelIN5flash11enable_sm90INS1_16FlashAttnFwdSm90INS1_25CollectiveMainloopFwdSm90ILi2EN4cute5tupleIJNS5_1CILi1EEES8_S8_EEENS6_IJNS7_ILi128EEENS7_ILi160EEENS7_ILi192EEEEEELi128ENS_12float_e4m3_tEfNS_4arch4Sm90ELb0ELb1ELb0ELb1ELb0ELb1ELb0ELb1ELb1ELb1ELb0ELb0EEENS1_21CollectiveEpilogueFwdINS6_IJSA_SA_SB_EEES9_NS_10bfloat16_tESG_Li256ELb1ELb1ELb0ELb1EEENS1_36VarlenDynamicPersistentTileSchedulerILi128ELi160ELi256ELi128ELb0ELb1ELb1ELb1ELb0ELb1EEEEEEEEEvNT_6ParamsE --------------------------
	.section	.nv.shared._ZN7cutlass13device_kernelIN5flash11enable_sm90INS1_16FlashAttnFwdSm90INS1_25CollectiveMainloopFwdSm90ILi2EN4cute5tupleIJNS5_1CILi1EEES8_S8_EEENS6_IJNS7_ILi128EEENS7_ILi160EEENS7_ILi192EEEEEELi128ENS_12float_e4m3_tEfNS_4arch4Sm90ELb0ELb1ELb0ELb1ELb0ELb1ELb0ELb1ELb1ELb1ELb0ELb0EEENS1_21CollectiveEpilogueFwdINS6_IJSA_SA_SB_EEES9_NS_10bfloat16_tESG_Li256ELb1ELb1ELb0ELb1EEENS1_36VarlenDynamicPersistentTileSchedulerILi128ELi160ELi256ELi128ELb0ELb1ELb1ELb1ELb0ELb1EEEEEEEEEvNT_6ParamsE,"aw",@nobits
	.sectionflags	@""
	.align	16
	.zero		1024


//--------------------- .nv.shared._ZN7cutlass13device_kernelIN5flash11enable_sm90INS1_16FlashAttnFwdSm90INS1_25CollectiveMainloopFwdSm90ILi2EN4cute5tupleIJNS5_1CILi1EEES8_S8_EEENS6_IJNS7_ILi128EEENS7_ILi160EEENS7_ILi192EEEEEELi128ENS_12float_e4m3_tEfNS_4arch4Sm90ELb1ELb0ELb0ELb0ELb0ELb0ELb0ELb1ELb1ELb1ELb0ELb0EEENS1_21CollectiveEpilogueFwdINS6_IJSA_SA_SB_EEES9_NS_10bfloat16_tESG_Li256ELb0ELb1ELb0ELb1EEENS1_30DynamicPersistentTileSchedulerILi256ELi128ELb0ELb1ELb1EEEEEEEEEvNT_6ParamsE --------------------------
	.section	.nv.shared._ZN7cutlass13device_kernelIN5flash11enable_sm90INS1_16FlashAttnFwdSm90INS1_25CollectiveMainloopFwdSm90ILi2EN4cute5tupleIJNS5_1CILi1EEES8_S8_EEENS6_IJNS7_ILi128EEENS7_ILi160EEENS7_ILi192EEEEEELi128ENS_12float_e4m3_tEfNS_4arch4Sm90ELb1ELb0ELb0ELb0ELb0ELb0ELb0ELb1ELb1ELb1ELb0ELb0EEENS1_21CollectiveEpilogueFwdINS6_IJSA_SA_SB_EEES9_NS_10bfloat16_tESG_Li256ELb0ELb1ELb0ELb1EEENS1_30DynamicPersistentTileSchedulerILi256ELi128ELb0ELb1ELb1EEEEEEEEEvNT_6ParamsE,"aw",@nobits
	.sectionflags	@""
	.align	16
	.zero		1024


//--------------------- .nv.shared._ZN7cutlass13device_kernelIN5flash11enable_sm90INS1_16FlashAttnFwdSm90INS1_25CollectiveMainloopFwdSm90ILi2EN4cute5tupleIJNS5_1CILi1EEES8_S8_EEENS6_IJNS7_ILi128EEENS7_ILi160EEENS7_ILi192EEEEEELi128ENS_12float_e4m3_tEfNS_4arch4Sm90ELb1ELb0ELb0ELb1ELb0ELb0ELb0ELb1ELb1ELb1ELb0ELb0EEENS1_21CollectiveEpilogueFwdINS6_IJSA_SA_SB_EEES9_NS_10bfloat16_tESG_Li256ELb1ELb1ELb0ELb1EEENS1_36VarlenDynamicPersistentTileSchedulerILi128ELi160ELi256ELi128ELb0ELb1ELb1ELb1ELb1ELb1EEEEEEEEEvNT_6ParamsE --------------------------
	.section	.nv.shared._ZN7cutlass13device_kernelIN5flash11enable_sm90INS1_16FlashAttnFwdSm90INS1_25CollectiveMainloopFwdSm90ILi2EN4cute5tupleIJNS5_1CILi1EEES8_S8_EEENS6_IJNS7_ILi128EEENS7_ILi160EEENS7_ILi192EEEEEELi128ENS_12float_e4m3_tEfNS_4arch4Sm90ELb1ELb0ELb0ELb1ELb0ELb0ELb0ELb1ELb1ELb1ELb0ELb0EEENS1_21CollectiveEpilogueFwdINS6_IJSA_SA_SB_EEES9_NS_10bfloat16_tESG_Li256ELb1ELb1ELb0ELb1EEENS1_36VarlenDynamicPersistentTileSchedulerILi128ELi160ELi256ELi128ELb0ELb1ELb1ELb1ELb1ELb1EEEEEEEEEvNT_6ParamsE,"aw",@nobits
	.sectionflags	@""
	.align	16
	.zero		1024


//--------------------- .nv.shared._ZN7cutlass13device_kernelIN5flash11enable_sm90INS1_16FlashAttnFwdSm90INS1_25CollectiveMainloopFwdSm90ILi2EN4cute5tupleIJNS5_1CILi1EEES8_S8_EEENS6_IJNS7_ILi128EEENS7_ILi160EEENS7_ILi192EEEEEELi128ENS_12float_e4m3_tEfNS_4arch4Sm90ELb1ELb0ELb0ELb1ELb0ELb1ELb0ELb1ELb1ELb1ELb0ELb0EEENS1_21CollectiveEpilogueFwdINS6_IJSA_SA_SB_EEES9_NS_10bfloat16_tESG_Li256ELb1ELb1ELb0ELb1EEENS1_36VarlenDynamicPersistentTileSchedulerILi128ELi160ELi256ELi128ELb0ELb1ELb1ELb1ELb1ELb1EEEEEEEEEvNT_6ParamsE --------------------------
	.section	.nv.shared._ZN7cutlass13device_kernelIN5flash11enable_sm90INS1_16FlashAttnFwdSm90INS1_25CollectiveMainloopFwdSm90ILi2EN4cute5tupleIJNS5_1CILi1EEES8_S8_EEENS6_IJNS7_ILi128EEENS7_ILi160EEENS7_ILi192EEEEEELi128ENS_12float_e4m3_tEfNS_4arch4Sm90ELb1ELb0ELb0ELb1ELb0ELb1ELb0ELb1ELb1ELb1ELb0ELb0EEENS1_21CollectiveEpilogueFwdINS6_IJSA_SA_SB_EEES9_NS_10bfloat16_tESG_Li256ELb1ELb1ELb0ELb1EEENS1_36VarlenDynamicPersistentTileSchedulerILi128ELi160ELi256ELi128ELb0ELb1ELb1ELb1ELb1ELb1EEEEEEEEEvNT_6ParamsE,"aw",@nobits
	.sectionflags	@""
	.align	16
	.zero		1024


//--------------------- .nv.constant0._ZN7cutlass13device_kernelIN5flash11enable_sm90INS1_16FlashAttnFwdSm90INS1_25CollectiveMainloopFwdSm90ILi2EN4cute5tupleIJNS5_1CILi1EEES8_S8_EEENS6_IJNS7_ILi128EEENS7_ILi160EEENS7_ILi192EEEEEELi128ENS_12float_e4m3_tEfNS_4arch4Sm90ELb0ELb0ELb0ELb0ELb0ELb0ELb0ELb1ELb1ELb1ELb0ELb0EEENS1_21CollectiveEpilogueFwdINS6_IJSA_SA_SB_EEES9_NS_10bfloat16_tESG_Li256ELb0ELb1ELb0ELb1EEENS1_29StaticPersistentTileSchedulerILb0EEEEEEEEEvNT_6ParamsE --------------------------
	.section	.nv.constant0._ZN7cutlass13device_kernelIN5flash11enable_sm90INS1_16FlashAttnFwdSm90INS1_25CollectiveMainloopFwdSm90ILi2EN4cute5tupleIJNS5_1CILi1EEES8_S8_EEENS6_IJNS7_ILi128EEENS7_ILi160EEENS7_ILi192EEEEEELi128ENS_12float_e4m3_tEfNS_4arch4Sm90ELb0ELb0ELb0ELb0ELb0ELb0ELb0ELb1ELb1ELb1ELb0ELb0EEENS1_21CollectiveEpilogueFwdINS6_IJSA_SA_SB_EEES9_NS_10bfloat16_tESG_Li256ELb0ELb1ELb0ELb1EEENS1_29StaticPersistentTileSchedulerILb0EEEEEEEEEvNT_6ParamsE,"a",@progbits
	.sectionflags	@""
	.align	4
.nv.constant0._ZN7cutlass13device_kernelIN5flash11enable_sm90INS1_16FlashAttnFwdSm90INS1_25CollectiveMainloopFwdSm90ILi2EN4cute5tupleIJNS5_1CILi1EEES8_S8_EEENS6_IJNS7_ILi128EEENS7_ILi160EEENS7_ILi192EEEEEELi128ENS_12float_e4m3_tEfNS_4arch4Sm90ELb0ELb0ELb0ELb0ELb0ELb0ELb0ELb1ELb1ELb1ELb0ELb0EEENS1_21CollectiveEpilogueFwdINS6_IJSA_SA_SB_EEES9_NS_10bfloat16_tESG_Li256ELb0ELb1ELb0ELb1EEENS1_29StaticPersistentTileSchedulerILb0EEEEEEEEEvNT_6ParamsE:
	.zero		3200


//--------------------- .nv.constant0._ZN7cutlass13device_kernelIN5flash11enable_sm90INS1_16FlashAttnFwdSm90INS1_25CollectiveMainloopFwdSm90ILi2EN4cute5tupleIJNS5_1CILi2EEENS7_ILi1EEES9_EEENS6_IJNS7_ILi128EEENS7_ILi160EEENS7_ILi192EEEEEELi128ENS_12float_e4m3_tEfNS_4arch4Sm90ELb0ELb0ELb0ELb0ELb0ELb0ELb0ELb1ELb1ELb1ELb0ELb0EEENS1_21CollectiveEpilogueFwdINS6_IJSB_SB_SC_EEESA_NS_10bfloat16_tESH_Li256ELb0ELb1ELb0ELb1EEENS1_29StaticPersistentTileSchedulerILb0EEEEEEEEEvNT_6ParamsE --------------------------
	.section	.nv.constant0._ZN7cutlass13device_kernelIN5flash11enable_sm90INS1_16FlashAttnFwdSm90INS1_25CollectiveMainloopFwdSm90ILi2EN4cute5tupleIJNS5_1CILi2EEENS7_ILi1EEES9_EEENS6_IJNS7_ILi128EEENS7_ILi160EEENS7_ILi192EEEEEELi128ENS_12float_e4m3_tEfNS_4arch4Sm90ELb0ELb0ELb0ELb0ELb0ELb0ELb0ELb1ELb1ELb1ELb0ELb0EEENS1_21CollectiveEpilogueFwdINS6_IJSB_SB_SC_EEESA_NS_10bfloat16_tESH_Li256ELb0ELb1ELb0ELb1EEENS1_29StaticPersistentTileSchedulerILb0EEEEEEEEEvNT_6ParamsE,"a",@progbits
	.sectionflags	@""
	.align	4
.nv.constant0._ZN7cutlass13device_kernelIN5flash11enable_sm90INS1_16FlashAttnFwdSm90INS1_25CollectiveMainloopFwdSm90ILi2EN4cute5tupleIJNS5_1CILi2EEENS7_ILi1EEES9_EEENS6_IJNS7_ILi128EEENS7_ILi160EEENS7_ILi192EEEEEELi128ENS_12float_e4m3_tEfNS_4arch4Sm90ELb0ELb0ELb0ELb0ELb0ELb0ELb0ELb1ELb1ELb1ELb0ELb0EEENS1_21CollectiveEpilogueFwdINS6_IJSB_SB_SC_EEESA_NS_10bfloat16_tESH_Li256ELb0ELb1ELb0ELb1EEENS1_29StaticPersistentTileSchedulerILb0EEEEEEEEEvNT_6ParamsE:
	.zero		3200


//--------------------- .nv.constant0._ZN7cutlass13device_kernelIN5flash11enable_sm90INS1_16FlashAttnFwdSm90INS1_25CollectiveMainloopFwdSm90ILi2EN4cute5tupleIJNS5_1CILi1EEES8_S8_EEENS6_IJNS7_ILi128EEENS7_ILi160EEENS7_ILi192EEEEEELi128ENS_12float_e4m3_tEfNS_4arch4Sm90ELb0ELb0ELb0ELb1ELb0ELb0ELb0ELb1ELb1ELb1ELb0ELb0EEENS1_21CollectiveEpilogueFwdINS6_IJSA_SA_SB_EEES9_NS_10bfloat16_tESG_Li256ELb1ELb1ELb0ELb1EEENS1_36VarlenDynamicPersistentTileSchedulerILi128ELi160ELi256ELi128ELb0ELb1ELb1ELb0ELb1ELb1EEEEEEEEEvNT_6ParamsE --------------------------
	.section	.nv.constant0._ZN7cutlass13device_kernelIN5flash11enable_sm90INS1_16FlashAttnFwdSm90INS1_25CollectiveMainloopFwdSm90ILi2EN4cute5tupleIJNS5_1CILi1EEES8_S8_EEENS6_IJNS7_ILi128EEENS7_ILi160EEENS7_ILi192EEEEEELi128ENS_12float_e4m3_tEfNS_4arch4Sm90ELb0ELb0ELb0ELb1ELb0ELb0ELb0ELb1ELb1ELb1ELb0ELb0EEENS1_21CollectiveEpilogueFwdINS6_IJSA_SA_SB_EEES9_NS_10bfloat16_tESG_Li256ELb1ELb1ELb0ELb1EEENS1_36VarlenDynamicPersistentTileSchedulerILi128ELi160ELi256ELi128ELb0ELb1ELb1ELb0ELb1ELb1EEEEEEEEEvNT_6ParamsE,"a",@progbits
	.sectionflags	@""
	.align	4
.nv.constant0._ZN7cutlass13device_kernelIN5flash11enable_sm90INS1_16FlashAttnFwdSm90INS1_25CollectiveMainloopFwdSm90ILi2EN4cute5tupleIJNS5_1CILi1EEES8_S8_EEENS6_IJNS7_ILi128EEENS7_ILi160EEENS7_ILi192EEEEEELi128ENS_12float_e4m3_tEfNS_4arch4Sm90ELb0ELb0ELb0ELb1ELb0ELb0ELb0ELb1ELb1ELb1ELb0ELb0EEENS1_21CollectiveEpilogueFwdINS6_IJSA_SA_SB_EEES9_NS_10bfloat16_tESG_Li256ELb1ELb1ELb0ELb1EEENS1_36VarlenDynamicPersistentTileSchedulerILi128ELi160ELi256ELi128ELb0ELb1ELb1ELb0ELb1ELb1EEEEEEEEEvNT_6ParamsE:
	.zero		3328


//--------------------- .nv.constant0._ZN7cutlass13device_kernelIN5flash11enable_sm90INS1_16FlashAttnFwdSm90INS1_25CollectiveMainloopFwdSm90ILi2EN4cute5tupleIJNS5_1CILi1EEES8_S8_EEENS6_IJNS7_ILi128EEENS7_ILi160EEENS7_ILi192EEEEEELi128ENS_12float_e4m3_tEfNS_4arch4Sm90ELb0ELb0ELb0ELb1ELb0ELb1ELb0ELb1ELb1ELb1ELb0ELb0EEENS1_21CollectiveEpilogueFwdINS6_IJSA_SA_SB_EEES9_NS_10bfloat16_tESG_Li256ELb1ELb1ELb0ELb1EEENS1_36VarlenDynamicPersistentTileSchedulerILi128ELi160ELi256ELi128ELb0ELb1ELb1ELb0ELb1ELb1EEEEEEEEEvNT_6ParamsE --------------------------
	.section	.nv.constant0._ZN7cutlass13device_kernelIN5flash11enable_sm90INS1_16FlashAttnFwdSm90INS1_25CollectiveMainloopFwdSm90ILi2EN4cute5tupleIJNS5_1CILi1EEES8_S8_EEENS6_IJNS7_ILi128EEENS7_ILi160EEENS7_ILi192EEEEEELi128ENS_12float_e4m3_tEfNS_4arch4Sm90ELb0ELb0ELb0ELb1ELb0ELb1ELb0ELb1ELb1ELb1ELb0ELb0EEENS1_21CollectiveEpilogueFwdINS6_IJSA_SA_SB_EEES9_NS_10bfloat16_tESG_Li256ELb1ELb1ELb0ELb1EEENS1_36VarlenDynamicPersistentTileSchedulerILi128ELi160ELi256ELi128ELb0ELb1ELb1ELb0ELb1ELb1EEEEEEEEEvNT_6ParamsE,"a",@progbits
	.sectionflags	@""
	.align	4
.nv.constant0._ZN7cutlass13device_kernelIN5flash11enable_sm90INS1_16FlashAttnFwdSm90INS1_25CollectiveMainloopFwdSm90ILi2EN4cute5tupleIJNS5_1CILi1EEES8_S8_EEENS6_IJNS7_ILi128EEENS7_ILi160EEENS7_ILi192EEEEEELi128ENS_12float_e4m3_tEfNS_4arch4Sm90ELb0ELb0ELb0ELb1ELb0ELb1ELb0ELb1ELb1ELb1ELb0ELb0EEENS1_21CollectiveEpilogueFwdINS6_IJSA_SA_SB_EEES9_NS_10bfloat16_tESG_Li256ELb1ELb1ELb0ELb1EEENS1_36VarlenDynamicPersistentTileSchedulerILi128ELi160ELi256ELi128ELb0ELb1ELb1ELb0ELb1ELb1EEEEEEEEEvNT_6ParamsE:
	.zero		3328


//--------------------- .nv.constant0._ZN7cutlass13device_kernelIN5flash11enable_sm90INS1_16FlashAttnFwdSm90INS1_25CollectiveMainloopFwdSm90ILi2EN4cute5tupleIJNS5_1CILi1EEES8_S8_EEENS6_IJNS7_ILi128EEENS7_ILi160EEENS7_ILi192EEEEEELi128ENS_12float_e4m3_tEfNS_4arch4Sm90ELb0ELb1ELb0ELb0ELb0ELb0ELb0ELb1ELb1ELb1ELb0ELb0EEENS1_21CollectiveEpilogueFwdINS6_IJSA_SA_SB_EEES9_NS_10bfloat16_tESG_Li256ELb0ELb1ELb0ELb1EEENS1_30DynamicPersistentTileSchedulerILi256ELi128ELb0ELb1ELb1EEEEEEEEEvNT_6ParamsE --------------------------
	.section	.nv.constant0._ZN7cutlass13device_kernelIN5flash11enable_sm90INS1_16FlashAttnFwdSm90INS1_25CollectiveMainloopFwdSm90ILi2EN4cute5tupleIJNS5_1CILi1EEES8_S8_EEENS6_IJNS7_ILi128EEENS7_ILi160EEENS7_ILi192EEEEEELi128ENS_12float_e4m3_tEfNS_4arch4Sm90ELb0ELb1ELb0ELb0ELb0ELb0ELb0ELb1ELb1ELb1ELb0ELb0EEENS1_21CollectiveEpilogueFwdINS6_IJSA_SA_SB_EEES9_NS_10bfloat16_tESG_Li256ELb0ELb1ELb0ELb1EEENS1_30DynamicPersistentTileSchedulerILi256ELi128ELb0ELb1ELb1EEEEEEEEEvNT_6ParamsE,"a",@progbits
	.sectionflags	@""
	.align	4
.nv.constant0._ZN7cutlass13device_kernelIN5flash11enable_sm90INS1_16FlashAttnFwdSm90INS1_25CollectiveMainloopFwdSm90ILi2EN4cute5tupleIJNS5_1CILi1EEES8_S8_EEENS6_IJNS7_ILi128EEENS7_ILi160EEENS7_ILi192EEEEEELi128ENS_12float_e4m3_tEfNS_4arch4Sm90ELb0ELb1ELb0ELb0ELb0ELb0ELb0ELb1ELb1ELb1ELb0ELb0EEENS1_21CollectiveEpilogueFwdINS6_IJSA_SA_SB_EEES9_NS_10bfloat16_tESG_Li256ELb0ELb1ELb0ELb1EEENS1_30DynamicPersistentTileSchedulerILi256ELi128ELb0ELb1ELb1EEEEEEEEEvNT_6ParamsE:
	.zero		3328


//--------------------- .nv.constant0._ZN7cutlass13device_kernelIN5flash11enable_sm90INS1_16FlashAttnFwdSm90INS1_25CollectiveMainloopFwdSm90ILi2EN4cute5tupleIJNS5_1CILi1EEES8_S8_EEENS6_IJNS7_ILi128EEENS7_ILi160EEENS7_ILi192EEEEEELi128ENS_12float_e4m3_tEfNS_4arch4Sm90ELb0ELb1ELb0ELb1ELb0ELb0ELb0ELb1ELb1ELb1ELb0ELb0EEENS1_21CollectiveEpilogueFwdINS6_IJSA_SA_SB_EEES9_NS_10bfloat16_tESG_Li256ELb1ELb1ELb0ELb1EEENS1_36VarlenDynamicPersistentTileSchedulerILi128ELi160ELi256ELi128ELb0ELb1ELb1ELb1ELb0ELb1EEEEEEEEEvNT_6ParamsE --------------------------
	.section	.nv.constant0._ZN7cutlass13device_kernelIN5flash11enable_sm90INS1_16FlashAttnFwdSm90INS1_25CollectiveMainloopFwdSm90ILi2EN4cute5tupleIJNS5_1CILi1EEES8_S8_EEENS6_IJNS7_ILi128EEENS7_ILi160EEENS7_ILi192EEEEEELi128ENS_12float_e4m3_tEfNS_4arch4Sm90ELb0ELb1ELb0ELb1ELb0ELb0ELb0ELb1ELb1ELb1ELb0ELb0EEENS1_21CollectiveEpilogueFwdINS6_IJSA_SA_SB_EEES9_NS_10bfloat16_tESG_Li256ELb1ELb1ELb0ELb1EEENS1_36VarlenDynamicPersistentTileSchedulerILi128ELi160ELi256ELi128ELb0ELb1ELb1ELb1ELb0ELb1EEEEEEEEEvNT_6ParamsE,"a",@progbits
	.sectionflags	@""
	.align	4
.nv.constant0._ZN7cutlass13device_kernelIN5flash11enable_sm90INS1_16FlashAttnFwdSm90INS1_25CollectiveMainloopFwdSm90ILi2EN4cute5tupleIJNS5_1CILi1EEES8_S8_EEENS6_IJNS7_ILi128EEENS7_ILi160EEENS7_ILi192EEEEEELi128ENS_12float_e4m3_tEfNS_4arch4Sm90ELb0ELb1ELb0ELb1ELb0ELb0ELb0ELb1ELb1ELb1ELb0ELb0EEENS1_21CollectiveEpilogueFwdINS6_IJSA_SA_SB_EEES9_NS_10bfloat16_tESG_Li256ELb1ELb1ELb0ELb1EEENS1_36VarlenDynamicPersistentTileSchedulerILi128ELi160ELi256ELi128ELb0ELb1ELb1ELb1ELb0ELb1EEEEEEEEEvNT_6ParamsE:
	.zero		3328


//--------------------- .nv.constant0._ZN7cutlass13device_kernelIN5flash11enable_sm90INS1_16FlashAttnFwdSm90INS1_25CollectiveMainloopFwdSm90ILi2EN4cute5tupleIJNS5_1CILi1EEES8_S8_EEENS6_IJNS7_ILi128EEENS7_ILi160EEENS7_ILi192EEEEEELi128ENS_12float_e4m3_tEfNS_4arch4Sm90ELb0ELb1ELb0ELb1ELb0ELb1ELb0ELb1ELb1ELb1ELb0ELb0EEENS1_21CollectiveEpilogueFwdINS6_IJSA_SA_SB_EEES9_NS_10bfloat16_tESG_Li256ELb1ELb1ELb0ELb1EEENS1_36VarlenDynamicPersistentTileSchedulerILi128ELi160ELi256ELi128ELb0ELb1ELb1ELb1ELb0ELb1EEEEEEEEEvNT_6ParamsE --------------------------
	.section	.nv.constant0._ZN7cutlass13device_kernelIN5flash11enable_sm90INS1_16FlashAttnFwdSm90INS1_25CollectiveMainloopFwdSm90ILi2EN4cute5tupleIJNS5_1CILi1EEES8_S8_EEENS6_IJNS7_ILi128EEENS7_ILi160EEENS7_ILi192EEEEEELi128ENS_12float_e4m3_tEfNS_4arch4Sm90ELb0ELb1ELb0ELb1ELb0ELb1ELb0ELb1ELb1ELb1ELb0ELb0EEENS1_21CollectiveEpilogueFwdINS6_IJSA_SA_SB_EEES9_NS_10bfloat16_tESG_Li256ELb1ELb1ELb0ELb1EEENS1_36VarlenDynamicPersistentTileSchedulerILi128ELi160ELi256ELi128ELb0ELb1ELb1ELb1ELb0ELb1EEEEEEEEEvNT_6ParamsE,"a",@progbits
	.sectionflags	@""
	.align	4
.nv.constant0._ZN7cutlass13device_kernelIN5flash11enable_sm90INS1_16FlashAttnFwdSm90INS1_25CollectiveMainloopFwdSm90ILi2EN4cute5tupleIJNS5_1CILi1EEES8_S8_EEENS6_IJNS7_ILi128EEENS7_ILi160EEENS7_ILi192EEEEEELi128ENS_12float_e4m3_tEfNS_4arch4Sm90ELb0ELb1ELb0ELb1ELb0ELb1ELb0ELb1ELb1ELb1ELb0ELb0EEENS1_21CollectiveEpilogueFwdINS6_IJSA_SA_SB_EEES9_NS_10bfloat16_tESG_Li256ELb1ELb1ELb0ELb1EEENS1_36VarlenDynamicPersistentTileSchedulerILi128ELi160ELi256ELi128ELb0ELb1ELb1ELb1ELb0ELb1EEEEEEEEEvNT_6ParamsE:
	.zero		3328


//--------------------- .nv.constant0._ZN7cutlass13device_kernelIN5flash11enable_sm90INS1_16FlashAttnFwdSm90INS1_25CollectiveMainloopFwdSm90ILi2EN4cute5tupleIJNS5_1CILi1EEES8_S8_EEENS6_IJNS7_ILi128EEENS7_ILi160EEENS7_ILi192EEEEEELi128ENS_12float_e4m3_tEfNS_4arch4Sm90ELb1ELb0ELb0ELb0ELb0ELb0ELb0ELb1ELb1ELb1ELb0ELb0EEENS1_21CollectiveEpilogueFwdINS6_IJSA_SA_SB_EEES9_NS_10bfloat16_tESG_Li256ELb0ELb1ELb0ELb1EEENS1_30DynamicPersistentTileSchedulerILi256ELi128ELb0ELb1ELb1EEEEEEEEEvNT_6ParamsE --------------------------
	.section	.nv.constant0._ZN7cutlass13device_kernelIN5flash11enable_sm90INS1_16FlashAttnFwdSm90INS1_25CollectiveMainloopFwdSm90ILi2EN4cute5tupleIJNS5_1CILi1EEES8_S8_EEENS6_IJNS7_ILi128EEENS7_ILi160EEENS7_ILi192EEEEEELi128ENS_12float_e4m3_tEfNS_4arch4Sm90ELb1ELb0ELb0ELb0ELb0ELb0ELb0ELb1ELb1ELb1ELb0ELb0EEENS1_21CollectiveEpilogueFwdINS6_IJSA_SA_SB_EEES9_NS_10bfloat16_tESG_Li256ELb0ELb1ELb0ELb1EEENS1_30DynamicPersistentTileSchedulerILi256ELi128ELb0ELb1ELb1EEEEEEEEEvNT_6ParamsE,"a",@progbits
	.sectionflags	@""
	.align	4
.nv.constant0._ZN7cutlass13device_kernelIN5flash11enable_sm90INS1_16FlashAttnFwdSm90INS1_25CollectiveMainloopFwdSm90ILi2EN4cute5tupleIJNS5_1CILi1EEES8_S8_EEENS6_IJNS7_ILi128EEENS7_ILi160EEENS7_ILi192EEEEEELi128ENS_12float_e4m3_tEfNS_4arch4Sm90ELb1ELb0ELb0ELb0ELb0ELb0ELb0ELb1ELb1ELb1ELb0ELb0EEENS1_21CollectiveEpilogueFwdINS6_IJSA_SA_SB_EEES9_NS_10bfloat16_tESG_Li256ELb0ELb1ELb0ELb1EEENS1_30DynamicPersistentTileSchedulerILi256ELi128ELb0ELb1ELb1EEEEEEEEEvNT_6ParamsE:
	.zero		3328


//--------------------- .nv.constant0._ZN7cutlass13device_kernelIN5flash11enable_sm90INS1_16FlashAttnFwdSm90INS1_25CollectiveMainloopFwdSm90ILi2EN4cute5tupleIJNS5_1CILi1EEES8_S8_EEENS6_IJNS7_ILi128EEENS7_ILi160EEENS7_ILi192EEEEEELi128ENS_12float_e4m3_tEfNS_4arch4Sm90ELb1ELb0ELb0ELb1ELb0ELb0ELb0ELb1ELb1ELb1ELb0ELb0EEENS1_21CollectiveEpilogueFwdINS6_IJSA_SA_SB_EEES9_NS_10bfloat16_tESG_Li256ELb1ELb1ELb0ELb1EEENS1_36VarlenDynamicPersistentTileSchedulerILi128ELi160ELi256ELi128ELb0ELb1ELb1ELb1ELb1ELb1EEEEEEEEEvNT_6ParamsE --------------------------
	.section	.nv.constant0._ZN7cutlass13device_kernelIN5flash11enable_sm90INS1_16FlashAttnFwdSm90INS1_25CollectiveMainloopFwdSm90ILi2EN4cute5tupleIJNS5_1CILi1EEES8_S8_EEENS6_IJNS7_ILi128EEENS7_ILi160EEENS7_ILi192EEEEEELi128ENS_12float_e4m3_tEfNS_4arch4Sm90ELb1ELb0ELb0ELb1ELb0ELb0ELb0ELb1ELb1ELb1ELb0ELb0EEENS1_21CollectiveEpilogueFwdINS6_IJSA_SA_SB_EEES9_NS_10bfloat16_tESG_Li256ELb1ELb1ELb0ELb1EEENS1_36VarlenDynamicPersistentTileSchedulerILi128ELi160ELi256ELi128ELb0ELb1ELb1ELb1ELb1ELb1EEEEEEEEEvNT_6ParamsE,"a",@progbits
	.sectionflags	@""
	.align	4
.nv.constant0._ZN7cutlass13device_kernelIN5flash11enable_sm90INS1_16FlashAttnFwdSm90INS1_25CollectiveMainloopFwdSm90ILi2EN4cute5tupleIJNS5_1CILi1EEES8_S8_EEENS6_IJNS7_ILi128EEENS7_ILi160EEENS7_ILi192EEEEEELi128ENS_12float_e4m3_tEfNS_4arch4Sm90ELb1ELb0ELb0ELb1ELb0ELb0ELb0ELb1ELb1ELb1ELb0ELb0EEENS1_21CollectiveEpilogueFwdINS6_IJSA_SA_SB_EEES9_NS_10bfloat16_tESG_Li256ELb1ELb1ELb0ELb1EEENS1_36VarlenDynamicPersistentTileSchedulerILi128ELi160ELi256ELi128ELb0ELb1ELb1ELb1ELb1ELb1EEEEEEEEEvNT_6ParamsE:
	.zero		3328


//--------------------- .nv.constant0._ZN7cutlass13device_kernelIN5flash11enable_sm90INS1_16FlashAttnFwdSm90INS1_25CollectiveMainloopFwdSm90ILi2EN4cute5tupleIJNS5_1CILi1EEES8_S8_EEENS6_IJNS7_ILi128EEENS7_ILi160EEENS7_ILi192EEEEEELi128ENS_12float_e4m3_tEfNS_4arch4Sm90ELb1ELb0ELb0ELb1ELb0ELb1ELb0ELb1ELb1ELb1ELb0ELb0EEENS1_21CollectiveEpilogueFwdINS6_IJSA_SA_SB_EEES9_NS_10bfloat16_tESG_Li256ELb1ELb1ELb0ELb1EEENS1_36VarlenDynamicPersistentTileSchedulerILi128ELi160ELi256ELi128ELb0ELb1ELb1ELb1ELb1ELb1EEEEEEEEEvNT_6ParamsE --------------------------
	.section	.nv.constant0._ZN7cutlass13device_kernelIN5flash11enable_sm90INS1_16FlashAttnFwdSm90INS1_25CollectiveMainloopFwdSm90ILi2EN4cute5tupleIJNS5_1CILi1EEES8_S8_EEENS6_IJNS7_ILi128EEENS7_ILi160EEENS7_ILi192EEEEEELi128ENS_12float_e4m3_tEfNS_4arch4Sm90ELb1ELb0ELb0ELb1ELb0ELb1ELb0ELb1ELb1ELb1ELb0ELb0EEENS1_21CollectiveEpilogueFwdINS6_IJSA_SA_SB_EEES9_NS_10bfloat16_tESG_Li256ELb1ELb1ELb0ELb1EEENS1_36VarlenDynamicPersistentTileSchedulerILi128ELi160ELi256ELi128ELb0ELb1ELb1ELb1ELb1ELb1EEEEEEEEEvNT_6ParamsE,"a",@progbits
	.sectionflags	@""
	.align	4
.nv.constant0._ZN7cutlass13device_kernelIN5flash11enable_sm90INS1_16FlashAttnFwdSm90INS1_25CollectiveMainloopFwdSm90ILi2EN4cute5tupleIJNS5_1CILi1EEES8_S8_EEENS6_IJNS7_ILi128EEENS7_ILi160EEENS7_ILi192EEEEEELi128ENS_12float_e4m3_tEfNS_4arch4Sm90ELb1ELb0ELb0ELb1ELb0ELb1ELb0ELb1ELb1ELb1ELb0ELb0EEENS1_21CollectiveEpilogueFwdINS6_IJSA_SA_SB_EEES9_NS_10bfloat16_tESG_Li256ELb1ELb1ELb0ELb1EEENS1_36VarlenDynamicPersistentTileSchedulerILi128ELi160ELi256ELi128ELb0ELb1ELb1ELb1ELb1ELb1EEEEEEEEEvNT_6ParamsE:
	.zero		3328


//--------------------- SYMBOLS --------------------------

	.type		.nv.reservedSmem.offset0,@object
	.size		.nv.reservedSmem.offset0,0x4
	.type		__assertfail,@function
